// Copyright (c) 2024, Jay Shah, Ganesh Bikshandi, Ying Zhang, Vijay Thakkar, Pradeep Ramani, Tri Dao.
// Splitting the different template instantiations to different files to speed up compilation.
// This file is auto-generated. See "generate_kernels.py"

#include "flash_fwd_launch_template.h"

#ifndef FLASHATTENTION_DISABLE_HDIM256
template void run_mha_fwd_<90, cutlass::float_e4m3_t, 256, 256, true, true, true, true>(Flash_fwd_params &params, cudaStream_t stream);
#endif


// ===== COMPILED SASS (sm_90a) =====

	.target	sm_90a

	.elftype	@"ET_EXEC"


//--------------------- .note.nv.tkinfo           --------------------------
	.section	.note.nv.tkinfo,"",@"SHT_NOTE"
	.sectionflags	@"SHF_NOTE_NV_TKINFO"
	.tkinfo
        /*0018*/ 	.word	0x00000002
        /*0030*/ 	.string	""
        /*0030*/ 	.string	"ptxas"
        /*0030*/ 	.string	"Cuda compilation tools, release 13.0, V13.0.88"
        /*0030*/ 	.string	"Build cuda_13.0.r13.0/compiler.36424714_0"
        /*0030*/ 	.string	"-arch sm_90a -m 64 "



//--------------------- .note.nv.cuinfo           --------------------------
	.section	.note.nv.cuinfo,"",@"SHT_NOTE"
	.sectionflags	@"SHF_NOTE_NV_CUINFO"
        /*0018*/ 	.short	0x0002
        /*001a*/ 	.short	0x005a
        /*001c*/ 	.short	0x0082
	.zero		2


//--------------------- .nv.info                  --------------------------
	.section	.nv.info,"",@"SHT_CUDA_INFO"
	.align	4


	//----- nvinfo : EIATTR_REGCOUNT
	.align		4
        /*0000*/ 	.byte	0x04, 0x2f
        /*0002*/ 	.short	(.L_26 - .L_25)
	.align		4
.L_25:
        /*0004*/ 	.word	index@(_ZN7cutlass13device_kernelIN5flash11enable_sm90INS1_16FlashAttnFwdSm90INS1_25CollectiveMainloopFwdSm90ILi2EN4cute5tupleIJNS5_1CILi1EEES8_S8_EEENS6_IJNS7_ILi128EEESA_NS7_ILi256EEEEEELi256ENS_12float_e4m3_tEfNS_4arch4Sm90ELb1ELb0ELb1ELb1ELb1ELb1ELb0ELb1ELb0ELb1ELb1ELb0EEENS1_21CollectiveEpilogueFwdINS6_IJSA_SB_SA_EEES9_NS_10bfloat16_tESF_Li256ELb1ELb1ELb1ELb1EEENS1_36VarlenDynamicPersistentTileSchedulerILi128ELi128ELi256ELi128ELb1ELb1ELb1ELb1ELb1ELb1EEEEEEEEEvNT_6ParamsE)
        /*0008*/ 	.word	0x000000a8


	//----- nvinfo : EIATTR_FRAME_SIZE
	.align		4
.L_26:
        /*000c*/ 	.byte	0x04, 0x11
        /*000e*/ 	.short	(.L_28 - .L_27)
	.align		4
.L_27:
        /*0010*/ 	.word	index@(_ZN7cutlass13device_kernelIN5flash11enable_sm90INS1_16FlashAttnFwdSm90INS1_25CollectiveMainloopFwdSm90ILi2EN4cute5tupleIJNS5_1CILi1EEES8_S8_EEENS6_IJNS7_ILi128EEESA_NS7_ILi256EEEEEELi256ENS_12float_e4m3_tEfNS_4arch4Sm90ELb1ELb0ELb1ELb1ELb1ELb1ELb0ELb1ELb0ELb1ELb1ELb0EEENS1_21CollectiveEpilogueFwdINS6_IJSA_SB_SA_EEES9_NS_10bfloat16_tESF_Li256ELb1ELb1ELb1ELb1EEENS1_36VarlenDynamicPersistentTileSchedulerILi128ELi128ELi256ELi128ELb1ELb1ELb1ELb1ELb1ELb1EEEEEEEEEvNT_6ParamsE)
        /*0014*/ 	.word	0x000001c8


	//----- nvinfo : EIATTR_REGCOUNT
	.align		4
.L_28:
        /*0018*/ 	.byte	0x04, 0x2f
        /*001a*/ 	.short	(.L_30 - .L_29)
	.align		4
.L_29:
        /*001c*/ 	.word	index@(_ZN7cutlass13device_kernelIN5flash11enable_sm90INS1_16FlashAttnFwdSm90INS1_25CollectiveMainloopFwdSm90ILi2EN4cute5tupleIJNS5_1CILi1EEES8_S8_EEENS6_IJNS7_ILi128EEESA_NS7_ILi256EEEEEELi256ENS_12float_e4m3_tEfNS_4arch4Sm90ELb1ELb0ELb1ELb1ELb1ELb0ELb0ELb1ELb0ELb1ELb1ELb0EEENS1_21CollectiveEpilogueFwdINS6_IJSA_SB_SA_EEES9_NS_10bfloat16_tESF_Li256ELb1ELb1ELb1ELb1EEENS1_36VarlenDynamicPersistentTileSchedulerILi128ELi128ELi256ELi128ELb1ELb1ELb1ELb1ELb1ELb1EEEEEEEEEvNT_6ParamsE)
        /*0020*/ 	.word	0x000000a8


	//----- nvinfo : EIATTR_FRAME_SIZE
	.align		4
.L_30:
        /*0024*/ 	.byte	0x04, 0x11
        /*0026*/ 	.short	(.L_32 - .L_31)
	.align		4
.L_31:
        /*0028*/ 	.word	index@(_ZN7cutlass13device_kernelIN5flash11enable_sm90INS1_16FlashAttnFwdSm90INS1_25CollectiveMainloopFwdSm90ILi2EN4cute5tupleIJNS5_1CILi1EEES8_S8_EEENS6_IJNS7_ILi128EEESA_NS7_ILi256EEEEEELi256ENS_12float_e4m3_tEfNS_4arch4Sm90ELb1ELb0ELb1ELb1ELb1ELb0ELb0ELb1ELb0ELb1ELb1ELb0EEENS1_21CollectiveEpilogueFwdINS6_IJSA_SB_SA_EEES9_NS_10bfloat16_tESF_Li256ELb1ELb1ELb1ELb1EEENS1_36VarlenDynamicPersistentTileSchedulerILi128ELi128ELi256ELi128ELb1ELb1ELb1ELb1ELb1ELb1EEEEEEEEEvNT_6ParamsE)
        /*002c*/ 	.word	0x00000038


	//----- nvinfo : EIATTR_REGCOUNT
	.align		4
.L_32:
        /*0030*/ 	.byte	0x04, 0x2f
        /*0032*/ 	.short	(.L_34 - .L_33)
	.align		4
.L_33:
        /*0034*/ 	.word	index@(_ZN7cutlass13device_kernelIN5flash11enable_sm90INS1_16FlashAttnFwdSm90INS1_25CollectiveMainloopFwdSm90ILi2EN4cute5tupleIJNS5_1CILi1EEES8_S8_EEENS6_IJNS7_ILi128EEESA_NS7_ILi256EEEEEELi256ENS_12float_e4m3_tEfNS_4arch4Sm90ELb1ELb0ELb1ELb0ELb1ELb0ELb0ELb1ELb0ELb1ELb1ELb0EEENS1_21CollectiveEpilogueFwdINS6_IJSA_SB_SA_EEES9_NS_10bfloat16_tESF_Li256ELb0ELb1ELb1ELb1EEENS1_19SingleTileSchedulerILb0ELb1ELb1ELi128EEEEEEEEEvNT_6ParamsE)
        /*0038*/ 	.word	0x000000a8


	//----- nvinfo : EIATTR_FRAME_SIZE
	.align		4
.L_34:
        /*003c*/ 	.byte	0x04, 0x11
        /*003e*/ 	.short	(.L_36 - .L_35)
	.align		4
.L_35:
        /*0040*/ 	.word	index@(_ZN7cutlass13device_kernelIN5flash11enable_sm90INS1_16FlashAttnFwdSm90INS1_25CollectiveMainloopFwdSm90ILi2EN4cute5tupleIJNS5_1CILi1EEES8_S8_EEENS6_IJNS7_ILi128EEESA_NS7_ILi256EEEEEELi256ENS_12float_e4m3_tEfNS_4arch4Sm90ELb1ELb0ELb1ELb0ELb1ELb0ELb0ELb1ELb0ELb1ELb1ELb0EEENS1_21CollectiveEpilogueFwdINS6_IJSA_SB_SA_EEES9_NS_10bfloat16_tESF_Li256ELb0ELb1ELb1ELb1EEENS1_19SingleTileSchedulerILb0ELb1ELb1ELi128EEEEEEEEEvNT_6ParamsE)
        /*0044*/ 	.word	0x00000010


	//----- nvinfo : EIATTR_REGCOUNT
	.align		4
.L_36:
        /*0048*/ 	.byte	0x04, 0x2f
        /*004a*/ 	.short	(.L_38 - .L_37)
	.align		4
.L_37:
        /*004c*/ 	.word	index@(_ZN7cutlass13device_kernelIN5flash11enable_sm90INS1_16FlashAttnFwdSm90INS1_25CollectiveMainloopFwdSm90ILi2EN4cute5tupleIJNS5_1CILi1EEES8_S8_EEENS6_IJNS7_ILi128EEENS7_ILi64EEENS7_ILi256EEEEEELi256ENS_12float_e4m3_tEfNS_4arch4Sm90ELb0ELb1ELb1ELb1ELb1ELb1ELb0ELb1ELb0ELb1ELb1ELb0EEENS1_21CollectiveEpilogueFwdINS6_IJSA_SC_SB_EEES9_NS_10bfloat16_tESG_Li256ELb1ELb1ELb1ELb1EEENS1_36VarlenDynamicPersistentTileSchedulerILi128ELi64ELi256ELi128ELb1ELb1ELb1ELb1ELb0ELb1EEEEEEEEEvNT_6ParamsE)
        /*0050*/ 	.word	0x000000a8


	//----- nvinfo : EIATTR_FRAME_SIZE
	.align		4
.L_38:
        /*0054*/ 	.byte	0x04, 0x11
        /*0056*/ 	.short	(.L_40 - .L_39)
	.align		4
.L_39:
        /*0058*/ 	.word	index@(_ZN7cutlass13device_kernelIN5flash11enable_sm90INS1_16FlashAttnFwdSm90INS1_25CollectiveMainloopFwdSm90ILi2EN4cute5tupleIJNS5_1CILi1EEES8_S8_EEENS6_IJNS7_ILi128EEENS7_ILi64EEENS7_ILi256EEEEEELi256ENS_12float_e4m3_tEfNS_4arch4Sm90ELb0ELb1ELb1ELb1ELb1ELb1ELb0ELb1ELb0ELb1ELb1ELb0EEENS1_21CollectiveEpilogueFwdINS6_IJSA_SC_SB_EEES9_NS_10bfloat16_tESG_Li256ELb1ELb1ELb1ELb1EEENS1_36VarlenDynamicPersistentTileSchedulerILi128ELi64ELi256ELi128ELb1ELb1ELb1ELb1ELb0ELb1EEEEEEEEEvNT_6ParamsE)
        /*005c*/ 	.word	0x00000090


	//----- nvinfo : EIATTR_REGCOUNT
	.align		4
.L_40:
        /*0060*/ 	.byte	0x04, 0x2f
        /*0062*/ 	.short	(.L_42 - .L_41)
	.align		4
.L_41:
        /*0064*/ 	.word	index@(_ZN7cutlass13device_kernelIN5flash11enable_sm90INS1_16FlashAttnFwdSm90INS1_25CollectiveMainloopFwdSm90ILi2EN4cute5tupleIJNS5_1CILi1EEES8_S8_EEENS6_IJNS7_ILi128EEENS7_ILi64EEENS7_ILi256EEEEEELi256ENS_12float_e4m3_tEfNS_4arch4Sm90ELb0ELb1ELb1ELb1ELb1ELb0ELb0ELb1ELb0ELb1ELb1ELb0EEENS1_21CollectiveEpilogueFwdINS6_IJSA_SC_SB_EEES9_NS_10bfloat16_tESG_Li256ELb1ELb1ELb1ELb1EEENS1_36VarlenDynamicPersistentTileSchedulerILi128ELi64ELi256ELi128ELb1ELb1ELb1ELb1ELb0ELb1EEEEEEEEEvNT_6ParamsE)
        /*0068*/ 	.word	0x000000a8


	//----- nvinfo : EIATTR_FRAME_SIZE
	.align		4
.L_42:
        /*006c*/ 	.byte	0x04, 0x11
        /*006e*/ 	.short	(.L_44 - .L_43)
	.align		4
.L_43:
        /*0070*/ 	.word	index@(_ZN7cutlass13device_kernelIN5flash11enable_sm90INS1_16FlashAttnFwdSm90INS1_25CollectiveMainloopFwdSm90ILi2EN4cute5tupleIJNS5_1CILi1EEES8_S8_EEENS6_IJNS7_ILi128EEENS7_ILi64EEENS7_ILi256EEEEEELi256ENS_12float_e4m3_tEfNS_4arch4Sm90ELb0ELb1ELb1ELb1ELb1ELb0ELb0ELb1ELb0ELb1ELb1ELb0EEENS1_21CollectiveEpilogueFwdINS6_IJSA_SC_SB_EEES9_NS_10bfloat16_tESG_Li256ELb1ELb1ELb1ELb1EEENS1_36VarlenDynamicPersistentTileSchedulerILi128ELi64ELi256ELi128ELb1ELb1ELb1ELb1ELb0ELb1EEEEEEEEEvNT_6ParamsE)
        /*0074*/ 	.word	0x00000018


	//----- nvinfo : EIATTR_REGCOUNT
	.align		4
.L_44:
        /*0078*/ 	.byte	0x04, 0x2f
        /*007a*/ 	.short	(.L_46 - .L_45)
	.align		4
.L_45:
        /*007c*/ 	.word	index@(_ZN7cutlass13device_kernelIN5flash11enable_sm90INS1_16FlashAttnFwdSm90INS1_25CollectiveMainloopFwdSm90ILi2EN4cute5tupleIJNS5_1CILi1EEES8_S8_EEENS6_IJNS7_ILi128EEENS7_ILi64EEENS7_ILi256EEEEEELi256ENS_12float_e4m3_tEfNS_4arch4Sm90ELb0ELb1ELb1ELb0ELb1ELb0ELb0ELb1ELb0ELb1ELb1ELb0EEENS1_21CollectiveEpilogueFwdINS6_IJSA_SC_SB_EEES9_NS_10bfloat16_tESG_Li256ELb0ELb1ELb1ELb1EEENS1_19SingleTileSchedulerILb0ELb1ELb1ELi128EEEEEEEEEvNT_6ParamsE)
        /*0080*/ 	.word	0x000000a8


	//----- nvinfo : EIATTR_FRAME_SIZE
	.align		4
.L_46:
        /*0084*/ 	.byte	0x04, 0x11
        /*0086*/ 	.short	(.L_48 - .L_47)
	.align		4
.L_47:
        /*0088*/ 	.word	index@(_ZN7cutlass13device_kernelIN5flash11enable_sm90INS1_16FlashAttnFwdSm90INS1_25CollectiveMainloopFwdSm90ILi2EN4cute5tupleIJNS5_1CILi1EEES8_S8_EEENS6_IJNS7_ILi128EEENS7_ILi64EEENS7_ILi256EEEEEELi256ENS_12float_e4m3_tEfNS_4arch4Sm90ELb0ELb1ELb1ELb0ELb1ELb0ELb0ELb1ELb0ELb1ELb1ELb0EEENS1_21CollectiveEpilogueFwdINS6_IJSA_SC_SB_EEES9_NS_10bfloat16_tESG_Li256ELb0ELb1ELb1ELb1EEENS1_19SingleTileSchedulerILb0ELb1ELb1ELi128EEEEEEEEEvNT_6ParamsE)
        /*008c*/ 	.word	0x00000008


	//----- nvinfo : EIATTR_REGCOUNT
	.align		4
.L_48:
        /*0090*/ 	.byte	0x04, 0x2f
        /*0092*/ 	.short	(.L_50 - .L_49)
	.align		4
.L_49:
        /*0094*/ 	.word	index@(_ZN7cutlass13device_kernelIN5flash11enable_sm90INS1_16FlashAttnFwdSm90INS1_25CollectiveMainloopFwdSm90ILi2EN4cute5tupleIJNS5_1CILi1EEES8_S8_EEENS6_IJNS7_ILi128EEESA_NS7_ILi256EEEEEELi256ENS_12float_e4m3_tEfNS_4arch4Sm90ELb0ELb0ELb1ELb1ELb1ELb1ELb0ELb1ELb0ELb1ELb1ELb0EEENS1_21CollectiveEpilogueFwdINS6_IJSA_SB_SA_EEES9_NS_10bfloat16_tESF_Li256ELb1ELb1ELb1ELb1EEENS1_36VarlenDynamicPersistentTileSchedulerILi128ELi128ELi256ELi128ELb1ELb1ELb1ELb0ELb1ELb1EEEEEEEEEvNT_6ParamsE)
        /*0098*/ 	.word	0x000000a8


	//----- nvinfo : EIATTR_FRAME_SIZE
	.align		4
.L_50:
        /*009c*/ 	.byte	0x04, 0x11
        /*009e*/ 	.short	(.L_52 - .L_51)
	.align		4
.L_51:
        /*00a0*/ 	.word	index@(_ZN7cutlass13device_kernelIN5flash11enable_sm90INS1_16FlashAttnFwdSm90INS1_25CollectiveMainloopFwdSm90ILi2EN4cute5tupleIJNS5_1CILi1EEES8_S8_EEENS6_IJNS7_ILi128EEESA_NS7_ILi256EEEEEELi256ENS_12float_e4m3_tEfNS_4arch4Sm90ELb0ELb0ELb1ELb1ELb1ELb1ELb0ELb1ELb0ELb1ELb1ELb0EEENS1_21CollectiveEpilogueFwdINS6_IJSA_SB_SA_EEES9_NS_10bfloat16_tESF_Li256ELb1ELb1ELb1ELb1EEENS1_36VarlenDynamicPersistentTileSchedulerILi128ELi128ELi256ELi128ELb1ELb1ELb1ELb0ELb1ELb1EEEEEEEEEvNT_6ParamsE)
        /*00a4*/ 	.word	0x000001a8


	//----- nvinfo : EIATTR_REGCOUNT
	.align		4
.L_52:
        /*00a8*/ 	.byte	0x04, 0x2f
        /*00aa*/ 	.short	(.L_54 - .L_53)
	.align		4
.L_53:
        /*00ac*/ 	.word	index@(_ZN7cutlass13device_kernelIN5flash11enable_sm90INS1_16FlashAttnFwdSm90INS1_25CollectiveMainloopFwdSm90ILi2EN4cute5tupleIJNS5_1CILi1EEES8_S8_EEENS6_IJNS7_ILi128EEESA_NS7_ILi256EEEEEELi256ENS_12float_e4m3_tEfNS_4arch4Sm90ELb0ELb0ELb1ELb1ELb1ELb0ELb0ELb1ELb0ELb1ELb1ELb0EEENS1_21CollectiveEpilogueFwdINS6_IJSA_SB_SA_EEES9_NS_10bfloat16_tESF_Li256ELb1ELb1ELb1ELb1EEENS1_36VarlenDynamicPersistentTileSchedulerILi128ELi128ELi256ELi128ELb1ELb1ELb1ELb0ELb1ELb1EEEEEEEEEvNT_6ParamsE)
        /*00b0*/ 	.word	0x000000a8


	//----- nvinfo : EIATTR_FRAME_SIZE
	.align		4
.L_54:
        /*00b4*/ 	.byte	0x04, 0x11
        /*00b6*/ 	.short	(.L_56 - .L_55)
	.align		4
.L_55:
        /*00b8*/ 	.word	index@(_ZN7cutlass13device_kernelIN5flash11enable_sm90INS1_16FlashAttnFwdSm90INS1_25CollectiveMainloopFwdSm90ILi2EN4cute5tupleIJNS5_1CILi1EEES8_S8_EEENS6_IJNS7_ILi128EEESA_NS7_ILi256EEEEEELi256ENS_12float_e4m3_tEfNS_4arch4Sm90ELb0ELb0ELb1ELb1ELb1ELb0ELb0ELb1ELb0ELb1ELb1ELb0EEENS1_21CollectiveEpilogueFwdINS6_IJSA_SB_SA_EEES9_NS_10bfloat16_tESF_Li256ELb1ELb1ELb1ELb1EEENS1_36VarlenDynamicPersistentTileSchedulerILi128ELi128ELi256ELi128ELb1ELb1ELb1ELb0ELb1ELb1EEEEEEEEEvNT_6ParamsE)
        /*00bc*/ 	.word	0x00000038


	//----- nvinfo : EIATTR_REGCOUNT
	.align		4
.L_56:
        /*00c0*/ 	.byte	0x04, 0x2f
        /*00c2*/ 	.short	(.L_58 - .L_57)
	.align		4
.L_57:
        /*00c4*/ 	.word	index@(_ZN7cutlass13device_kernelIN5flash11enable_sm90INS1_16FlashAttnFwdSm90INS1_25CollectiveMainloopFwdSm90ILi2EN4cute5tupleIJNS5_1CILi1EEES8_S8_EEENS6_IJNS7_ILi128EEESA_NS7_ILi256EEEEEELi256ENS_12float_e4m3_tEfNS_4arch4Sm90ELb0ELb0ELb1ELb0ELb1ELb0ELb0ELb1ELb0ELb1ELb1ELb0EEENS1_21CollectiveEpilogueFwdINS6_IJSA_SB_SA_EEES9_NS_10bfloat16_tESF_Li256ELb0ELb1ELb1ELb1EEENS1_19SingleTileSchedulerILb0ELb1ELb1ELi128EEEEEEEEEvNT_6ParamsE)
        /*00c8*/ 	.word	0x000000a8


	//----- nvinfo : EIATTR_FRAME_SIZE
	.align		4
.L_58:
        /*00cc*/ 	.byte	0x04, 0x11
        /*00ce*/ 	.short	(.L_60 - .L_59)
	.align		4
.L_59:
        /*00d0*/ 	.word	index@(_ZN7cutlass13device_kernelIN5flash11enable_sm90INS1_16FlashAttnFwdSm90INS1_25CollectiveMainloopFwdSm90ILi2EN4cute5tupleIJNS5_1CILi1EEES8_S8_EEENS6_IJNS7_ILi128EEESA_NS7_ILi256EEEEEELi256ENS_12float_e4m3_tEfNS_4arch4Sm90ELb0ELb0ELb1ELb0ELb1ELb0ELb0ELb1ELb0ELb1ELb1ELb0EEENS1_21CollectiveEpilogueFwdINS6_IJSA_SB_SA_EEES9_NS_10bfloat16_tESF_Li256ELb0ELb1ELb1ELb1EEENS1_19SingleTileSchedulerILb0ELb1ELb1ELi128EEEEEEEEEvNT_6ParamsE)
        /*00d4*/ 	.word	0x00000010


	//----- nvinfo : EIATTR_MIN_STACK_SIZE
	.align		4
.L_60:
        /*00d8*/ 	.byte	0x04, 0x12
        /*00da*/ 	.short	(.L_62 - .L_61)
	.align		4
.L_61:
        /*00dc*/ 	.word	index@(_ZN7cutlass13device_kernelIN5flash11enable_sm90INS1_16FlashAttnFwdSm90INS1_25CollectiveMainloopFwdSm90ILi2EN4cute5tupleIJNS5_1CILi1EEES8_S8_EEENS6_IJNS7_ILi128EEESA_NS7_ILi256EEEEEELi256ENS_12float_e4m3_tEfNS_4arch4Sm90ELb0ELb0ELb1ELb0ELb1ELb0ELb0ELb1ELb0ELb1ELb1ELb0EEENS1_21CollectiveEpilogueFwdINS6_IJSA_SB_SA_EEES9_NS_10bfloat16_tESF_Li256ELb0ELb1ELb1ELb1EEENS1_19SingleTileSchedulerILb0ELb1ELb1ELi128EEEEEEEEEvNT_6ParamsE)
        /*00e0*/ 	.word	0x00000010


	//----- nvinfo : EIATTR_MIN_STACK_SIZE
	.align		4
.L_62:
        /*00e4*/ 	.byte	0x04, 0x12
        /*00e6*/ 	.short	(.L_64 - .L_63)
	.align		4
.L_63:
        /*00e8*/ 	.word	index@(_ZN7cutlass13device_kernelIN5flash11enable_sm90INS1_16FlashAttnFwdSm90INS1_25CollectiveMainloopFwdSm90ILi2EN4cute5tupleIJNS5_1CILi1EEES8_S8_EEENS6_IJNS7_ILi128EEESA_NS7_ILi256EEEEEELi256ENS_12float_e4m3_tEfNS_4arch4Sm90ELb0ELb0ELb1ELb1ELb1ELb0ELb0ELb1ELb0ELb1ELb1ELb0EEENS1_21CollectiveEpilogueFwdINS6_IJSA_SB_SA_EEES9_NS_10bfloat16_tESF_Li256ELb1ELb1ELb1ELb1EEENS1_36VarlenDynamicPersistentTileSchedulerILi128ELi128ELi256ELi128ELb1ELb1ELb1ELb0ELb1ELb1EEEEEEEEEvNT_6ParamsE)
        /*00ec*/ 	.word	0x00000038


	//----- nvinfo : EIATTR_MIN_STACK_SIZE
	.align		4
.L_64:
        /*00f0*/ 	.byte	0x04, 0x12
        /*00f2*/ 	.short	(.L_66 - .L_65)
	.align		4
.L_65:
        /*00f4*/ 	.word	index@(_ZN7cutlass13device_kernelIN5flash11enable_sm90INS1_16FlashAttnFwdSm90INS1_25CollectiveMainloopFwdSm90ILi2EN4cute5tupleIJNS5_1CILi1EEES8_S8_EEENS6_IJNS7_ILi128EEESA_NS7_ILi256EEEEEELi256ENS_12float_e4m3_tEfNS_4arch4Sm90ELb0ELb0ELb1ELb1ELb1ELb1ELb0ELb1ELb0ELb1ELb1ELb0EEENS1_21CollectiveEpilogueFwdINS6_IJSA_SB_SA_EEES9_NS_10bfloat16_tESF_Li256ELb1ELb1ELb1ELb1EEENS1_36VarlenDynamicPersistentTileSchedulerILi128ELi128ELi256ELi128ELb1ELb1ELb1ELb0ELb1ELb1EEEEEEEEEvNT_6ParamsE)
        /*00f8*/ 	.word	0x000001a8


	//----- nvinfo : EIATTR_MIN_STACK_SIZE
	.align		4
.L_66:
        /*00fc*/ 	.byte	0x04, 0x12
        /*00fe*/ 	.short	(.L_68 - .L_67)
	.align		4
.L_67:
        /*0100*/ 	.word	index@(_ZN7cutlass13device_kernelIN5flash11enable_sm90INS1_16FlashAttnFwdSm90INS1_25CollectiveMainloopFwdSm90ILi2EN4cute5tupleIJNS5_1CILi1EEES8_S8_EEENS6_IJNS7_ILi128EEENS7_ILi64EEENS7_ILi256EEEEEELi256ENS_12float_e4m3_tEfNS_4arch4Sm90ELb0ELb1ELb1ELb0ELb1ELb0ELb0ELb1ELb0ELb1ELb1ELb0EEENS1_21CollectiveEpilogueFwdINS6_IJSA_SC_SB_EEES9_NS_10bfloat16_tESG_Li256ELb0ELb1ELb1ELb1EEENS1_19SingleTileSchedulerILb0ELb1ELb1ELi128EEEEEEEEEvNT_6ParamsE)
        /*0104*/ 	.word	0x00000008


	//----- nvinfo : EIATTR_MIN_STACK_SIZE
	.align		4
.L_68:
        /*0108*/ 	.byte	0x04, 0x12
        /*010a*/ 	.short	(.L_70 - .L_69)
	.align		4
.L_69:
        /*010c*/ 	.word	index@(_ZN7cutlass13device_kernelIN5flash11enable_sm90INS1_16FlashAttnFwdSm90INS1_25CollectiveMainloopFwdSm90ILi2EN4cute5tupleIJNS5_1CILi1EEES8_S8_EEENS6_IJNS7_ILi128EEENS7_ILi64EEENS7_ILi256EEEEEELi256ENS_12float_e4m3_tEfNS_4arch4Sm90ELb0ELb1ELb1ELb1ELb1ELb0ELb0ELb1ELb0ELb1ELb1ELb0EEENS1_21CollectiveEpilogueFwdINS6_IJSA_SC_SB_EEES9_NS_10bfloat16_tESG_Li256ELb1ELb1ELb1ELb1EEENS1_36VarlenDynamicPersistentTileSchedulerILi128ELi64ELi256ELi128ELb1ELb1ELb1ELb1ELb0ELb1EEEEEEEEEvNT_6ParamsE)
        /*0110*/ 	.word	0x00000018


	//----- nvinfo : EIATTR_MIN_STACK_SIZE
	.align		4
.L_70:
        /*0114*/ 	.byte	0x04, 0x12
        /*0116*/ 	.short	(.L_72 - .L_71)
	.align		4
.L_71:
        /*0118*/ 	.word	index@(_ZN7cutlass13device_kernelIN5flash11enable_sm90INS1_16FlashAttnFwdSm90INS1_25CollectiveMainloopFwdSm90ILi2EN4cute5tupleIJNS5_1CILi1EEES8_S8_EEENS6_IJNS7_ILi128EEENS7_ILi64EEENS7_ILi256EEEEEELi256ENS_12float_e4m3_tEfNS_4arch4Sm90ELb0ELb1ELb1ELb1ELb1ELb1ELb0ELb1ELb0ELb1ELb1ELb0EEENS1_21CollectiveEpilogueFwdINS6_IJSA_SC_SB_EEES9_NS_10bfloat16_tESG_Li256ELb1ELb1ELb1ELb1EEENS1_36VarlenDynamicPersistentTileSchedulerILi128ELi64ELi256ELi128ELb1ELb1ELb1ELb1ELb0ELb1EEEEEEEEEvNT_6ParamsE)
        /*011c*/ 	.word	0x00000090


	//----- nvinfo : EIATTR_MIN_STACK_SIZE
	.align		4
.L_72:
        /*0120*/ 	.byte	0x04, 0x12
        /*0122*/ 	.short	(.L_74 - .L_73)
	.align		4
.L_73:
        /*0124*/ 	.word	index@(_ZN7cutlass13device_kernelIN5flash11enable_sm90INS1_16FlashAttnFwdSm90INS1_25CollectiveMainloopFwdSm90ILi2EN4cute5tupleIJNS5_1CILi1EEES8_S8_EEENS6_IJNS7_ILi128EEESA_NS7_ILi256EEEEEELi256ENS_12float_e4m3_tEfNS_4arch4Sm90ELb1ELb0ELb1ELb0ELb1ELb0ELb0ELb1ELb0ELb1ELb1ELb0EEENS1_21CollectiveEpilogueFwdINS6_IJSA_SB_SA_EEES9_NS_10bfloat16_tESF_Li256ELb0ELb1ELb1ELb1EEENS1_19SingleTileSchedulerILb0ELb1ELb1ELi128EEEEEEEEEvNT_6ParamsE)
        /*0128*/ 	.word	0x00000010


	//----- nvinfo : EIATTR_MIN_STACK_SIZE
	.align		4
.L_74:
        /*012c*/ 	.byte	0x04, 0x12
        /*012e*/ 	.short	(.L_76 - .L_75)
	.align		4
.L_75:
        /*0130*/ 	.word	index@(_ZN7cutlass13device_kernelIN5flash11enable_sm90INS1_16FlashAttnFwdSm90INS1_25CollectiveMainloopFwdSm90ILi2EN4cute5tupleIJNS5_1CILi1EEES8_S8_EEENS6_IJNS7_ILi128EEESA_NS7_ILi256EEEEEELi256ENS_12float_e4m3_tEfNS_4arch4Sm90ELb1ELb0ELb1ELb1ELb1ELb0ELb0ELb1ELb0ELb1ELb1ELb0EEENS1_21CollectiveEpilogueFwdINS6_IJSA_SB_SA_EEES9_NS_10bfloat16_tESF_Li256ELb1ELb1ELb1ELb1EEENS1_36VarlenDynamicPersistentTileSchedulerILi128ELi128ELi256ELi128ELb1ELb1ELb1ELb1ELb1ELb1EEEEEEEEEvNT_6ParamsE)
        /*0134*/ 	.word	0x00000038


	//----- nvinfo : EIATTR_MIN_STACK_SIZE
	.align		4
.L_76:
        /*0138*/ 	.byte	0x04, 0x12
        /*013a*/ 	.short	(.L_78 - .L_77)
	.align		4
.L_77:
        /*013c*/ 	.word	index@(_ZN7cutlass13device_kernelIN5flash11enable_sm90INS1_16FlashAttnFwdSm90INS1_25CollectiveMainloopFwdSm90ILi2EN4cute5tupleIJNS5_1CILi1EEES8_S8_EEENS6_IJNS7_ILi128EEESA_NS7_ILi256EEEEEELi256ENS_12float_e4m3_tEfNS_4arch4Sm90ELb1ELb0ELb1ELb1ELb1ELb1ELb0ELb1ELb0ELb1ELb1ELb0EEENS1_21CollectiveEpilogueFwdINS6_IJSA_SB_SA_EEES9_NS_10bfloat16_tESF_Li256ELb1ELb1ELb1ELb1EEENS1_36VarlenDynamicPersistentTileSchedulerILi128ELi128ELi256ELi128ELb1ELb1ELb1ELb1ELb1ELb1EEEEEEEEEvNT_6ParamsE)
        /*0140*/ 	.word	0x000001c8
.L_78:


//--------------------- .nv.compat                --------------------------
	.section	.nv.compat,"",@"SHT_CUDA_COMPAT_INFO"
	.align	4
        /*0000*/ 	.byte	0x02, 0x09, 0x01, 0x00, 0x02, 0x02, 0x04, 0x00, 0x02, 0x05, 0x05, 0x00, 0x03, 0x07, 0x01, 0x01
        /*0010*/ 	.byte	0x02, 0x03, 0x01, 0x00, 0x02, 0x06, 0x01, 0x00, 0x04, 0x0b, 0x08, 0x00, 0x00, 0x00, 0x00, 0x00
        /*0020*/ 	.byte	0x00, 0x00, 0x00, 0x00


//--------------------- .nv.info._ZN7cutlass13device_kernelIN5flash11enable_sm90INS1_16FlashAttnFwdSm90INS1_25CollectiveMainloopFwdSm90ILi2EN4cute5tupleIJNS5_1CILi1EEES8_S8_EEENS6_IJNS7_ILi128EEESA_NS7_ILi256EEEEEELi256ENS_12float_e4m3_tEfNS_4arch4Sm90ELb0ELb0ELb1ELb0ELb1ELb0ELb0ELb1ELb0ELb1ELb1ELb0EEENS1_21CollectiveEpilogueFwdINS6_IJSA_SB_SA_EEES9_NS_10bfloat16_tESF_Li256ELb0ELb1ELb1ELb1EEENS1_19SingleTileSchedulerILb0ELb1ELb1ELi128EEEEEEEEEvNT_6ParamsE --------------------------
	.section	.nv.info._ZN7cutlass13device_kernelIN5flash11enable_sm90INS1_16FlashAttnFwdSm90INS1_25CollectiveMainloopFwdSm90ILi2EN4cute5tupleIJNS5_1CILi1EEES8_S8_EEENS6_IJNS7_ILi128EEESA_NS7_ILi256EEEEEELi256ENS_12float_e4m3_tEfNS_4arch4Sm90ELb0ELb0ELb1ELb0ELb1ELb0ELb0ELb1ELb0ELb1ELb1ELb0EEENS1_21CollectiveEpilogueFwdINS6_IJSA_SB_SA_EEES9_NS_10bfloat16_tESF_Li256ELb0ELb1ELb1ELb1EEENS1_19SingleTileSchedulerILb0ELb1ELb1ELi128EEEEEEEEEvNT_6ParamsE,"",@"SHT_CUDA_INFO"
	.sectionflags	@""
	.align	4


	//----- nvinfo : EIATTR_CUDA_API_VERSION
	.align		4
        /*0000*/ 	.byte	0x04, 0x37
        /*0002*/ 	.short	(.L_80 - .L_79)
.L_79:
        /*0004*/ 	.word	0x00000082


	//----- nvinfo : EIATTR_KPARAM_INFO
	.align		4
.L_80:
        /*0008*/ 	.byte	0x04, 0x17
        /*000a*/ 	.short	(.L_82 - .L_81)
.L_81:
        /*000c*/ 	.word	0x00000000
        /*0010*/ 	.short	0x0000
        /*0012*/ 	.short	0x0070
        /*0014*/ 	.byte	0x00, 0xf0, 0x01, 0x28


	//----- nvinfo : EIATTR_SPARSE_MMA_MASK
	.align		4
.L_82:
        /*0018*/ 	.byte	0x03, 0x50
        /*001a*/ 	.short	0x0000


	//----- nvinfo : EIATTR_MAXREG_COUNT
	.align		4
        /*001c*/ 	.byte	0x03, 0x1b
        /*001e*/ 	.short	0x00a8


	//----- nvinfo : EIATTR_NUM_BARRIERS
	.align		4
        /*0020*/ 	.byte	0x02, 0x4c
        /*0022*/ 	.byte	0x10
	.zero		1


	//----- nvinfo : EIATTR_EXTERNS
	.align		4
        /*0024*/ 	.byte	0x04, 0x0f
        /*0026*/ 	.short	(.L_84 - .L_83)


	//   ....[0]....
	.align		4
.L_83:
        /*0028*/ 	.word	index@(__assertfail)


	//----- nvinfo : EIATTR_ANNOTATIONS
	.align		4
.L_84:
        /*002c*/ 	.byte	0x04, 0x55
        /*002e*/ 	.short	(.L_86 - .L_85)


	//   ....[0]....
.L_85:
        /*0030*/ 	.word	0x00000001
        /*0034*/ 	.byte	0x20, 0xc2, 0x00, 0x00, 0x01, 0x00, 0x00, 0x00, 0x20, 0xc3, 0x00, 0x00, 0x01, 0x00, 0x00, 0x00
        /*0044*/ 	.byte	0x00, 0xc4, 0x00, 0x00, 0x01, 0x00, 0x00, 0x00, 0x30, 0xc4, 0x00, 0x00, 0x01, 0x00, 0x00, 0x00
        /*0054*/ 	.byte	0x60, 0xdf, 0x00, 0x00, 0x01, 0x00, 0x00, 0x00, 0x60, 0xee, 0x00, 0x00, 0x01, 0x00, 0x00, 0x00
        /*0064*/ 	.byte	0x70, 0xee, 0x00, 0x00, 0x01, 0x00, 0x00, 0x00, 0x80, 0xee, 0x00, 0x00, 0x01, 0x00, 0x00, 0x00
        /*0074*/ 	.byte	0xb0, 0xf7, 0x00, 0x00, 0x01, 0x00, 0x00, 0x00, 0xc0, 0xf7, 0x00, 0x00, 0x01, 0x00, 0x00, 0x00
        /*0084*/ 	.byte	0x40, 0xf8, 0x00, 0x00, 0x01, 0x00, 0x00, 0x00, 0x60, 0xf8, 0x00, 0x00


	//----- nvinfo : EIATTR_MERCURY_ISA_VERSION
	.align		4
.L_86:
        /*0090*/ 	.byte	0x03, 0x5f
        /*0092*/ 	.short	0x0101


	//----- nvinfo : EIATTR_INT_WARP_WIDE_INSTR_OFFSETS
	.align		4
        /*0094*/ 	.byte	0x04, 0x31
        /*0096*/ 	.short	(.L_88 - .L_87)


	//   ....[0]....
.L_87:
        /*0098*/ 	.word	0x000000c0


	//   ....[1]....
        /*009c*/ 	.word	0x000000d0


	//   ....[2]....
        /*00a0*/ 	.word	0x00000170


	//----- nvinfo : EIATTR_COOP_GROUP_MASK_REGIDS
	.align		4
.L_88:
        /*00a4*/ 	.byte	0x04, 0x29
        /*00a6*/ 	.short	(.L_90 - .L_89)


	//   ....[0]....
.L_89:
        /*00a8*/ 	.word	0xffffffff


	//   ....[1]....
        /*00ac*/ 	.word	0xffffffff


	//   ....[2]....
        /*00b0*/ 	.word	0xffffffff


	//   ....[3]....
        /*00b4*/ 	.word	0xffffffff


	//   ....[4]....
        /*00b8*/ 	.word	0xffffffff


	//   ....[5]....
        /*00bc*/ 	.word	0xffffffff


	//   ....[6]....
        /*00c0*/ 	.word	0xffffffff


	//   ....[7]....
        /*00c4*/ 	.word	0xffffffff


	//   ....[8]....
        /*00c8*/ 	.word	0xffffffff


	//   ....[9]....
        /*00cc*/ 	.word	0xffffffff


	//   ....[10]....
        /*00d0*/ 	.word	0xffffffff


	//   ....[11]....
        /*00d4*/ 	.word	0xffffffff


	//   ....[12]....
        /*00d8*/ 	.word	0xffffffff


	//   ....[13]....
        /*00dc*/ 	.word	0xffffffff


	//   ....[14]....
        /*00e0*/ 	.word	0xffffffff


	//   ....[15]....
        /*00e4*/ 	.word	0xffffffff


	//   ....[16]....
        /*00e8*/ 	.word	0xffffffff


	//   ....[17]....
        /*00ec*/ 	.word	0xffffffff


	//   ....[18]....
        /*00f0*/ 	.word	0xffffffff


	//   ....[19]....
        /*00f4*/ 	.word	0xffffffff


	//   ....[20]....
        /*00f8*/ 	.word	0xffffffff


	//   ....[21]....
        /*00fc*/ 	.word	0xffffffff


	//   ....[22]....
        /*0100*/ 	.word	0xffffffff


	//   ....[23]....
        /*0104*/ 	.word	0xffffffff


	//   ....[24]....
        /*0108*/ 	.word	0xffffffff


	//   ....[25]....
        /*010c*/ 	.word	0xffffffff


	//   ....[26]....
        /*0110*/ 	.word	0xffffffff


	//   ....[27]....
        /*0114*/ 	.word	0xffffffff


	//   ....[28]....
        /*0118*/ 	.word	0xffffffff


	//   ....[29]....
        /*011c*/ 	.word	0xffffffff


	//   ....[30]....
        /*0120*/ 	.word	0xffffffff


	//   ....[31]....
        /*0124*/ 	.word	0xffffffff


	//   ....[32]....
        /*0128*/ 	.word	0xffffffff


	//   ....[33]....
        /*012c*/ 	.word	0xffffffff


	//   ....[34]....
        /*0130*/ 	.word	0xffffffff


	//   ....[35]....
        /*0134*/ 	.word	0xffffffff


	//   ....[36]....
        /*0138*/ 	.word	0xffffffff


	//   ....[37]....
        /*013c*/ 	.word	0xffffffff


	//   ....[38]....
        /*0140*/ 	.word	0xffffffff


	//   ....[39]....
        /*0144*/ 	.word	0xffffffff


	//   ....[40]....
        /*0148*/ 	.word	0xffffffff


	//   ....[41]....
        /*014c*/ 	.word	0xffffffff


	//   ....[42]....
        /*0150*/ 	.word	0xffffffff


	//   ....[43]....
        /*0154*/ 	.word	0xffffffff


	//   ....[44]....
        /*0158*/ 	.word	0xffffffff


	//   ....[45]....
        /*015c*/ 	.word	0xffffffff


	//   ....[46]....
        /*0160*/ 	.word	0xffffffff


	//   ....[47]....
        /*0164*/ 	.word	0xffffffff


	//   ....[48]....
        /*0168*/ 	.word	0xffffffff


	//   ....[49]....
        /*016c*/ 	.word	0xffffffff


	//   ....[50]....
        /*0170*/ 	.word	0xffffffff


	//   ....[51]....
        /*0174*/ 	.word	0xffffffff


	//   ....[52]....
        /*0178*/ 	.word	0xffffffff


	//   ....[53]....
        /*017c*/ 	.word	0xffffffff


	//   ....[54]....
        /*0180*/ 	.word	0xffffffff


	//   ....[55]....
        /*0184*/ 	.word	0xffffffff


	//   ....[56]....
        /*0188*/ 	.word	0xffffffff


	//   ....[57]....
        /*018c*/ 	.word	0xffffffff


	//   ....[58]....
        /*0190*/ 	.word	0xffffffff


	//   ....[59]....
        /*0194*/ 	.word	0xffffffff


	//   ....[60]....
        /*0198*/ 	.word	0xffffffff


	//   ....[61]....
        /*019c*/ 	.word	0xffffffff


	//   ....[62]....
        /*01a0*/ 	.word	0xffffffff


	//   ....[63]....
        /*01a4*/ 	.word	0xffffffff


	//   ....[64]....
        /*01a8*/ 	.word	0xffffffff


	//   ....[65]....
        /*01ac*/ 	.word	0xffffffff


	//   ....[66]....
        /*01b0*/ 	.word	0xffffffff


	//   ....[67]....
        /*01b4*/ 	.word	0xffffffff


	//   ....[68]....
        /*01b8*/ 	.word	0xffffffff


	//   ....[69]....
        /*01bc*/ 	.word	0xffffffff


	//   ....[70]....
        /*01c0*/ 	.word	0xffffffff


	//   ....[71]....
        /*01c4*/ 	.word	0xffffffff


	//   ....[72]....
        /*01c8*/ 	.word	0xffffffff


	//   ....[73]....
        /*01cc*/ 	.word	0xffffffff


	//   ....[74]....
        /*01d0*/ 	.word	0xffffffff


	//   ....[75]....
        /*01d4*/ 	.word	0xffffffff


	//   ....[76]....
        /*01d8*/ 	.word	0xffffffff


	//   ....[77]....
        /*01dc*/ 	.word	0xffffffff


	//   ....[78]....
        /*01e0*/ 	.word	0xffffffff


	//   ....[79]....
        /*01e4*/ 	.word	0xffffffff


	//   ....[80]....
        /*01e8*/ 	.word	0xffffffff


	//   ....[81]....
        /*01ec*/ 	.word	0xffffffff


	//   ....[82]....
        /*01f0*/ 	.word	0xffffffff


	//   ....[83]....
        /*01f4*/ 	.word	0xffffffff


	//   ....[84]....
        /*01f8*/ 	.word	0xffffffff


	//   ....[85]....
        /*01fc*/ 	.word	0xffffffff


	//   ....[86]....
        /*0200*/ 	.word	0xffffffff


	//   ....[87]....
        /*0204*/ 	.word	0xffffffff


	//   ....[88]....
        /*0208*/ 	.word	0xffffffff


	//   ....[89]....
        /*020c*/ 	.word	0xffffffff


	//   ....[90]....
        /*0210*/ 	.word	0xffffffff


	//   ....[91]....
        /*0214*/ 	.word	0xffffffff


	//   ....[92]....
        /*0218*/ 	.word	0xffffffff


	//   ....[93]....
        /*021c*/ 	.word	0xffffffff


	//   ....[94]....
        /*0220*/ 	.word	0xffffffff


	//   ....[95]....
        /*0224*/ 	.word	0xffffffff


	//   ....[96]....
        /*0228*/ 	.word	0xffffffff


	//   ....[97]....
        /*022c*/ 	.word	0xffffffff


	//   ....[98]....
        /*0230*/ 	.word	0xffffffff


	//   ....[99]....
        /*0234*/ 	.word	0xffffffff


	//   ....[100]....
        /*0238*/ 	.word	0xffffffff


	//   ....[101]....
        /*023c*/ 	.word	0xffffffff


	//   ....[102]....
        /*0240*/ 	.word	0xffffffff


	//   ....[103]....
        /*0244*/ 	.word	0xffffffff


	//   ....[104]....
        /*0248*/ 	.word	0xffffffff


	//   ....[105]....
        /*024c*/ 	.word	0xffffffff


	//   ....[106]....
        /*0250*/ 	.word	0xffffffff


	//   ....[107]....
        /*0254*/ 	.word	0xffffffff


	//   ....[108]....
        /*0258*/ 	.word	0xffffffff


	//   ....[109]....
        /*025c*/ 	.word	0xffffffff


	//   ....[110]....
        /*0260*/ 	.word	0xffffffff


	//   ....[111]....
        /*0264*/ 	.word	0xffffffff


	//   ....[112]....
        /*0268*/ 	.word	0xffffffff


	//   ....[113]....
        /*026c*/ 	.word	0xffffffff


	//   ....[114]....
        /*0270*/ 	.word	0xffffffff


	//   ....[115]....
        /*0274*/ 	.word	0xffffffff


	//   ....[116]....
        /*0278*/ 	.word	0xffffffff


	//   ....[117]....
        /*027c*/ 	.word	0xffffffff


	//   ....[118]....
        /*0280*/ 	.word	0xffffffff


	//   ....[119]....
        /*0284*/ 	.word	0xffffffff


	//   ....[120]....
        /*0288*/ 	.word	0xffffffff


	//   ....[121]....
        /*028c*/ 	.word	0xffffffff


	//   ....[122]....
        /*0290*/ 	.word	0xffffffff


	//   ....[123]....
        /*0294*/ 	.word	0xffffffff


	//   ....[124]....
        /*0298*/ 	.word	0xffffffff


	//   ....[125]....
        /*029c*/ 	.word	0xffffffff


	//   ....[126]....
        /*02a0*/ 	.word	0xffffffff


	//   ....[127]....
        /*02a4*/ 	.word	0xffffffff


	//   ....[128]....
        /*02a8*/ 	.word	0xffffffff


	//   ....[129]....
        /*02ac*/ 	.word	0xffffffff


	//   ....[130]....
        /*02b0*/ 	.word	0xffffffff


	//   ....[131]....
        /*02b4*/ 	.word	0xffffffff


	//   ....[132]....
        /*02b8*/ 	.word	0xffffffff


	//   ....[133]....
        /*02bc*/ 	.word	0xffffffff


	//   ....[134]....
        /*02c0*/ 	.word	0xffffffff


	//   ....[135]....
        /*02c4*/ 	.word	0xffffffff


	//   ....[136]....
        /*02c8*/ 	.word	0xffffffff


	//   ....[137]....
        /*02cc*/ 	.word	0xffffffff


	//   ....[138]....
        /*02d0*/ 	.word	0xffffffff


	//   ....[139]....
        /*02d4*/ 	.word	0xffffffff


	//   ....[140]....
        /*02d8*/ 	.word	0xffffffff


	//   ....[141]....
        /*02dc*/ 	.word	0xffffffff


	//   ....[142]....
        /*02e0*/ 	.word	0xffffffff


	//   ....[143]....
        /*02e4*/ 	.word	0xffffffff


	//   ....[144]....
        /*02e8*/ 	.word	0xffffffff


	//   ....[145]....
        /*02ec*/ 	.word	0xffffffff


	//   ....[146]....
        /*02f0*/ 	.word	0xffffffff


	//   ....[147]....
        /*02f4*/ 	.word	0xffffffff


	//   ....[148]....
        /*02f8*/ 	.word	0xffffffff


	//   ....[149]....
        /*02fc*/ 	.word	0xffffffff


	//   ....[150]....
        /*0300*/ 	.word	0xffffffff


	//   ....[151]....
        /*0304*/ 	.word	0xffffffff


	//   ....[152]....
        /*0308*/ 	.word	0xffffffff


	//   ....[153]....
        /*030c*/ 	.word	0xffffffff


	//   ....[154]....
        /*0310*/ 	.word	0xffffffff


	//   ....[155]....
        /*0314*/ 	.word	0xffffffff


	//   ....[156]....
        /*0318*/ 	.word	0xffffffff


	//   ....[157]....
        /*031c*/ 	.word	0xffffffff


	//   ....[158]....
        /*0320*/ 	.word	0xffffffff


	//   ....[159]....
        /*0324*/ 	.word	0xffffffff


	//   ....[160]....
        /*0328*/ 	.word	0xffffffff


	//   ....[161]....
        /*032c*/ 	.word	0xffffffff


	//   ....[162]....
        /*0330*/ 	.word	0xffffffff


	//   ....[163]....
        /*0334*/ 	.word	0xffffffff


	//   ....[164]....
        /*0338*/ 	.word	0xffffffff


	//   ....[165]....
        /*033c*/ 	.word	0xffffffff


	//   ....[166]....
        /*0340*/ 	.word	0xffffffff


	//   ....[167]....
        /*0344*/ 	.word	0xffffffff


	//   ....[168]....
        /*0348*/ 	.word	0xffffffff


	//   ....[169]....
        /*034c*/ 	.word	0xffffffff


	//   ....[170]....
        /*0350*/ 	.word	0xffffffff


	//   ....[171]....
        /*0354*/ 	.word	0xffffffff


	//   ....[172]....
        /*0358*/ 	.word	0xffffffff


	//   ....[173]....
        /*035c*/ 	.word	0xffffffff


	//   ....[174]....
        /*0360*/ 	.word	0xffffffff


	//   ....[175]....
        /*0364*/ 	.word	0xffffffff


	//   ....[176]....
        /*0368*/ 	.word	0xffffffff


	//   ....[177]....
        /*036c*/ 	.word	0xffffffff


	//   ....[178]....
        /*0370*/ 	.word	0xffffffff


	//   ....[179]....
        /*0374*/ 	.word	0xffffffff


	//   ....[180]....
        /*0378*/ 	.word	0xffffffff


	//   ....[181]....
        /*037c*/ 	.word	0xffffffff


	//   ....[182]....
        /*0380*/ 	.word	0xffffffff


	//   ....[183]....
        /*0384*/ 	.word	0xffffffff


	//   ....[184]....
        /*0388*/ 	.word	0xffffffff


	//   ....[185]....
        /*038c*/ 	.word	0xffffffff


	//   ....[186]....
        /*0390*/ 	.word	0xffffffff


	//   ....[187]....
        /*0394*/ 	.word	0xffffffff


	//   ....[188]....
        /*0398*/ 	.word	0xffffffff


	//   ....[189]....
        /*039c*/ 	.word	0xffffffff


	//   ....[190]....
        /*03a0*/ 	.word	0xffffffff


	//   ....[191]....
        /*03a4*/ 	.word	0xffffffff


	//   ....[192]....
        /*03a8*/ 	.word	0xffffffff


	//   ....[193]....
        /*03ac*/ 	.word	0xffffffff


	//   ....[194]....
        /*03b0*/ 	.word	0xffffffff


	//   ....[195]....
        /*03b4*/ 	.word	0xffffffff


	//   ....[196]....
        /*03b8*/ 	.word	0xffffffff


	//   ....[197]....
        /*03bc*/ 	.word	0xffffffff


	//   ....[198]....
        /*03c0*/ 	.word	0xffffffff


	//   ....[199]....
        /*03c4*/ 	.word	0xffffffff


	//   ....[200]....
        /*03c8*/ 	.word	0xffffffff


	//   ....[201]....
        /*03cc*/ 	.word	0xffffffff


	//   ....[202]....
        /*03d0*/ 	.word	0xffffffff


	//   ....[203]....
        /*03d4*/ 	.word	0xffffffff


	//   ....[204]....
        /*03d8*/ 	.word	0xffffffff


	//   ....[205]....
        /*03dc*/ 	.word	0xffffffff


	//   ....[206]....
        /*03e0*/ 	.word	0xffffffff


	//   ....[207]....
        /*03e4*/ 	.word	0xffffffff


	//   ....[208]....
        /*03e8*/ 	.word	0xffffffff


	//   ....[209]....
        /*03ec*/ 	.word	0xffffffff


	//   ....[210]....
        /*03f0*/ 	.word	0xffffffff


	//   ....[211]....
        /*03f4*/ 	.word	0xffffffff


	//   ....[212]....
        /*03f8*/ 	.word	0xffffffff


	//   ....[213]....
        /*03fc*/ 	.word	0xffffffff


	//   ....[214]....
        /*0400*/ 	.word	0xffffffff


	//   ....[215]....
        /*0404*/ 	.word	0xffffffff


	//   ....[216]....
        /*0408*/ 	.word	0xffffffff


	//   ....[217]....
        /*040c*/ 	.word	0xffffffff


	//   ....[218]....
        /*0410*/ 	.word	0xffffffff


	//   ....[219]....
        /*0414*/ 	.word	0xffffffff


	//   ....[220]....
        /*0418*/ 	.word	0xffffffff


	//   ....[221]....
        /*041c*/ 	.word	0xffffffff


	//   ....[222]....
        /*0420*/ 	.word	0xffffffff


	//   ....[223]....
        /*0424*/ 	.word	0xffffffff


	//   ....[224]....
        /*0428*/ 	.word	0xffffffff


	//   ....[225]....
        /*042c*/ 	.word	0xffffffff


	//   ....[226]....
        /*0430*/ 	.word	0xffffffff


	//   ....[227]....
        /*0434*/ 	.word	0xffffffff


	//   ....[228]....
        /*0438*/ 	.word	0xffffffff


	//   ....[229]....
        /*043c*/ 	.word	0xffffffff


	//   ....[230]....
        /*0440*/ 	.word	0xffffffff


	//   ....[231]....
        /*0444*/ 	.word	0xffffffff


	//   ....[232]....
        /*0448*/ 	.word	0xffffffff


	//   ....[233]....
        /*044c*/ 	.word	0xffffffff


	//   ....[234]....
        /*0450*/ 	.word	0xffffffff


	//   ....[235]....
        /*0454*/ 	.word	0xffffffff


	//   ....[236]....
        /*0458*/ 	.word	0xffffffff


	//   ....[237]....
        /*045c*/ 	.word	0x0500000f


	//   ....[238]....
        /*0460*/ 	.word	0x0500000f


	//   ....[239]....
        /*0464*/ 	.word	0x0500000f


	//   ....[240]....
        /*0468*/ 	.word	0x0500000f


	//   ....[241]....
        /*046c*/ 	.word	0x0500000f


	//   ....[242]....
        /*0470*/ 	.word	0x0500000f


	//   ....[243]....
        /*0474*/ 	.word	0x0500000f


	//   ....[244]....
        /*0478*/ 	.word	0x0500000f


	//   ....[245]....
        /*047c*/ 	.word	0x0500000f


	//   ....[246]....
        /*0480*/ 	.word	0x0500000f


	//   ....[247]....
        /*0484*/ 	.word	0x0500000f


	//   ....[248]....
        /*0488*/ 	.word	0x0500000f


	//   ....[249]....
        /*048c*/ 	.word	0x0500000f


	//   ....[250]....
        /*0490*/ 	.word	0x0500000f


	//   ....[251]....
        /*0494*/ 	.word	0x0500000f


	//   ....[252]....
        /*0498*/ 	.word	0x0500000f


	//   ....[253]....
        /*049c*/ 	.word	0x0500000f


	//   ....[254]....
        /*04a0*/ 	.word	0x0500000f


	//   ....[255]....
        /*04a4*/ 	.word	0x0500000f


	//   ....[0]....
        /*04a8*/ 	.word	0x0500000f


	//   ....[1]....
        /*04ac*/ 	.word	0x0500000f


	//   ....[2]....
        /*04b0*/ 	.word	0x0500000f


	//   ....[3]....
        /*04b4*/ 	.word	0x0500000f


	//   ....[4]....
        /*04b8*/ 	.word	0x0500000f


	//   ....[5]....
        /*04bc*/ 	.word	0x0500000f


	//   ....[6]....
        /*04c0*/ 	.word	0x0500000f


	//   ....[7]....
        /*04c4*/ 	.word	0x0500000f


	//   ....[8]....
        /*04c8*/ 	.word	0x0500000f


	//   ....[9]....
        /*04cc*/ 	.word	0x0500000f


	//   ....[10]....
        /*04d0*/ 	.word	0x0500000f


	//   ....[11]....
        /*04d4*/ 	.word	0x0500000f


	//   ....[12]....
        /*04d8*/ 	.word	0x0500000f


	//   ....[13]....
        /*04dc*/ 	.word	0x0500000f


	//   ....[14]....
        /*04e0*/ 	.word	0x0500000f


	//   ....[15]....
        /*04e4*/ 	.word	0x0500000f


	//   ....[16]....
        /*04e8*/ 	.word	0x0500000f


	//   ....[17]....
        /*04ec*/ 	.word	0x0500000f


	//   ....[18]....
        /*04f0*/ 	.word	0x0500000f


	//   ....[19]....
        /*04f4*/ 	.word	0x0500000f


	//   ....[20]....
        /*04f8*/ 	.word	0x0500000f


	//   ....[21]....
        /*04fc*/ 	.word	0x0500000f


	//   ....[22]....
        /*0500*/ 	.word	0x0500000f


	//   ....[23]....
        /*0504*/ 	.word	0x0500000f


	//   ....[24]....
        /*0508*/ 	.word	0x0500000f


	//   ....[25]....
        /*050c*/ 	.word	0x0500000f


	//   ....[26]....
        /*0510*/ 	.word	0x0500000f


	//   ....[27]....
        /*0514*/ 	.word	0x0500000f


	//   ....[28]....
        /*0518*/ 	.word	0x0500000f


	//   ....[29]....
        /*051c*/ 	.word	0x0500000f


	//   ....[30]....
        /*0520*/ 	.word	0x0500000f


	//   ....[31]....
        /*0524*/ 	.word	0x0500000f


	//   ....[32]....
        /*0528*/ 	.word	0x0500000f


	//   ....[33]....
        /*052c*/ 	.word	0x0500000f


	//   ....[34]....
        /*0530*/ 	.word	0x0500000f


	//   ....[35]....
        /*0534*/ 	.word	0x0500000f


	//   ....[36]....
        /*0538*/ 	.word	0x0500000f


	//   ....[37]....
        /*053c*/ 	.word	0x0500000f


	//   ....[38]....
        /*0540*/ 	.word	0x0500000f


	//   ....[39]....
        /*0544*/ 	.word	0x0500000f


	//   ....[40]....
        /*0548*/ 	.word	0x0500000f


	//   ....[41]....
        /*054c*/ 	.word	0x0500000f


	//   ....[42]....
        /*0550*/ 	.word	0x0500000f


	//   ....[43]....
        /*0554*/ 	.word	0x0500000f


	//   ....[44]....
        /*0558*/ 	.word	0x0500000f


	//   ....[45]....
        /*055c*/ 	.word	0x0500000f


	//   ....[46]....
        /*0560*/ 	.word	0x0500000f


	//   ....[47]....
        /*0564*/ 	.word	0x0500000f


	//   ....[48]....
        /*0568*/ 	.word	0x0500000f


	//   ....[49]....
        /*056c*/ 	.word	0x0500000f


	//   ....[50]....
        /*0570*/ 	.word	0x0500000f


	//   ....[51]....
        /*0574*/ 	.word	0x0500000f


	//   ....[52]....
        /*0578*/ 	.word	0x0500000f


	//   ....[53]....
        /*057c*/ 	.word	0x0500000f


	//   ....[54]....
        /*0580*/ 	.word	0x0500000f


	//   ....[55]....
        /*0584*/ 	.word	0x0500000f


	//   ....[56]....
        /*0588*/ 	.word	0x0500000f


	//   ....[57]....
        /*058c*/ 	.word	0x0500000f


	//   ....[58]....
        /*0590*/ 	.word	0x0500000f


	//   ....[59]....
        /*0594*/ 	.word	0x0500000f


	//   ....[60]....
        /*0598*/ 	.word	0x0500000f


	//   ....[61]....
        /*059c*/ 	.word	0x0500000f


	//----- nvinfo : EIATTR_COOP_GROUP_INSTR_OFFSETS
	.align		4
.L_90:
        /*05a0*/ 	.byte	0x04, 0x28
        /*05a2*/ 	.short	(.L_92 - .L_91)


	//   ....[0]....
.L_91:
        /*05a4*/ 	.word	0x00000080


	//   ....[1]....
        /*05a8*/ 	.word	0x00000090


	//   ....[2]....
        /*05ac*/ 	.word	0x000002d0


	//   ....[3]....
        /*05b0*/ 	.word	0x00000430


	//   ....[4]....
        /*05b4*/ 	.word	0x00000550


	//   ....[5]....
        /*05b8*/ 	.word	0x000006b0


	//   ....[6]....
        /*05bc*/ 	.word	0x00001280


	//   ....[7]....
        /*05c0*/ 	.word	0x00002cb0


	//   ....[8]....
        /*05c4*/ 	.word	0x00002d30


	//   ....[9]....
        /*05c8*/ 	.word	0x00003260


	//   ....[10]....
        /*05cc*/ 	.word	0x000032f0


	//   ....[11]....
        /*05d0*/ 	.word	0x00004de0


	//   ....[12]....
        /*05d4*/ 	.word	0x00004e50


	//   ....[13]....
        /*05d8*/ 	.word	0x00005430


	//   ....[14]....
        /*05dc*/ 	.word	0x000055a0


	//   ....[15]....
        /*05e0*/ 	.word	0x00006d40


	//   ....[16]....
        /*05e4*/ 	.word	0x00006d50


	//   ....[17]....
        /*05e8*/ 	.word	0x00006da0


	//   ....[18]....
        /*05ec*/ 	.word	0x00006db0


	//   ....[19]....
        /*05f0*/ 	.word	0x00008310


	//   ....[20]....
        /*05f4*/ 	.word	0x00008340


	//   ....[21]....
        /*05f8*/ 	.word	0x00008370


	//   ....[22]....
        /*05fc*/ 	.word	0x00008390


	//   ....[23]....
        /*0600*/ 	.word	0x000083a0


	//   ....[24]....
        /*0604*/ 	.word	0x000083b0


	//   ....[25]....
        /*0608*/ 	.word	0x000083c0


	//   ....[26]....
        /*060c*/ 	.word	0x000083d0


	//   ....[27]....
        /*0610*/ 	.word	0x000083f0


	//   ....[28]....
        /*0614*/ 	.word	0x00008400


	//   ....[29]....
        /*0618*/ 	.word	0x00008410


	//   ....[30]....
        /*061c*/ 	.word	0x00008420


	//   ....[31]....
        /*0620*/ 	.word	0x00008430


	//   ....[32]....
        /*0624*/ 	.word	0x00008440


	//   ....[33]....
        /*0628*/ 	.word	0x00008450


	//   ....[34]....
        /*062c*/ 	.word	0x00008460


	//   ....[35]....
        /*0630*/ 	.word	0x00008470


	//   ....[36]....
        /*0634*/ 	.word	0x00008480


	//   ....[37]....
        /*0638*/ 	.word	0x00008490


	//   ....[38]....
        /*063c*/ 	.word	0x000084a0


	//   ....[39]....
        /*0640*/ 	.word	0x000084b0


	//   ....[40]....
        /*0644*/ 	.word	0x000084c0


	//   ....[41]....
        /*0648*/ 	.word	0x000084d0


	//   ....[42]....
        /*064c*/ 	.word	0x000084e0


	//   ....[43]....
        /*0650*/ 	.word	0x000084f0


	//   ....[44]....
        /*0654*/ 	.word	0x00008500


	//   ....[45]....
        /*0658*/ 	.word	0x00008510


	//   ....[46]....
        /*065c*/ 	.word	0x00008520


	//   ....[47]....
        /*0660*/ 	.word	0x00008530


	//   ....[48]....
        /*0664*/ 	.word	0x00008540


	//   ....[49]....
        /*0668*/ 	.word	0x00008550


	//   ....[50]....
        /*066c*/ 	.word	0x00008560


	//   ....[51]....
        /*0670*/ 	.word	0x00008570


	//   ....[52]....
        /*0674*/ 	.word	0x00008580


	//   ....[53]....
        /*0678*/ 	.word	0x00008590


	//   ....[54]....
        /*067c*/ 	.word	0x000085a0


	//   ....[55]....
        /*0680*/ 	.word	0x000085b0


	//   ....[56]....
        /*0684*/ 	.word	0x000085c0


	//   ....[57]....
        /*0688*/ 	.word	0x000085d0


	//   ....[58]....
        /*068c*/ 	.word	0x000085e0


	//   ....[59]....
        /*0690*/ 	.word	0x000085f0


	//   ....[60]....
        /*0694*/ 	.word	0x00008600


	//   ....[61]....
        /*0698*/ 	.word	0x00008610


	//   ....[62]....
        /*069c*/ 	.word	0x00008620


	//   ....[63]....
        /*06a0*/ 	.word	0x00008630


	//   ....[64]....
        /*06a4*/ 	.word	0x00008640


	//   ....[65]....
        /*06a8*/ 	.word	0x00008650


	//   ....[66]....
        /*06ac*/ 	.word	0x00008660


	//   ....[67]....
        /*06b0*/ 	.word	0x00008670


	//   ....[68]....
        /*06b4*/ 	.word	0x00008680


	//   ....[69]....
        /*06b8*/ 	.word	0x00008690


	//   ....[70]....
        /*06bc*/ 	.word	0x000086a0


	//   ....[71]....
        /*06c0*/ 	.word	0x000086b0


	//   ....[72]....
        /*06c4*/ 	.word	0x000086c0


	//   ....[73]....
        /*06c8*/ 	.word	0x000086d0


	//   ....[74]....
        /*06cc*/ 	.word	0x000086e0


	//   ....[75]....
        /*06d0*/ 	.word	0x000086f0


	//   ....[76]....
        /*06d4*/ 	.word	0x00008700


	//   ....[77]....
        /*06d8*/ 	.word	0x00008710


	//   ....[78]....
        /*06dc*/ 	.word	0x00008720


	//   ....[79]....
        /*06e0*/ 	.word	0x00008730


	//   ....[80]....
        /*06e4*/ 	.word	0x00008740


	//   ....[81]....
        /*06e8*/ 	.word	0x00008750


	//   ....[82]....
        /*06ec*/ 	.word	0x00008760


	//   ....[83]....
        /*06f0*/ 	.word	0x00008770


	//   ....[84]....
        /*06f4*/ 	.word	0x00008780


	//   ....[85]....
        /*06f8*/ 	.word	0x00008790


	//   ....[86]....
        /*06fc*/ 	.word	0x000087a0


	//   ....[87]....
        /*0700*/ 	.word	0x000087b0


	//   ....[88]....
        /*0704*/ 	.word	0x000087c0


	//   ....[89]....
        /*0708*/ 	.word	0x000087d0


	//   ....[90]....
        /*070c*/ 	.word	0x000087e0


	//   ....[91]....
        /*0710*/ 	.word	0x000087f0


	//   ....[92]....
        /*0714*/ 	.word	0x00008800


	//   ....[93]....
        /*0718*/ 	.word	0x00008810


	//   ....[94]....
        /*071c*/ 	.word	0x00008820


	//   ....[95]....
        /*0720*/ 	.word	0x00008830


	//   ....[96]....
        /*0724*/ 	.word	0x00008840


	//   ....[97]....
        /*0728*/ 	.word	0x00008860


	//   ....[98]....
        /*072c*/ 	.word	0x00008870


	//   ....[99]....
        /*0730*/ 	.word	0x00008880


	//   ....[100]....
        /*0734*/ 	.word	0x00008890


	//   ....[101]....
        /*0738*/ 	.word	0x000088a0


	//   ....[102]....
        /*073c*/ 	.word	0x000088b0


	//   ....[103]....
        /*0740*/ 	.word	0x000088d0


	//   ....[104]....
        /*0744*/ 	.word	0x00008900


	//   ....[105]....
        /*0748*/ 	.word	0x00008910


	//   ....[106]....
        /*074c*/ 	.word	0x00008930


	//   ....[107]....
        /*0750*/ 	.word	0x00008940


	//   ....[108]....
        /*0754*/ 	.word	0x00008950


	//   ....[109]....
        /*0758*/ 	.word	0x00008960


	//   ....[110]....
        /*075c*/ 	.word	0x00008980


	//   ....[111]....
        /*0760*/ 	.word	0x00008990


	//   ....[112]....
        /*0764*/ 	.word	0x000089b0


	//   ....[113]....
        /*0768*/ 	.word	0x000089d0


	//   ....[114]....
        /*076c*/ 	.word	0x00008a00


	//   ....[115]....
        /*0770*/ 	.word	0x00008a30


	//   ....[116]....
        /*0774*/ 	.word	0x00008a60


	//   ....[117]....
        /*0778*/ 	.word	0x00008a90


	//   ....[118]....
        /*077c*/ 	.word	0x00008ac0


	//   ....[119]....
        /*0780*/ 	.word	0x00008af0


	//   ....[120]....
        /*0784*/ 	.word	0x00008b20


	//   ....[121]....
        /*0788*/ 	.word	0x00008b50


	//   ....[122]....
        /*078c*/ 	.word	0x00008b80


	//   ....[123]....
        /*0790*/ 	.word	0x00008bc0


	//   ....[124]....
        /*0794*/ 	.word	0x00008bf0


	//   ....[125]....
        /*0798*/ 	.word	0x00008c20


	//   ....[126]....
        /*079c*/ 	.word	0x00008c50


	//   ....[127]....
        /*07a0*/ 	.word	0x00008c80


	//   ....[128]....
        /*07a4*/ 	.word	0x00008cc0


	//   ....[129]....
        /*07a8*/ 	.word	0x00008cf0


	//   ....[130]....
        /*07ac*/ 	.word	0x00008d30


	//   ....[131]....
        /*07b0*/ 	.word	0x00008d60


	//   ....[132]....
        /*07b4*/ 	.word	0x00008d90


	//   ....[133]....
        /*07b8*/ 	.word	0x00008dd0


	//   ....[134]....
        /*07bc*/ 	.word	0x00008eb0


	//   ....[135]....
        /*07c0*/ 	.word	0x00008ee0


	//   ....[136]....
        /*07c4*/ 	.word	0x00008f20


	//   ....[137]....
        /*07c8*/ 	.word	0x00008f60


	//   ....[138]....
        /*07cc*/ 	.word	0x00008fa0


	//   ....[139]....
        /*07d0*/ 	.word	0x00008fe0


	//   ....[140]....
        /*07d4*/ 	.word	0x00009080


	//   ....[141]....
        /*07d8*/ 	.word	0x000090f0


	//   ....[142]....
        /*07dc*/ 	.word	0x00009120


	//   ....[143]....
        /*07e0*/ 	.word	0x00009180


	//   ....[144]....
        /*07e4*/ 	.word	0x000091d0


	//   ....[145]....
        /*07e8*/ 	.word	0x00009240


	//   ....[146]....
        /*07ec*/ 	.word	0x000092a0


	//   ....[147]....
        /*07f0*/ 	.word	0x00009480


	//   ....[148]....
        /*07f4*/ 	.word	0x000094d0


	//   ....[149]....
        /*07f8*/ 	.word	0x00009510


	//   ....[150]....
        /*07fc*/ 	.word	0x00009550


	//   ....[151]....
        /*0800*/ 	.word	0x00009580


	//   ....[152]....
        /*0804*/ 	.word	0x000095b0


	//   ....[153]....
        /*0808*/ 	.word	0x0000a360


	//   ....[154]....
        /*080c*/ 	.word	0x0000a390


	//   ....[155]....
        /*0810*/ 	.word	0x0000b4e0


	//   ....[156]....
        /*0814*/ 	.word	0x0000c740


	//   ....[157]....
        /*0818*/ 	.word	0x0000c780


	//   ....[158]....
        /*081c*/ 	.word	0x0000c7b0


	//   ....[159]....
        /*0820*/ 	.word	0x0000c830


	//   ....[160]....
        /*0824*/ 	.word	0x0000c8a0


	//   ....[161]....
        /*0828*/ 	.word	0x0000c8c0


	//   ....[162]....
        /*082c*/ 	.word	0x0000c920


	//   ....[163]....
        /*0830*/ 	.word	0x0000c940


	//   ....[164]....
        /*0834*/ 	.word	0x0000c9a0


	//   ....[165]....
        /*0838*/ 	.word	0x0000c9c0


	//   ....[166]....
        /*083c*/ 	.word	0x0000ca20


	//   ....[167]....
        /*0840*/ 	.word	0x0000ca40


	//   ....[168]....
        /*0844*/ 	.word	0x0000caa0


	//   ....[169]....
        /*0848*/ 	.word	0x0000cac0


	//   ....[170]....
        /*084c*/ 	.word	0x0000cb20


	//   ....[171]....
        /*0850*/ 	.word	0x0000cb40


	//   ....[172]....
        /*0854*/ 	.word	0x0000cee0


	//   ....[173]....
        /*0858*/ 	.word	0x0000cf10


	//   ....[174]....
        /*085c*/ 	.word	0x0000cfa0


	//   ....[175]....
        /*0860*/ 	.word	0x0000cfe0


	//   ....[176]....
        /*0864*/ 	.word	0x0000d010


	//   ....[177]....
        /*0868*/ 	.word	0x0000d040


	//   ....[178]....
        /*086c*/ 	.word	0x0000d0a0


	//   ....[179]....
        /*0870*/ 	.word	0x0000d0d0


	//   ....[180]....
        /*0874*/ 	.word	0x0000d130


	//   ....[181]....
        /*0878*/ 	.word	0x0000d160


	//   ....[182]....
        /*087c*/ 	.word	0x0000d1b0


	//   ....[183]....
        /*0880*/ 	.word	0x0000d1e0


	//   ....[184]....
        /*0884*/ 	.word	0x0000d220


	//   ....[185]....
        /*0888*/ 	.word	0x0000d250


	//   ....[186]....
        /*088c*/ 	.word	0x0000d2c0


	//   ....[187]....
        /*0890*/ 	.word	0x0000d2e0


	//   ....[188]....
        /*0894*/ 	.word	0x0000d880


	//   ....[189]....
        /*0898*/ 	.word	0x0000d8b0


	//   ....[190]....
        /*089c*/ 	.word	0x0000d8d0


	//   ....[191]....
        /*08a0*/ 	.word	0x0000d930


	//   ....[192]....
        /*08a4*/ 	.word	0x0000d9b0


	//   ....[193]....
        /*08a8*/ 	.word	0x0000d9d0


	//   ....[194]....
        /*08ac*/ 	.word	0x0000da50


	//   ....[195]....
        /*08b0*/ 	.word	0x0000da70


	//   ....[196]....
        /*08b4*/ 	.word	0x0000daf0


	//   ....[197]....
        /*08b8*/ 	.word	0x0000db10


	//   ....[198]....
        /*08bc*/ 	.word	0x0000db90


	//   ....[199]....
        /*08c0*/ 	.word	0x0000dbb0


	//   ....[200]....
        /*08c4*/ 	.word	0x0000dc30


	//   ....[201]....
        /*08c8*/ 	.word	0x0000dc50


	//   ....[202]....
        /*08cc*/ 	.word	0x0000dcc0


	//   ....[203]....
        /*08d0*/ 	.word	0x0000dce0


	//   ....[204]....
        /*08d4*/ 	.word	0x0000e370


	//   ....[205]....
        /*08d8*/ 	.word	0x0000e390


	//   ....[206]....
        /*08dc*/ 	.word	0x0000e3a0


	//   ....[207]....
        /*08e0*/ 	.word	0x0000e3b0


	//   ....[208]....
        /*08e4*/ 	.word	0x0000e3c0


	//   ....[209]....
        /*08e8*/ 	.word	0x0000e3d0


	//   ....[210]....
        /*08ec*/ 	.word	0x0000e3f0


	//   ....[211]....
        /*08f0*/ 	.word	0x0000e440


	//   ....[212]....
        /*08f4*/ 	.word	0x0000e460


	//   ....[213]....
        /*08f8*/ 	.word	0x0000e4a0


	//   ....[214]....
        /*08fc*/ 	.word	0x0000e4c0


	//   ....[215]....
        /*0900*/ 	.word	0x0000e500


	//   ....[216]....
        /*0904*/ 	.word	0x0000e520


	//   ....[217]....
        /*0908*/ 	.word	0x0000e560


	//   ....[218]....
        /*090c*/ 	.word	0x0000e580


	//   ....[219]....
        /*0910*/ 	.word	0x0000e5b0


	//   ....[220]....
        /*0914*/ 	.word	0x0000e930


	//   ....[221]....
        /*0918*/ 	.word	0x0000e950


	//   ....[222]....
        /*091c*/ 	.word	0x0000e970


	//   ....[223]....
        /*0920*/ 	.word	0x0000e980


	//   ....[224]....
        /*0924*/ 	.word	0x0000e990


	//   ....[225]....
        /*0928*/ 	.word	0x0000e9b0


	//   ....[226]....
        /*092c*/ 	.word	0x0000ea00


	//   ....[227]....
        /*0930*/ 	.word	0x0000ea20


	//   ....[228]....
        /*0934*/ 	.word	0x0000ea60


	//   ....[229]....
        /*0938*/ 	.word	0x0000ea80


	//   ....[230]....
        /*093c*/ 	.word	0x0000eac0


	//   ....[231]....
        /*0940*/ 	.word	0x0000eae0


	//   ....[232]....
        /*0944*/ 	.word	0x0000eb20


	//   ....[233]....
        /*0948*/ 	.word	0x0000eb40


	//   ....[234]....
        /*094c*/ 	.word	0x0000eb70


	//   ....[235]....
        /*0950*/ 	.word	0x0000ebd0


	//   ....[236]....
        /*0954*/ 	.word	0x000100d0


	//   ....[237]....
        /*0958*/ 	.word	0x000105f0


	//   ....[238]....
        /*095c*/ 	.word	0x000106e0


	//   ....[239]....
        /*0960*/ 	.word	0x000107d0


	//   ....[240]....
        /*0964*/ 	.word	0x00010880


	//   ....[241]....
        /*0968*/ 	.word	0x00010950


	//   ....[242]....
        /*096c*/ 	.word	0x000109b0


	//   ....[243]....
        /*0970*/ 	.word	0x00010a80


	//   ....[244]....
        /*0974*/ 	.word	0x00010ae0


	//   ....[245]....
        /*0978*/ 	.word	0x00010bb0


	//   ....[246]....
        /*097c*/ 	.word	0x00010c10


	//   ....[247]....
        /*0980*/ 	.word	0x00010ce0


	//   ....[248]....
        /*0984*/ 	.word	0x00010d40


	//   ....[249]....
        /*0988*/ 	.word	0x00010e10


	//   ....[250]....
        /*098c*/ 	.word	0x00010e70


	//   ....[251]....
        /*0990*/ 	.word	0x00010f40


	//   ....[252]....
        /*0994*/ 	.word	0x00010fa0


	//   ....[253]....
        /*0998*/ 	.word	0x00011060


	//   ....[254]....
        /*099c*/ 	.word	0x000111f0


	//   ....[255]....
        /*09a0*/ 	.word	0x00011280


	//   ....[0]....
        /*09a4*/ 	.word	0x00011370


	//   ....[1]....
        /*09a8*/ 	.word	0x000113c0


	//   ....[2]....
        /*09ac*/ 	.word	0x000114c0


	//   ....[3]....
        /*09b0*/ 	.word	0x00011510


	//   ....[4]....
        /*09b4*/ 	.word	0x00011610


	//   ....[5]....
        /*09b8*/ 	.word	0x00011660


	//   ....[6]....
        /*09bc*/ 	.word	0x00011740


	//   ....[7]....
        /*09c0*/ 	.word	0x000117e0


	//   ....[8]....
        /*09c4*/ 	.word	0x00011850


	//   ....[9]....
        /*09c8*/ 	.word	0x00011910


	//   ....[10]....
        /*09cc*/ 	.word	0x00011970


	//   ....[11]....
        /*09d0*/ 	.word	0x00011a40


	//   ....[12]....
        /*09d4*/ 	.word	0x00011ab0


	//   ....[13]....
        /*09d8*/ 	.word	0x00011b70


	//   ....[14]....
        /*09dc*/ 	.word	0x00011bf0


	//   ....[15]....
        /*09e0*/ 	.word	0x00011c40


	//   ....[16]....
        /*09e4*/ 	.word	0x00011d10


	//   ....[17]....
        /*09e8*/ 	.word	0x00011dd0


	//   ....[18]....
        /*09ec*/ 	.word	0x00011e40


	//   ....[19]....
        /*09f0*/ 	.word	0x00011f20


	//   ....[20]....
        /*09f4*/ 	.word	0x00011fa0


	//   ....[21]....
        /*09f8*/ 	.word	0x00012070


	//   ....[22]....
        /*09fc*/ 	.word	0x000120e0


	//   ....[23]....
        /*0a00*/ 	.word	0x000121c0


	//   ....[24]....
        /*0a04*/ 	.word	0x00012230


	//   ....[25]....
        /*0a08*/ 	.word	0x00012310


	//   ....[26]....
        /*0a0c*/ 	.word	0x00012380


	//   ....[27]....
        /*0a10*/ 	.word	0x00012450


	//   ....[28]....
        /*0a14*/ 	.word	0x000124c0


	//   ....[29]....
        /*0a18*/ 	.word	0x00012580


	//   ....[30]....
        /*0a1c*/ 	.word	0x000126c0


	//   ....[31]....
        /*0a20*/ 	.word	0x00012760


	//   ....[32]....
        /*0a24*/ 	.word	0x000127c0


	//   ....[33]....
        /*0a28*/ 	.word	0x00012870


	//   ....[34]....
        /*0a2c*/ 	.word	0x00012900


	//   ....[35]....
        /*0a30*/ 	.word	0x000129a0


	//   ....[36]....
        /*0a34*/ 	.word	0x00012a20


	//   ....[37]....
        /*0a38*/ 	.word	0x00012ac0


	//   ....[38]....
        /*0a3c*/ 	.word	0x00012b50


	//   ....[39]....
        /*0a40*/ 	.word	0x00012bf0


	//   ....[40]....
        /*0a44*/ 	.word	0x00012c80


	//   ....[41]....
        /*0a48*/ 	.word	0x00012d20


	//   ....[42]....
        /*0a4c*/ 	.word	0x00012da0


	//   ....[43]....
        /*0a50*/ 	.word	0x00012e40


	//   ....[44]....
        /*0a54*/ 	.word	0x00012ed0


	//   ....[45]....
        /*0a58*/ 	.word	0x00012f70


	//   ....[46]....
        /*0a5c*/ 	.word	0x00013050


	//   ....[47]....
        /*0a60*/ 	.word	0x000130f0


	//   ....[48]....
        /*0a64*/ 	.word	0x00013160


	//   ....[49]....
        /*0a68*/ 	.word	0x00013210


	//   ....[50]....
        /*0a6c*/ 	.word	0x00013270


	//   ....[51]....
        /*0a70*/ 	.word	0x00013320


	//   ....[52]....
        /*0a74*/ 	.word	0x00013380


	//   ....[53]....
        /*0a78*/ 	.word	0x00013440


	//   ....[54]....
        /*0a7c*/ 	.word	0x000134a0


	//   ....[55]....
        /*0a80*/ 	.word	0x00013550


	//   ....[56]....
        /*0a84*/ 	.word	0x000135b0


	//   ....[57]....
        /*0a88*/ 	.word	0x00013660


	//   ....[58]....
        /*0a8c*/ 	.word	0x000136c0


	//   ....[59]....
        /*0a90*/ 	.word	0x00013780


	//   ....[60]....
        /*0a94*/ 	.word	0x000137e0


	//   ....[61]....
        /*0a98*/ 	.word	0x00013890


	//----- nvinfo : EIATTR_REG_RECONFIG
	.align		4
.L_92:
        /*0a9c*/ 	.byte	0x01, 0x54
	.zero		2


	//----- nvinfo : EIATTR_SYSCALL_OFFSETS
	.align		4
        /*0aa0*/ 	.byte	0x04, 0x46
        /*0aa2*/ 	.short	(.L_94 - .L_93)


	//   ....[0]....
.L_93:
        /*0aa4*/ 	.word	0x00001440


	//   ....[1]....
        /*0aa8*/ 	.word	0x0000bc30


	//   ....[2]....
        /*0aac*/ 	.word	0x0000bd70


	//   ....[3]....
        /*0ab0*/ 	.word	0x0000beb0


	//   ....[4]....
        /*0ab4*/ 	.word	0x0000bfd0


	//   ....[5]....
        /*0ab8*/ 	.word	0x0000d600


	//----- nvinfo : EIATTR_MBARRIER_INSTR_OFFSETS
	.align		4
.L_94:
        /*0abc*/ 	.byte	0x04, 0x39
        /*0abe*/ 	.short	(.L_96 - .L_95)


	//   ....[0]....
.L_95:
        /*0ac0*/ 	.word	0x00000180
        /*0ac4*/ 	.word	0x000000ff
        /*0ac8*/ 	.word	0x00038800
        /*0acc*/ 	.short	0x0100
        /*0ace*/ 	.byte	0x08
	.zero		1


	//   ....[1]....
        /*0ad0*/ 	.word	0x00000190
        /*0ad4*/ 	.word	0x000000ff
        /*0ad8*/ 	.word	0x00038820
        /*0adc*/ 	.short	0x0100
        /*0ade*/ 	.byte	0x08
	.zero		1


	//   ....[2]....
        /*0ae0*/ 	.word	0x00000280
        /*0ae4*/ 	.word	0x000000ff
        /*0ae8*/ 	.word	0x00038830
        /*0aec*/ 	.short	0x0100
        /*0aee*/ 	.byte	0x08
	.zero		1


	//   ....[3]....
        /*0af0*/ 	.word	0x00000290
        /*0af4*/ 	.word	0x000000ff
        /*0af8*/ 	.word	0x00038840
        /*0afc*/ 	.short	0x0100
        /*0afe*/ 	.byte	0x08
	.zero		1


	//   ....[4]....
        /*0b00*/ 	.word	0x000002a0
        /*0b04*/ 	.word	0x000000ff
        /*0b08*/ 	.word	0x00038838
        /*0b0c*/ 	.short	0x0100
        /*0b0e*/ 	.byte	0x08
	.zero		1


	//   ....[5]....
        /*0b10*/ 	.word	0x000002b0
        /*0b14*/ 	.word	0x000000ff
        /*0b18*/ 	.word	0x00038848
        /*0b1c*/ 	.short	0x0100
        /*0b1e*/ 	.byte	0x08
	.zero		1


	//   ....[6]....
        /*0b20*/ 	.word	0x000003e0
        /*0b24*/ 	.word	0x000000ff
        /*0b28*/ 	.word	0x00038850
        /*0b2c*/ 	.short	0x0100
        /*0b2e*/ 	.byte	0x08
	.zero		1


	//   ....[7]....
        /*0b30*/ 	.word	0x000003f0
        /*0b34*/ 	.word	0x000000ff
        /*0b38*/ 	.word	0x00038860
        /*0b3c*/ 	.short	0x0100
        /*0b3e*/ 	.byte	0x08
	.zero		1


	//   ....[8]....
        /*0b40*/ 	.word	0x00000400
        /*0b44*/ 	.word	0x000000ff
        /*0b48*/ 	.word	0x00038858
        /*0b4c*/ 	.short	0x0100
        /*0b4e*/ 	.byte	0x08
	.zero		1


	//   ....[9]....
        /*0b50*/ 	.word	0x00000410
        /*0b54*/ 	.word	0x000000ff
        /*0b58*/ 	.word	0x00038868
        /*0b5c*/ 	.short	0x0100
        /*0b5e*/ 	.byte	0x08
	.zero		1


	//   ....[10]....
        /*0b60*/ 	.word	0x00000500
        /*0b64*/ 	.word	0x000000ff
        /*0b68*/ 	.word	0x00038870
        /*0b6c*/ 	.short	0x0100
        /*0b6e*/ 	.byte	0x06
	.zero		1


	//   ....[11]....
        /*0b70*/ 	.word	0x00000510
        /*0b74*/ 	.word	0x000000ff
        /*0b78*/ 	.word	0x00038880
        /*0b7c*/ 	.short	0x0100
        /*0b7e*/ 	.byte	0x06
	.zero		1


	//   ....[12]....
        /*0b80*/ 	.word	0x00000520
        /*0b84*/ 	.word	0x000000ff
        /*0b88*/ 	.word	0x00038878
        /*0b8c*/ 	.short	0x0100
        /*0b8e*/ 	.byte	0x06
	.zero		1


	//   ....[13]....
        /*0b90*/ 	.word	0x00000530
        /*0b94*/ 	.word	0x000000ff
        /*0b98*/ 	.word	0x00038888
        /*0b9c*/ 	.short	0x0100
        /*0b9e*/ 	.byte	0x06
	.zero		1


	//   ....[14]....
        /*0ba0*/ 	.word	0x00000660
        /*0ba4*/ 	.word	0x000000ff
        /*0ba8*/ 	.word	0x00038890
        /*0bac*/ 	.short	0x0100
        /*0bae*/ 	.byte	0x08
	.zero		1


	//   ....[15]....
        /*0bb0*/ 	.word	0x00000670
        /*0bb4*/ 	.word	0x000000ff
        /*0bb8*/ 	.word	0x000388a0
        /*0bbc*/ 	.short	0x0100
        /*0bbe*/ 	.byte	0x08
	.zero		1


	//   ....[16]....
        /*0bc0*/ 	.word	0x00000680
        /*0bc4*/ 	.word	0x000000ff
        /*0bc8*/ 	.word	0x00038898
        /*0bcc*/ 	.short	0x0100
        /*0bce*/ 	.byte	0x08
	.zero		1


	//   ....[17]....
        /*0bd0*/ 	.word	0x00000690
        /*0bd4*/ 	.word	0x000000ff
        /*0bd8*/ 	.word	0x000388a8
        /*0bdc*/ 	.short	0x0100
        /*0bde*/ 	.byte	0x08
	.zero		1


	//   ....[18]....
        /*0be0*/ 	.word	0x000007d0
        /*0be4*/ 	.word	0x000000ff
        /*0be8*/ 	.word	0x000388b0
        /*0bec*/ 	.short	0x0100
        /*0bee*/ 	.byte	0x08
	.zero		1


	//   ....[19]....
        /*0bf0*/ 	.word	0x000007e0
        /*0bf4*/ 	.word	0x000000ff
        /*0bf8*/ 	.word	0x000388c0
        /*0bfc*/ 	.short	0x0100
        /*0bfe*/ 	.byte	0x08
	.zero		1


	//   ....[20]....
        /*0c00*/ 	.word	0x000007f0
        /*0c04*/ 	.word	0x000000ff
        /*0c08*/ 	.word	0x000388b8
        /*0c0c*/ 	.short	0x0100
        /*0c0e*/ 	.byte	0x08
	.zero		1


	//   ....[21]....
        /*0c10*/ 	.word	0x00000800
        /*0c14*/ 	.word	0x000000ff
        /*0c18*/ 	.word	0x000388c8
        /*0c1c*/ 	.short	0x0100
        /*0c1e*/ 	.byte	0x08
	.zero		1


	//   ....[22]....
        /*0c20*/ 	.word	0x00001710
        /*0c24*/ 	.word	0x000000ff
        /*0c28*/ 	.word	0x00038800
        /*0c2c*/ 	.short	0x010a
        /*0c2e*/ 	.byte	0x29
	.zero		1


	//   ....[23]....
        /*0c30*/ 	.word	0x000017d0
        /*0c34*/ 	.word	0x000000ff
        /*0c38*/ 	.word	0x00038830
        /*0c3c*/ 	.short	0x010a
        /*0c3e*/ 	.byte	0x29
	.zero		1


	//   ....[24]....
        /*0c40*/ 	.word	0x00001810
        /*0c44*/ 	.word	0x000000ff
        /*0c48*/ 	.word	0x00038830
        /*0c4c*/ 	.short	0x010a
        /*0c4e*/ 	.byte	0x29
	.zero		1


	//   ....[25]....
        /*0c50*/ 	.word	0x00002370
        /*0c54*/ 	.word	0x000000ff
        /*0c58*/ 	.word	0x00000000
        /*0c5c*/ 	.short	0x0101
        /*0c5e*/ 	.byte	0x06
	.zero		1


	//   ....[26]....
        /*0c60*/ 	.word	0x00003e30
        /*0c64*/ 	.word	0x000000ff
        /*0c68*/ 	.word	0x00038850
        /*0c6c*/ 	.short	0x010a
        /*0c6e*/ 	.byte	0x29
	.zero		1


	//   ....[27]....
        /*0c70*/ 	.word	0x00003e70
        /*0c74*/ 	.word	0x000000ff
        /*0c78*/ 	.word	0x00038850
        /*0c7c*/ 	.short	0x010a
        /*0c7e*/ 	.byte	0x29
	.zero		1


	//   ....[28]....
        /*0c80*/ 	.word	0x00004100
        /*0c84*/ 	.word	0x000000ff
        /*0c88*/ 	.word	0x00000000
        /*0c8c*/ 	.short	0x0101
        /*0c8e*/ 	.byte	0x06
	.zero		1


	//   ....[29]....
        /*0c90*/ 	.word	0x00004260
        /*0c94*/ 	.word	0x000000ff
        /*0c98*/ 	.word	0x00038830
        /*0c9c*/ 	.short	0x010a
        /*0c9e*/ 	.byte	0x33
	.zero		1


	//   ....[30]....
        /*0ca0*/ 	.word	0x000042b0
        /*0ca4*/ 	.word	0x000000ff
        /*0ca8*/ 	.word	0x00038830
        /*0cac*/ 	.short	0x010a
        /*0cae*/ 	.byte	0x33
	.zero		1


	//   ....[31]....
        /*0cb0*/ 	.word	0x000049d0
        /*0cb4*/ 	.word	0x000000ff
        /*0cb8*/ 	.word	0x00000000
        /*0cbc*/ 	.short	0x0101
        /*0cbe*/ 	.byte	0x06
	.zero		1


	//   ....[32]....
        /*0cc0*/ 	.word	0x00006920
        /*0cc4*/ 	.word	0x000000ff
        /*0cc8*/ 	.word	0x00038850
        /*0ccc*/ 	.short	0x010a
        /*0cce*/ 	.byte	0x33
	.zero		1


	//   ....[33]....
        /*0cd0*/ 	.word	0x00006970
        /*0cd4*/ 	.word	0x000000ff
        /*0cd8*/ 	.word	0x00038850
        /*0cdc*/ 	.short	0x010a
        /*0cde*/ 	.byte	0x33
	.zero		1


	//   ....[34]....
        /*0ce0*/ 	.word	0x00006b90
        /*0ce4*/ 	.word	0x000000ff
        /*0ce8*/ 	.word	0x00000000
        /*0cec*/ 	.short	0x0101
        /*0cee*/ 	.byte	0x33
	.zero		1


	//   ....[35]....
        /*0cf0*/ 	.word	0x000095a0
        /*0cf4*/ 	.word	0x000000ff
        /*0cf8*/ 	.word	0x00000000
        /*0cfc*/ 	.short	0x0101
        /*0cfe*/ 	.byte	0x04
	.zero		1


	//   ....[36]....
        /*0d00*/ 	.word	0x0000c510
        /*0d04*/ 	.word	0x000000ff
        /*0d08*/ 	.word	0x00038880
        /*0d0c*/ 	.short	0x010a
        /*0d0e*/ 	.byte	0x2a
	.zero		1


	//   ....[37]....
        /*0d10*/ 	.word	0x0000cc80
        /*0d14*/ 	.word	0x000000ff
        /*0d18*/ 	.word	0x00038870
        /*0d1c*/ 	.short	0x0107
        /*0d1e*/ 	.byte	0x2a
	.zero		1


	//   ....[38]....
        /*0d20*/ 	.word	0x0000cd10
        /*0d24*/ 	.word	0x000000ff
        /*0d28*/ 	.word	0x00038870
        /*0d2c*/ 	.short	0x0101
        /*0d2e*/ 	.byte	0x2a
	.zero		1


	//   ....[39]....
        /*0d30*/ 	.word	0x0000cd40
        /*0d34*/ 	.word	0x000000ff
        /*0d38*/ 	.word	0x00038840
        /*0d3c*/ 	.short	0x010a
        /*0d3e*/ 	.byte	0x2a
	.zero		1


	//   ....[40]....
        /*0d40*/ 	.word	0x0000d3a0
        /*0d44*/ 	.word	0x000000ff
        /*0d48*/ 	.word	0x00038830
        /*0d4c*/ 	.short	0x0107
        /*0d4e*/ 	.byte	0x2a
	.zero		1


	//   ....[41]....
        /*0d50*/ 	.word	0x0000d430
        /*0d54*/ 	.word	0x000000ff
        /*0d58*/ 	.word	0x00038830
        /*0d5c*/ 	.short	0x0101
        /*0d5e*/ 	.byte	0x2a
	.zero		1


	//   ....[42]....
        /*0d60*/ 	.word	0x0000ddf0
        /*0d64*/ 	.word	0x000000ff
        /*0d68*/ 	.word	0x00038800
        /*0d6c*/ 	.short	0x0107
        /*0d6e*/ 	.byte	0x2a
	.zero		1


	//   ....[43]....
        /*0d70*/ 	.word	0x0000de30
        /*0d74*/ 	.word	0x000000ff
        /*0d78*/ 	.word	0x00038800
        /*0d7c*/ 	.short	0x0101
        /*0d7e*/ 	.byte	0x2a
	.zero		1


	//   ....[44]....
        /*0d80*/ 	.word	0x0000de40
        /*0d84*/ 	.word	0x000000ff
        /*0d88*/ 	.word	0x00038820
        /*0d8c*/ 	.short	0x010a
        /*0d8e*/ 	.byte	0x2a
	.zero		1


	//   ....[45]....
        /*0d90*/ 	.word	0x0000e180
        /*0d94*/ 	.word	0x00000004
        /*0d98*/ 	.word	0x00038880
        /*0d9c*/ 	.short	0x010a
        /*0d9e*/ 	.byte	0x3f
	.zero		1


	//   ....[46]....
        /*0da0*/ 	.word	0x0000e6c0
        /*0da4*/ 	.word	0x00000004
        /*0da8*/ 	.word	0x00038870
        /*0dac*/ 	.short	0x0107
        /*0dae*/ 	.byte	0x3f
	.zero		1


	//   ....[47]....
        /*0db0*/ 	.word	0x0000e750
        /*0db4*/ 	.word	0x00000004
        /*0db8*/ 	.word	0x00038870
        /*0dbc*/ 	.short	0x0101
        /*0dbe*/ 	.byte	0x3f
	.zero		1


	//   ....[48]....
        /*0dc0*/ 	.word	0x0000e780
        /*0dc4*/ 	.word	0x00000004
        /*0dc8*/ 	.word	0x00038840
        /*0dcc*/ 	.short	0x010a
        /*0dce*/ 	.byte	0x3f
	.zero		1


	//   ....[49]....
        /*0dd0*/ 	.word	0x0000ec90
        /*0dd4*/ 	.word	0x00000004
        /*0dd8*/ 	.word	0x00038830
        /*0ddc*/ 	.short	0x0107
        /*0dde*/ 	.byte	0x3f
	.zero		1


	//   ....[50]....
        /*0de0*/ 	.word	0x0000ed30
        /*0de4*/ 	.word	0x00000004
        /*0de8*/ 	.word	0x00038830
        /*0dec*/ 	.short	0x0101
        /*0dee*/ 	.byte	0x3f
	.zero		1


	//   ....[51]....
        /*0df0*/ 	.word	0x0000edb0
        /*0df4*/ 	.word	0x00000005
        /*0df8*/ 	.word	0x00038870
        /*0dfc*/ 	.short	0x010a
        /*0dfe*/ 	.byte	0x3f
	.zero		1


	//   ....[52]....
        /*0e00*/ 	.word	0x0000ee40
        /*0e04*/ 	.word	0x00000005
        /*0e08*/ 	.word	0x00038860
        /*0e0c*/ 	.short	0x010a
        /*0e0e*/ 	.byte	0x3f
	.zero		1


	//   ....[53]....
        /*0e10*/ 	.word	0x0000f5c0
        /*0e14*/ 	.word	0x00000005
        /*0e18*/ 	.word	0x00038850
        /*0e1c*/ 	.short	0x0101
        /*0e1e*/ 	.byte	0x3f
	.zero		1


	//   ....[54]....
        /*0e20*/ 	.word	0x0000f660
        /*0e24*/ 	.word	0x00000005
        /*0e28*/ 	.word	0x00000000
        /*0e2c*/ 	.short	0x0101
        /*0e2e*/ 	.byte	0x3f
	.zero		1


	//   ....[55]....
        /*0e30*/ 	.word	0x0000f730
        /*0e34*/ 	.word	0x00000011
        /*0e38*/ 	.word	0x00038870
        /*0e3c*/ 	.short	0x010a
        /*0e3e*/ 	.byte	0x3f
	.zero		1


	//   ....[56]....
        /*0e40*/ 	.word	0x0000f7f0
        /*0e44*/ 	.word	0x00000011
        /*0e48*/ 	.word	0x00038860
        /*0e4c*/ 	.short	0x010a
        /*0e4e*/ 	.byte	0x3f
	.zero		1


	//   ....[57]....
        /*0e50*/ 	.word	0x0000ff60
        /*0e54*/ 	.word	0x00000011
        /*0e58*/ 	.word	0x00038850
        /*0e5c*/ 	.short	0x0101
        /*0e5e*/ 	.byte	0x3f
	.zero		1


	//   ....[58]....
        /*0e60*/ 	.word	0x00010030
        /*0e64*/ 	.word	0x00000011
        /*0e68*/ 	.word	0x00000000
        /*0e6c*/ 	.short	0x0101
        /*0e6e*/ 	.byte	0x3f
	.zero		1


	//   ....[59]....
        /*0e70*/ 	.word	0x00010080
        /*0e74*/ 	.word	0x00000005
        /*0e78*/ 	.word	0x00038820
        /*0e7c*/ 	.short	0x010a
        /*0e7e*/ 	.byte	0x3f
	.zero		1


	//   ....[60]....
        /*0e80*/ 	.word	0x000101a0
        /*0e84*/ 	.word	0x00000004
        /*0e88*/ 	.word	0x00038840
        /*0e8c*/ 	.short	0x010a
        /*0e8e*/ 	.byte	0x3f
	.zero		1


	//   ....[61]....
        /*0e90*/ 	.word	0x00010240
        /*0e94*/ 	.word	0x00000005
        /*0e98*/ 	.word	0x00038840
        /*0e9c*/ 	.short	0x010a
        /*0e9e*/ 	.byte	0x3f
	.zero		1


	//   ....[62]....
        /*0ea0*/ 	.word	0x00010280
        /*0ea4*/ 	.word	0x00000004
        /*0ea8*/ 	.word	0x00038860
        /*0eac*/ 	.short	0x010a
        /*0eae*/ 	.byte	0x3f
	.zero		1


	//   ....[63]....
        /*0eb0*/ 	.word	0x000102c0
        /*0eb4*/ 	.word	0x00000005
        /*0eb8*/ 	.word	0x00038860
        /*0ebc*/ 	.short	0x010a
        /*0ebe*/ 	.byte	0x3f
	.zero		1


	//   ....[64]....
        /*0ec0*/ 	.word	0x00010300
        /*0ec4*/ 	.word	0x00000004
        /*0ec8*/ 	.word	0x00038880
        /*0ecc*/ 	.short	0x010a
        /*0ece*/ 	.byte	0x3f
	.zero		1


	//   ....[65]....
        /*0ed0*/ 	.word	0x00010340
        /*0ed4*/ 	.word	0x00000005
        /*0ed8*/ 	.word	0x00038880
        /*0edc*/ 	.short	0x010a
        /*0ede*/ 	.byte	0x3f
	.zero		1


	//   ....[66]....
        /*0ee0*/ 	.word	0x000103b0
        /*0ee4*/ 	.word	0x00000005
        /*0ee8*/ 	.word	0x00038800
        /*0eec*/ 	.short	0x010a
        /*0eee*/ 	.byte	0x3f
	.zero		1


	//   ....[67]....
        /*0ef0*/ 	.word	0x00010410
        /*0ef4*/ 	.word	0x00000005
        /*0ef8*/ 	.word	0x00038830
        /*0efc*/ 	.short	0x010a
        /*0efe*/ 	.byte	0x3f
	.zero		1


	//   ....[68]....
        /*0f00*/ 	.word	0x00010470
        /*0f04*/ 	.word	0x00000007
        /*0f08*/ 	.word	0x00038850
        /*0f0c*/ 	.short	0x010a
        /*0f0e*/ 	.byte	0x3f
	.zero		1


	//   ....[69]....
        /*0f10*/ 	.word	0x000104e0
        /*0f14*/ 	.word	0x00000002
        /*0f18*/ 	.word	0x00038830
        /*0f1c*/ 	.short	0x010a
        /*0f1e*/ 	.byte	0x3f
	.zero		1


	//   ....[70]....
        /*0f20*/ 	.word	0x00010550
        /*0f24*/ 	.word	0x00000004
        /*0f28*/ 	.word	0x00038850
        /*0f2c*/ 	.short	0x010a
        /*0f2e*/ 	.byte	0x3f
	.zero		1


	//   ....[71]....
        /*0f30*/ 	.word	0x00010630
        /*0f34*/ 	.word	0x00000002
        /*0f38*/ 	.word	0x00038880
        /*0f3c*/ 	.short	0x010a
        /*0f3e*/ 	.byte	0x3f
	.zero		1


	//   ....[72]....
        /*0f40*/ 	.word	0x00011140
        /*0f44*/ 	.word	0x00000002
        /*0f48*/ 	.word	0x00038840
        /*0f4c*/ 	.short	0x010a
        /*0f4e*/ 	.byte	0x3f
	.zero		1


	//   ....[73]....
        /*0f50*/ 	.word	0x000125c0
        /*0f54*/ 	.word	0x00000003
        /*0f58*/ 	.word	0x00038820
        /*0f5c*/ 	.short	0x010a
        /*0f5e*/ 	.byte	0x3f
	.zero		1


	//   ....[74]....
        /*0f60*/ 	.word	0x00012610
        /*0f64*/ 	.word	0x00000004
        /*0f68*/ 	.word	0x00038880
        /*0f6c*/ 	.short	0x010a
        /*0f6e*/ 	.byte	0x3f
	.zero		1


	//   ....[75]....
        /*0f70*/ 	.word	0x00012fa0
        /*0f74*/ 	.word	0x00000004
        /*0f78*/ 	.word	0x00038840
        /*0f7c*/ 	.short	0x010a
        /*0f7e*/ 	.byte	0x3f
	.zero		1


	//   ....[76]....
        /*0f80*/ 	.word	0x000138c0
        /*0f84*/ 	.word	0x00000005
        /*0f88*/ 	.word	0x00038870
        /*0f8c*/ 	.short	0x010a
        /*0f8e*/ 	.byte	0x3f
	.zero		1


	//   ....[77]....
        /*0f90*/ 	.word	0x00013910
        /*0f94*/ 	.word	0x00000005
        /*0f98*/ 	.word	0x00038860
        /*0f9c*/ 	.short	0x010a
        /*0f9e*/ 	.byte	0x3f
	.zero		1


	//   ....[78]....
        /*0fa0*/ 	.word	0x00013960
        /*0fa4*/ 	.word	0x00000011
        /*0fa8*/ 	.word	0x00038870
        /*0fac*/ 	.short	0x010a
        /*0fae*/ 	.byte	0x3f
	.zero		1


	//   ....[79]....
        /*0fb0*/ 	.word	0x000139b0
        /*0fb4*/ 	.word	0x00000011
        /*0fb8*/ 	.word	0x00038860
        /*0fbc*/ 	.short	0x010a
        /*0fbe*/ 	.byte	0x3f
	.zero		1


	//   ....[80]....
        /*0fc0*/ 	.word	0x00013a00
        /*0fc4*/ 	.word	0x00000005
        /*0fc8*/ 	.word	0x00038820
        /*0fcc*/ 	.short	0x010a
        /*0fce*/ 	.byte	0x3f
	.zero		1


	//   ....[81]....
        /*0fd0*/ 	.word	0x00013a50
        /*0fd4*/ 	.word	0x00000004
        /*0fd8*/ 	.word	0x00038840
        /*0fdc*/ 	.short	0x010a
        /*0fde*/ 	.byte	0x3f
	.zero		1


	//   ....[82]....
        /*0fe0*/ 	.word	0x00013aa0
        /*0fe4*/ 	.word	0x00000005
        /*0fe8*/ 	.word	0x00038840
        /*0fec*/ 	.short	0x010a
        /*0fee*/ 	.byte	0x3f
	.zero		1


	//   ....[83]....
        /*0ff0*/ 	.word	0x00013af0
        /*0ff4*/ 	.word	0x00000004
        /*0ff8*/ 	.word	0x00038860
        /*0ffc*/ 	.short	0x010a
        /*0ffe*/ 	.byte	0x3f
	.zero		1


	//   ....[84]....
        /*1000*/ 	.word	0x00013b40
        /*1004*/ 	.word	0x00000005
        /*1008*/ 	.word	0x00038860
        /*100c*/ 	.short	0x010a
        /*100e*/ 	.byte	0x3f
	.zero		1


	//   ....[85]....
        /*1010*/ 	.word	0x00013b90
        /*1014*/ 	.word	0x00000004
        /*1018*/ 	.word	0x00038880
        /*101c*/ 	.short	0x010a
        /*101e*/ 	.byte	0x3f
	.zero		1


	//----- nvinfo : EIATTR_NUM_MBARRIERS
	.align		4
.L_96:
        /*1020*/ 	.byte	0x03, 0x38
        /*1022*/ 	.short	0x0016


	//----- nvinfo : EIATTR_EXIT_INSTR_OFFSETS
	.align		4
        /*1024*/ 	.byte	0x04, 0x1c
        /*1026*/ 	.short	(.L_98 - .L_97)


	//   ....[0]....
.L_97:
        /*1028*/ 	.word	0x00010390


	//----- nvinfo : EIATTR_MAX_THREADS
	.align		4
.L_98:
        /*102c*/ 	.byte	0x04, 0x05
        /*102e*/ 	.short	(.L_100 - .L_99)
.L_99:
        /*1030*/ 	.word	0x00000180
        /*1034*/ 	.word	0x00000001
        /*1038*/ 	.word	0x00000001


	//----- nvinfo : EIATTR_CRS_STACK_SIZE
	.align		4
.L_100:
        /*103c*/ 	.byte	0x04, 0x1e
        /*103e*/ 	.short	(.L_102 - .L_101)
.L_101:
        /*1040*/ 	.word	0x00000000


	//----- nvinfo : EIATTR_CBANK_PARAM_SIZE
	.align		4
.L_102:
        /*1044*/ 	.byte	0x03, 0x19
        /*1046*/ 	.short	0x0a70


	//----- nvinfo : EIATTR_PARAM_CBANK
	.align		4
        /*1048*/ 	.byte	0x04, 0x0a
        /*104a*/ 	.short	(.L_104 - .L_103)
	.align		4
.L_103:
        /*104c*/ 	.word	index@(.nv.constant0._ZN7cutlass13device_kernelIN5flash11enable_sm90INS1_16FlashAttnFwdSm90INS1_25CollectiveMainloopFwdSm90ILi2EN4cute5tupleIJNS5_1CILi1EEES8_S8_EEENS6_IJNS7_ILi128EEESA_NS7_ILi256EEEEEELi256ENS_12float_e4m3_tEfNS_4arch4Sm90ELb0ELb0ELb1ELb0ELb1ELb0ELb0ELb1ELb0ELb1ELb1ELb0EEENS1_21CollectiveEpilogueFwdINS6_IJSA_SB_SA_EEES9_NS_10bfloat16_tESF_Li256ELb0ELb1ELb1ELb1EEENS1_19SingleTileSchedulerILb0ELb1ELb1ELi128EEEEEEEEEvNT_6ParamsE)
        /*1050*/ 	.short	0x0210
        /*1052*/ 	.short	0x0a70


	//----- nvinfo : EIATTR_SW_WAR
	.align		4
.L_104:
        /*1054*/ 	.byte	0x04, 0x36
        /*1056*/ 	.short	(.L_106 - .L_105)
.L_105:
        /*1058*/ 	.word	0x00000008
.L_106:


//--------------------- .nv.info._ZN7cutlass13device_kernelIN5flash11enable_sm90INS1_16FlashAttnFwdSm90INS1_25CollectiveMainloopFwdSm90ILi2EN4cute5tupleIJNS5_1CILi1EEES8_S8_EEENS6_IJNS7_ILi128EEESA_NS7_ILi256EEEEEELi256ENS_12float_e4m3_tEfNS_4arch4Sm90ELb0ELb0ELb1ELb1ELb1ELb0ELb0ELb1ELb0ELb1ELb1ELb0EEENS1_21CollectiveEpilogueFwdINS6_IJSA_SB_SA_EEES9_NS_10bfloat16_tESF_Li256ELb1ELb1ELb1ELb1EEENS1_36VarlenDynamicPersistentTileSchedulerILi128ELi128ELi256ELi128ELb1ELb1ELb1ELb0ELb1ELb1EEEEEEEEEvNT_6ParamsE --------------------------
	.section	.nv.info._ZN7cutlass13device_kernelIN5flash11enable_sm90INS1_16FlashAttnFwdSm90INS1_25CollectiveMainloopFwdSm90ILi2EN4cute5tupleIJNS5_1CILi1EEES8_S8_EEENS6_IJNS7_ILi128EEESA_NS7_ILi256EEEEEELi256ENS_12float_e4m3_tEfNS_4arch4Sm90ELb0ELb0ELb1ELb1ELb1ELb0ELb0ELb1ELb0ELb1ELb1ELb0EEENS1_21CollectiveEpilogueFwdINS6_IJSA_SB_SA_EEES9_NS_10bfloat16_tESF_Li256ELb1ELb1ELb1ELb1EEENS1_36VarlenDynamicPersistentTileSchedulerILi128ELi128ELi256ELi128ELb1ELb1ELb1ELb0ELb1ELb1EEEEEEEEEvNT_6ParamsE,"",@"SHT_CUDA_INFO"
	.sectionflags	@""
	.align	4


	//----- nvinfo : EIATTR_CUDA_API_VERSION
	.align		4
        /*0000*/ 	.byte	0x04, 0x37
        /*0002*/ 	.short	(.L_108 - .L_107)
.L_107:
        /*0004*/ 	.word	0x00000082


	//----- nvinfo : EIATTR_KPARAM_INFO
	.align		4
.L_108:
        /*0008*/ 	.byte	0x04, 0x17
        /*000a*/ 	.short	(.L_110 - .L_109)
.L_109:
        /*000c*/ 	.word	0x00000000
        /*0010*/ 	.short	0x0000
        /*0012*/ 	.short	0x0070
        /*0014*/ 	.byte	0x00, 0xf0, 0x01, 0x2a


	//----- nvinfo : EIATTR_SPARSE_MMA_MASK
	.align		4
.L_110:
        /*0018*/ 	.byte	0x03, 0x50
        /*001a*/ 	.short	0x0000


	//----- nvinfo : EIATTR_MAXREG_COUNT
	.align		4
        /*001c*/ 	.byte	0x03, 0x1b
        /*001e*/ 	.short	0x00a8


	//----- nvinfo : EIATTR_NUM_BARRIERS
	.align		4
        /*0020*/ 	.byte	0x02, 0x4c
        /*0022*/ 	.byte	0x10
	.zero		1


	//----- nvinfo : EIATTR_EXTERNS
	.align		4
        /*0024*/ 	.byte	0x04, 0x0f
        /*0026*/ 	.short	(.L_112 - .L_111)


	//   ....[0]....
	.align		4
.L_111:
        /*0028*/ 	.word	index@(__assertfail)


	//----- nvinfo : EIATTR_ANNOTATIONS
	.align		4
.L_112:
        /*002c*/ 	.byte	0x04, 0x55
        /*002e*/ 	.short	(.L_114 - .L_113)


	//   ....[0]....
.L_113:
        /*0030*/ 	.word	0x00000001
        /*0034*/ 	.byte	0xf0, 0x0a, 0x00, 0x00, 0x01, 0x00, 0x00, 0x00, 0xc0, 0x0c, 0x00, 0x00, 0x01, 0x00, 0x00, 0x00
        /* <DEDUP_REMOVED lines=29> */
        /*0214*/ 	.byte	0xe0, 0x4e, 0x01, 0x00


	//----- nvinfo : EIATTR_MERCURY_ISA_VERSION
	.align		4
.L_114:
        /*0218*/ 	.byte	0x03, 0x5f
        /*021a*/ 	.short	0x0101


	//----- nvinfo : EIATTR_UNUSED_LOAD_BYTE_OFFSET
	.align		4
        /*021c*/ 	.byte	0x04, 0x44
        /*021e*/ 	.short	(.L_116 - .L_115)


	//   ....[0]....
.L_115:
        /*0220*/ 	.word	0x00000980
        /*0224*/ 	.word	0x0000fff0


	//   ....[1]....
        /*0228*/ 	.word	0x000080b0
        /*022c*/ 	.word	0x0000fff0


	//----- nvinfo : EIATTR_INT_WARP_WIDE_INSTR_OFFSETS
	.align		4
.L_116:
        /*0230*/ 	.byte	0x04, 0x31
        /*0232*/ 	.short	(.L_118 - .L_117)


	//   ....[0]....
.L_117:
        /*0234*/ 	.word	0x000000c0


	//   ....[1]....
        /*0238*/ 	.word	0x000000d0


	//   ....[2]....
        /*023c*/ 	.word	0x00000170


	//   ....[3]....
        /*0240*/ 	.word	0x0000fa00


	//   ....[4]....
        /*0244*/ 	.word	0x0000fa90


	//   ....[5]....
        /*0248*/ 	.word	0x00013830


	//   ....[6]....
        /*024c*/ 	.word	0x000138c0


	//----- nvinfo : EIATTR_COOP_GROUP_MASK_REGIDS
	.align		4
.L_118:
        /*0250*/ 	.byte	0x04, 0x29
        /*0252*/ 	.short	(.L_120 - .L_119)


	//   ....[0]....
.L_119:
        /*0254*/ 	.word	0xffffffff


	//   ....[1]....
        /*0258*/ 	.word	0xffffffff


	//   ....[2]....
        /*025c*/ 	.word	0xffffffff


	//   ....[3]....
        /*0260*/ 	.word	0xffffffff


	//   ....[4]....
        /*0264*/ 	.word	0xffffffff


	//   ....[5]....
        /*0268*/ 	.word	0xffffffff


	//   ....[6]....
        /*026c*/ 	.word	0xffffffff


	//   ....[7]....
        /*0270*/ 	.word	0xffffffff


	//   ....[8]....
        /*0274*/ 	.word	0xffffffff


	//   ....[9]....
        /*0278*/ 	.word	0xffffffff


	//   ....[10]....
        /*027c*/ 	.word	0xffffffff


	//   ....[11]....
        /*0280*/ 	.word	0xffffffff


	//   ....[12]....
        /*0284*/ 	.word	0xffffffff


	//   ....[13]....
        /*0288*/ 	.word	0xffffffff


	//   ....[14]....
        /*028c*/ 	.word	0xffffffff


	//   ....[15]....
        /*0290*/ 	.word	0xffffffff


	//   ....[16]....
        /*0294*/ 	.word	0xffffffff


	//   ....[17]....
        /*0298*/ 	.word	0xffffffff


	//   ....[18]....
        /*029c*/ 	.word	0xffffffff


	//   ....[19]....
        /*02a0*/ 	.word	0xffffffff


	//   ....[20]....
        /*02a4*/ 	.word	0xffffffff


	//   ....[21]....
        /*02a8*/ 	.word	0xffffffff


	//   ....[22]....
        /*02ac*/ 	.word	0xffffffff


	//   ....[23]....
        /*02b0*/ 	.word	0xffffffff


	//   ....[24]....
        /*02b4*/ 	.word	0xffffffff


	//   ....[25]....
        /*02b8*/ 	.word	0xffffffff


	//   ....[26]....
        /*02bc*/ 	.word	0xffffffff


	//   ....[27]....
        /*02c0*/ 	.word	0xffffffff


	//   ....[28]....
        /*02c4*/ 	.word	0xffffffff


	//   ....[29]....
        /*02c8*/ 	.word	0xffffffff


	//   ....[30]....
        /*02cc*/ 	.word	0xffffffff


	//   ....[31]....
        /*02d0*/ 	.word	0xffffffff


	//   ....[32]....
        /*02d4*/ 	.word	0xffffffff


	//   ....[33]....
        /*02d8*/ 	.word	0xffffffff


	//   ....[34]....
        /*02dc*/ 	.word	0xffffffff


	//   ....[35]....
        /*02e0*/ 	.word	0xffffffff


	//   ....[36]....
        /*02e4*/ 	.word	0xffffffff


	//   ....[37]....
        /*02e8*/ 	.word	0xffffffff


	//   ....[38]....
        /*02ec*/ 	.word	0xffffffff


	//   ....[39]....
        /*02f0*/ 	.word	0xffffffff


	//   ....[40]....
        /*02f4*/ 	.word	0xffffffff


	//   ....[41]....
        /*02f8*/ 	.word	0xffffffff


	//   ....[42]....
        /*02fc*/ 	.word	0xffffffff


	//   ....[43]....
        /*0300*/ 	.word	0xffffffff


	//   ....[44]....
        /*0304*/ 	.word	0xffffffff


	//   ....[45]....
        /*0308*/ 	.word	0xffffffff


	//   ....[46]....
        /*030c*/ 	.word	0xffffffff


	//   ....[47]....
        /*0310*/ 	.word	0xffffffff


	//   ....[48]....
        /*0314*/ 	.word	0xffffffff


	//   ....[49]....
        /*0318*/ 	.word	0xffffffff


	//   ....[50]....
        /*031c*/ 	.word	0xffffffff


	//   ....[51]....
        /*0320*/ 	.word	0xffffffff


	//   ....[52]....
        /*0324*/ 	.word	0xffffffff


	//   ....[53]....
        /*0328*/ 	.word	0xffffffff


	//   ....[54]....
        /*032c*/ 	.word	0xffffffff


	//   ....[55]....
        /*0330*/ 	.word	0xffffffff


	//   ....[56]....
        /*0334*/ 	.word	0xffffffff


	//   ....[57]....
        /*0338*/ 	.word	0xffffffff


	//   ....[58]....
        /*033c*/ 	.word	0xffffffff


	//   ....[59]....
        /*0340*/ 	.word	0xffffffff


	//   ....[60]....
        /*0344*/ 	.word	0xffffffff


	//   ....[61]....
        /*0348*/ 	.word	0xffffffff


	//   ....[62]....
        /*034c*/ 	.word	0xffffffff


	//   ....[63]....
        /*0350*/ 	.word	0xffffffff


	//   ....[64]....
        /*0354*/ 	.word	0xffffffff


	//   ....[65]....
        /*0358*/ 	.word	0xffffffff


	//   ....[66]....
        /*035c*/ 	.word	0xffffffff


	//   ....[67]....
        /*0360*/ 	.word	0xffffffff


	//   ....[68]....
        /*0364*/ 	.word	0xffffffff


	//   ....[69]....
        /*0368*/ 	.word	0xffffffff


	//   ....[70]....
        /*036c*/ 	.word	0xffffffff


	//   ....[71]....
        /*0370*/ 	.word	0xffffffff


	//   ....[72]....
        /*0374*/ 	.word	0xffffffff


	//   ....[73]....
        /*0378*/ 	.word	0xffffffff


	//   ....[74]....
        /*037c*/ 	.word	0xffffffff


	//   ....[75]....
        /*0380*/ 	.word	0xffffffff


	//   ....[76]....
        /*0384*/ 	.word	0xffffffff


	//   ....[77]....
        /*0388*/ 	.word	0xffffffff


	//   ....[78]....
        /*038c*/ 	.word	0xffffffff


	//   ....[79]....
        /*0390*/ 	.word	0xffffffff


	//   ....[80]....
        /*0394*/ 	.word	0xffffffff


	//   ....[81]....
        /*0398*/ 	.word	0xffffffff


	//   ....[82]....
        /*039c*/ 	.word	0xffffffff


	//   ....[83]....
        /*03a0*/ 	.word	0xffffffff


	//   ....[84]....
        /*03a4*/ 	.word	0xffffffff


	//   ....[85]....
        /*03a8*/ 	.word	0xffffffff


	//   ....[86]....
        /*03ac*/ 	.word	0xffffffff


	//   ....[87]....
        /*03b0*/ 	.word	0xffffffff


	//   ....[88]....
        /*03b4*/ 	.word	0xffffffff


	//   ....[89]....
        /*03b8*/ 	.word	0xffffffff


	//   ....[90]....
        /*03bc*/ 	.word	0xffffffff


	//   ....[91]....
        /*03c0*/ 	.word	0xffffffff


	//   ....[92]....
        /*03c4*/ 	.word	0xffffffff


	//   ....[93]....
        /*03c8*/ 	.word	0xffffffff


	//   ....[94]....
        /*03cc*/ 	.word	0xffffffff


	//   ....[95]....
        /*03d0*/ 	.word	0xffffffff


	//   ....[96]....
        /*03d4*/ 	.word	0xffffffff


	//   ....[97]....
        /*03d8*/ 	.word	0xffffffff


	//   ....[98]....
        /*03dc*/ 	.word	0xffffffff


	//   ....[99]....
        /*03e0*/ 	.word	0xffffffff


	//   ....[100]....
        /*03e4*/ 	.word	0xffffffff


	//   ....[101]....
        /*03e8*/ 	.word	0xffffffff


	//   ....[102]....
        /*03ec*/ 	.word	0xffffffff


	//   ....[103]....
        /*03f0*/ 	.word	0xffffffff


	//   ....[104]....
        /*03f4*/ 	.word	0xffffffff


	//   ....[105]....
        /*03f8*/ 	.word	0xffffffff


	//   ....[106]....
        /*03fc*/ 	.word	0xffffffff


	//   ....[107]....
        /*0400*/ 	.word	0xffffffff


	//   ....[108]....
        /*0404*/ 	.word	0xffffffff


	//   ....[109]....
        /*0408*/ 	.word	0xffffffff


	//   ....[110]....
        /*040c*/ 	.word	0xffffffff


	//   ....[111]....
        /*0410*/ 	.word	0xffffffff


	//   ....[112]....
        /*0414*/ 	.word	0xffffffff


	//   ....[113]....
        /*0418*/ 	.word	0xffffffff


	//   ....[114]....
        /*041c*/ 	.word	0xffffffff


	//   ....[115]....
        /*0420*/ 	.word	0xffffffff


	//   ....[116]....
        /*0424*/ 	.word	0xffffffff


	//   ....[117]....
        /*0428*/ 	.word	0xffffffff


	//   ....[118]....
        /*042c*/ 	.word	0xffffffff


	//   ....[119]....
        /*0430*/ 	.word	0xffffffff


	//   ....[120]....
        /*0434*/ 	.word	0xffffffff


	//   ....[121]....
        /*0438*/ 	.word	0xffffffff


	//   ....[122]....
        /*043c*/ 	.word	0xffffffff


	//   ....[123]....
        /*0440*/ 	.word	0xffffffff


	//   ....[124]....
        /*0444*/ 	.word	0xffffffff


	//   ....[125]....
        /*0448*/ 	.word	0xffffffff


	//   ....[126]....
        /*044c*/ 	.word	0xffffffff


	//   ....[127]....
        /*0450*/ 	.word	0xffffffff


	//   ....[128]....
        /*0454*/ 	.word	0xffffffff


	//   ....[129]....
        /*0458*/ 	.word	0xffffffff


	//   ....[130]....
        /*045c*/ 	.word	0xffffffff


	//   ....[131]....
        /*0460*/ 	.word	0xffffffff


	//   ....[132]....
        /*0464*/ 	.word	0xffffffff


	//   ....[133]....
        /*0468*/ 	.word	0xffffffff


	//   ....[134]....
        /*046c*/ 	.word	0xffffffff


	//   ....[135]....
        /*0470*/ 	.word	0xffffffff


	//   ....[136]....
        /*0474*/ 	.word	0xffffffff


	//   ....[137]....
        /*0478*/ 	.word	0xffffffff


	//   ....[138]....
        /*047c*/ 	.word	0xffffffff


	//   ....[139]....
        /*0480*/ 	.word	0xffffffff


	//   ....[140]....
        /*0484*/ 	.word	0xffffffff


	//   ....[141]....
        /*0488*/ 	.word	0xffffffff


	//   ....[142]....
        /*048c*/ 	.word	0xffffffff


	//   ....[143]....
        /*0490*/ 	.word	0xffffffff


	//   ....[144]....
        /*0494*/ 	.word	0xffffffff


	//   ....[145]....
        /*0498*/ 	.word	0xffffffff


	//   ....[146]....
        /*049c*/ 	.word	0xffffffff


	//   ....[147]....
        /*04a0*/ 	.word	0xffffffff


	//   ....[148]....
        /*04a4*/ 	.word	0xffffffff


	//   ....[149]....
        /*04a8*/ 	.word	0xffffffff


	//   ....[150]....
        /*04ac*/ 	.word	0xffffffff


	//   ....[151]....
        /*04b0*/ 	.word	0xffffffff


	//   ....[152]....
        /*04b4*/ 	.word	0xffffffff


	//   ....[153]....
        /*04b8*/ 	.word	0xffffffff


	//   ....[154]....
        /*04bc*/ 	.word	0xffffffff


	//   ....[155]....
        /*04c0*/ 	.word	0xffffffff


	//   ....[156]....
        /*04c4*/ 	.word	0xffffffff


	//   ....[157]....
        /*04c8*/ 	.word	0xffffffff


	//   ....[158]....
        /*04cc*/ 	.word	0xffffffff


	//   ....[159]....
        /*04d0*/ 	.word	0xffffffff


	//   ....[160]....
        /*04d4*/ 	.word	0xffffffff


	//   ....[161]....
        /*04d8*/ 	.word	0xffffffff


	//   ....[162]....
        /*04dc*/ 	.word	0xffffffff


	//   ....[163]....
        /*04e0*/ 	.word	0xffffffff


	//   ....[164]....
        /*04e4*/ 	.word	0xffffffff


	//   ....[165]....
        /*04e8*/ 	.word	0xffffffff


	//   ....[166]....
        /*04ec*/ 	.word	0xffffffff


	//   ....[167]....
        /*04f0*/ 	.word	0xffffffff


	//   ....[168]....
        /*04f4*/ 	.word	0xffffffff


	//   ....[169]....
        /*04f8*/ 	.word	0xffffffff


	//   ....[170]....
        /*04fc*/ 	.word	0xffffffff


	//   ....[171]....
        /*0500*/ 	.word	0xffffffff


	//   ....[172]....
        /*0504*/ 	.word	0xffffffff


	//   ....[173]....
        /*0508*/ 	.word	0xffffffff


	//   ....[174]....
        /*050c*/ 	.word	0xffffffff


	//   ....[175]....
        /*0510*/ 	.word	0xffffffff


	//   ....[176]....
        /*0514*/ 	.word	0xffffffff


	//   ....[177]....
        /*0518*/ 	.word	0xffffffff


	//   ....[178]....
        /*051c*/ 	.word	0xffffffff


	//   ....[179]....
        /*0520*/ 	.word	0xffffffff


	//   ....[180]....
        /*0524*/ 	.word	0xffffffff


	//   ....[181]....
        /*0528*/ 	.word	0xffffffff


	//   ....[182]....
        /*052c*/ 	.word	0xffffffff


	//   ....[183]....
        /*0530*/ 	.word	0xffffffff


	//   ....[184]....
        /*0534*/ 	.word	0xffffffff


	//   ....[185]....
        /*0538*/ 	.word	0xffffffff


	//   ....[186]....
        /*053c*/ 	.word	0xffffffff


	//   ....[187]....
        /*0540*/ 	.word	0xffffffff


	//   ....[188]....
        /*0544*/ 	.word	0xffffffff


	//   ....[189]....
        /*0548*/ 	.word	0xffffffff


	//   ....[190]....
        /*054c*/ 	.word	0xffffffff


	//   ....[191]....
        /*0550*/ 	.word	0xffffffff


	//   ....[192]....
        /*0554*/ 	.word	0xffffffff


	//   ....[193]....
        /*0558*/ 	.word	0xffffffff


	//   ....[194]....
        /*055c*/ 	.word	0xffffffff


	//   ....[195]....
        /*0560*/ 	.word	0xffffffff


	//   ....[196]....
        /*0564*/ 	.word	0xffffffff


	//   ....[197]....
        /*0568*/ 	.word	0xffffffff


	//   ....[198]....
        /*056c*/ 	.word	0xffffffff


	//   ....[199]....
        /*0570*/ 	.word	0xffffffff


	//   ....[200]....
        /*0574*/ 	.word	0xffffffff


	//   ....[201]....
        /*0578*/ 	.word	0xffffffff


	//   ....[202]....
        /*057c*/ 	.word	0xffffffff


	//   ....[203]....
        /*0580*/ 	.word	0xffffffff


	//   ....[204]....
        /*0584*/ 	.word	0xffffffff


	//   ....[205]....
        /*0588*/ 	.word	0xffffffff


	//   ....[206]....
        /*058c*/ 	.word	0xffffffff


	//   ....[207]....
        /*0590*/ 	.word	0xffffffff


	//   ....[208]....
        /*0594*/ 	.word	0xffffffff


	//   ....[209]....
        /*0598*/ 	.word	0xffffffff


	//   ....[210]....
        /*059c*/ 	.word	0xffffffff


	//   ....[211]....
        /*05a0*/ 	.word	0xffffffff


	//   ....[212]....
        /*05a4*/ 	.word	0xffffffff


	//   ....[213]....
        /*05a8*/ 	.word	0xffffffff


	//   ....[214]....
        /*05ac*/ 	.word	0xffffffff


	//   ....[215]....
        /*05b0*/ 	.word	0xffffffff


	//   ....[216]....
        /*05b4*/ 	.word	0xffffffff


	//   ....[217]....
        /*05b8*/ 	.word	0xffffffff


	//   ....[218]....
        /*05bc*/ 	.word	0xffffffff


	//   ....[219]....
        /*05c0*/ 	.word	0xffffffff


	//   ....[220]....
        /*05c4*/ 	.word	0xffffffff


	//   ....[221]....
        /*05c8*/ 	.word	0xffffffff


	//   ....[222]....
        /*05cc*/ 	.word	0xffffffff


	//   ....[223]....
        /*05d0*/ 	.word	0xffffffff


	//   ....[224]....
        /*05d4*/ 	.word	0xffffffff


	//   ....[225]....
        /*05d8*/ 	.word	0xffffffff


	//   ....[226]....
        /*05dc*/ 	.word	0xffffffff


	//   ....[227]....
        /*05e0*/ 	.word	0xffffffff


	//   ....[228]....
        /*05e4*/ 	.word	0xffffffff


	//   ....[229]....
        /*05e8*/ 	.word	0xffffffff


	//   ....[230]....
        /*05ec*/ 	.word	0xffffffff


	//   ....[231]....
        /*05f0*/ 	.word	0xffffffff


	//   ....[232]....
        /*05f4*/ 	.word	0xffffffff


	//   ....[233]....
        /*05f8*/ 	.word	0xffffffff


	//   ....[234]....
        /*05fc*/ 	.word	0xffffffff


	//   ....[235]....
        /*0600*/ 	.word	0xffffffff


	//   ....[236]....
        /*0604*/ 	.word	0xffffffff


	//   ....[237]....
        /*0608*/ 	.word	0xffffffff


	//   ....[238]....
        /*060c*/ 	.word	0xffffffff


	//   ....[239]....
        /*0610*/ 	.word	0xffffffff


	//   ....[240]....
        /*0614*/ 	.word	0xffffffff


	//   ....[241]....
        /*0618*/ 	.word	0xffffffff


	//   ....[242]....
        /*061c*/ 	.word	0xffffffff


	//   ....[243]....
        /*0620*/ 	.word	0xffffffff


	//   ....[244]....
        /*0624*/ 	.word	0xffffffff


	//   ....[245]....
        /*0628*/ 	.word	0xffffffff


	//   ....[246]....
        /*062c*/ 	.word	0xffffffff


	//   ....[247]....
        /*0630*/ 	.word	0xffffffff


	//   ....[248]....
        /*0634*/ 	.word	0xffffffff


	//   ....[249]....
        /*0638*/ 	.word	0xffffffff


	//   ....[250]....
        /*063c*/ 	.word	0xffffffff


	//   ....[251]....
        /*0640*/ 	.word	0xffffffff


	//   ....[252]....
        /*0644*/ 	.word	0xffffffff


	//   ....[253]....
        /*0648*/ 	.word	0xffffffff


	//   ....[254]....
        /*064c*/ 	.word	0xffffffff


	//   ....[255]....
        /*0650*/ 	.word	0xffffffff


	//   ....[0]....
        /*0654*/ 	.word	0xffffffff


	//   ....[1]....
        /*0658*/ 	.word	0xffffffff


	//   ....[2]....
        /*065c*/ 	.word	0xffffffff


	//   ....[3]....
        /*0660*/ 	.word	0xffffffff


	//   ....[4]....
        /*0664*/ 	.word	0xffffffff


	//   ....[5]....
        /*0668*/ 	.word	0xffffffff


	//   ....[6]....
        /*066c*/ 	.word	0xffffffff


	//   ....[7]....
        /*0670*/ 	.word	0xffffffff


	//   ....[8]....
        /*0674*/ 	.word	0xffffffff


	//   ....[9]....
        /*0678*/ 	.word	0xffffffff


	//   ....[10]....
        /*067c*/ 	.word	0xffffffff


	//   ....[11]....
        /*0680*/ 	.word	0xffffffff


	//   ....[12]....
        /*0684*/ 	.word	0xffffffff


	//   ....[13]....
        /*0688*/ 	.word	0xffffffff


	//   ....[14]....
        /*068c*/ 	.word	0xffffffff


	//   ....[15]....
        /*0690*/ 	.word	0xffffffff


	//   ....[16]....
        /*0694*/ 	.word	0xffffffff


	//   ....[17]....
        /*0698*/ 	.word	0xffffffff


	//   ....[18]....
        /*069c*/ 	.word	0xffffffff


	//   ....[19]....
        /*06a0*/ 	.word	0xffffffff


	//   ....[20]....
        /*06a4*/ 	.word	0xffffffff


	//   ....[21]....
        /*06a8*/ 	.word	0xffffffff


	//   ....[22]....
        /*06ac*/ 	.word	0xffffffff


	//   ....[23]....
        /*06b0*/ 	.word	0xffffffff


	//   ....[24]....
        /*06b4*/ 	.word	0xffffffff


	//   ....[25]....
        /*06b8*/ 	.word	0xffffffff


	//   ....[26]....
        /*06bc*/ 	.word	0xffffffff


	//   ....[27]....
        /*06c0*/ 	.word	0xffffffff


	//   ....[28]....
        /*06c4*/ 	.word	0xffffffff


	//   ....[29]....
        /*06c8*/ 	.word	0xffffffff


	//   ....[30]....
        /*06cc*/ 	.word	0xffffffff


	//   ....[31]....
        /*06d0*/ 	.word	0x0500000f


	//   ....[32]....
        /*06d4*/ 	.word	0x0500000f


	//   ....[33]....
        /*06d8*/ 	.word	0x0500000f


	//   ....[34]....
        /*06dc*/ 	.word	0x0500000f


	//   ....[35]....
        /*06e0*/ 	.word	0x0500000f


	//   ....[36]....
        /*06e4*/ 	.word	0x0500000f


	//   ....[37]....
        /*06e8*/ 	.word	0x0500000f


	//   ....[38]....
        /*06ec*/ 	.word	0x0500000f


	//   ....[39]....
        /*06f0*/ 	.word	0x0500000f


	//   ....[40]....
        /*06f4*/ 	.word	0x0500000f


	//   ....[41]....
        /*06f8*/ 	.word	0x0500000f


	//   ....[42]....
        /*06fc*/ 	.word	0x0500000f


	//   ....[43]....
        /*0700*/ 	.word	0x0500000f


	//   ....[44]....
        /*0704*/ 	.word	0x0500000f


	//   ....[45]....
        /*0708*/ 	.word	0x0500000f


	//   ....[46]....
        /*070c*/ 	.word	0x0500000f


	//   ....[47]....
        /*0710*/ 	.word	0x0500000f


	//   ....[48]....
        /*0714*/ 	.word	0x0500000f


	//   ....[49]....
        /*0718*/ 	.word	0x0500000f


	//   ....[50]....
        /*071c*/ 	.word	0x0500000f


	//   ....[51]....
        /*0720*/ 	.word	0x0500000f


	//   ....[52]....
        /*0724*/ 	.word	0x0500000f


	//   ....[53]....
        /*0728*/ 	.word	0x0500000f


	//   ....[54]....
        /*072c*/ 	.word	0x0500000f


	//   ....[55]....
        /*0730*/ 	.word	0x0500000f


	//   ....[56]....
        /*0734*/ 	.word	0x0500000f


	//   ....[57]....
        /*0738*/ 	.word	0x0500000f


	//   ....[58]....
        /*073c*/ 	.word	0x0500000f


	//   ....[59]....
        /*0740*/ 	.word	0x0500000f


	//   ....[60]....
        /*0744*/ 	.word	0x0500000f


	//   ....[61]....
        /*0748*/ 	.word	0x0500000f


	//   ....[62]....
        /*074c*/ 	.word	0x0500000f


	//   ....[63]....
        /*0750*/ 	.word	0x0500000f


	//   ....[64]....
        /*0754*/ 	.word	0x0500000f


	//   ....[65]....
        /*0758*/ 	.word	0x0500000f


	//   ....[66]....
        /*075c*/ 	.word	0x0500000f


	//   ....[67]....
        /*0760*/ 	.word	0x0500000f


	//   ....[68]....
        /*0764*/ 	.word	0x0500000f


	//   ....[69]....
        /*0768*/ 	.word	0x0500000f


	//   ....[70]....
        /*076c*/ 	.word	0x0500000f


	//   ....[71]....
        /*0770*/ 	.word	0x0500000f


	//   ....[72]....
        /*0774*/ 	.word	0x0500000f


	//   ....[73]....
        /*0778*/ 	.word	0x0500000f


	//   ....[74]....
        /*077c*/ 	.word	0x0500000f


	//   ....[75]....
        /*0780*/ 	.word	0x0500000f


	//   ....[76]....
        /*0784*/ 	.word	0x0500000f


	//   ....[77]....
        /*0788*/ 	.word	0x0500000f


	//   ....[78]....
        /*078c*/ 	.word	0x0500000f


	//   ....[79]....
        /*0790*/ 	.word	0x0500000f


	//   ....[80]....
        /*0794*/ 	.word	0x0500000f


	//   ....[81]....
        /*0798*/ 	.word	0x0500000f


	//   ....[82]....
        /*079c*/ 	.word	0x0500000f


	//   ....[83]....
        /*07a0*/ 	.word	0x0500000f


	//   ....[84]....
        /*07a4*/ 	.word	0x0500000f


	//   ....[85]....
        /*07a8*/ 	.word	0x0500000f


	//   ....[86]....
        /*07ac*/ 	.word	0x0500000f


	//   ....[87]....
        /*07b0*/ 	.word	0x0500000f


	//   ....[88]....
        /*07b4*/ 	.word	0x0500000f


	//   ....[89]....
        /*07b8*/ 	.word	0x0500000f


	//   ....[90]....
        /*07bc*/ 	.word	0x0500000f


	//   ....[91]....
        /*07c0*/ 	.word	0x0500000f


	//   ....[92]....
        /*07c4*/ 	.word	0x0500000f


	//   ....[93]....
        /*07c8*/ 	.word	0x0500000f


	//   ....[94]....
        /*07cc*/ 	.word	0x0500000f


	//   ....[95]....
        /*07d0*/ 	.word	0x0500000f


	//   ....[96]....
        /*07d4*/ 	.word	0x0500000f


	//   ....[97]....
        /*07d8*/ 	.word	0x0500000f


	//   ....[98]....
        /*07dc*/ 	.word	0x0500000f


	//   ....[99]....
        /*07e0*/ 	.word	0x0500000f


	//   ....[100]....
        /*07e4*/ 	.word	0x0500000f


	//   ....[101]....
        /*07e8*/ 	.word	0x0500000f


	//   ....[102]....
        /*07ec*/ 	.word	0x0500000f


	//   ....[103]....
        /*07f0*/ 	.word	0x0500000f


	//   ....[104]....
        /*07f4*/ 	.word	0x0500000f


	//   ....[105]....
        /*07f8*/ 	.word	0x0500000f


	//   ....[106]....
        /*07fc*/ 	.word	0x0500000f


	//   ....[107]....
        /*0800*/ 	.word	0x0500000f


	//   ....[108]....
        /*0804*/ 	.word	0x0500000f


	//   ....[109]....
        /*0808*/ 	.word	0x0500000f


	//   ....[110]....
        /*080c*/ 	.word	0x0500000f


	//   ....[111]....
        /*0810*/ 	.word	0x0500000f


	//   ....[112]....
        /*0814*/ 	.word	0x0500000f


	//----- nvinfo : EIATTR_COOP_GROUP_INSTR_OFFSETS
	.align		4
.L_120:
        /*0818*/ 	.byte	0x04, 0x28
        /*081a*/ 	.short	(.L_122 - .L_121)


	//   ....[0]....
.L_121:
        /*081c*/ 	.word	0x00000080


	//   ....[1]....
        /*0820*/ 	.word	0x00000090


	//   ....[2]....
        /*0824*/ 	.word	0x000002d0


	//   ....[3]....
        /*0828*/ 	.word	0x00000430


	//   ....[4]....
        /*082c*/ 	.word	0x00000550


	//   ....[5]....
        /*0830*/ 	.word	0x000006b0


	//   ....[6]....
        /*0834*/ 	.word	0x00001c50


	//   ....[7]....
        /*0838*/ 	.word	0x00003570


	//   ....[8]....
        /*083c*/ 	.word	0x000035b0


	//   ....[9]....
        /*0840*/ 	.word	0x00003b10


	//   ....[10]....
        /*0844*/ 	.word	0x00003ba0


	//   ....[11]....
        /*0848*/ 	.word	0x00005570


	//   ....[12]....
        /*084c*/ 	.word	0x00005590


	//   ....[13]....
        /*0850*/ 	.word	0x00006210


	//   ....[14]....
        /*0854*/ 	.word	0x00006290


	//   ....[15]....
        /*0858*/ 	.word	0x00007600


	//   ....[16]....
        /*085c*/ 	.word	0x00007620


	//   ....[17]....
        /*0860*/ 	.word	0x000076a0


	//   ....[18]....
        /*0864*/ 	.word	0x000076b0


	//   ....[19]....
        /*0868*/ 	.word	0x00008f10


	//   ....[20]....
        /*086c*/ 	.word	0x00008f40


	//   ....[21]....
        /*0870*/ 	.word	0x00008f70


	//   ....[22]....
        /*0874*/ 	.word	0x00008fa0


	//   ....[23]....
        /*0878*/ 	.word	0x00008fd0


	//   ....[24]....
        /*087c*/ 	.word	0x00009000


	//   ....[25]....
        /*0880*/ 	.word	0x00009040


	//   ....[26]....
        /*0884*/ 	.word	0x00009060


	//   ....[27]....
        /*0888*/ 	.word	0x00009080


	//   ....[28]....
        /*088c*/ 	.word	0x00009090


	//   ....[29]....
        /*0890*/ 	.word	0x000090b0


	//   ....[30]....
        /*0894*/ 	.word	0x000090c0


	//   ....[31]....
        /*0898*/ 	.word	0x000090d0


	//   ....[32]....
        /*089c*/ 	.word	0x000090e0


	//   ....[33]....
        /*08a0*/ 	.word	0x000090f0


	//   ....[34]....
        /*08a4*/ 	.word	0x00009100


	//   ....[35]....
        /*08a8*/ 	.word	0x00009110


	//   ....[36]....
        /*08ac*/ 	.word	0x00009120


	//   ....[37]....
        /*08b0*/ 	.word	0x00009130


	//   ....[38]....
        /*08b4*/ 	.word	0x00009140


	//   ....[39]....
        /*08b8*/ 	.word	0x00009150


	//   ....[40]....
        /*08bc*/ 	.word	0x00009160


	//   ....[41]....
        /*08c0*/ 	.word	0x00009170


	//   ....[42]....
        /*08c4*/ 	.word	0x00009180


	//   ....[43]....
        /*08c8*/ 	.word	0x00009190


	//   ....[44]....
        /*08cc*/ 	.word	0x000091a0


	//   ....[45]....
        /*08d0*/ 	.word	0x000091b0


	//   ....[46]....
        /*08d4*/ 	.word	0x000091c0


	//   ....[47]....
        /*08d8*/ 	.word	0x000091d0


	//   ....[48]....
        /*08dc*/ 	.word	0x000091e0


	//   ....[49]....
        /*08e0*/ 	.word	0x000091f0


	//   ....[50]....
        /*08e4*/ 	.word	0x00009210


	//   ....[51]....
        /*08e8*/ 	.word	0x00009220


	//   ....[52]....
        /*08ec*/ 	.word	0x00009230


	//   ....[53]....
        /*08f0*/ 	.word	0x00009240


	//   ....[54]....
        /*08f4*/ 	.word	0x00009250


	//   ....[55]....
        /*08f8*/ 	.word	0x00009260


	//   ....[56]....
        /*08fc*/ 	.word	0x00009270


	//   ....[57]....
        /*0900*/ 	.word	0x00009280


	//   ....[58]....
        /*0904*/ 	.word	0x00009290


	//   ....[59]....
        /*0908*/ 	.word	0x000092a0


	//   ....[60]....
        /*090c*/ 	.word	0x000092c0


	//   ....[61]....
        /*0910*/ 	.word	0x000092e0


	//   ....[62]....
        /*0914*/ 	.word	0x000092f0


	//   ....[63]....
        /*0918*/ 	.word	0x00009300


	//   ....[64]....
        /*091c*/ 	.word	0x00009310


	//   ....[65]....
        /*0920*/ 	.word	0x00009320


	//   ....[66]....
        /*0924*/ 	.word	0x00009330


	//   ....[67]....
        /*0928*/ 	.word	0x00009340


	//   ....[68]....
        /*092c*/ 	.word	0x00009350


	//   ....[69]....
        /*0930*/ 	.word	0x00009360


	//   ....[70]....
        /*0934*/ 	.word	0x00009370


	//   ....[71]....
        /*0938*/ 	.word	0x00009380


	//   ....[72]....
        /*093c*/ 	.word	0x00009390


	//   ....[73]....
        /*0940*/ 	.word	0x000093a0


	//   ....[74]....
        /*0944*/ 	.word	0x000093b0


	//   ....[75]....
        /*0948*/ 	.word	0x000093c0


	//   ....[76]....
        /*094c*/ 	.word	0x000093d0


	//   ....[77]....
        /*0950*/ 	.word	0x000093e0


	//   ....[78]....
        /*0954*/ 	.word	0x000093f0


	//   ....[79]....
        /*0958*/ 	.word	0x00009400


	//   ....[80]....
        /*095c*/ 	.word	0x00009410


	//   ....[81]....
        /*0960*/ 	.word	0x00009420


	//   ....[82]....
        /*0964*/ 	.word	0x00009430


	//   ....[83]....
        /*0968*/ 	.word	0x00009440


	//   ....[84]....
        /*096c*/ 	.word	0x00009450


	//   ....[85]....
        /*0970*/ 	.word	0x00009460


	//   ....[86]....
        /*0974*/ 	.word	0x00009470


	//   ....[87]....
        /*0978*/ 	.word	0x00009480


	//   ....[88]....
        /*097c*/ 	.word	0x00009490


	//   ....[89]....
        /*0980*/ 	.word	0x000094a0


	//   ....[90]....
        /*0984*/ 	.word	0x000094b0


	//   ....[91]....
        /*0988*/ 	.word	0x000094c0


	//   ....[92]....
        /*098c*/ 	.word	0x000094d0


	//   ....[93]....
        /*0990*/ 	.word	0x000094e0


	//   ....[94]....
        /*0994*/ 	.word	0x000094f0


	//   ....[95]....
        /*0998*/ 	.word	0x00009500


	//   ....[96]....
        /*099c*/ 	.word	0x00009510


	//   ....[97]....
        /*09a0*/ 	.word	0x00009520


	//   ....[98]....
        /*09a4*/ 	.word	0x00009530


	//   ....[99]....
        /*09a8*/ 	.word	0x00009540


	//   ....[100]....
        /*09ac*/ 	.word	0x00009550


	//   ....[101]....
        /*09b0*/ 	.word	0x00009560


	//   ....[102]....
        /*09b4*/ 	.word	0x00009570


	//   ....[103]....
        /*09b8*/ 	.word	0x00009580


	//   ....[104]....
        /*09bc*/ 	.word	0x00009590


	//   ....[105]....
        /*09c0*/ 	.word	0x000095a0


	//   ....[106]....
        /*09c4*/ 	.word	0x000095b0


	//   ....[107]....
        /*09c8*/ 	.word	0x000095c0


	//   ....[108]....
        /*09cc*/ 	.word	0x000095d0


	//   ....[109]....
        /*09d0*/ 	.word	0x000095e0


	//   ....[110]....
        /*09d4*/ 	.word	0x000095f0


	//   ....[111]....
        /*09d8*/ 	.word	0x00009600


	//   ....[112]....
        /*09dc*/ 	.word	0x00009610


	//   ....[113]....
        /*09e0*/ 	.word	0x00009620


	//   ....[114]....
        /*09e4*/ 	.word	0x00009630


	//   ....[115]....
        /*09e8*/ 	.word	0x00009640


	//   ....[116]....
        /*09ec*/ 	.word	0x00009650


	//   ....[117]....
        /*09f0*/ 	.word	0x00009660


	//   ....[118]....
        /*09f4*/ 	.word	0x00009670


	//   ....[119]....
        /*09f8*/ 	.word	0x00009680


	//   ....[120]....
        /*09fc*/ 	.word	0x00009690


	//   ....[121]....
        /*0a00*/ 	.word	0x000096a0


	//   ....[122]....
        /*0a04*/ 	.word	0x000096b0


	//   ....[123]....
        /*0a08*/ 	.word	0x000096c0


	//   ....[124]....
        /*0a0c*/ 	.word	0x000096d0


	//   ....[125]....
        /*0a10*/ 	.word	0x000096e0


	//   ....[126]....
        /*0a14*/ 	.word	0x000096f0


	//   ....[127]....
        /*0a18*/ 	.word	0x00009700


	//   ....[128]....
        /*0a1c*/ 	.word	0x00009710


	//   ....[129]....
        /*0a20*/ 	.word	0x00009720


	//   ....[130]....
        /*0a24*/ 	.word	0x00009730


	//   ....[131]....
        /*0a28*/ 	.word	0x00009740


	//   ....[132]....
        /*0a2c*/ 	.word	0x00009750


	//   ....[133]....
        /*0a30*/ 	.word	0x00009760


	//   ....[134]....
        /*0a34*/ 	.word	0x00009780


	//   ....[135]....
        /*0a38*/ 	.word	0x000097b0


	//   ....[136]....
        /*0a3c*/ 	.word	0x00009800


	//   ....[137]....
        /*0a40*/ 	.word	0x00009830


	//   ....[138]....
        /*0a44*/ 	.word	0x00009860


	//   ....[139]....
        /*0a48*/ 	.word	0x00009890


	//   ....[140]....
        /*0a4c*/ 	.word	0x000098c0


	//   ....[141]....
        /*0a50*/ 	.word	0x000098f0


	//   ....[142]....
        /*0a54*/ 	.word	0x00009920


	//   ....[143]....
        /*0a58*/ 	.word	0x00009950


	//   ....[144]....
        /*0a5c*/ 	.word	0x00009980


	//   ....[145]....
        /*0a60*/ 	.word	0x000099b0


	//   ....[146]....
        /*0a64*/ 	.word	0x000099e0


	//   ....[147]....
        /*0a68*/ 	.word	0x0000aa90


	//   ....[148]....
        /*0a6c*/ 	.word	0x0000aaa0


	//   ....[149]....
        /*0a70*/ 	.word	0x0000aab0


	//   ....[150]....
        /*0a74*/ 	.word	0x0000aac0


	//   ....[151]....
        /*0a78*/ 	.word	0x0000b5a0


	//   ....[152]....
        /*0a7c*/ 	.word	0x0000b5c0


	//   ....[153]....
        /*0a80*/ 	.word	0x0000b760


	//   ....[154]....
        /*0a84*/ 	.word	0x0000b780


	//   ....[155]....
        /*0a88*/ 	.word	0x0000b8c0


	//   ....[156]....
        /*0a8c*/ 	.word	0x0000b8e0


	//   ....[157]....
        /*0a90*/ 	.word	0x0000ba30


	//   ....[158]....
        /*0a94*/ 	.word	0x0000ba50


	//   ....[159]....
        /*0a98*/ 	.word	0x0000c000


	//   ....[160]....
        /*0a9c*/ 	.word	0x0000c040


	//   ....[161]....
        /*0aa0*/ 	.word	0x0000ca10


	//   ....[162]....
        /*0aa4*/ 	.word	0x0000ca20


	//   ....[163]....
        /*0aa8*/ 	.word	0x0000dc60


	//   ....[164]....
        /*0aac*/ 	.word	0x0000dc90


	//   ....[165]....
        /*0ab0*/ 	.word	0x0000de00


	//   ....[166]....
        /*0ab4*/ 	.word	0x0000de20


	//   ....[167]....
        /*0ab8*/ 	.word	0x0000df60


	//   ....[168]....
        /*0abc*/ 	.word	0x0000df80


	//   ....[169]....
        /*0ac0*/ 	.word	0x0000e0d0


	//   ....[170]....
        /*0ac4*/ 	.word	0x0000e0f0


	//   ....[171]....
        /*0ac8*/ 	.word	0x0000e2c0


	//   ....[172]....
        /*0acc*/ 	.word	0x0000e4e0


	//   ....[173]....
        /*0ad0*/ 	.word	0x0000e510


	//   ....[174]....
        /*0ad4*/ 	.word	0x0000e540


	//   ....[175]....
        /*0ad8*/ 	.word	0x0000e570


	//   ....[176]....
        /*0adc*/ 	.word	0x0000e5a0


	//   ....[177]....
        /*0ae0*/ 	.word	0x0000e5e0


	//   ....[178]....
        /*0ae4*/ 	.word	0x0000e760


	//   ....[179]....
        /*0ae8*/ 	.word	0x0000e790


	//   ....[180]....
        /*0aec*/ 	.word	0x0000e7c0


	//   ....[181]....
        /*0af0*/ 	.word	0x0000e7f0


	//   ....[182]....
        /*0af4*/ 	.word	0x0000e820


	//   ....[183]....
        /*0af8*/ 	.word	0x0000e850


	//   ....[184]....
        /*0afc*/ 	.word	0x0000e8e0


	//   ....[185]....
        /*0b00*/ 	.word	0x0000e930


	//   ....[186]....
        /*0b04*/ 	.word	0x0000e940


	//   ....[187]....
        /*0b08*/ 	.word	0x0000e9e0


	//   ....[188]....
        /*0b0c*/ 	.word	0x00010610


	//   ....[189]....
        /*0b10*/ 	.word	0x00010650


	//   ....[190]....
        /*0b14*/ 	.word	0x00010760


	//   ....[191]....
        /*0b18*/ 	.word	0x00010770


	//   ....[192]....
        /*0b1c*/ 	.word	0x000107e0


	//   ....[193]....
        /*0b20*/ 	.word	0x000107f0


	//   ....[194]....
        /*0b24*/ 	.word	0x00010860


	//   ....[195]....
        /*0b28*/ 	.word	0x00010870


	//   ....[196]....
        /*0b2c*/ 	.word	0x000108e0


	//   ....[197]....
        /*0b30*/ 	.word	0x000108f0


	//   ....[198]....
        /*0b34*/ 	.word	0x00010960


	//   ....[199]....
        /*0b38*/ 	.word	0x00010970


	//   ....[200]....
        /*0b3c*/ 	.word	0x000109e0


	//   ....[201]....
        /*0b40*/ 	.word	0x000109f0


	//   ....[202]....
        /*0b44*/ 	.word	0x00010a00


	//   ....[203]....
        /*0b48*/ 	.word	0x00010a80


	//   ....[204]....
        /*0b4c*/ 	.word	0x00010df0


	//   ....[205]....
        /*0b50*/ 	.word	0x00010e20


	//   ....[206]....
        /*0b54*/ 	.word	0x00010ea0


	//   ....[207]....
        /*0b58*/ 	.word	0x00010f30


	//   ....[208]....
        /*0b5c*/ 	.word	0x00010f40


	//   ....[209]....
        /*0b60*/ 	.word	0x00010f90


	//   ....[210]....
        /*0b64*/ 	.word	0x00010fd0


	//   ....[211]....
        /*0b68*/ 	.word	0x00011020


	//   ....[212]....
        /*0b6c*/ 	.word	0x00011060


	//   ....[213]....
        /*0b70*/ 	.word	0x000110b0


	//   ....[214]....
        /*0b74*/ 	.word	0x000110e0


	//   ....[215]....
        /*0b78*/ 	.word	0x00011130


	//   ....[216]....
        /*0b7c*/ 	.word	0x00011160


	//   ....[217]....
        /*0b80*/ 	.word	0x000111b0


	//   ....[218]....
        /*0b84*/ 	.word	0x000111e0


	//   ....[219]....
        /*0b88*/ 	.word	0x000111f0


	//   ....[220]....
        /*0b8c*/ 	.word	0x00011930


	//   ....[221]....
        /*0b90*/ 	.word	0x00011960


	//   ....[222]....
        /*0b94*/ 	.word	0x000119c0


	//   ....[223]....
        /*0b98*/ 	.word	0x00011a00


	//   ....[224]....
        /*0b9c*/ 	.word	0x00011a50


	//   ....[225]....
        /*0ba0*/ 	.word	0x00011aa0


	//   ....[226]....
        /*0ba4*/ 	.word	0x00011af0


	//   ....[227]....
        /*0ba8*/ 	.word	0x00011b40


	//   ....[228]....
        /*0bac*/ 	.word	0x00011b90


	//   ....[229]....
        /*0bb0*/ 	.word	0x00011be0


	//   ....[230]....
        /*0bb4*/ 	.word	0x00011c30


	//   ....[231]....
        /*0bb8*/ 	.word	0x00011c80


	//   ....[232]....
        /*0bbc*/ 	.word	0x00011cd0


	//   ....[233]....
        /*0bc0*/ 	.word	0x00011d20


	//   ....[234]....
        /*0bc4*/ 	.word	0x00011d40


	//   ....[235]....
        /*0bc8*/ 	.word	0x00011d80


	//   ....[236]....
        /*0bcc*/ 	.word	0x00012490


	//   ....[237]....
        /*0bd0*/ 	.word	0x000124b0


	//   ....[238]....
        /*0bd4*/ 	.word	0x00012510


	//   ....[239]....
        /*0bd8*/ 	.word	0x00012520


	//   ....[240]....
        /*0bdc*/ 	.word	0x00012570


	//   ....[241]....
        /*0be0*/ 	.word	0x00012580


	//   ....[242]....
        /*0be4*/ 	.word	0x000125d0


	//   ....[243]....
        /*0be8*/ 	.word	0x000125e0


	//   ....[244]....
        /*0bec*/ 	.word	0x00012630


	//   ....[245]....
        /*0bf0*/ 	.word	0x00012640


	//   ....[246]....
        /*0bf4*/ 	.word	0x00012690


	//   ....[247]....
        /*0bf8*/ 	.word	0x000126a0


	//   ....[248]....
        /*0bfc*/ 	.word	0x000126f0


	//   ....[249]....
        /*0c00*/ 	.word	0x00012700


	//   ....[250]....
        /*0c04*/ 	.word	0x00012710


	//   ....[251]....
        /*0c08*/ 	.word	0x00012760


	//   ....[252]....
        /*0c0c*/ 	.word	0x00012a80


	//   ....[253]....
        /*0c10*/ 	.word	0x00012a90


	//   ....[254]....
        /*0c14*/ 	.word	0x00012ab0


	//   ....[255]....
        /*0c18*/ 	.word	0x00012af0


	//   ....[0]....
        /*0c1c*/ 	.word	0x00012b10


	//   ....[1]....
        /*0c20*/ 	.word	0x00012b50


	//   ....[2]....
        /*0c24*/ 	.word	0x00012b70


	//   ....[3]....
        /*0c28*/ 	.word	0x00012bb0


	//   ....[4]....
        /*0c2c*/ 	.word	0x00012bd0


	//   ....[5]....
        /*0c30*/ 	.word	0x00012c10


	//   ....[6]....
        /*0c34*/ 	.word	0x00012c30


	//   ....[7]....
        /*0c38*/ 	.word	0x00012c70


	//   ....[8]....
        /*0c3c*/ 	.word	0x00012c90


	//   ....[9]....
        /*0c40*/ 	.word	0x00012cd0


	//   ....[10]....
        /*0c44*/ 	.word	0x00012cf0


	//   ....[11]....
        /*0c48*/ 	.word	0x00012d00


	//   ....[12]....
        /*0c4c*/ 	.word	0x00014450


	//   ....[13]....
        /*0c50*/ 	.word	0x000144a0


	//   ....[14]....
        /*0c54*/ 	.word	0x000144d0


	//   ....[15]....
        /*0c58*/ 	.word	0x00014500


	//   ....[16]....
        /*0c5c*/ 	.word	0x00014530


	//   ....[17]....
        /*0c60*/ 	.word	0x00014540


	//   ....[18]....
        /*0c64*/ 	.word	0x00014570


	//   ....[19]....
        /*0c68*/ 	.word	0x000145c0


	//   ....[20]....
        /*0c6c*/ 	.word	0x00014720


	//   ....[21]....
        /*0c70*/ 	.word	0x00014750


	//   ....[22]....
        /*0c74*/ 	.word	0x00014780


	//   ....[23]....
        /*0c78*/ 	.word	0x000147b0


	//   ....[24]....
        /*0c7c*/ 	.word	0x000147e0


	//   ....[25]....
        /*0c80*/ 	.word	0x00014820


	//   ....[26]....
        /*0c84*/ 	.word	0x000148a0


	//   ....[27]....
        /*0c88*/ 	.word	0x000148f0


	//   ....[28]....
        /*0c8c*/ 	.word	0x00014900


	//   ....[29]....
        /*0c90*/ 	.word	0x00014990


	//   ....[30]....
        /*0c94*/ 	.word	0x00015000


	//   ....[31]....
        /*0c98*/ 	.word	0x00015580


	//   ....[32]....
        /*0c9c*/ 	.word	0x00015660


	//   ....[33]....
        /*0ca0*/ 	.word	0x00015750


	//   ....[34]....
        /*0ca4*/ 	.word	0x00015810


	//   ....[35]....
        /*0ca8*/ 	.word	0x000158f0


	//   ....[36]....
        /*0cac*/ 	.word	0x00015950


	//   ....[37]....
        /*0cb0*/ 	.word	0x00015a30


	//   ....[38]....
        /*0cb4*/ 	.word	0x00015a90


	//   ....[39]....
        /*0cb8*/ 	.word	0x00015b70


	//   ....[40]....
        /*0cbc*/ 	.word	0x00015bd0


	//   ....[41]....
        /*0cc0*/ 	.word	0x00015cb0


	//   ....[42]....
        /*0cc4*/ 	.word	0x00015d10


	//   ....[43]....
        /*0cc8*/ 	.word	0x00015df0


	//   ....[44]....
        /*0ccc*/ 	.word	0x00015e50


	//   ....[45]....
        /*0cd0*/ 	.word	0x00015f30


	//   ....[46]....
        /*0cd4*/ 	.word	0x00015f90


	//   ....[47]....
        /*0cd8*/ 	.word	0x00016060


	//   ....[48]....
        /*0cdc*/ 	.word	0x000161f0


	//   ....[49]....
        /*0ce0*/ 	.word	0x00016280


	//   ....[50]....
        /*0ce4*/ 	.word	0x00016370


	//   ....[51]....
        /*0ce8*/ 	.word	0x000163c0


	//   ....[52]....
        /*0cec*/ 	.word	0x000164c0


	//   ....[53]....
        /*0cf0*/ 	.word	0x00016510


	//   ....[54]....
        /*0cf4*/ 	.word	0x00016610


	//   ....[55]....
        /*0cf8*/ 	.word	0x00016660


	//   ....[56]....
        /*0cfc*/ 	.word	0x00016740


	//   ....[57]....
        /*0d00*/ 	.word	0x000167e0


	//   ....[58]....
        /*0d04*/ 	.word	0x00016840


	//   ....[59]....
        /*0d08*/ 	.word	0x00016910


	//   ....[60]....
        /*0d0c*/ 	.word	0x00016970


	//   ....[61]....
        /*0d10*/ 	.word	0x00016a40


	//   ....[62]....
        /*0d14*/ 	.word	0x00016aa0


	//   ....[63]....
        /*0d18*/ 	.word	0x00016b70


	//   ....[64]....
        /*0d1c*/ 	.word	0x00016c10


	//   ....[65]....
        /*0d20*/ 	.word	0x00016c80


	//   ....[66]....
        /*0d24*/ 	.word	0x00016d00


	//   ....[67]....
        /*0d28*/ 	.word	0x00016db0


	//   ....[68]....
        /*0d2c*/ 	.word	0x00016e30


	//   ....[69]....
        /*0d30*/ 	.word	0x00016f00


	//   ....[70]....
        /*0d34*/ 	.word	0x00016f80


	//   ....[71]....
        /*0d38*/ 	.word	0x00017050


	//   ....[72]....
        /*0d3c*/ 	.word	0x000170d0


	//   ....[73]....
        /*0d40*/ 	.word	0x000171a0


	//   ....[74]....
        /*0d44*/ 	.word	0x00017220


	//   ....[75]....
        /*0d48*/ 	.word	0x000172f0


	//   ....[76]....
        /*0d4c*/ 	.word	0x00017370


	//   ....[77]....
        /*0d50*/ 	.word	0x00017440


	//   ....[78]....
        /*0d54*/ 	.word	0x000174c0


	//   ....[79]....
        /*0d58*/ 	.word	0x00017570


	//   ....[80]....
        /*0d5c*/ 	.word	0x000176a0


	//   ....[81]....
        /*0d60*/ 	.word	0x00017740


	//   ....[82]....
        /*0d64*/ 	.word	0x000177a0


	//   ....[83]....
        /*0d68*/ 	.word	0x00017860


	//   ....[84]....
        /*0d6c*/ 	.word	0x000178c0


	//   ....[85]....
        /*0d70*/ 	.word	0x00017980


	//   ....[86]....
        /*0d74*/ 	.word	0x000179e0


	//   ....[87]....
        /*0d78*/ 	.word	0x00017aa0


	//   ....[88]....
        /*0d7c*/ 	.word	0x00017b00


	//   ....[89]....
        /*0d80*/ 	.word	0x00017bc0


	//   ....[90]....
        /*0d84*/ 	.word	0x00017c20


	//   ....[91]....
        /*0d88*/ 	.word	0x00017ce0


	//   ....[92]....
        /*0d8c*/ 	.word	0x00017d40


	//   ....[93]....
        /*0d90*/ 	.word	0x00017e00


	//   ....[94]....
        /*0d94*/ 	.word	0x00017e60


	//   ....[95]....
        /*0d98*/ 	.word	0x00017f20


	//   ....[96]....
        /*0d9c*/ 	.word	0x00018010


	//   ....[97]....
        /*0da0*/ 	.word	0x000180a0


	//   ....[98]....
        /*0da4*/ 	.word	0x00018100


	//   ....[99]....
        /*0da8*/ 	.word	0x000181b0


	//   ....[100]....
        /*0dac*/ 	.word	0x00018210


	//   ....[101]....
        /*0db0*/ 	.word	0x000182c0


	//   ....[102]....
        /*0db4*/ 	.word	0x00018320


	//   ....[103]....
        /*0db8*/ 	.word	0x000183d0


	//   ....[104]....
        /*0dbc*/ 	.word	0x00018430


	//   ....[105]....
        /*0dc0*/ 	.word	0x000184e0


	//   ....[106]....
        /*0dc4*/ 	.word	0x00018540


	//   ....[107]....
        /*0dc8*/ 	.word	0x000185f0


	//   ....[108]....
        /*0dcc*/ 	.word	0x00018650


	//   ....[109]....
        /*0dd0*/ 	.word	0x00018700


	//   ....[110]....
        /*0dd4*/ 	.word	0x00018760


	//   ....[111]....
        /*0dd8*/ 	.word	0x00018810


	//   ....[112]....
        /*0ddc*/ 	.word	0x00018a60


	//----- nvinfo : EIATTR_REG_RECONFIG
	.align		4
.L_122:
        /*0de0*/ 	.byte	0x01, 0x54
	.zero		2


	//----- nvinfo : EIATTR_SYSCALL_OFFSETS
	.align		4
        /*0de4*/ 	.byte	0x04, 0x46
        /*0de6*/ 	.short	(.L_124 - .L_123)


	//   ....[0]....
.L_123:
        /*0de8*/ 	.word	0x00001dd0


	//   ....[1]....
        /*0dec*/ 	.word	0x0000fc00


	//   ....[2]....
        /*0df0*/ 	.word	0x0000fd70


	//   ....[3]....
        /*0df4*/ 	.word	0x0000fec0


	//   ....[4]....
        /*0df8*/ 	.word	0x00010000


	//   ....[5]....
        /*0dfc*/ 	.word	0x000115a0


	//----- nvinfo : EIATTR_MBARRIER_INSTR_OFFSETS
	.align		4
.L_124:
        /*0e00*/ 	.byte	0x04, 0x39
        /*0e02*/ 	.short	(.L_126 - .L_125)


	//   ....[0]....
.L_125:
        /*0e04*/ 	.word	0x00000180
        /*0e08*/ 	.word	0x000000ff
        /*0e0c*/ 	.word	0x00038800
        /*0e10*/ 	.short	0x0100
        /*0e12*/ 	.byte	0x08
	.zero		1


	//   ....[1]....
        /*0e14*/ 	.word	0x00000190
        /*0e18*/ 	.word	0x000000ff
        /*0e1c*/ 	.word	0x00038820
        /*0e20*/ 	.short	0x0100
        /*0e22*/ 	.byte	0x08
	.zero		1


	//   ....[2]....
        /*0e24*/ 	.word	0x00000280
        /*0e28*/ 	.word	0x000000ff
        /*0e2c*/ 	.word	0x00038830
        /*0e30*/ 	.short	0x0100
        /*0e32*/ 	.byte	0x08
	.zero		1


	//   ....[3]....
        /*0e34*/ 	.word	0x00000290
        /*0e38*/ 	.word	0x000000ff
        /*0e3c*/ 	.word	0x00038840
        /*0e40*/ 	.short	0x0100
        /*0e42*/ 	.byte	0x08
	.zero		1


	//   ....[4]....
        /*0e44*/ 	.word	0x000002a0
        /*0e48*/ 	.word	0x000000ff
        /*0e4c*/ 	.word	0x00038838
        /*0e50*/ 	.short	0x0100
        /*0e52*/ 	.byte	0x08
	.zero		1


	//   ....[5]....
        /*0e54*/ 	.word	0x000002b0
        /*0e58*/ 	.word	0x000000ff
        /*0e5c*/ 	.word	0x00038848
        /*0e60*/ 	.short	0x0100
        /*0e62*/ 	.byte	0x08
	.zero		1


	//   ....[6]....
        /*0e64*/ 	.word	0x000003e0
        /*0e68*/ 	.word	0x000000ff
        /*0e6c*/ 	.word	0x00038850
        /*0e70*/ 	.short	0x0100
        /*0e72*/ 	.byte	0x08
	.zero		1


	//   ....[7]....
        /*0e74*/ 	.word	0x000003f0
        /*0e78*/ 	.word	0x000000ff
        /*0e7c*/ 	.word	0x00038860
        /*0e80*/ 	.short	0x0100
        /*0e82*/ 	.byte	0x08
	.zero		1


	//   ....[8]....
        /*0e84*/ 	.word	0x00000400
        /*0e88*/ 	.word	0x000000ff
        /*0e8c*/ 	.word	0x00038858
        /*0e90*/ 	.short	0x0100
        /*0e92*/ 	.byte	0x08
	.zero		1


	//   ....[9]....
        /*0e94*/ 	.word	0x00000410
        /*0e98*/ 	.word	0x000000ff
        /*0e9c*/ 	.word	0x00038868
        /*0ea0*/ 	.short	0x0100
        /*0ea2*/ 	.byte	0x08
	.zero		1


	//   ....[10]....
        /*0ea4*/ 	.word	0x00000500
        /*0ea8*/ 	.word	0x000000ff
        /*0eac*/ 	.word	0x00038870
        /*0eb0*/ 	.short	0x0100
        /*0eb2*/ 	.byte	0x06
	.zero		1


	//   ....[11]....
        /*0eb4*/ 	.word	0x00000510
        /*0eb8*/ 	.word	0x000000ff
        /*0ebc*/ 	.word	0x00038880
        /*0ec0*/ 	.short	0x0100
        /*0ec2*/ 	.byte	0x06
	.zero		1


	//   ....[12]....
        /*0ec4*/ 	.word	0x00000520
        /*0ec8*/ 	.word	0x000000ff
        /*0ecc*/ 	.word	0x00038878
        /*0ed0*/ 	.short	0x0100
        /*0ed2*/ 	.byte	0x06
	.zero		1


	//   ....[13]....
        /*0ed4*/ 	.word	0x00000530
        /*0ed8*/ 	.word	0x000000ff
        /*0edc*/ 	.word	0x00038888
        /*0ee0*/ 	.short	0x0100
        /*0ee2*/ 	.byte	0x06
	.zero		1


	//   ....[14]....
        /*0ee4*/ 	.word	0x00000660
        /*0ee8*/ 	.word	0x000000ff
        /*0eec*/ 	.word	0x00038890
        /*0ef0*/ 	.short	0x0100
        /*0ef2*/ 	.byte	0x08
	.zero		1


	//   ....[15]....
        /*0ef4*/ 	.word	0x00000670
        /*0ef8*/ 	.word	0x000000ff
        /*0efc*/ 	.word	0x000388a0
        /*0f00*/ 	.short	0x0100
        /*0f02*/ 	.byte	0x08
	.zero		1


	//   ....[16]....
        /*0f04*/ 	.word	0x00000680
        /*0f08*/ 	.word	0x000000ff
        /*0f0c*/ 	.word	0x00038898
        /*0f10*/ 	.short	0x0100
        /*0f12*/ 	.byte	0x08
	.zero		1


	//   ....[17]....
        /*0f14*/ 	.word	0x00000690
        /*0f18*/ 	.word	0x000000ff
        /*0f1c*/ 	.word	0x000388a8
        /*0f20*/ 	.short	0x0100
        /*0f22*/ 	.byte	0x08
	.zero		1


	//   ....[18]....
        /*0f24*/ 	.word	0x000007e0
        /*0f28*/ 	.word	0x000000ff
        /*0f2c*/ 	.word	0x000388b0
        /*0f30*/ 	.short	0x0100
        /*0f32*/ 	.byte	0x08
	.zero		1


	//   ....[19]....
        /*0f34*/ 	.word	0x000007f0
        /*0f38*/ 	.word	0x000000ff
        /*0f3c*/ 	.word	0x000388c0
        /*0f40*/ 	.short	0x0100
        /*0f42*/ 	.byte	0x08
	.zero		1


	//   ....[20]....
        /*0f44*/ 	.word	0x00000800
        /*0f48*/ 	.word	0x000000ff
        /*0f4c*/ 	.word	0x000388b8
        /*0f50*/ 	.short	0x0100
        /*0f52*/ 	.byte	0x08
	.zero		1


	//   ....[21]....
        /*0f54*/ 	.word	0x00000810
        /*0f58*/ 	.word	0x000000ff
        /*0f5c*/ 	.word	0x000388c8
        /*0f60*/ 	.short	0x0100
        /*0f62*/ 	.byte	0x08
	.zero		1


	//   ....[22]....
        /*0f64*/ 	.word	0x00002030
        /*0f68*/ 	.word	0x000000ff
        /*0f6c*/ 	.word	0x00038800
        /*0f70*/ 	.short	0x010a
        /*0f72*/ 	.byte	0x33
	.zero		1


	//   ....[23]....
        /*0f74*/ 	.word	0x00002110
        /*0f78*/ 	.word	0x000000ff
        /*0f7c*/ 	.word	0x00038830
        /*0f80*/ 	.short	0x010a
        /*0f82*/ 	.byte	0x37
	.zero		1


	//   ....[24]....
        /*0f84*/ 	.word	0x00002150
        /*0f88*/ 	.word	0x000000ff
        /*0f8c*/ 	.word	0x00038830
        /*0f90*/ 	.short	0x010a
        /*0f92*/ 	.byte	0x37
	.zero		1


	//   ....[25]....
        /*0f94*/ 	.word	0x00002c40
        /*0f98*/ 	.word	0x000000ff
        /*0f9c*/ 	.word	0x00000000
        /*0fa0*/ 	.short	0x0101
        /*0fa2*/ 	.byte	0x06
	.zero		1


	//   ....[26]....
        /*0fa4*/ 	.word	0x00004700
        /*0fa8*/ 	.word	0x000000ff
        /*0fac*/ 	.word	0x00038850
        /*0fb0*/ 	.short	0x010a
        /*0fb2*/ 	.byte	0x37
	.zero		1


	//   ....[27]....
        /*0fb4*/ 	.word	0x00004740
        /*0fb8*/ 	.word	0x000000ff
        /*0fbc*/ 	.word	0x00038850
        /*0fc0*/ 	.short	0x010a
        /*0fc2*/ 	.byte	0x37
	.zero		1


	//   ....[28]....
        /*0fc4*/ 	.word	0x00004970
        /*0fc8*/ 	.word	0x000000ff
        /*0fcc*/ 	.word	0x00000000
        /*0fd0*/ 	.short	0x0101
        /*0fd2*/ 	.byte	0x37
	.zero		1


	//   ....[29]....
        /*0fd4*/ 	.word	0x00004b10
        /*0fd8*/ 	.word	0x000000ff
        /*0fdc*/ 	.word	0x00038830
        /*0fe0*/ 	.short	0x010a
        /*0fe2*/ 	.byte	0x31
	.zero		1


	//   ....[30]....
        /*0fe4*/ 	.word	0x00004b60
        /*0fe8*/ 	.word	0x000000ff
        /*0fec*/ 	.word	0x00038830
        /*0ff0*/ 	.short	0x010a
        /*0ff2*/ 	.byte	0x31
	.zero		1


	//   ....[31]....
        /*0ff4*/ 	.word	0x00005260
        /*0ff8*/ 	.word	0x000000ff
        /*0ffc*/ 	.word	0x00000000
        /*1000*/ 	.short	0x0101
        /*1002*/ 	.byte	0x06
	.zero		1


	//   ....[32]....
        /*1004*/ 	.word	0x000071f0
        /*1008*/ 	.word	0x000000ff
        /*100c*/ 	.word	0x00038850
        /*1010*/ 	.short	0x010a
        /*1012*/ 	.byte	0x31
	.zero		1


	//   ....[33]....
        /*1014*/ 	.word	0x00007240
        /*1018*/ 	.word	0x000000ff
        /*101c*/ 	.word	0x00038850
        /*1020*/ 	.short	0x010a
        /*1022*/ 	.byte	0x31
	.zero		1


	//   ....[34]....
        /*1024*/ 	.word	0x00007490
        /*1028*/ 	.word	0x000000ff
        /*102c*/ 	.word	0x00000000
        /*1030*/ 	.short	0x0101
        /*1032*/ 	.byte	0x31
	.zero		1


	//   ....[35]....
        /*1034*/ 	.word	0x0000b590
        /*1038*/ 	.word	0x000000ff
        /*103c*/ 	.word	0x00000000
        /*1040*/ 	.short	0x0101
        /*1042*/ 	.byte	0x08
	.zero		1


	//   ....[36]....
        /*1044*/ 	.word	0x0000bee0
        /*1048*/ 	.word	0x000000ff
        /*104c*/ 	.word	0x00000000
        /*1050*/ 	.short	0x0101
        /*1052*/ 	.byte	0x08
	.zero		1


	//   ....[37]....
        /*1054*/ 	.word	0x00010420
        /*1058*/ 	.word	0x00000006
        /*105c*/ 	.word	0x00038880
        /*1060*/ 	.short	0x010a
        /*1062*/ 	.byte	0x3f
	.zero		1


	//   ....[38]....
        /*1064*/ 	.word	0x00010b70
        /*1068*/ 	.word	0x00000006
        /*106c*/ 	.word	0x00038870
        /*1070*/ 	.short	0x0107
        /*1072*/ 	.byte	0x3f
	.zero		1


	//   ....[39]....
        /*1074*/ 	.word	0x00010c30
        /*1078*/ 	.word	0x00000006
        /*107c*/ 	.word	0x00038870
        /*1080*/ 	.short	0x0101
        /*1082*/ 	.byte	0x3f
	.zero		1


	//   ....[40]....
        /*1084*/ 	.word	0x00010c60
        /*1088*/ 	.word	0x00000006
        /*108c*/ 	.word	0x00038840
        /*1090*/ 	.short	0x010a
        /*1092*/ 	.byte	0x3f
	.zero		1


	//   ....[41]....
        /*1094*/ 	.word	0x000112f0
        /*1098*/ 	.word	0x00000006
        /*109c*/ 	.word	0x00038830
        /*10a0*/ 	.short	0x0107
        /*10a2*/ 	.byte	0x3f
	.zero		1


	//   ....[42]....
        /*10a4*/ 	.word	0x000113b0
        /*10a8*/ 	.word	0x00000006
        /*10ac*/ 	.word	0x00038830
        /*10b0*/ 	.short	0x0101
        /*10b2*/ 	.byte	0x3f
	.zero		1


	//   ....[43]....
        /*10b4*/ 	.word	0x00011e70
        /*10b8*/ 	.word	0x00000010
        /*10bc*/ 	.word	0x00038800
        /*10c0*/ 	.short	0x0107
        /*10c2*/ 	.byte	0x3f
	.zero		1


	//   ....[44]....
        /*10c4*/ 	.word	0x00011f70
        /*10c8*/ 	.word	0x00000010
        /*10cc*/ 	.word	0x00038800
        /*10d0*/ 	.short	0x0101
        /*10d2*/ 	.byte	0x3f
	.zero		1


	//   ....[45]....
        /*10d4*/ 	.word	0x00011fb0
        /*10d8*/ 	.word	0x00000010
        /*10dc*/ 	.word	0x00038820
        /*10e0*/ 	.short	0x010a
        /*10e2*/ 	.byte	0x3f
	.zero		1


	//   ....[46]....
        /*10e4*/ 	.word	0x000122e0
        /*10e8*/ 	.word	0x00000000
        /*10ec*/ 	.word	0x00038880
        /*10f0*/ 	.short	0x010a
        /*10f2*/ 	.byte	0x3f
	.zero		1


	//   ....[47]....
        /*10f4*/ 	.word	0x000127f0
        /*10f8*/ 	.word	0x00000000
        /*10fc*/ 	.word	0x00038870
        /*1100*/ 	.short	0x0107
        /*1102*/ 	.byte	0x3f
	.zero		1


	//   ....[48]....
        /*1104*/ 	.word	0x000128b0
        /*1108*/ 	.word	0x00000000
        /*110c*/ 	.word	0x00038870
        /*1110*/ 	.short	0x0101
        /*1112*/ 	.byte	0x3f
	.zero		1


	//   ....[49]....
        /*1114*/ 	.word	0x000128e0
        /*1118*/ 	.word	0x00000000
        /*111c*/ 	.word	0x00038840
        /*1120*/ 	.short	0x010a
        /*1122*/ 	.byte	0x3f
	.zero		1


	//   ....[50]....
        /*1124*/ 	.word	0x00012dc0
        /*1128*/ 	.word	0x00000000
        /*112c*/ 	.word	0x00038830
        /*1130*/ 	.short	0x0107
        /*1132*/ 	.byte	0x3f
	.zero		1


	//   ....[51]....
        /*1134*/ 	.word	0x00012e80
        /*1138*/ 	.word	0x00000000
        /*113c*/ 	.word	0x00038830
        /*1140*/ 	.short	0x0101
        /*1142*/ 	.byte	0x3f
	.zero		1


	//   ....[52]....
        /*1144*/ 	.word	0x00012f10
        /*1148*/ 	.word	0x00000000
        /*114c*/ 	.word	0x00038870
        /*1150*/ 	.short	0x010a
        /*1152*/ 	.byte	0x3f
	.zero		1


	//   ....[53]....
        /*1154*/ 	.word	0x00012fa0
        /*1158*/ 	.word	0x00000000
        /*115c*/ 	.word	0x00038860
        /*1160*/ 	.short	0x010a
        /*1162*/ 	.byte	0x3f
	.zero		1


	//   ....[54]....
        /*1164*/ 	.word	0x00013700
        /*1168*/ 	.word	0x00000000
        /*116c*/ 	.word	0x00038850
        /*1170*/ 	.short	0x0101
        /*1172*/ 	.byte	0x3f
	.zero		1


	//   ....[55]....
        /*1174*/ 	.word	0x00013790
        /*1178*/ 	.word	0x00000000
        /*117c*/ 	.word	0x00000000
        /*1180*/ 	.short	0x0101
        /*1182*/ 	.byte	0x3f
	.zero		1


	//   ....[56]....
        /*1184*/ 	.word	0x00013960
        /*1188*/ 	.word	0x00000012
        /*118c*/ 	.word	0x00038870
        /*1190*/ 	.short	0x010a
        /*1192*/ 	.byte	0x3f
	.zero		1


	//   ....[57]....
        /*1194*/ 	.word	0x000139e0
        /*1198*/ 	.word	0x00000012
        /*119c*/ 	.word	0x00038860
        /*11a0*/ 	.short	0x010a
        /*11a2*/ 	.byte	0x3f
	.zero		1


	//   ....[58]....
        /*11a4*/ 	.word	0x00014150
        /*11a8*/ 	.word	0x00000012
        /*11ac*/ 	.word	0x00038850
        /*11b0*/ 	.short	0x0101
        /*11b2*/ 	.byte	0x3f
	.zero		1


	//   ....[59]....
        /*11b4*/ 	.word	0x00014200
        /*11b8*/ 	.word	0x00000012
        /*11bc*/ 	.word	0x00000000
        /*11c0*/ 	.short	0x0101
        /*11c2*/ 	.byte	0x3f
	.zero		1


	//   ....[60]....
        /*11c4*/ 	.word	0x00014f80
        /*11c8*/ 	.word	0x00000005
        /*11cc*/ 	.word	0x00038820
        /*11d0*/ 	.short	0x010a
        /*11d2*/ 	.byte	0x3f
	.zero		1


	//   ....[61]....
        /*11d4*/ 	.word	0x00015100
        /*11d8*/ 	.word	0x00000003
        /*11dc*/ 	.word	0x00038840
        /*11e0*/ 	.short	0x010a
        /*11e2*/ 	.byte	0x3f
	.zero		1


	//   ....[62]....
        /*11e4*/ 	.word	0x000151a0
        /*11e8*/ 	.word	0x0000001d
        /*11ec*/ 	.word	0x00038840
        /*11f0*/ 	.short	0x010a
        /*11f2*/ 	.byte	0x3f
	.zero		1


	//   ....[63]....
        /*11f4*/ 	.word	0x000151e0
        /*11f8*/ 	.word	0x00000003
        /*11fc*/ 	.word	0x00038860
        /*1200*/ 	.short	0x010a
        /*1202*/ 	.byte	0x3f
	.zero		1


	//   ....[64]....
        /*1204*/ 	.word	0x00015220
        /*1208*/ 	.word	0x0000001d
        /*120c*/ 	.word	0x00038860
        /*1210*/ 	.short	0x010a
        /*1212*/ 	.byte	0x3f
	.zero		1


	//   ....[65]....
        /*1214*/ 	.word	0x00015260
        /*1218*/ 	.word	0x00000003
        /*121c*/ 	.word	0x00038880
        /*1220*/ 	.short	0x010a
        /*1222*/ 	.byte	0x3f
	.zero		1


	//   ....[66]....
        /*1224*/ 	.word	0x000152a0
        /*1228*/ 	.word	0x0000001d
        /*122c*/ 	.word	0x00038880
        /*1230*/ 	.short	0x010a
        /*1232*/ 	.byte	0x3f
	.zero		1


	//   ....[67]....
        /*1234*/ 	.word	0x00015310
        /*1238*/ 	.word	0x00000003
        /*123c*/ 	.word	0x00038800
        /*1240*/ 	.short	0x010a
        /*1242*/ 	.byte	0x3f
	.zero		1


	//   ....[68]....
        /*1244*/ 	.word	0x00015370
        /*1248*/ 	.word	0x00000003
        /*124c*/ 	.word	0x00038830
        /*1250*/ 	.short	0x010a
        /*1252*/ 	.byte	0x3f
	.zero		1


	//   ....[69]....
        /*1254*/ 	.word	0x000153d0
        /*1258*/ 	.word	0x00000007
        /*125c*/ 	.word	0x00038850
        /*1260*/ 	.short	0x010a
        /*1262*/ 	.byte	0x3f
	.zero		1


	//   ....[70]....
        /*1264*/ 	.word	0x00015440
        /*1268*/ 	.word	0x00000002
        /*126c*/ 	.word	0x00038830
        /*1270*/ 	.short	0x010a
        /*1272*/ 	.byte	0x3f
	.zero		1


	//   ....[71]....
        /*1274*/ 	.word	0x000154b0
        /*1278*/ 	.word	0x00000005
        /*127c*/ 	.word	0x00038850
        /*1280*/ 	.short	0x010a
        /*1282*/ 	.byte	0x3f
	.zero		1


	//   ....[72]....
        /*1284*/ 	.word	0x000155b0
        /*1288*/ 	.word	0x00000006
        /*128c*/ 	.word	0x00038880
        /*1290*/ 	.short	0x010a
        /*1292*/ 	.byte	0x3f
	.zero		1


	//   ....[73]....
        /*1294*/ 	.word	0x00016140
        /*1298*/ 	.word	0x00000006
        /*129c*/ 	.word	0x00038840
        /*12a0*/ 	.short	0x010a
        /*12a2*/ 	.byte	0x3f
	.zero		1


	//   ....[74]....
        /*12a4*/ 	.word	0x000175a0
        /*12a8*/ 	.word	0x00000010
        /*12ac*/ 	.word	0x00038820
        /*12b0*/ 	.short	0x010a
        /*12b2*/ 	.byte	0x3f
	.zero		1


	//   ....[75]....
        /*12b4*/ 	.word	0x000175f0
        /*12b8*/ 	.word	0x00000000
        /*12bc*/ 	.word	0x00038880
        /*12c0*/ 	.short	0x010a
        /*12c2*/ 	.byte	0x3f
	.zero		1


	//   ....[76]....
        /*12c4*/ 	.word	0x00017f60
        /*12c8*/ 	.word	0x00000000
        /*12cc*/ 	.word	0x00038840
        /*12d0*/ 	.short	0x010a
        /*12d2*/ 	.byte	0x3f
	.zero		1


	//   ....[77]....
        /*12d4*/ 	.word	0x00018840
        /*12d8*/ 	.word	0x00000000
        /*12dc*/ 	.word	0x00038870
        /*12e0*/ 	.short	0x010a
        /*12e2*/ 	.byte	0x3f
	.zero		1


	//   ....[78]....
        /*12e4*/ 	.word	0x00018890
        /*12e8*/ 	.word	0x00000000
        /*12ec*/ 	.word	0x00038860
        /*12f0*/ 	.short	0x010a
        /*12f2*/ 	.byte	0x3f
	.zero		1


	//   ....[79]....
        /*12f4*/ 	.word	0x000188e0
        /*12f8*/ 	.word	0x00000012
        /*12fc*/ 	.word	0x00038870
        /*1300*/ 	.short	0x010a
        /*1302*/ 	.byte	0x3f
	.zero		1


	//   ....[80]....
        /*1304*/ 	.word	0x00018930
        /*1308*/ 	.word	0x00000012
        /*130c*/ 	.word	0x00038860
        /*1310*/ 	.short	0x010a
        /*1312*/ 	.byte	0x3f
	.zero		1


	//   ....[81]....
        /*1314*/ 	.word	0x00018980
        /*1318*/ 	.word	0x00000005
        /*131c*/ 	.word	0x00038820
        /*1320*/ 	.short	0x010a
        /*1322*/ 	.byte	0x3f
	.zero		1


	//   ....[82]....
        /*1324*/ 	.word	0x00018b20
        /*1328*/ 	.word	0x00000003
        /*132c*/ 	.word	0x00038840
        /*1330*/ 	.short	0x010a
        /*1332*/ 	.byte	0x3f
	.zero		1


	//   ....[83]....
        /*1334*/ 	.word	0x00018b70
        /*1338*/ 	.word	0x0000001d
        /*133c*/ 	.word	0x00038840
        /*1340*/ 	.short	0x010a
        /*1342*/ 	.byte	0x3f
	.zero		1


	//   ....[84]....
        /*1344*/ 	.word	0x00018bc0
        /*1348*/ 	.word	0x00000003
        /*134c*/ 	.word	0x00038860
        /*1350*/ 	.short	0x010a
        /*1352*/ 	.byte	0x3f
	.zero		1


	//   ....[85]....
        /*1354*/ 	.word	0x00018c10
        /*1358*/ 	.word	0x0000001d
        /*135c*/ 	.word	0x00038860
        /*1360*/ 	.short	0x010a
        /*1362*/ 	.byte	0x3f
	.zero		1


	//   ....[86]....
        /*1364*/ 	.word	0x00018c60
        /*1368*/ 	.word	0x00000003
        /*136c*/ 	.word	0x00038880
        /*1370*/ 	.short	0x010a
        /*1372*/ 	.byte	0x3f
	.zero		1


	//----- nvinfo : EIATTR_NUM_MBARRIERS
	.align		4
.L_126:
        /*1374*/ 	.byte	0x03, 0x38
        /*1376*/ 	.short	0x0016


	//----- nvinfo : EIATTR_EXIT_INSTR_OFFSETS
	.align		4
        /*1378*/ 	.byte	0x04, 0x1c
        /*137a*/ 	.short	(.L_128 - .L_127)


	//   ....[0]....
.L_127:
        /*137c*/ 	.word	0x000009c0


	//   ....[1]....
        /*1380*/ 	.word	0x0000e270


	//   ....[2]....
        /*1384*/ 	.word	0x000152f0


	//----- nvinfo : EIATTR_MAX_THREADS
	.align		4
.L_128:
        /*1388*/ 	.byte	0x04, 0x05
        /*138a*/ 	.short	(.L_130 - .L_129)
.L_129:
        /*138c*/ 	.word	0x00000180
        /*1390*/ 	.word	0x00000001
        /*1394*/ 	.word	0x00000001


	//----- nvinfo : EIATTR_CRS_STACK_SIZE
	.align		4
.L_130:
        /*1398*/ 	.byte	0x04, 0x1e
        /*139a*/ 	.short	(.L_132 - .L_131)
.L_131:
        /*139c*/ 	.word	0x00000000


	//----- nvinfo : EIATTR_CBANK_PARAM_SIZE
	.align		4
.L_132:
        /*13a0*/ 	.byte	0x03, 0x19
        /*13a2*/ 	.short	0x0af0


	//----- nvinfo : EIATTR_PARAM_CBANK
	.align		4
        /*13a4*/ 	.byte	0x04, 0x0a
        /*13a6*/ 	.short	(.L_134 - .L_133)
	.align		4
.L_133:
        /*13a8*/ 	.word	index@(.nv.constant0._ZN7cutlass13device_kernelIN5flash11enable_sm90INS1_16FlashAttnFwdSm90INS1_25CollectiveMainloopFwdSm90ILi2EN4cute5tupleIJNS5_1CILi1EEES8_S8_EEENS6_IJNS7_ILi128EEESA_NS7_ILi256EEEEEELi256ENS_12float_e4m3_tEfNS_4arch4Sm90ELb0ELb0ELb1ELb1ELb1ELb0ELb0ELb1ELb0ELb1ELb1ELb0EEENS1_21CollectiveEpilogueFwdINS6_IJSA_SB_SA_EEES9_NS_10bfloat16_tESF_Li256ELb1ELb1ELb1ELb1EEENS1_36VarlenDynamicPersistentTileSchedulerILi128ELi128ELi256ELi128ELb1ELb1ELb1ELb0ELb1ELb1EEEEEEEEEvNT_6ParamsE)
        /*13ac*/ 	.short	0x0210
        /*13ae*/ 	.short	0x0af0


	//----- nvinfo : EIATTR_SW_WAR
	.align		4
.L_134:
        /*13b0*/ 	.byte	0x04, 0x36
        /*13b2*/ 	.short	(.L_136 - .L_135)
.L_135:
        /*13b4*/ 	.word	0x00000008
.L_136:


//--------------------- .nv.info._ZN7cutlass13device_kernelIN5flash11enable_sm90INS1_16FlashAttnFwdSm90INS1_25CollectiveMainloopFwdSm90ILi2EN4cute5tupleIJNS5_1CILi1EEES8_S8_EEENS6_IJNS7_ILi128EEESA_NS7_ILi256EEEEEELi256ENS_12float_e4m3_tEfNS_4arch4Sm90ELb0ELb0ELb1ELb1ELb1ELb1ELb0ELb1ELb0ELb1ELb1ELb0EEENS1_21CollectiveEpilogueFwdINS6_IJSA_SB_SA_EEES9_NS_10bfloat16_tESF_Li256ELb1ELb1ELb1ELb1EEENS1_36VarlenDynamicPersistentTileSchedulerILi128ELi128ELi256ELi128ELb1ELb1ELb1ELb0ELb1ELb1EEEEEEEEEvNT_6ParamsE --------------------------
	.section	.nv.info._ZN7cutlass13device_kernelIN5flash11enable_sm90INS1_16FlashAttnFwdSm90INS1_25CollectiveMainloopFwdSm90ILi2EN4cute5tupleIJNS5_1CILi1EEES8_S8_EEENS6_IJNS7_ILi128EEESA_NS7_ILi256EEEEEELi256ENS_12float_e4m3_tEfNS_4arch4Sm90ELb0ELb0ELb1ELb1ELb1ELb1ELb0ELb1ELb0ELb1ELb1ELb0EEENS1_21CollectiveEpilogueFwdINS6_IJSA_SB_SA_EEES9_NS_10bfloat16_tESF_Li256ELb1ELb1ELb1ELb1EEENS1_36VarlenDynamicPersistentTileSchedulerILi128ELi128ELi256ELi128ELb1ELb1ELb1ELb0ELb1ELb1EEEEEEEEEvNT_6ParamsE,"",@"SHT_CUDA_INFO"
	.sectionflags	@""
	.align	4


	//----- nvinfo : EIATTR_CUDA_API_VERSION
	.align		4
        /*0000*/ 	.byte	0x04, 0x37
        /*0002*/ 	.short	(.L_138 - .L_137)
.L_137:
        /*0004*/ 	.word	0x00000082


	//----- nvinfo : EIATTR_KPARAM_INFO
	.align		4
.L_138:
        /*0008*/ 	.byte	0x04, 0x17
        /*000a*/ 	.short	(.L_140 - .L_139)
.L_139:
        /*000c*/ 	.word	0x00000000
        /*0010*/ 	.short	0x0000
        /*0012*/ 	.short	0x0070
        /*0014*/ 	.byte	0x00, 0xf0, 0x01, 0x2a


	//----- nvinfo : EIATTR_SPARSE_MMA_MASK
	.align		4
.L_140:
        /*0018*/ 	.byte	0x03, 0x50
        /*001a*/ 	.short	0x0000


	//----- nvinfo : EIATTR_MAXREG_COUNT
	.align		4
        /*001c*/ 	.byte	0x03, 0x1b
        /*001e*/ 	.short	0x00a8


	//----- nvinfo : EIATTR_NUM_BARRIERS
	.align		4
        /*0020*/ 	.byte	0x02, 0x4c
        /*0022*/ 	.byte	0x10
	.zero		1


	//----- nvinfo : EIATTR_EXTERNS
	.align		4
        /*0024*/ 	.byte	0x04, 0x0f
        /*0026*/ 	.short	(.L_142 - .L_141)


	//   ....[0]....
	.align		4
.L_141:
        /*0028*/ 	.word	index@(__assertfail)


	//----- nvinfo : EIATTR_ANNOTATIONS
	.align		4
.L_142:
        /*002c*/ 	.byte	0x04, 0x55
        /*002e*/ 	.short	(.L_144 - .L_143)


	//   ....[0]....
.L_143:
        /* <DEDUP_REMOVED lines=205> */
        /*0cf4*/ 	.byte	0xd0, 0x09, 0x03, 0x00, 0x01, 0x00, 0x00, 0x00, 0x20, 0x13, 0x03, 0x00


	//----- nvinfo : EIATTR_MERCURY_ISA_VERSION
	.align		4
.L_144:
        /*0d00*/ 	.byte	0x03, 0x5f
        /*0d02*/ 	.short	0x0101


	//----- nvinfo : EIATTR_UNUSED_LOAD_BYTE_OFFSET
	.align		4
        /*0d04*/ 	.byte	0x04, 0x44
        /*0d06*/ 	.short	(.L_146 - .L_145)


	//   ....[0]....
.L_145:
        /*0d08*/ 	.word	0x00000ab0
        /*0d0c*/ 	.word	0x0000fff0


	//   ....[1]....
        /*0d10*/ 	.word	0x0001b1d0
        /*0d14*/ 	.word	0x0000fff0


	//----- nvinfo : EIATTR_INT_WARP_WIDE_INSTR_OFFSETS
	.align		4
.L_146:
        /*0d18*/ 	.byte	0x04, 0x31
        /*0d1a*/ 	.short	(.L_148 - .L_147)


	//   ....[0]....
.L_147:
        /*0d1c*/ 	.word	0x00000130


	//   ....[1]....
        /*0d20*/ 	.word	0x00000170


	//   ....[2]....
        /*0d24*/ 	.word	0x000001e0


	//   ....[3]....
        /*0d28*/ 	.word	0x00024e90


	//   ....[4]....
        /*0d2c*/ 	.word	0x00024f20


	//   ....[5]....
        /*0d30*/ 	.word	0x00028dd0


	//   ....[6]....
        /*0d34*/ 	.word	0x00028e60


	//----- nvinfo : EIATTR_COOP_GROUP_MASK_REGIDS
	.align		4
.L_148:
        /*0d38*/ 	.byte	0x04, 0x29
        /*0d3a*/ 	.short	(.L_150 - .L_149)


	//   ....[0]....
.L_149:
        /*0d3c*/ 	.word	0xffffffff


	//   ....[1]....
        /*0d40*/ 	.word	0xffffffff


	//   ....[2]....
        /*0d44*/ 	.word	0xffffffff


	//   ....[3]....
        /*0d48*/ 	.word	0xffffffff


	//   ....[4]....
        /*0d4c*/ 	.word	0xffffffff


	//   ....[5]....
        /*0d50*/ 	.word	0xffffffff


	//   ....[6]....
        /*0d54*/ 	.word	0xffffffff


	//   ....[7]....
        /*0d58*/ 	.word	0xffffffff


	//   ....[8]....
        /*0d5c*/ 	.word	0xffffffff


	//   ....[9]....
        /*0d60*/ 	.word	0xffffffff


	//   ....[10]....
        /*0d64*/ 	.word	0xffffffff


	//   ....[11]....
        /*0d68*/ 	.word	0xffffffff


	//   ....[12]....
        /*0d6c*/ 	.word	0xffffffff


	//   ....[13]....
        /*0d70*/ 	.word	0xffffffff


	//   ....[14]....
        /*0d74*/ 	.word	0xffffffff


	//   ....[15]....
        /*0d78*/ 	.word	0xffffffff


	//   ....[16]....
        /*0d7c*/ 	.word	0xffffffff


	//   ....[17]....
        /*0d80*/ 	.word	0xffffffff


	//   ....[18]....
        /*0d84*/ 	.word	0xffffffff


	//   ....[19]....
        /*0d88*/ 	.word	0xffffffff


	//   ....[20]....
        /*0d8c*/ 	.word	0xffffffff


	//   ....[21]....
        /*0d90*/ 	.word	0xffffffff


	//   ....[22]....
        /*0d94*/ 	.word	0xffffffff


	//   ....[23]....
        /*0d98*/ 	.word	0xffffffff


	//   ....[24]....
        /*0d9c*/ 	.word	0xffffffff


	//   ....[25]....
        /*0da0*/ 	.word	0xffffffff


	//   ....[26]....
        /*0da4*/ 	.word	0xffffffff


	//   ....[27]....
        /*0da8*/ 	.word	0xffffffff


	//   ....[28]....
        /*0dac*/ 	.word	0xffffffff


	//   ....[29]....
        /*0db0*/ 	.word	0xffffffff


	//   ....[30]....
        /*0db4*/ 	.word	0xffffffff


	//   ....[31]....
        /*0db8*/ 	.word	0xffffffff


	//   ....[32]....
        /*0dbc*/ 	.word	0xffffffff


	//   ....[33]....
        /*0dc0*/ 	.word	0xffffffff


	//   ....[34]....
        /*0dc4*/ 	.word	0xffffffff


	//   ....[35]....
        /*0dc8*/ 	.word	0xffffffff


	//   ....[36]....
        /*0dcc*/ 	.word	0xffffffff


	//   ....[37]....
        /*0dd0*/ 	.word	0xffffffff


	//   ....[38]....
        /*0dd4*/ 	.word	0xffffffff


	//   ....[39]....
        /*0dd8*/ 	.word	0xffffffff


	//   ....[40]....
        /*0ddc*/ 	.word	0xffffffff


	//   ....[41]....
        /*0de0*/ 	.word	0xffffffff


	//   ....[42]....
        /*0de4*/ 	.word	0xffffffff


	//   ....[43]....
        /*0de8*/ 	.word	0xffffffff


	//   ....[44]....
        /*0dec*/ 	.word	0xffffffff


	//   ....[45]....
        /*0df0*/ 	.word	0xffffffff


	//   ....[46]....
        /*0df4*/ 	.word	0xffffffff


	//   ....[47]....
        /*0df8*/ 	.word	0xffffffff


	//   ....[48]....
        /*0dfc*/ 	.word	0xffffffff


	//   ....[49]....
        /*0e00*/ 	.word	0xffffffff


	//   ....[50]....
        /*0e04*/ 	.word	0xffffffff


	//   ....[51]....
        /*0e08*/ 	.word	0xffffffff


	//   ....[52]....
        /*0e0c*/ 	.word	0xffffffff


	//   ....[53]....
        /*0e10*/ 	.word	0xffffffff


	//   ....[54]....
        /*0e14*/ 	.word	0xffffffff


	//   ....[55]....
        /*0e18*/ 	.word	0xffffffff


	//   ....[56]....
        /*0e1c*/ 	.word	0xffffffff


	//   ....[57]....
        /*0e20*/ 	.word	0xffffffff


	//   ....[58]....
        /*0e24*/ 	.word	0xffffffff


	//   ....[59]....
        /*0e28*/ 	.word	0xffffffff


	//   ....[60]....
        /*0e2c*/ 	.word	0xffffffff


	//   ....[61]....
        /*0e30*/ 	.word	0xffffffff


	//   ....[62]....
        /*0e34*/ 	.word	0xffffffff


	//   ....[63]....
        /*0e38*/ 	.word	0xffffffff


	//   ....[64]....
        /*0e3c*/ 	.word	0xffffffff


	//   ....[65]....
        /*0e40*/ 	.word	0xffffffff


	//   ....[66]....
        /*0e44*/ 	.word	0xffffffff


	//   ....[67]....
        /*0e48*/ 	.word	0xffffffff


	//   ....[68]....
        /*0e4c*/ 	.word	0xffffffff


	//   ....[69]....
        /*0e50*/ 	.word	0xffffffff


	//   ....[70]....
        /*0e54*/ 	.word	0xffffffff


	//   ....[71]....
        /*0e58*/ 	.word	0xffffffff


	//   ....[72]....
        /*0e5c*/ 	.word	0xffffffff


	//   ....[73]....
        /*0e60*/ 	.word	0xffffffff


	//   ....[74]....
        /*0e64*/ 	.word	0xffffffff


	//   ....[75]....
        /*0e68*/ 	.word	0xffffffff


	//   ....[76]....
        /*0e6c*/ 	.word	0xffffffff


	//   ....[77]....
        /*0e70*/ 	.word	0xffffffff


	//   ....[78]....
        /*0e74*/ 	.word	0xffffffff


	//   ....[79]....
        /*0e78*/ 	.word	0xffffffff


	//   ....[80]....
        /*0e7c*/ 	.word	0xffffffff


	//   ....[81]....
        /*0e80*/ 	.word	0xffffffff


	//   ....[82]....
        /*0e84*/ 	.word	0xffffffff


	//   ....[83]....
        /*0e88*/ 	.word	0xffffffff


	//   ....[84]....
        /*0e8c*/ 	.word	0xffffffff


	//   ....[85]....
        /*0e90*/ 	.word	0xffffffff


	//   ....[86]....
        /*0e94*/ 	.word	0xffffffff


	//   ....[87]....
        /*0e98*/ 	.word	0xffffffff


	//   ....[88]....
        /*0e9c*/ 	.word	0xffffffff


	//   ....[89]....
        /*0ea0*/ 	.word	0xffffffff


	//   ....[90]....
        /*0ea4*/ 	.word	0xffffffff


	//   ....[91]....
        /*0ea8*/ 	.word	0xffffffff


	//   ....[92]....
        /*0eac*/ 	.word	0xffffffff


	//   ....[93]....
        /*0eb0*/ 	.word	0xffffffff


	//   ....[94]....
        /*0eb4*/ 	.word	0xffffffff


	//   ....[95]....
        /*0eb8*/ 	.word	0xffffffff


	//   ....[96]....
        /*0ebc*/ 	.word	0xffffffff


	//   ....[97]....
        /*0ec0*/ 	.word	0xffffffff


	//   ....[98]....
        /*0ec4*/ 	.word	0xffffffff


	//   ....[99]....
        /*0ec8*/ 	.word	0xffffffff


	//   ....[100]....
        /*0ecc*/ 	.word	0xffffffff


	//   ....[101]....
        /*0ed0*/ 	.word	0xffffffff


	//   ....[102]....
        /*0ed4*/ 	.word	0xffffffff


	//   ....[103]....
        /*0ed8*/ 	.word	0xffffffff


	//   ....[104]....
        /*0edc*/ 	.word	0xffffffff


	//   ....[105]....
        /*0ee0*/ 	.word	0xffffffff


	//   ....[106]....
        /*0ee4*/ 	.word	0xffffffff


	//   ....[107]....
        /*0ee8*/ 	.word	0xffffffff


	//   ....[108]....
        /*0eec*/ 	.word	0xffffffff


	//   ....[109]....
        /*0ef0*/ 	.word	0xffffffff


	//   ....[110]....
        /*0ef4*/ 	.word	0xffffffff


	//   ....[111]....
        /*0ef8*/ 	.word	0xffffffff


	//   ....[112]....
        /*0efc*/ 	.word	0xffffffff


	//   ....[113]....
        /*0f00*/ 	.word	0xffffffff


	//   ....[114]....
        /*0f04*/ 	.word	0xffffffff


	//   ....[115]....
        /*0f08*/ 	.word	0xffffffff


	//   ....[116]....
        /*0f0c*/ 	.word	0xffffffff


	//   ....[117]....
        /*0f10*/ 	.word	0xffffffff


	//   ....[118]....
        /*0f14*/ 	.word	0xffffffff


	//   ....[119]....
        /*0f18*/ 	.word	0xffffffff


	//   ....[120]....
        /*0f1c*/ 	.word	0xffffffff


	//   ....[121]....
        /*0f20*/ 	.word	0xffffffff


	//   ....[122]....
        /*0f24*/ 	.word	0xffffffff


	//   ....[123]....
        /*0f28*/ 	.word	0xffffffff


	//   ....[124]....
        /*0f2c*/ 	.word	0xffffffff


	//   ....[125]....
        /*0f30*/ 	.word	0xffffffff


	//   ....[126]....
        /*0f34*/ 	.word	0xffffffff


	//   ....[127]....
        /*0f38*/ 	.word	0xffffffff


	//   ....[128]....
        /*0f3c*/ 	.word	0xffffffff


	//   ....[129]....
        /*0f40*/ 	.word	0xffffffff


	//   ....[130]....
        /*0f44*/ 	.word	0xffffffff


	//   ....[131]....
        /*0f48*/ 	.word	0xffffffff


	//   ....[132]....
        /*0f4c*/ 	.word	0xffffffff


	//   ....[133]....
        /*0f50*/ 	.word	0xffffffff


	//   ....[134]....
        /*0f54*/ 	.word	0xffffffff


	//   ....[135]....
        /*0f58*/ 	.word	0xffffffff


	//   ....[136]....
        /*0f5c*/ 	.word	0xffffffff


	//   ....[137]....
        /*0f60*/ 	.word	0xffffffff


	//   ....[138]....
        /*0f64*/ 	.word	0xffffffff


	//   ....[139]....
        /*0f68*/ 	.word	0xffffffff


	//   ....[140]....
        /*0f6c*/ 	.word	0xffffffff


	//   ....[141]....
        /*0f70*/ 	.word	0xffffffff


	//   ....[142]....
        /*0f74*/ 	.word	0xffffffff


	//   ....[143]....
        /*0f78*/ 	.word	0xffffffff


	//   ....[144]....
        /*0f7c*/ 	.word	0xffffffff


	//   ....[145]....
        /*0f80*/ 	.word	0xffffffff


	//   ....[146]....
        /*0f84*/ 	.word	0xffffffff


	//   ....[147]....
        /*0f88*/ 	.word	0xffffffff


	//   ....[148]....
        /*0f8c*/ 	.word	0xffffffff


	//   ....[149]....
        /*0f90*/ 	.word	0xffffffff


	//   ....[150]....
        /*0f94*/ 	.word	0xffffffff


	//   ....[151]....
        /*0f98*/ 	.word	0xffffffff


	//   ....[152]....
        /*0f9c*/ 	.word	0xffffffff


	//   ....[153]....
        /*0fa0*/ 	.word	0xffffffff


	//   ....[154]....
        /*0fa4*/ 	.word	0xffffffff


	//   ....[155]....
        /*0fa8*/ 	.word	0xffffffff


	//   ....[156]....
        /*0fac*/ 	.word	0xffffffff


	//   ....[157]....
        /*0fb0*/ 	.word	0xffffffff


	//   ....[158]....
        /*0fb4*/ 	.word	0xffffffff


	//   ....[159]....
        /*0fb8*/ 	.word	0xffffffff


	//   ....[160]....
        /*0fbc*/ 	.word	0xffffffff


	//   ....[161]....
        /*0fc0*/ 	.word	0xffffffff


	//   ....[162]....
        /*0fc4*/ 	.word	0xffffffff


	//   ....[163]....
        /*0fc8*/ 	.word	0xffffffff


	//   ....[164]....
        /*0fcc*/ 	.word	0xffffffff


	//   ....[165]....
        /*0fd0*/ 	.word	0xffffffff


	//   ....[166]....
        /*0fd4*/ 	.word	0xffffffff


	//   ....[167]....
        /*0fd8*/ 	.word	0xffffffff


	//   ....[168]....
        /*0fdc*/ 	.word	0xffffffff


	//   ....[169]....
        /*0fe0*/ 	.word	0xffffffff


	//   ....[170]....
        /*0fe4*/ 	.word	0xffffffff


	//   ....[171]....
        /*0fe8*/ 	.word	0xffffffff


	//   ....[172]....
        /*0fec*/ 	.word	0xffffffff


	//   ....[173]....
        /*0ff0*/ 	.word	0xffffffff


	//   ....[174]....
        /*0ff4*/ 	.word	0xffffffff


	//   ....[175]....
        /*0ff8*/ 	.word	0xffffffff


	//   ....[176]....
        /*0ffc*/ 	.word	0xffffffff


	//   ....[177]....
        /*1000*/ 	.word	0xffffffff


	//   ....[178]....
        /*1004*/ 	.word	0xffffffff


	//   ....[179]....
        /*1008*/ 	.word	0xffffffff


	//   ....[180]....
        /*100c*/ 	.word	0xffffffff


	//   ....[181]....
        /*1010*/ 	.word	0xffffffff


	//   ....[182]....
        /*1014*/ 	.word	0xffffffff


	//   ....[183]....
        /*1018*/ 	.word	0xffffffff


	//   ....[184]....
        /*101c*/ 	.word	0xffffffff


	//   ....[185]....
        /*1020*/ 	.word	0xffffffff


	//   ....[186]....
        /*1024*/ 	.word	0xffffffff


	//   ....[187]....
        /*1028*/ 	.word	0xffffffff


	//   ....[188]....
        /*102c*/ 	.word	0xffffffff


	//   ....[189]....
        /*1030*/ 	.word	0xffffffff


	//   ....[190]....
        /*1034*/ 	.word	0xffffffff


	//   ....[191]....
        /*1038*/ 	.word	0xffffffff


	//   ....[192]....
        /*103c*/ 	.word	0xffffffff


	//   ....[193]....
        /*1040*/ 	.word	0xffffffff


	//   ....[194]....
        /*1044*/ 	.word	0xffffffff


	//   ....[195]....
        /*1048*/ 	.word	0xffffffff


	//   ....[196]....
        /*104c*/ 	.word	0xffffffff


	//   ....[197]....
        /*1050*/ 	.word	0xffffffff


	//   ....[198]....
        /*1054*/ 	.word	0xffffffff


	//   ....[199]....
        /*1058*/ 	.word	0xffffffff


	//   ....[200]....
        /*105c*/ 	.word	0xffffffff


	//   ....[201]....
        /*1060*/ 	.word	0xffffffff


	//   ....[202]....
        /*1064*/ 	.word	0xffffffff


	//   ....[203]....
        /*1068*/ 	.word	0xffffffff


	//   ....[204]....
        /*106c*/ 	.word	0xffffffff


	//   ....[205]....
        /*1070*/ 	.word	0xffffffff


	//   ....[206]....
        /*1074*/ 	.word	0xffffffff


	//   ....[207]....
        /*1078*/ 	.word	0xffffffff


	//   ....[208]....
        /*107c*/ 	.word	0xffffffff


	//   ....[209]....
        /*1080*/ 	.word	0xffffffff


	//   ....[210]....
        /*1084*/ 	.word	0xffffffff


	//   ....[211]....
        /*1088*/ 	.word	0xffffffff


	//   ....[212]....
        /*108c*/ 	.word	0xffffffff


	//   ....[213]....
        /*1090*/ 	.word	0xffffffff


	//   ....[214]....
        /*1094*/ 	.word	0xffffffff


	//   ....[215]....
        /*1098*/ 	.word	0xffffffff


	//   ....[216]....
        /*109c*/ 	.word	0xffffffff


	//   ....[217]....
        /*10a0*/ 	.word	0xffffffff


	//   ....[218]....
        /*10a4*/ 	.word	0xffffffff


	//   ....[219]....
        /*10a8*/ 	.word	0xffffffff


	//   ....[220]....
        /*10ac*/ 	.word	0xffffffff


	//   ....[221]....
        /*10b0*/ 	.word	0xffffffff


	//   ....[222]....
        /*10b4*/ 	.word	0xffffffff


	//   ....[223]....
        /*10b8*/ 	.word	0xffffffff


	//   ....[224]....
        /*10bc*/ 	.word	0xffffffff


	//   ....[225]....
        /*10c0*/ 	.word	0xffffffff


	//   ....[226]....
        /*10c4*/ 	.word	0xffffffff


	//   ....[227]....
        /*10c8*/ 	.word	0xffffffff


	//   ....[228]....
        /*10cc*/ 	.word	0xffffffff


	//   ....[229]....
        /*10d0*/ 	.word	0xffffffff


	//   ....[230]....
        /*10d4*/ 	.word	0xffffffff


	//   ....[231]....
        /*10d8*/ 	.word	0xffffffff


	//   ....[232]....
        /*10dc*/ 	.word	0xffffffff


	//   ....[233]....
        /*10e0*/ 	.word	0xffffffff


	//   ....[234]....
        /*10e4*/ 	.word	0xffffffff


	//   ....[235]....
        /*10e8*/ 	.word	0xffffffff


	//   ....[236]....
        /*10ec*/ 	.word	0xffffffff


	//   ....[237]....
        /*10f0*/ 	.word	0xffffffff


	//   ....[238]....
        /*10f4*/ 	.word	0xffffffff


	//   ....[239]....
        /*10f8*/ 	.word	0xffffffff


	//   ....[240]....
        /*10fc*/ 	.word	0xffffffff


	//   ....[241]....
        /*1100*/ 	.word	0xffffffff


	//   ....[242]....
        /*1104*/ 	.word	0xffffffff


	//   ....[243]....
        /*1108*/ 	.word	0xffffffff


	//   ....[244]....
        /*110c*/ 	.word	0xffffffff


	//   ....[245]....
        /*1110*/ 	.word	0xffffffff


	//   ....[246]....
        /*1114*/ 	.word	0xffffffff


	//   ....[247]....
        /*1118*/ 	.word	0xffffffff


	//   ....[248]....
        /*111c*/ 	.word	0xffffffff


	//   ....[249]....
        /*1120*/ 	.word	0xffffffff


	//   ....[250]....
        /*1124*/ 	.word	0xffffffff


	//   ....[251]....
        /*1128*/ 	.word	0xffffffff


	//   ....[252]....
        /*112c*/ 	.word	0xffffffff


	//   ....[253]....
        /*1130*/ 	.word	0xffffffff


	//   ....[254]....
        /*1134*/ 	.word	0xffffffff


	//   ....[255]....
        /*1138*/ 	.word	0xffffffff


	//   ....[0]....
        /*113c*/ 	.word	0xffffffff


	//   ....[1]....
        /*1140*/ 	.word	0xffffffff


	//   ....[2]....
        /*1144*/ 	.word	0xffffffff


	//   ....[3]....
        /*1148*/ 	.word	0xffffffff


	//   ....[4]....
        /*114c*/ 	.word	0xffffffff


	//   ....[5]....
        /*1150*/ 	.word	0xffffffff


	//   ....[6]....
        /*1154*/ 	.word	0xffffffff


	//   ....[7]....
        /*1158*/ 	.word	0xffffffff


	//   ....[8]....
        /*115c*/ 	.word	0xffffffff


	//   ....[9]....
        /*1160*/ 	.word	0xffffffff


	//   ....[10]....
        /*1164*/ 	.word	0xffffffff


	//   ....[11]....
        /*1168*/ 	.word	0xffffffff


	//   ....[12]....
        /*116c*/ 	.word	0xffffffff


	//   ....[13]....
        /*1170*/ 	.word	0xffffffff


	//   ....[14]....
        /*1174*/ 	.word	0xffffffff


	//   ....[15]....
        /*1178*/ 	.word	0xffffffff


	//   ....[16]....
        /*117c*/ 	.word	0xffffffff


	//   ....[17]....
        /*1180*/ 	.word	0xffffffff


	//   ....[18]....
        /*1184*/ 	.word	0xffffffff


	//   ....[19]....
        /*1188*/ 	.word	0xffffffff


	//   ....[20]....
        /*118c*/ 	.word	0xffffffff


	//   ....[21]....
        /*1190*/ 	.word	0xffffffff


	//   ....[22]....
        /*1194*/ 	.word	0xffffffff


	//   ....[23]....
        /*1198*/ 	.word	0xffffffff


	//   ....[24]....
        /*119c*/ 	.word	0xffffffff


	//   ....[25]....
        /*11a0*/ 	.word	0xffffffff


	//   ....[26]....
        /*11a4*/ 	.word	0xffffffff


	//   ....[27]....
        /*11a8*/ 	.word	0xffffffff


	//   ....[28]....
        /*11ac*/ 	.word	0xffffffff


	//   ....[29]....
        /*11b0*/ 	.word	0xffffffff


	//   ....[30]....
        /*11b4*/ 	.word	0xffffffff


	//   ....[31]....
        /*11b8*/ 	.word	0xffffffff


	//   ....[32]....
        /*11bc*/ 	.word	0xffffffff


	//   ....[33]....
        /*11c0*/ 	.word	0xffffffff


	//   ....[34]....
        /*11c4*/ 	.word	0xffffffff


	//   ....[35]....
        /*11c8*/ 	.word	0xffffffff


	//   ....[36]....
        /*11cc*/ 	.word	0xffffffff


	//   ....[37]....
        /*11d0*/ 	.word	0xffffffff


	//   ....[38]....
        /*11d4*/ 	.word	0xffffffff


	//   ....[39]....
        /*11d8*/ 	.word	0xffffffff


	//   ....[40]....
        /*11dc*/ 	.word	0xffffffff


	//   ....[41]....
        /*11e0*/ 	.word	0xffffffff


	//   ....[42]....
        /*11e4*/ 	.word	0xffffffff


	//   ....[43]....
        /*11e8*/ 	.word	0xffffffff


	//   ....[44]....
        /*11ec*/ 	.word	0xffffffff


	//   ....[45]....
        /*11f0*/ 	.word	0xffffffff


	//   ....[46]....
        /*11f4*/ 	.word	0xffffffff


	//   ....[47]....
        /*11f8*/ 	.word	0xffffffff


	//   ....[48]....
        /*11fc*/ 	.word	0xffffffff


	//   ....[49]....
        /*1200*/ 	.word	0xffffffff


	//   ....[50]....
        /*1204*/ 	.word	0xffffffff


	//   ....[51]....
        /*1208*/ 	.word	0xffffffff


	//   ....[52]....
        /*120c*/ 	.word	0xffffffff


	//   ....[53]....
        /*1210*/ 	.word	0xffffffff


	//   ....[54]....
        /*1214*/ 	.word	0xffffffff


	//   ....[55]....
        /*1218*/ 	.word	0xffffffff


	//   ....[56]....
        /*121c*/ 	.word	0xffffffff


	//   ....[57]....
        /*1220*/ 	.word	0xffffffff


	//   ....[58]....
        /*1224*/ 	.word	0xffffffff


	//   ....[59]....
        /*1228*/ 	.word	0xffffffff


	//   ....[60]....
        /*122c*/ 	.word	0xffffffff


	//   ....[61]....
        /*1230*/ 	.word	0xffffffff


	//   ....[62]....
        /*1234*/ 	.word	0xffffffff


	//   ....[63]....
        /*1238*/ 	.word	0xffffffff


	//   ....[64]....
        /*123c*/ 	.word	0xffffffff


	//   ....[65]....
        /*1240*/ 	.word	0xffffffff


	//   ....[66]....
        /*1244*/ 	.word	0xffffffff


	//   ....[67]....
        /*1248*/ 	.word	0xffffffff


	//   ....[68]....
        /*124c*/ 	.word	0xffffffff


	//   ....[69]....
        /*1250*/ 	.word	0xffffffff


	//   ....[70]....
        /*1254*/ 	.word	0xffffffff


	//   ....[71]....
        /*1258*/ 	.word	0xffffffff


	//   ....[72]....
        /*125c*/ 	.word	0xffffffff


	//   ....[73]....
        /*1260*/ 	.word	0x0500000f


	//   ....[74]....
        /*1264*/ 	.word	0x0500000f


	//   ....[75]....
        /*1268*/ 	.word	0x0500000f


	//   ....[76]....
        /*126c*/ 	.word	0x0500000f


	//   ....[77]....
        /*1270*/ 	.word	0x0500000f


	//   ....[78]....
        /*1274*/ 	.word	0x0500000f


	//   ....[79]....
        /*1278*/ 	.word	0x0500000f


	//   ....[80]....
        /*127c*/ 	.word	0x0500000f


	//   ....[81]....
        /*1280*/ 	.word	0x0500000f


	//   ....[82]....
        /*1284*/ 	.word	0x0500000f


	//   ....[83]....
        /*1288*/ 	.word	0x0500000f


	//   ....[84]....
        /*128c*/ 	.word	0x0500000f


	//   ....[85]....
        /*1290*/ 	.word	0x0500000f


	//   ....[86]....
        /*1294*/ 	.word	0x0500000f


	//   ....[87]....
        /*1298*/ 	.word	0x0500000f


	//   ....[88]....
        /*129c*/ 	.word	0x0500000f


	//   ....[89]....
        /*12a0*/ 	.word	0x0500000f


	//   ....[90]....
        /*12a4*/ 	.word	0x0500000f


	//   ....[91]....
        /*12a8*/ 	.word	0x0500000f


	//   ....[92]....
        /*12ac*/ 	.word	0x0500000f


	//   ....[93]....
        /*12b0*/ 	.word	0x0500000f


	//   ....[94]....
        /*12b4*/ 	.word	0x0500000f


	//   ....[95]....
        /*12b8*/ 	.word	0x0500000f


	//   ....[96]....
        /*12bc*/ 	.word	0x0500000f


	//   ....[97]....
        /*12c0*/ 	.word	0x0500000f


	//   ....[98]....
        /*12c4*/ 	.word	0x0500000f


	//   ....[99]....
        /*12c8*/ 	.word	0x0500000f


	//   ....[100]....
        /*12cc*/ 	.word	0x0500000f


	//   ....[101]....
        /*12d0*/ 	.word	0x0500000f


	//   ....[102]....
        /*12d4*/ 	.word	0x0500000f


	//   ....[103]....
        /*12d8*/ 	.word	0x0500000f


	//   ....[104]....
        /*12dc*/ 	.word	0x0500000f


	//   ....[105]....
        /*12e0*/ 	.word	0x0500000f


	//   ....[106]....
        /*12e4*/ 	.word	0x0500000f


	//   ....[107]....
        /*12e8*/ 	.word	0x0500000f


	//   ....[108]....
        /*12ec*/ 	.word	0x0500000f


	//   ....[109]....
        /*12f0*/ 	.word	0x0500000f


	//   ....[110]....
        /*12f4*/ 	.word	0x0500000f


	//   ....[111]....
        /*12f8*/ 	.word	0x0500000f


	//   ....[112]....
        /*12fc*/ 	.word	0x0500000f


	//   ....[113]....
        /*1300*/ 	.word	0x0500000f


	//   ....[114]....
        /*1304*/ 	.word	0x0500000f


	//   ....[115]....
        /*1308*/ 	.word	0x0500000f


	//   ....[116]....
        /*130c*/ 	.word	0x0500000f


	//   ....[117]....
        /*1310*/ 	.word	0x0500000f


	//   ....[118]....
        /*1314*/ 	.word	0x0500000f


	//   ....[119]....
        /*1318*/ 	.word	0x0500000f


	//   ....[120]....
        /*131c*/ 	.word	0x0500000f


	//   ....[121]....
        /*1320*/ 	.word	0x0500000f


	//   ....[122]....
        /*1324*/ 	.word	0x0500000f


	//   ....[123]....
        /*1328*/ 	.word	0x0500000f


	//   ....[124]....
        /*132c*/ 	.word	0x0500000f


	//   ....[125]....
        /*1330*/ 	.word	0x0500000f


	//   ....[126]....
        /*1334*/ 	.word	0x0500000f


	//   ....[127]....
        /*1338*/ 	.word	0x0500000f


	//   ....[128]....
        /*133c*/ 	.word	0x0500000f


	//   ....[129]....
        /*1340*/ 	.word	0x0500000f


	//   ....[130]....
        /*1344*/ 	.word	0x0500000f


	//   ....[131]....
        /*1348*/ 	.word	0x0500000f


	//   ....[132]....
        /*134c*/ 	.word	0x0500000f


	//   ....[133]....
        /*1350*/ 	.word	0x0500000f


	//   ....[134]....
        /*1354*/ 	.word	0x0500000f


	//   ....[135]....
        /*1358*/ 	.word	0x0500000f


	//   ....[136]....
        /*135c*/ 	.word	0x0500000f


	//   ....[137]....
        /*1360*/ 	.word	0x0500000f


	//   ....[138]....
        /*1364*/ 	.word	0x0500000f


	//   ....[139]....
        /*1368*/ 	.word	0x0500000f


	//   ....[140]....
        /*136c*/ 	.word	0x0500000f


	//   ....[141]....
        /*1370*/ 	.word	0x0500000f


	//   ....[142]....
        /*1374*/ 	.word	0x0500000f


	//   ....[143]....
        /*1378*/ 	.word	0x0500000f


	//   ....[144]....
        /*137c*/ 	.word	0x0500000f


	//   ....[145]....
        /*1380*/ 	.word	0x0500000f


	//   ....[146]....
        /*1384*/ 	.word	0x0500000f


	//   ....[147]....
        /*1388*/ 	.word	0x0500000f


	//   ....[148]....
        /*138c*/ 	.word	0x0500000f


	//   ....[149]....
        /*1390*/ 	.word	0x0500000f


	//   ....[150]....
        /*1394*/ 	.word	0x0500000f


	//   ....[151]....
        /*1398*/ 	.word	0x0500000f


	//   ....[152]....
        /*139c*/ 	.word	0x0500000f


	//   ....[153]....
        /*13a0*/ 	.word	0x0500000f


	//   ....[154]....
        /*13a4*/ 	.word	0x0500000f


	//   ....[155]....
        /*13a8*/ 	.word	0x0500000f


	//   ....[156]....
        /*13ac*/ 	.word	0x0500000f


	//   ....[157]....
        /*13b0*/ 	.word	0x0500000f


	//   ....[158]....
        /*13b4*/ 	.word	0x0500000f


	//   ....[159]....
        /*13b8*/ 	.word	0x0500000f


	//   ....[160]....
        /*13bc*/ 	.word	0x0500000f


	//   ....[161]....
        /*13c0*/ 	.word	0x0500000f


	//   ....[162]....
        /*13c4*/ 	.word	0x0500000f


	//   ....[163]....
        /*13c8*/ 	.word	0x0500000f


	//   ....[164]....
        /*13cc*/ 	.word	0x0500000f


	//   ....[165]....
        /*13d0*/ 	.word	0x0500000f


	//   ....[166]....
        /*13d4*/ 	.word	0x0500000f


	//   ....[167]....
        /*13d8*/ 	.word	0x0500000f


	//   ....[168]....
        /*13dc*/ 	.word	0x0500000f


	//   ....[169]....
        /*13e0*/ 	.word	0x0500000f


	//   ....[170]....
        /*13e4*/ 	.word	0x0500000f


	//   ....[171]....
        /*13e8*/ 	.word	0x0500000f


	//   ....[172]....
        /*13ec*/ 	.word	0x0500000f


	//   ....[173]....
        /*13f0*/ 	.word	0x0500000f


	//   ....[174]....
        /*13f4*/ 	.word	0x0500000f


	//   ....[175]....
        /*13f8*/ 	.word	0x0500000f


	//   ....[176]....
        /*13fc*/ 	.word	0x0500000f


	//   ....[177]....
        /*1400*/ 	.word	0x0500000f


	//   ....[178]....
        /*1404*/ 	.word	0x0500000f


	//   ....[179]....
        /*1408*/ 	.word	0x0500000f


	//   ....[180]....
        /*140c*/ 	.word	0x0500000f


	//   ....[181]....
        /*1410*/ 	.word	0x0500000f


	//   ....[182]....
        /*1414*/ 	.word	0x0500000f


	//   ....[183]....
        /*1418*/ 	.word	0x0500000f


	//   ....[184]....
        /*141c*/ 	.word	0x0500000f


	//   ....[185]....
        /*1420*/ 	.word	0x0500000f


	//   ....[186]....
        /*1424*/ 	.word	0x0500000f


	//   ....[187]....
        /*1428*/ 	.word	0x0500000f


	//   ....[188]....
        /*142c*/ 	.word	0x0500000f


	//   ....[189]....
        /*1430*/ 	.word	0x0500000f


	//   ....[190]....
        /*1434*/ 	.word	0x0500000f


	//   ....[191]....
        /*1438*/ 	.word	0x0500000f


	//   ....[192]....
        /*143c*/ 	.word	0x0500000f


	//   ....[193]....
        /*1440*/ 	.word	0x0500000f


	//   ....[194]....
        /*1444*/ 	.word	0x0500000f


	//   ....[195]....
        /*1448*/ 	.word	0x0500000f


	//   ....[196]....
        /*144c*/ 	.word	0x0500000f


	//   ....[197]....
        /*1450*/ 	.word	0x0500000f


	//   ....[198]....
        /*1454*/ 	.word	0x0500000f


	//   ....[199]....
        /*1458*/ 	.word	0x0500000f


	//   ....[200]....
        /*145c*/ 	.word	0x0500000f


	//   ....[201]....
        /*1460*/ 	.word	0x0500000f


	//   ....[202]....
        /*1464*/ 	.word	0x0500000f


	//   ....[203]....
        /*1468*/ 	.word	0x0500000f


	//   ....[204]....
        /*146c*/ 	.word	0x0500000f


	//   ....[205]....
        /*1470*/ 	.word	0x0500000f


	//   ....[206]....
        /*1474*/ 	.word	0x0500000f


	//   ....[207]....
        /*1478*/ 	.word	0x0500000f


	//   ....[208]....
        /*147c*/ 	.word	0x0500000f


	//   ....[209]....
        /*1480*/ 	.word	0x0500000f


	//   ....[210]....
        /*1484*/ 	.word	0x0500000f


	//   ....[211]....
        /*1488*/ 	.word	0x0500000f


	//   ....[212]....
        /*148c*/ 	.word	0x0500000f


	//   ....[213]....
        /*1490*/ 	.word	0x0500000f


	//   ....[214]....
        /*1494*/ 	.word	0x0500000f


	//   ....[215]....
        /*1498*/ 	.word	0x0500000f


	//   ....[216]....
        /*149c*/ 	.word	0x0500000f


	//   ....[217]....
        /*14a0*/ 	.word	0x0500000f


	//   ....[218]....
        /*14a4*/ 	.word	0x0500000f


	//   ....[219]....
        /*14a8*/ 	.word	0x0500000f


	//   ....[220]....
        /*14ac*/ 	.word	0x0500000f


	//   ....[221]....
        /*14b0*/ 	.word	0x0500000f


	//   ....[222]....
        /*14b4*/ 	.word	0x0500000f


	//   ....[223]....
        /*14b8*/ 	.word	0x0500000f


	//   ....[224]....
        /*14bc*/ 	.word	0x0500000f


	//   ....[225]....
        /*14c0*/ 	.word	0x0500000f


	//   ....[226]....
        /*14c4*/ 	.word	0x0500000f


	//   ....[227]....
        /*14c8*/ 	.word	0x0500000f


	//   ....[228]....
        /*14cc*/ 	.word	0x0500000f


	//   ....[229]....
        /*14d0*/ 	.word	0x0500000f


	//   ....[230]....
        /*14d4*/ 	.word	0x0500000f


	//   ....[231]....
        /*14d8*/ 	.word	0x0500000f


	//   ....[232]....
        /*14dc*/ 	.word	0x0500000f


	//   ....[233]....
        /*14e0*/ 	.word	0x0500000f


	//   ....[234]....
        /*14e4*/ 	.word	0x0500000f


	//   ....[235]....
        /*14e8*/ 	.word	0x0500000f


	//   ....[236]....
        /*14ec*/ 	.word	0x0500000f


	//   ....[237]....
        /*14f0*/ 	.word	0x0500000f


	//   ....[238]....
        /*14f4*/ 	.word	0x0500000f


	//   ....[239]....
        /*14f8*/ 	.word	0x0500000f


	//   ....[240]....
        /*14fc*/ 	.word	0x0500000f


	//   ....[241]....
        /*1500*/ 	.word	0x0500000f


	//   ....[242]....
        /*1504*/ 	.word	0x0500000f


	//   ....[243]....
        /*1508*/ 	.word	0x0500000f


	//   ....[244]....
        /*150c*/ 	.word	0x0500000f


	//   ....[245]....
        /*1510*/ 	.word	0x0500000f


	//   ....[246]....
        /*1514*/ 	.word	0x0500000f


	//   ....[247]....
        /*1518*/ 	.word	0x0500000f


	//   ....[248]....
        /*151c*/ 	.word	0x0500000f


	//   ....[249]....
        /*1520*/ 	.word	0x0500000f


	//   ....[250]....
        /*1524*/ 	.word	0x0500000f


	//   ....[251]....
        /*1528*/ 	.word	0x0500000f


	//   ....[252]....
        /*152c*/ 	.word	0x0500000f


	//   ....[253]....
        /*1530*/ 	.word	0x0500000f


	//   ....[254]....
        /*1534*/ 	.word	0x0500000f


	//   ....[255]....
        /*1538*/ 	.word	0x0500000f


	//   ....[0]....
        /*153c*/ 	.word	0x0500000f


	//   ....[1]....
        /*1540*/ 	.word	0x0500000f


	//   ....[2]....
        /*1544*/ 	.word	0x0500000f


	//   ....[3]....
        /*1548*/ 	.word	0x0500000f


	//   ....[4]....
        /*154c*/ 	.word	0x0500000f


	//   ....[5]....
        /*1550*/ 	.word	0x0500000f


	//   ....[6]....
        /*1554*/ 	.word	0x0500000f


	//   ....[7]....
        /*1558*/ 	.word	0x0500000f


	//   ....[8]....
        /*155c*/ 	.word	0x0500000f


	//   ....[9]....
        /*1560*/ 	.word	0x0500000f


	//   ....[10]....
        /*1564*/ 	.word	0x0500000f


	//   ....[11]....
        /*1568*/ 	.word	0x0500000f


	//   ....[12]....
        /*156c*/ 	.word	0x0500000f


	//   ....[13]....
        /*1570*/ 	.word	0x0500000f


	//   ....[14]....
        /*1574*/ 	.word	0x0500000f


	//   ....[15]....
        /*1578*/ 	.word	0x0500000f


	//   ....[16]....
        /*157c*/ 	.word	0x0500000f


	//   ....[17]....
        /*1580*/ 	.word	0x0500000f


	//   ....[18]....
        /*1584*/ 	.word	0x0500000f


	//   ....[19]....
        /*1588*/ 	.word	0x0500000f


	//   ....[20]....
        /*158c*/ 	.word	0x0500000f


	//   ....[21]....
        /*1590*/ 	.word	0x0500000f


	//   ....[22]....
        /*1594*/ 	.word	0x0500000f


	//   ....[23]....
        /*1598*/ 	.word	0x0500000f


	//   ....[24]....
        /*159c*/ 	.word	0x0500000f


	//   ....[25]....
        /*15a0*/ 	.word	0x0500000f


	//   ....[26]....
        /*15a4*/ 	.word	0x0500000f


	//   ....[27]....
        /*15a8*/ 	.word	0x0500000f


	//   ....[28]....
        /*15ac*/ 	.word	0x0500000f


	//   ....[29]....
        /*15b0*/ 	.word	0x0500000f


	//   ....[30]....
        /*15b4*/ 	.word	0x0500000f


	//   ....[31]....
        /*15b8*/ 	.word	0x0500000f


	//   ....[32]....
        /*15bc*/ 	.word	0x0500000f


	//   ....[33]....
        /*15c0*/ 	.word	0x0500000f


	//   ....[34]....
        /*15c4*/ 	.word	0x0500000f


	//   ....[35]....
        /*15c8*/ 	.word	0x0500000f


	//   ....[36]....
        /*15cc*/ 	.word	0x0500000f


	//   ....[37]....
        /*15d0*/ 	.word	0x0500000f


	//   ....[38]....
        /*15d4*/ 	.word	0x0500000f


	//   ....[39]....
        /*15d8*/ 	.word	0x0500000f


	//   ....[40]....
        /*15dc*/ 	.word	0x0500000f


	//   ....[41]....
        /*15e0*/ 	.word	0x0500000f


	//   ....[42]....
        /*15e4*/ 	.word	0x0500000f


	//   ....[43]....
        /*15e8*/ 	.word	0x0500000f


	//   ....[44]....
        /*15ec*/ 	.word	0x0500000f


	//   ....[45]....
        /*15f0*/ 	.word	0x0500000f


	//   ....[46]....
        /*15f4*/ 	.word	0x0500000f


	//   ....[47]....
        /*15f8*/ 	.word	0x0500000f


	//   ....[48]....
        /*15fc*/ 	.word	0x0500000f


	//   ....[49]....
        /*1600*/ 	.word	0x0500000f


	//   ....[50]....
        /*1604*/ 	.word	0x0500000f


	//   ....[51]....
        /*1608*/ 	.word	0x0500000f


	//   ....[52]....
        /*160c*/ 	.word	0x0500000f


	//   ....[53]....
        /*1610*/ 	.word	0x0500000f


	//   ....[54]....
        /*1614*/ 	.word	0x0500000f


	//   ....[55]....
        /*1618*/ 	.word	0x0500000f


	//   ....[56]....
        /*161c*/ 	.word	0x0500000f


	//   ....[57]....
        /*1620*/ 	.word	0x0500000f


	//   ....[58]....
        /*1624*/ 	.word	0x0500000f


	//   ....[59]....
        /*1628*/ 	.word	0x0500000f


	//   ....[60]....
        /*162c*/ 	.word	0x0500000f


	//   ....[61]....
        /*1630*/ 	.word	0x0500000f


	//   ....[62]....
        /*1634*/ 	.word	0x0500000f


	//   ....[63]....
        /*1638*/ 	.word	0x0500000f


	//   ....[64]....
        /*163c*/ 	.word	0x0500000f


	//   ....[65]....
        /*1640*/ 	.word	0x0500000f


	//   ....[66]....
        /*1644*/ 	.word	0x0500000f


	//   ....[67]....
        /*1648*/ 	.word	0x0500000f


	//   ....[68]....
        /*164c*/ 	.word	0x0500000f


	//   ....[69]....
        /*1650*/ 	.word	0x0500000f


	//   ....[70]....
        /*1654*/ 	.word	0x0500000f


	//   ....[71]....
        /*1658*/ 	.word	0x0500000f


	//   ....[72]....
        /*165c*/ 	.word	0x0500000f


	//   ....[73]....
        /*1660*/ 	.word	0x0500000f


	//   ....[74]....
        /*1664*/ 	.word	0x0500000f


	//   ....[75]....
        /*1668*/ 	.word	0x0500000f


	//   ....[76]....
        /*166c*/ 	.word	0x0500000f


	//   ....[77]....
        /*1670*/ 	.word	0x0500000f


	//   ....[78]....
        /*1674*/ 	.word	0x0500000f


	//   ....[79]....
        /*1678*/ 	.word	0x0500000f


	//   ....[80]....
        /*167c*/ 	.word	0x0500000f


	//   ....[81]....
        /*1680*/ 	.word	0x0500000f


	//   ....[82]....
        /*1684*/ 	.word	0x0500000f


	//   ....[83]....
        /*1688*/ 	.word	0x0500000f


	//   ....[84]....
        /*168c*/ 	.word	0x0500000f


	//   ....[85]....
        /*1690*/ 	.word	0x0500000f


	//   ....[86]....
        /*1694*/ 	.word	0x0500000f


	//   ....[87]....
        /*1698*/ 	.word	0x0500000f


	//   ....[88]....
        /*169c*/ 	.word	0x0500000f


	//   ....[89]....
        /*16a0*/ 	.word	0x0500000f


	//   ....[90]....
        /*16a4*/ 	.word	0x0500000f


	//   ....[91]....
        /*16a8*/ 	.word	0x0500000f


	//   ....[92]....
        /*16ac*/ 	.word	0x0500000f


	//   ....[93]....
        /*16b0*/ 	.word	0x0500000f


	//   ....[94]....
        /*16b4*/ 	.word	0x0500000f


	//   ....[95]....
        /*16b8*/ 	.word	0x0500000f


	//   ....[96]....
        /*16bc*/ 	.word	0x0500000f


	//   ....[97]....
        /*16c0*/ 	.word	0x0500000f


	//   ....[98]....
        /*16c4*/ 	.word	0x0500000f


	//----- nvinfo : EIATTR_COOP_GROUP_INSTR_OFFSETS
	.align		4
.L_150:
        /*16c8*/ 	.byte	0x04, 0x28
        /*16ca*/ 	.short	(.L_152 - .L_151)


	//   ....[0]....
.L_151:
        /*16cc*/ 	.word	0x00000070


	//   ....[1]....
        /*16d0*/ 	.word	0x00000140


	//   ....[2]....
        /*16d4*/ 	.word	0x00000190


	//   ....[3]....
        /*16d8*/ 	.word	0x000003c0


	//   ....[4]....
        /*16dc*/ 	.word	0x00000520


	//   ....[5]....
        /*16e0*/ 	.word	0x00000640


	//   ....[6]....
        /*16e4*/ 	.word	0x000007a0


	//   ....[7]....
        /*16e8*/ 	.word	0x00003c70


	//   ....[8]....
        /*16ec*/ 	.word	0x00003c80


	//   ....[9]....
        /*16f0*/ 	.word	0x00004b70


	//   ....[10]....
        /*16f4*/ 	.word	0x00004b80


	//   ....[11]....
        /*16f8*/ 	.word	0x00005a40


	//   ....[12]....
        /*16fc*/ 	.word	0x00005a50


	//   ....[13]....
        /*1700*/ 	.word	0x00006930


	//   ....[14]....
        /*1704*/ 	.word	0x00006940


	//   ....[15]....
        /*1708*/ 	.word	0x00007ea0


	//   ....[16]....
        /*170c*/ 	.word	0x00007eb0


	//   ....[17]....
        /*1710*/ 	.word	0x00008eb0


	//   ....[18]....
        /*1714*/ 	.word	0x00008ec0


	//   ....[19]....
        /*1718*/ 	.word	0x00009ed0


	//   ....[20]....
        /*171c*/ 	.word	0x00009ee0


	//   ....[21]....
        /*1720*/ 	.word	0x0000ae90


	//   ....[22]....
        /*1724*/ 	.word	0x0000aea0


	//   ....[23]....
        /*1728*/ 	.word	0x0000c080


	//   ....[24]....
        /*172c*/ 	.word	0x0000c090


	//   ....[25]....
        /*1730*/ 	.word	0x0000c1a0


	//   ....[26]....
        /*1734*/ 	.word	0x0000c1b0


	//   ....[27]....
        /*1738*/ 	.word	0x0000c2d0


	//   ....[28]....
        /*173c*/ 	.word	0x0000c2e0


	//   ....[29]....
        /*1740*/ 	.word	0x0000c400


	//   ....[30]....
        /*1744*/ 	.word	0x0000c410


	//   ....[31]....
        /*1748*/ 	.word	0x0000c780


	//   ....[32]....
        /*174c*/ 	.word	0x0000c7a0


	//   ....[33]....
        /*1750*/ 	.word	0x0000c880


	//   ....[34]....
        /*1754*/ 	.word	0x0000c8a0


	//   ....[35]....
        /*1758*/ 	.word	0x0000c980


	//   ....[36]....
        /*175c*/ 	.word	0x0000c9a0


	//   ....[37]....
        /*1760*/ 	.word	0x0000ca80


	//   ....[38]....
        /*1764*/ 	.word	0x0000caa0


	//   ....[39]....
        /*1768*/ 	.word	0x0000d480


	//   ....[40]....
        /*176c*/ 	.word	0x0000dc10


	//   ....[41]....
        /*1770*/ 	.word	0x0000dc20


	//   ....[42]....
        /*1774*/ 	.word	0x0000dc30


	//   ....[43]....
        /*1778*/ 	.word	0x0000dc40


	//   ....[44]....
        /*177c*/ 	.word	0x00011280


	//   ....[45]....
        /*1780*/ 	.word	0x00011290


	//   ....[46]....
        /*1784*/ 	.word	0x000112a0


	//   ....[47]....
        /*1788*/ 	.word	0x000112b0


	//   ....[48]....
        /*178c*/ 	.word	0x00016300


	//   ....[49]....
        /*1790*/ 	.word	0x00016320


	//   ....[50]....
        /*1794*/ 	.word	0x000168b0


	//   ....[51]....
        /*1798*/ 	.word	0x00016940


	//   ....[52]....
        /*179c*/ 	.word	0x00018570


	//   ....[53]....
        /*17a0*/ 	.word	0x00018590


	//   ....[54]....
        /*17a4*/ 	.word	0x00019230


	//   ....[55]....
        /*17a8*/ 	.word	0x000192a0


	//   ....[56]....
        /*17ac*/ 	.word	0x0001a5a0


	//   ....[57]....
        /*17b0*/ 	.word	0x0001a600


	//   ....[58]....
        /*17b4*/ 	.word	0x0001a6e0


	//   ....[59]....
        /*17b8*/ 	.word	0x0001a700


	//   ....[60]....
        /*17bc*/ 	.word	0x0001b9f0


	//   ....[61]....
        /*17c0*/ 	.word	0x0001ba20


	//   ....[62]....
        /*17c4*/ 	.word	0x0001ba50


	//   ....[63]....
        /*17c8*/ 	.word	0x0001ba80


	//   ....[64]....
        /*17cc*/ 	.word	0x0001bab0


	//   ....[65]....
        /*17d0*/ 	.word	0x0001bae0


	//   ....[66]....
        /*17d4*/ 	.word	0x0001bb10


	//   ....[67]....
        /*17d8*/ 	.word	0x0001bb40


	//   ....[68]....
        /*17dc*/ 	.word	0x0001bb70


	//   ....[69]....
        /*17e0*/ 	.word	0x0001bba0


	//   ....[70]....
        /*17e4*/ 	.word	0x0001bbd0


	//   ....[71]....
        /*17e8*/ 	.word	0x0001bc00


	//   ....[72]....
        /*17ec*/ 	.word	0x0001bc30


	//   ....[73]....
        /*17f0*/ 	.word	0x0001bc60


	//   ....[74]....
        /*17f4*/ 	.word	0x0001bca0


	//   ....[75]....
        /*17f8*/ 	.word	0x0001bcd0


	//   ....[76]....
        /*17fc*/ 	.word	0x0001bd00


	//   ....[77]....
        /*1800*/ 	.word	0x0001bd30


	//   ....[78]....
        /*1804*/ 	.word	0x0001bd60


	//   ....[79]....
        /*1808*/ 	.word	0x0001bd90


	//   ....[80]....
        /*180c*/ 	.word	0x0001bdc0


	//   ....[81]....
        /*1810*/ 	.word	0x0001bdf0


	//   ....[82]....
        /*1814*/ 	.word	0x0001be20


	//   ....[83]....
        /*1818*/ 	.word	0x0001be60


	//   ....[84]....
        /*181c*/ 	.word	0x0001be90


	//   ....[85]....
        /*1820*/ 	.word	0x0001bec0


	//   ....[86]....
        /*1824*/ 	.word	0x0001bef0


	//   ....[87]....
        /*1828*/ 	.word	0x0001bf20


	//   ....[88]....
        /*182c*/ 	.word	0x0001bf50


	//   ....[89]....
        /*1830*/ 	.word	0x0001bf80


	//   ....[90]....
        /*1834*/ 	.word	0x0001bfb0


	//   ....[91]....
        /*1838*/ 	.word	0x0001bfe0


	//   ....[92]....
        /*183c*/ 	.word	0x0001c010


	//   ....[93]....
        /*1840*/ 	.word	0x0001c040


	//   ....[94]....
        /*1844*/ 	.word	0x0001c070


	//   ....[95]....
        /*1848*/ 	.word	0x0001c0a0


	//   ....[96]....
        /*184c*/ 	.word	0x0001c0d0


	//   ....[97]....
        /*1850*/ 	.word	0x0001c100


	//   ....[98]....
        /*1854*/ 	.word	0x0001c130


	//   ....[99]....
        /*1858*/ 	.word	0x0001c160


	//   ....[100]....
        /*185c*/ 	.word	0x0001c190


	//   ....[101]....
        /*1860*/ 	.word	0x0001c1c0


	//   ....[102]....
        /*1864*/ 	.word	0x0001c1f0


	//   ....[103]....
        /*1868*/ 	.word	0x0001c220


	//   ....[104]....
        /*186c*/ 	.word	0x0001c250


	//   ....[105]....
        /*1870*/ 	.word	0x0001c280


	//   ....[106]....
        /*1874*/ 	.word	0x0001c2b0


	//   ....[107]....
        /*1878*/ 	.word	0x0001c2e0


	//   ....[108]....
        /*187c*/ 	.word	0x0001c310


	//   ....[109]....
        /*1880*/ 	.word	0x0001c340


	//   ....[110]....
        /*1884*/ 	.word	0x0001c370


	//   ....[111]....
        /*1888*/ 	.word	0x0001c3a0


	//   ....[112]....
        /*188c*/ 	.word	0x0001c3d0


	//   ....[113]....
        /*1890*/ 	.word	0x0001c400


	//   ....[114]....
        /*1894*/ 	.word	0x0001c430


	//   ....[115]....
        /*1898*/ 	.word	0x0001c460


	//   ....[116]....
        /*189c*/ 	.word	0x0001c490


	//   ....[117]....
        /*18a0*/ 	.word	0x0001c4c0


	//   ....[118]....
        /*18a4*/ 	.word	0x0001c4f0


	//   ....[119]....
        /*18a8*/ 	.word	0x0001c520


	//   ....[120]....
        /*18ac*/ 	.word	0x0001c550


	//   ....[121]....
        /*18b0*/ 	.word	0x0001c580


	//   ....[122]....
        /*18b4*/ 	.word	0x0001c5b0


	//   ....[123]....
        /*18b8*/ 	.word	0x0001c5e0


	//   ....[124]....
        /*18bc*/ 	.word	0x0001c610


	//   ....[125]....
        /*18c0*/ 	.word	0x0001c640


	//   ....[126]....
        /*18c4*/ 	.word	0x0001c670


	//   ....[127]....
        /*18c8*/ 	.word	0x0001c6a0


	//   ....[128]....
        /*18cc*/ 	.word	0x0001c6d0


	//   ....[129]....
        /*18d0*/ 	.word	0x0001c700


	//   ....[130]....
        /*18d4*/ 	.word	0x0001c730


	//   ....[131]....
        /*18d8*/ 	.word	0x0001c760


	//   ....[132]....
        /*18dc*/ 	.word	0x0001c790


	//   ....[133]....
        /*18e0*/ 	.word	0x0001c7c0


	//   ....[134]....
        /*18e4*/ 	.word	0x0001c7f0


	//   ....[135]....
        /*18e8*/ 	.word	0x0001c820


	//   ....[136]....
        /*18ec*/ 	.word	0x0001c850


	//   ....[137]....
        /*18f0*/ 	.word	0x0001c880


	//   ....[138]....
        /*18f4*/ 	.word	0x0001c8b0


	//   ....[139]....
        /*18f8*/ 	.word	0x0001c8e0


	//   ....[140]....
        /*18fc*/ 	.word	0x0001c910


	//   ....[141]....
        /*1900*/ 	.word	0x0001c940


	//   ....[142]....
        /*1904*/ 	.word	0x0001c970


	//   ....[143]....
        /*1908*/ 	.word	0x0001c9a0


	//   ....[144]....
        /*190c*/ 	.word	0x0001c9d0


	//   ....[145]....
        /*1910*/ 	.word	0x0001ca00


	//   ....[146]....
        /*1914*/ 	.word	0x0001ca30


	//   ....[147]....
        /*1918*/ 	.word	0x0001ca60


	//   ....[148]....
        /*191c*/ 	.word	0x0001ca90


	//   ....[149]....
        /*1920*/ 	.word	0x0001cac0


	//   ....[150]....
        /*1924*/ 	.word	0x0001caf0


	//   ....[151]....
        /*1928*/ 	.word	0x0001cb20


	//   ....[152]....
        /*192c*/ 	.word	0x0001cb50


	//   ....[153]....
        /*1930*/ 	.word	0x0001cb80


	//   ....[154]....
        /*1934*/ 	.word	0x0001cbb0


	//   ....[155]....
        /*1938*/ 	.word	0x0001cbe0


	//   ....[156]....
        /*193c*/ 	.word	0x0001cc10


	//   ....[157]....
        /*1940*/ 	.word	0x0001cc40


	//   ....[158]....
        /*1944*/ 	.word	0x0001cc70


	//   ....[159]....
        /*1948*/ 	.word	0x0001cca0


	//   ....[160]....
        /*194c*/ 	.word	0x0001ccd0


	//   ....[161]....
        /*1950*/ 	.word	0x0001cd00


	//   ....[162]....
        /*1954*/ 	.word	0x0001cd30


	//   ....[163]....
        /*1958*/ 	.word	0x0001cd60


	//   ....[164]....
        /*195c*/ 	.word	0x0001cd90


	//   ....[165]....
        /*1960*/ 	.word	0x0001cdc0


	//   ....[166]....
        /*1964*/ 	.word	0x0001cdf0


	//   ....[167]....
        /*1968*/ 	.word	0x0001ce20


	//   ....[168]....
        /*196c*/ 	.word	0x0001ce50


	//   ....[169]....
        /*1970*/ 	.word	0x0001ce80


	//   ....[170]....
        /*1974*/ 	.word	0x0001ceb0


	//   ....[171]....
        /*1978*/ 	.word	0x0001cee0


	//   ....[172]....
        /*197c*/ 	.word	0x0001cf10


	//   ....[173]....
        /*1980*/ 	.word	0x0001cf20


	//   ....[174]....
        /*1984*/ 	.word	0x0001cf50


	//   ....[175]....
        /*1988*/ 	.word	0x0001cf60


	//   ....[176]....
        /*198c*/ 	.word	0x0001cf90


	//   ....[177]....
        /*1990*/ 	.word	0x0001cfc0


	//   ....[178]....
        /*1994*/ 	.word	0x0001cff0


	//   ....[179]....
        /*1998*/ 	.word	0x0001d020


	//   ....[180]....
        /*199c*/ 	.word	0x0001d050


	//   ....[181]....
        /*19a0*/ 	.word	0x0001d060


	//   ....[182]....
        /*19a4*/ 	.word	0x0001d090


	//   ....[183]....
        /*19a8*/ 	.word	0x0001d0a0


	//   ....[184]....
        /*19ac*/ 	.word	0x0001d0d0


	//   ....[185]....
        /*19b0*/ 	.word	0x0001d0e0


	//   ....[186]....
        /*19b4*/ 	.word	0x0001d110


	//   ....[187]....
        /*19b8*/ 	.word	0x0001d130


	//   ....[188]....
        /*19bc*/ 	.word	0x0001dc50


	//   ....[189]....
        /*19c0*/ 	.word	0x0001dc70


	//   ....[190]....
        /*19c4*/ 	.word	0x0001dc80


	//   ....[191]....
        /*19c8*/ 	.word	0x0001dc90


	//   ....[192]....
        /*19cc*/ 	.word	0x0001e6a0


	//   ....[193]....
        /*19d0*/ 	.word	0x0001e6b0


	//   ....[194]....
        /*19d4*/ 	.word	0x0001e880


	//   ....[195]....
        /*19d8*/ 	.word	0x0001e890


	//   ....[196]....
        /*19dc*/ 	.word	0x0001ea70


	//   ....[197]....
        /*19e0*/ 	.word	0x0001ea80


	//   ....[198]....
        /*19e4*/ 	.word	0x0001ec60


	//   ....[199]....
        /*19e8*/ 	.word	0x0001ec70


	//   ....[200]....
        /*19ec*/ 	.word	0x0001f0f0


	//   ....[201]....
        /*19f0*/ 	.word	0x0001f100


	//   ....[202]....
        /*19f4*/ 	.word	0x00020110


	//   ....[203]....
        /*19f8*/ 	.word	0x00020120


	//   ....[204]....
        /*19fc*/ 	.word	0x00021c40


	//   ....[205]....
        /*1a00*/ 	.word	0x00021c50


	//   ....[206]....
        /*1a04*/ 	.word	0x00021e30


	//   ....[207]....
        /*1a08*/ 	.word	0x00021e40


	//   ....[208]....
        /*1a0c*/ 	.word	0x00022020


	//   ....[209]....
        /*1a10*/ 	.word	0x00022030


	//   ....[210]....
        /*1a14*/ 	.word	0x00022210


	//   ....[211]....
        /*1a18*/ 	.word	0x00022220


	//   ....[212]....
        /*1a1c*/ 	.word	0x00022450


	//   ....[213]....
        /*1a20*/ 	.word	0x00022660


	//   ....[214]....
        /*1a24*/ 	.word	0x00022690


	//   ....[215]....
        /*1a28*/ 	.word	0x000226c0


	//   ....[216]....
        /*1a2c*/ 	.word	0x000226f0


	//   ....[217]....
        /*1a30*/ 	.word	0x00022720


	//   ....[218]....
        /*1a34*/ 	.word	0x00022750


	//   ....[219]....
        /*1a38*/ 	.word	0x000228e0


	//   ....[220]....
        /*1a3c*/ 	.word	0x00022910


	//   ....[221]....
        /*1a40*/ 	.word	0x00022940


	//   ....[222]....
        /*1a44*/ 	.word	0x00022970


	//   ....[223]....
        /*1a48*/ 	.word	0x000229a0


	//   ....[224]....
        /*1a4c*/ 	.word	0x000229d0


	//   ....[225]....
        /*1a50*/ 	.word	0x00022a60


	//   ....[226]....
        /*1a54*/ 	.word	0x00022a90


	//   ....[227]....
        /*1a58*/ 	.word	0x00022aa0


	//   ....[228]....
        /*1a5c*/ 	.word	0x00022b30


	//   ....[229]....
        /*1a60*/ 	.word	0x00023c00


	//   ....[230]....
        /*1a64*/ 	.word	0x00025ac0


	//   ....[231]....
        /*1a68*/ 	.word	0x00025ae0


	//   ....[232]....
        /*1a6c*/ 	.word	0x00025be0


	//   ....[233]....
        /*1a70*/ 	.word	0x00025bf0


	//   ....[234]....
        /*1a74*/ 	.word	0x00025c60


	//   ....[235]....
        /*1a78*/ 	.word	0x00025c70


	//   ....[236]....
        /*1a7c*/ 	.word	0x00025ce0


	//   ....[237]....
        /*1a80*/ 	.word	0x00025cf0


	//   ....[238]....
        /*1a84*/ 	.word	0x00025d60


	//   ....[239]....
        /*1a88*/ 	.word	0x00025d70


	//   ....[240]....
        /*1a8c*/ 	.word	0x00025e20


	//   ....[241]....
        /*1a90*/ 	.word	0x00025e30


	//   ....[242]....
        /*1a94*/ 	.word	0x00025ea0


	//   ....[243]....
        /*1a98*/ 	.word	0x00025eb0


	//   ....[244]....
        /*1a9c*/ 	.word	0x00025ec0


	//   ....[245]....
        /*1aa0*/ 	.word	0x00025f40


	//   ....[246]....
        /*1aa4*/ 	.word	0x000262d0


	//   ....[247]....
        /*1aa8*/ 	.word	0x00026300


	//   ....[248]....
        /*1aac*/ 	.word	0x00026430


	//   ....[249]....
        /*1ab0*/ 	.word	0x00026440


	//   ....[250]....
        /*1ab4*/ 	.word	0x000264d0


	//   ....[251]....
        /*1ab8*/ 	.word	0x000264e0


	//   ....[252]....
        /*1abc*/ 	.word	0x00026570


	//   ....[253]....
        /*1ac0*/ 	.word	0x00026580


	//   ....[254]....
        /*1ac4*/ 	.word	0x00026600


	//   ....[255]....
        /*1ac8*/ 	.word	0x00026610


	//   ....[0]....
        /*1acc*/ 	.word	0x00026690


	//   ....[1]....
        /*1ad0*/ 	.word	0x000266a0


	//   ....[2]....
        /*1ad4*/ 	.word	0x00026720


	//   ....[3]....
        /*1ad8*/ 	.word	0x00026730


	//   ....[4]....
        /*1adc*/ 	.word	0x00026740


	//   ....[5]....
        /*1ae0*/ 	.word	0x00026750


	//   ....[6]....
        /*1ae4*/ 	.word	0x00026ee0


	//   ....[7]....
        /*1ae8*/ 	.word	0x00026f10


	//   ....[8]....
        /*1aec*/ 	.word	0x00026f30


	//   ....[9]....
        /*1af0*/ 	.word	0x00026fb0


	//   ....[10]....
        /*1af4*/ 	.word	0x00026fd0


	//   ....[11]....
        /*1af8*/ 	.word	0x00027050


	//   ....[12]....
        /*1afc*/ 	.word	0x00027070


	//   ....[13]....
        /*1b00*/ 	.word	0x000270f0


	//   ....[14]....
        /*1b04*/ 	.word	0x00027110


	//   ....[15]....
        /*1b08*/ 	.word	0x00027190


	//   ....[16]....
        /*1b0c*/ 	.word	0x000271b0


	//   ....[17]....
        /*1b10*/ 	.word	0x00027230


	//   ....[18]....
        /*1b14*/ 	.word	0x00027250


	//   ....[19]....
        /*1b18*/ 	.word	0x000272d0


	//   ....[20]....
        /*1b1c*/ 	.word	0x000272e0


	//   ....[21]....
        /*1b20*/ 	.word	0x000272f0


	//   ....[22]....
        /*1b24*/ 	.word	0x00027a10


	//   ....[23]....
        /*1b28*/ 	.word	0x00027a30


	//   ....[24]....
        /*1b2c*/ 	.word	0x00027a90


	//   ....[25]....
        /*1b30*/ 	.word	0x00027aa0


	//   ....[26]....
        /*1b34*/ 	.word	0x00027af0


	//   ....[27]....
        /*1b38*/ 	.word	0x00027b00


	//   ....[28]....
        /*1b3c*/ 	.word	0x00027b50


	//   ....[29]....
        /*1b40*/ 	.word	0x00027b60


	//   ....[30]....
        /*1b44*/ 	.word	0x00027bb0


	//   ....[31]....
        /*1b48*/ 	.word	0x00027bc0


	//   ....[32]....
        /*1b4c*/ 	.word	0x00027c10


	//   ....[33]....
        /*1b50*/ 	.word	0x00027c20


	//   ....[34]....
        /*1b54*/ 	.word	0x00027c70


	//   ....[35]....
        /*1b58*/ 	.word	0x00027c80


	//   ....[36]....
        /*1b5c*/ 	.word	0x00027c90


	//   ....[37]....
        /*1b60*/ 	.word	0x00027ce0


	//   ....[38]....
        /*1b64*/ 	.word	0x00028000


	//   ....[39]....
        /*1b68*/ 	.word	0x00028010


	//   ....[40]....
        /*1b6c*/ 	.word	0x00028070


	//   ....[41]....
        /*1b70*/ 	.word	0x00028080


	//   ....[42]....
        /*1b74*/ 	.word	0x000280d0


	//   ....[43]....
        /*1b78*/ 	.word	0x000280e0


	//   ....[44]....
        /*1b7c*/ 	.word	0x00028130


	//   ....[45]....
        /*1b80*/ 	.word	0x00028140


	//   ....[46]....
        /*1b84*/ 	.word	0x00028190


	//   ....[47]....
        /*1b88*/ 	.word	0x000281a0


	//   ....[48]....
        /*1b8c*/ 	.word	0x000281f0


	//   ....[49]....
        /*1b90*/ 	.word	0x00028200


	//   ....[50]....
        /*1b94*/ 	.word	0x00028250


	//   ....[51]....
        /*1b98*/ 	.word	0x00028260


	//   ....[52]....
        /*1b9c*/ 	.word	0x00028270


	//   ....[53]....
        /*1ba0*/ 	.word	0x000282c0


	//   ....[54]....
        /*1ba4*/ 	.word	0x000299b0


	//   ....[55]....
        /*1ba8*/ 	.word	0x000299e0


	//   ....[56]....
        /*1bac*/ 	.word	0x00029a40


	//   ....[57]....
        /*1bb0*/ 	.word	0x00029a70


	//   ....[58]....
        /*1bb4*/ 	.word	0x00029aa0


	//   ....[59]....
        /*1bb8*/ 	.word	0x00029ad0


	//   ....[60]....
        /*1bbc*/ 	.word	0x00029b00


	//   ....[61]....
        /*1bc0*/ 	.word	0x00029b30


	//   ....[62]....
        /*1bc4*/ 	.word	0x00029cd0


	//   ....[63]....
        /*1bc8*/ 	.word	0x00029d00


	//   ....[64]....
        /*1bcc*/ 	.word	0x00029d30


	//   ....[65]....
        /*1bd0*/ 	.word	0x00029d60


	//   ....[66]....
        /*1bd4*/ 	.word	0x00029d90


	//   ....[67]....
        /*1bd8*/ 	.word	0x00029dc0


	//   ....[68]....
        /*1bdc*/ 	.word	0x00029e80


	//   ....[69]....
        /*1be0*/ 	.word	0x00029ea0


	//   ....[70]....
        /*1be4*/ 	.word	0x00029eb0


	//   ....[71]....
        /*1be8*/ 	.word	0x00029f10


	//   ....[72]....
        /*1bec*/ 	.word	0x0002a550


	//   ....[73]....
        /*1bf0*/ 	.word	0x0002a910


	//   ....[74]....
        /*1bf4*/ 	.word	0x0002a9a0


	//   ....[75]....
        /*1bf8*/ 	.word	0x0002aa40


	//   ....[76]....
        /*1bfc*/ 	.word	0x0002aad0


	//   ....[77]....
        /*1c00*/ 	.word	0x0002ab70


	//   ....[78]....
        /*1c04*/ 	.word	0x0002ac00


	//   ....[79]....
        /*1c08*/ 	.word	0x0002aca0


	//   ....[80]....
        /*1c0c*/ 	.word	0x0002ad30


	//   ....[81]....
        /*1c10*/ 	.word	0x0002ae20


	//   ....[82]....
        /*1c14*/ 	.word	0x0002aeb0


	//   ....[83]....
        /*1c18*/ 	.word	0x0002af50


	//   ....[84]....
        /*1c1c*/ 	.word	0x0002afe0


	//   ....[85]....
        /*1c20*/ 	.word	0x0002b080


	//   ....[86]....
        /*1c24*/ 	.word	0x0002b110


	//   ....[87]....
        /*1c28*/ 	.word	0x0002b1b0


	//   ....[88]....
        /*1c2c*/ 	.word	0x0002b240


	//   ....[89]....
        /*1c30*/ 	.word	0x0002b330


	//   ....[90]....
        /*1c34*/ 	.word	0x0002b3c0


	//   ....[91]....
        /*1c38*/ 	.word	0x0002b450


	//   ....[92]....
        /*1c3c*/ 	.word	0x0002b4e0


	//   ....[93]....
        /*1c40*/ 	.word	0x0002b570


	//   ....[94]....
        /*1c44*/ 	.word	0x0002b600


	//   ....[95]....
        /*1c48*/ 	.word	0x0002b690


	//   ....[96]....
        /*1c4c*/ 	.word	0x0002b720


	//   ....[97]....
        /*1c50*/ 	.word	0x0002b7f0


	//   ....[98]....
        /*1c54*/ 	.word	0x0002b890


	//   ....[99]....
        /*1c58*/ 	.word	0x0002b920


	//   ....[100]....
        /*1c5c*/ 	.word	0x0002b970


	//   ....[101]....
        /*1c60*/ 	.word	0x0002b9c0


	//   ....[102]....
        /*1c64*/ 	.word	0x0002bab0


	//   ....[103]....
        /*1c68*/ 	.word	0x0002bb40


	//   ....[104]....
        /*1c6c*/ 	.word	0x0002bb90


	//   ....[105]....
        /*1c70*/ 	.word	0x0002bbe0


	//   ....[106]....
        /*1c74*/ 	.word	0x0002be50


	//   ....[107]....
        /*1c78*/ 	.word	0x0002bf60


	//   ....[108]....
        /*1c7c*/ 	.word	0x0002c080


	//   ....[109]....
        /*1c80*/ 	.word	0x0002c1a0


	//   ....[110]....
        /*1c84*/ 	.word	0x0002c2c0


	//   ....[111]....
        /*1c88*/ 	.word	0x0002c3e0


	//   ....[112]....
        /*1c8c*/ 	.word	0x0002c500


	//   ....[113]....
        /*1c90*/ 	.word	0x0002c610


	//   ....[114]....
        /*1c94*/ 	.word	0x0002c740


	//   ....[115]....
        /*1c98*/ 	.word	0x0002c850


	//   ....[116]....
        /*1c9c*/ 	.word	0x0002c970


	//   ....[117]....
        /*1ca0*/ 	.word	0x0002ca00


	//   ....[118]....
        /*1ca4*/ 	.word	0x0002ca80


	//   ....[119]....
        /*1ca8*/ 	.word	0x0002caf0


	//   ....[120]....
        /*1cac*/ 	.word	0x0002cb50


	//   ....[121]....
        /*1cb0*/ 	.word	0x0002cba0


	//   ....[122]....
        /*1cb4*/ 	.word	0x0002cc20


	//   ....[123]....
        /*1cb8*/ 	.word	0x0002cc90


	//   ....[124]....
        /*1cbc*/ 	.word	0x0002ccf0


	//   ....[125]....
        /*1cc0*/ 	.word	0x0002cd40


	//   ....[126]....
        /*1cc4*/ 	.word	0x0002cdc0


	//   ....[127]....
        /*1cc8*/ 	.word	0x0002ce30


	//   ....[128]....
        /*1ccc*/ 	.word	0x0002ce90


	//   ....[129]....
        /*1cd0*/ 	.word	0x0002cee0


	//   ....[130]....
        /*1cd4*/ 	.word	0x0002cf60


	//   ....[131]....
        /*1cd8*/ 	.word	0x0002cfd0


	//   ....[132]....
        /*1cdc*/ 	.word	0x0002d030


	//   ....[133]....
        /*1ce0*/ 	.word	0x0002d080


	//   ....[134]....
        /*1ce4*/ 	.word	0x0002d100


	//   ....[135]....
        /*1ce8*/ 	.word	0x0002d170


	//   ....[136]....
        /*1cec*/ 	.word	0x0002d1d0


	//   ....[137]....
        /*1cf0*/ 	.word	0x0002d220


	//   ....[138]....
        /*1cf4*/ 	.word	0x0002d2a0


	//   ....[139]....
        /*1cf8*/ 	.word	0x0002d310


	//   ....[140]....
        /*1cfc*/ 	.word	0x0002d370


	//   ....[141]....
        /*1d00*/ 	.word	0x0002d3c0


	//   ....[142]....
        /*1d04*/ 	.word	0x0002d440


	//   ....[143]....
        /*1d08*/ 	.word	0x0002d4b0


	//   ....[144]....
        /*1d0c*/ 	.word	0x0002d510


	//   ....[145]....
        /*1d10*/ 	.word	0x0002d560


	//   ....[146]....
        /*1d14*/ 	.word	0x0002d5e0


	//   ....[147]....
        /*1d18*/ 	.word	0x0002d650


	//   ....[148]....
        /*1d1c*/ 	.word	0x0002d6b0


	//   ....[149]....
        /*1d20*/ 	.word	0x0002d700


	//   ....[150]....
        /*1d24*/ 	.word	0x0002d780


	//   ....[151]....
        /*1d28*/ 	.word	0x0002d7f0


	//   ....[152]....
        /*1d2c*/ 	.word	0x0002d850


	//   ....[153]....
        /*1d30*/ 	.word	0x0002d8a0


	//   ....[154]....
        /*1d34*/ 	.word	0x0002d920


	//   ....[155]....
        /*1d38*/ 	.word	0x0002d990


	//   ....[156]....
        /*1d3c*/ 	.word	0x0002d9f0


	//   ....[157]....
        /*1d40*/ 	.word	0x0002da40


	//   ....[158]....
        /*1d44*/ 	.word	0x0002dac0


	//   ....[159]....
        /*1d48*/ 	.word	0x0002db30


	//   ....[160]....
        /*1d4c*/ 	.word	0x0002db90


	//   ....[161]....
        /*1d50*/ 	.word	0x0002dbe0


	//   ....[162]....
        /*1d54*/ 	.word	0x0002dc60


	//   ....[163]....
        /*1d58*/ 	.word	0x0002dcd0


	//   ....[164]....
        /*1d5c*/ 	.word	0x0002dd30


	//   ....[165]....
        /*1d60*/ 	.word	0x0002dd80


	//   ....[166]....
        /*1d64*/ 	.word	0x0002de00


	//   ....[167]....
        /*1d68*/ 	.word	0x0002de70


	//   ....[168]....
        /*1d6c*/ 	.word	0x0002ded0


	//   ....[169]....
        /*1d70*/ 	.word	0x0002df20


	//   ....[170]....
        /*1d74*/ 	.word	0x0002dfa0


	//   ....[171]....
        /*1d78*/ 	.word	0x0002e010


	//   ....[172]....
        /*1d7c*/ 	.word	0x0002e070


	//   ....[173]....
        /*1d80*/ 	.word	0x0002e0c0


	//   ....[174]....
        /*1d84*/ 	.word	0x0002e140


	//   ....[175]....
        /*1d88*/ 	.word	0x0002e1b0


	//   ....[176]....
        /*1d8c*/ 	.word	0x0002e210


	//   ....[177]....
        /*1d90*/ 	.word	0x0002e260


	//   ....[178]....
        /*1d94*/ 	.word	0x0002e2e0


	//   ....[179]....
        /*1d98*/ 	.word	0x0002e350


	//   ....[180]....
        /*1d9c*/ 	.word	0x0002e3b0


	//   ....[181]....
        /*1da0*/ 	.word	0x0002e400


	//   ....[182]....
        /*1da4*/ 	.word	0x0002e480


	//   ....[183]....
        /*1da8*/ 	.word	0x0002e4f0


	//   ....[184]....
        /*1dac*/ 	.word	0x0002e550


	//   ....[185]....
        /*1db0*/ 	.word	0x0002e5a0


	//   ....[186]....
        /*1db4*/ 	.word	0x0002e620


	//   ....[187]....
        /*1db8*/ 	.word	0x0002e690


	//   ....[188]....
        /*1dbc*/ 	.word	0x0002e6f0


	//   ....[189]....
        /*1dc0*/ 	.word	0x0002e740


	//   ....[190]....
        /*1dc4*/ 	.word	0x0002e7c0


	//   ....[191]....
        /*1dc8*/ 	.word	0x0002e830


	//   ....[192]....
        /*1dcc*/ 	.word	0x0002e890


	//   ....[193]....
        /*1dd0*/ 	.word	0x0002e8e0


	//   ....[194]....
        /*1dd4*/ 	.word	0x0002e960


	//   ....[195]....
        /*1dd8*/ 	.word	0x0002e9d0


	//   ....[196]....
        /*1ddc*/ 	.word	0x0002ea30


	//   ....[197]....
        /*1de0*/ 	.word	0x0002ea80


	//   ....[198]....
        /*1de4*/ 	.word	0x0002eb00


	//   ....[199]....
        /*1de8*/ 	.word	0x0002eb70


	//   ....[200]....
        /*1dec*/ 	.word	0x0002ebd0


	//   ....[201]....
        /*1df0*/ 	.word	0x0002ec20


	//   ....[202]....
        /*1df4*/ 	.word	0x0002eca0


	//   ....[203]....
        /*1df8*/ 	.word	0x0002ed10


	//   ....[204]....
        /*1dfc*/ 	.word	0x0002ed70


	//   ....[205]....
        /*1e00*/ 	.word	0x0002edc0


	//   ....[206]....
        /*1e04*/ 	.word	0x0002ee40


	//   ....[207]....
        /*1e08*/ 	.word	0x0002eeb0


	//   ....[208]....
        /*1e0c*/ 	.word	0x0002ef10


	//   ....[209]....
        /*1e10*/ 	.word	0x0002ef60


	//   ....[210]....
        /*1e14*/ 	.word	0x0002efe0


	//   ....[211]....
        /*1e18*/ 	.word	0x0002f050


	//   ....[212]....
        /*1e1c*/ 	.word	0x0002f0b0


	//   ....[213]....
        /*1e20*/ 	.word	0x0002f100


	//   ....[214]....
        /*1e24*/ 	.word	0x0002f180


	//   ....[215]....
        /*1e28*/ 	.word	0x0002f1f0


	//   ....[216]....
        /*1e2c*/ 	.word	0x0002f250


	//   ....[217]....
        /*1e30*/ 	.word	0x0002f2a0


	//   ....[218]....
        /*1e34*/ 	.word	0x0002f320


	//   ....[219]....
        /*1e38*/ 	.word	0x0002f390


	//   ....[220]....
        /*1e3c*/ 	.word	0x0002f3f0


	//   ....[221]....
        /*1e40*/ 	.word	0x0002f440


	//   ....[222]....
        /*1e44*/ 	.word	0x0002f4c0


	//   ....[223]....
        /*1e48*/ 	.word	0x0002f530


	//   ....[224]....
        /*1e4c*/ 	.word	0x0002f590


	//   ....[225]....
        /*1e50*/ 	.word	0x0002f5e0


	//   ....[226]....
        /*1e54*/ 	.word	0x0002f660


	//   ....[227]....
        /*1e58*/ 	.word	0x0002f6d0


	//   ....[228]....
        /*1e5c*/ 	.word	0x0002f730


	//   ....[229]....
        /*1e60*/ 	.word	0x0002f780


	//   ....[230]....
        /*1e64*/ 	.word	0x0002f800


	//   ....[231]....
        /*1e68*/ 	.word	0x0002f870


	//   ....[232]....
        /*1e6c*/ 	.word	0x0002f8e0


	//   ....[233]....
        /*1e70*/ 	.word	0x0002f930


	//   ....[234]....
        /*1e74*/ 	.word	0x0002f9c0


	//   ....[235]....
        /*1e78*/ 	.word	0x0002fa10


	//   ....[236]....
        /*1e7c*/ 	.word	0x0002faa0


	//   ....[237]....
        /*1e80*/ 	.word	0x0002fb30


	//   ....[238]....
        /*1e84*/ 	.word	0x0002fbc0


	//   ....[239]....
        /*1e88*/ 	.word	0x0002fc50


	//   ....[240]....
        /*1e8c*/ 	.word	0x0002fce0


	//   ....[241]....
        /*1e90*/ 	.word	0x0002fd70


	//   ....[242]....
        /*1e94*/ 	.word	0x0002fdf0


	//   ....[243]....
        /*1e98*/ 	.word	0x0002fe40


	//   ....[244]....
        /*1e9c*/ 	.word	0x0002fee0


	//   ....[245]....
        /*1ea0*/ 	.word	0x0002ff70


	//   ....[246]....
        /*1ea4*/ 	.word	0x00030000


	//   ....[247]....
        /*1ea8*/ 	.word	0x00030050


	//   ....[248]....
        /*1eac*/ 	.word	0x000300e0


	//   ....[249]....
        /*1eb0*/ 	.word	0x00030170


	//   ....[250]....
        /*1eb4*/ 	.word	0x00030200


	//   ....[251]....
        /*1eb8*/ 	.word	0x00030290


	//   ....[252]....
        /*1ebc*/ 	.word	0x00030320


	//   ....[253]....
        /*1ec0*/ 	.word	0x000303b0


	//   ....[254]....
        /*1ec4*/ 	.word	0x00030470


	//   ....[255]....
        /*1ec8*/ 	.word	0x00030750


	//   ....[0]....
        /*1ecc*/ 	.word	0x00030840


	//   ....[1]....
        /*1ed0*/ 	.word	0x000308f0


	//   ....[2]....
        /*1ed4*/ 	.word	0x00030980


	//   ....[3]....
        /*1ed8*/ 	.word	0x00030aa0


	//   ....[4]....
        /*1edc*/ 	.word	0x00030b00


	//   ....[5]....
        /*1ee0*/ 	.word	0x00030be0


	//   ....[6]....
        /*1ee4*/ 	.word	0x00030c40


	//   ....[7]....
        /*1ee8*/ 	.word	0x00030d20


	//   ....[8]....
        /*1eec*/ 	.word	0x00030d80


	//   ....[9]....
        /*1ef0*/ 	.word	0x00030e60


	//   ....[10]....
        /*1ef4*/ 	.word	0x00030ec0


	//   ....[11]....
        /*1ef8*/ 	.word	0x00030fe0


	//   ....[12]....
        /*1efc*/ 	.word	0x00031040


	//   ....[13]....
        /*1f00*/ 	.word	0x00031120


	//   ....[14]....
        /*1f04*/ 	.word	0x00031180


	//   ....[15]....
        /*1f08*/ 	.word	0x00031250


	//   ....[16]....
        /*1f0c*/ 	.word	0x000313f0


	//   ....[17]....
        /*1f10*/ 	.word	0x00031480


	//   ....[18]....
        /*1f14*/ 	.word	0x000315a0


	//   ....[19]....
        /*1f18*/ 	.word	0x000315f0


	//   ....[20]....
        /*1f1c*/ 	.word	0x00031710


	//   ....[21]....
        /*1f20*/ 	.word	0x00031760


	//   ....[22]....
        /*1f24*/ 	.word	0x00031880


	//   ....[23]....
        /*1f28*/ 	.word	0x000318d0


	//   ....[24]....
        /*1f2c*/ 	.word	0x000319d0


	//   ....[25]....
        /*1f30*/ 	.word	0x00031a70


	//   ....[26]....
        /*1f34*/ 	.word	0x00031ad0


	//   ....[27]....
        /*1f38*/ 	.word	0x00031bc0


	//   ....[28]....
        /*1f3c*/ 	.word	0x00031c20


	//   ....[29]....
        /*1f40*/ 	.word	0x00031d10


	//   ....[30]....
        /*1f44*/ 	.word	0x00031d70


	//   ....[31]....
        /*1f48*/ 	.word	0x00031e10


	//   ....[32]....
        /*1f4c*/ 	.word	0x00031f10


	//   ....[33]....
        /*1f50*/ 	.word	0x00031f70


	//   ....[34]....
        /*1f54*/ 	.word	0x00031fd0


	//   ....[35]....
        /*1f58*/ 	.word	0x000320c0


	//   ....[36]....
        /*1f5c*/ 	.word	0x00032120


	//   ....[37]....
        /*1f60*/ 	.word	0x00032210


	//   ....[38]....
        /*1f64*/ 	.word	0x00032270


	//   ....[39]....
        /*1f68*/ 	.word	0x00032360


	//   ....[40]....
        /*1f6c*/ 	.word	0x000323c0


	//   ....[41]....
        /*1f70*/ 	.word	0x000324b0


	//   ....[42]....
        /*1f74*/ 	.word	0x00032510


	//   ....[43]....
        /*1f78*/ 	.word	0x00032600


	//   ....[44]....
        /*1f7c*/ 	.word	0x00032660


	//   ....[45]....
        /*1f80*/ 	.word	0x00032750


	//   ....[46]....
        /*1f84*/ 	.word	0x000327b0


	//   ....[47]....
        /*1f88*/ 	.word	0x00032890


	//   ....[48]....
        /*1f8c*/ 	.word	0x000329c0


	//   ....[49]....
        /*1f90*/ 	.word	0x00032a60


	//   ....[50]....
        /*1f94*/ 	.word	0x00032ac0


	//   ....[51]....
        /*1f98*/ 	.word	0x00032b80


	//   ....[52]....
        /*1f9c*/ 	.word	0x00032be0


	//   ....[53]....
        /*1fa0*/ 	.word	0x00032ca0


	//   ....[54]....
        /*1fa4*/ 	.word	0x00032d00


	//   ....[55]....
        /*1fa8*/ 	.word	0x00032dc0


	//   ....[56]....
        /*1fac*/ 	.word	0x00032e20


	//   ....[57]....
        /*1fb0*/ 	.word	0x00032ee0


	//   ....[58]....
        /*1fb4*/ 	.word	0x00032f40


	//   ....[59]....
        /*1fb8*/ 	.word	0x00033000


	//   ....[60]....
        /*1fbc*/ 	.word	0x00033060


	//   ....[61]....
        /*1fc0*/ 	.word	0x00033120


	//   ....[62]....
        /*1fc4*/ 	.word	0x00033180


	//   ....[63]....
        /*1fc8*/ 	.word	0x00033240


	//   ....[64]....
        /*1fcc*/ 	.word	0x00033330


	//   ....[65]....
        /*1fd0*/ 	.word	0x000333c0


	//   ....[66]....
        /*1fd4*/ 	.word	0x00033420


	//   ....[67]....
        /*1fd8*/ 	.word	0x000334e0


	//   ....[68]....
        /*1fdc*/ 	.word	0x00033540


	//   ....[69]....
        /*1fe0*/ 	.word	0x00033600


	//   ....[70]....
        /*1fe4*/ 	.word	0x00033660


	//   ....[71]....
        /*1fe8*/ 	.word	0x00033720


	//   ....[72]....
        /*1fec*/ 	.word	0x00033780


	//   ....[73]....
        /*1ff0*/ 	.word	0x00033840


	//   ....[74]....
        /*1ff4*/ 	.word	0x000338a0


	//   ....[75]....
        /*1ff8*/ 	.word	0x00033960


	//   ....[76]....
        /*1ffc*/ 	.word	0x000339c0


	//   ....[77]....
        /*2000*/ 	.word	0x00033a80


	//   ....[78]....
        /*2004*/ 	.word	0x00033ae0


	//   ....[79]....
        /*2008*/ 	.word	0x00033ba0


	//   ....[80]....
        /*200c*/ 	.word	0x00033d80


	//   ....[81]....
        /*2010*/ 	.word	0x00033e20


	//   ....[82]....
        /*2014*/ 	.word	0x00033fa0


	//   ....[83]....
        /*2018*/ 	.word	0x00034010


	//   ....[84]....
        /*201c*/ 	.word	0x00034080


	//   ....[85]....
        /*2020*/ 	.word	0x000340f0


	//   ....[86]....
        /*2024*/ 	.word	0x00034160


	//   ....[87]....
        /*2028*/ 	.word	0x000341e0


	//   ....[88]....
        /*202c*/ 	.word	0x00034260


	//   ....[89]....
        /*2030*/ 	.word	0x000342f0


	//   ....[90]....
        /*2034*/ 	.word	0x00034360


	//   ....[91]....
        /*2038*/ 	.word	0x000343d0


	//   ....[92]....
        /*203c*/ 	.word	0x00034440


	//   ....[93]....
        /*2040*/ 	.word	0x000344c0


	//   ....[94]....
        /*2044*/ 	.word	0x00034530


	//   ....[95]....
        /*2048*/ 	.word	0x000345d0


	//   ....[96]....
        /*204c*/ 	.word	0x00034620


	//   ....[97]....
        /*2050*/ 	.word	0x000346b0


	//   ....[98]....
        /*2054*/ 	.word	0x000347e0


	//----- nvinfo : EIATTR_REG_RECONFIG
	.align		4
.L_152:
        /*2058*/ 	.byte	0x01, 0x54
	.zero		2


	//----- nvinfo : EIATTR_SYSCALL_OFFSETS
	.align		4
        /*205c*/ 	.byte	0x04, 0x46
        /*205e*/ 	.short	(.L_154 - .L_153)


	//   ....[0]....
.L_153:
        /*2060*/ 	.word	0x000025a0


	//   ....[1]....
        /*2064*/ 	.word	0x000026f0


	//   ....[2]....
        /*2068*/ 	.word	0x0000d640


	//   ....[3]....
        /*206c*/ 	.word	0x0000db90


	//   ....[4]....
        /*2070*/ 	.word	0x00025080


	//   ....[5]....
        /*2074*/ 	.word	0x00025210


	//   ....[6]....
        /*2078*/ 	.word	0x00025360


	//   ....[7]....
        /*207c*/ 	.word	0x000254b0


	//   ....[8]....
        /*2080*/ 	.word	0x00026b80


	//----- nvinfo : EIATTR_MBARRIER_INSTR_OFFSETS
	.align		4
.L_154:
        /*2084*/ 	.byte	0x04, 0x39
        /*2086*/ 	.short	(.L_156 - .L_155)


	//   ....[0]....
.L_155:
        /*2088*/ 	.word	0x00000270
        /*208c*/ 	.word	0x000000ff
        /*2090*/ 	.word	0x00038800
        /*2094*/ 	.short	0x0100
        /*2096*/ 	.byte	0x08
	.zero		1


	//   ....[1]....
        /*2098*/ 	.word	0x00000280
        /*209c*/ 	.word	0x000000ff
        /*20a0*/ 	.word	0x00038820
        /*20a4*/ 	.short	0x0100
        /*20a6*/ 	.byte	0x08
	.zero		1


	//   ....[2]....
        /*20a8*/ 	.word	0x00000370
        /*20ac*/ 	.word	0x000000ff
        /*20b0*/ 	.word	0x00038830
        /*20b4*/ 	.short	0x0100
        /*20b6*/ 	.byte	0x08
	.zero		1


	//   ....[3]....
        /*20b8*/ 	.word	0x00000380
        /*20bc*/ 	.word	0x000000ff
        /*20c0*/ 	.word	0x00038840
        /*20c4*/ 	.short	0x0100
        /*20c6*/ 	.byte	0x08
	.zero		1


	//   ....[4]....
        /*20c8*/ 	.word	0x00000390
        /*20cc*/ 	.word	0x000000ff
        /*20d0*/ 	.word	0x00038838
        /*20d4*/ 	.short	0x0100
        /*20d6*/ 	.byte	0x08
	.zero		1


	//   ....[5]....
        /*20d8*/ 	.word	0x000003a0
        /*20dc*/ 	.word	0x000000ff
        /*20e0*/ 	.word	0x00038848
        /*20e4*/ 	.short	0x0100
        /*20e6*/ 	.byte	0x08
	.zero		1


	//   ....[6]....
        /*20e8*/ 	.word	0x000004d0
        /*20ec*/ 	.word	0x000000ff
        /*20f0*/ 	.word	0x00038850
        /*20f4*/ 	.short	0x0100
        /*20f6*/ 	.byte	0x08
	.zero		1


	//   ....[7]....
        /*20f8*/ 	.word	0x000004e0
        /*20fc*/ 	.word	0x000000ff
        /*2100*/ 	.word	0x00038860
        /*2104*/ 	.short	0x0100
        /*2106*/ 	.byte	0x08
	.zero		1


	//   ....[8]....
        /*2108*/ 	.word	0x000004f0
        /*210c*/ 	.word	0x000000ff
        /*2110*/ 	.word	0x00038858
        /*2114*/ 	.short	0x0100
        /*2116*/ 	.byte	0x08
	.zero		1


	//   ....[9]....
        /*2118*/ 	.word	0x00000500
        /*211c*/ 	.word	0x000000ff
        /*2120*/ 	.word	0x00038868
        /*2124*/ 	.short	0x0100
        /*2126*/ 	.byte	0x08
	.zero		1


	//   ....[10]....
        /*2128*/ 	.word	0x000005f0
        /*212c*/ 	.word	0x000000ff
        /*2130*/ 	.word	0x00038870
        /*2134*/ 	.short	0x0100
        /*2136*/ 	.byte	0x06
	.zero		1


	//   ....[11]....
        /*2138*/ 	.word	0x00000600
        /*213c*/ 	.word	0x000000ff
        /*2140*/ 	.word	0x00038880
        /*2144*/ 	.short	0x0100
        /*2146*/ 	.byte	0x06
	.zero		1


	//   ....[12]....
        /*2148*/ 	.word	0x00000610
        /*214c*/ 	.word	0x000000ff
        /*2150*/ 	.word	0x00038878
        /*2154*/ 	.short	0x0100
        /*2156*/ 	.byte	0x06
	.zero		1


	//   ....[13]....
        /*2158*/ 	.word	0x00000620
        /*215c*/ 	.word	0x000000ff
        /*2160*/ 	.word	0x00038888
        /*2164*/ 	.short	0x0100
        /*2166*/ 	.byte	0x06
	.zero		1


	//   ....[14]....
        /*2168*/ 	.word	0x00000750
        /*216c*/ 	.word	0x000000ff
        /*2170*/ 	.word	0x00038890
        /*2174*/ 	.short	0x0100
        /*2176*/ 	.byte	0x08
	.zero		1


	//   ....[15]....
        /*2178*/ 	.word	0x00000760
        /*217c*/ 	.word	0x000000ff
        /*2180*/ 	.word	0x000388a0
        /*2184*/ 	.short	0x0100
        /*2186*/ 	.byte	0x08
	.zero		1


	//   ....[16]....
        /*2188*/ 	.word	0x00000770
        /*218c*/ 	.word	0x000000ff
        /*2190*/ 	.word	0x00038898
        /*2194*/ 	.short	0x0100
        /*2196*/ 	.byte	0x08
	.zero		1


	//   ....[17]....
        /*2198*/ 	.word	0x00000780
        /*219c*/ 	.word	0x000000ff
        /*21a0*/ 	.word	0x000388a8
        /*21a4*/ 	.short	0x0100
        /*21a6*/ 	.byte	0x08
	.zero		1


	//   ....[18]....
        /*21a8*/ 	.word	0x000008c0
        /*21ac*/ 	.word	0x000000ff
        /*21b0*/ 	.word	0x000388b0
        /*21b4*/ 	.short	0x0100
        /*21b6*/ 	.byte	0x08
	.zero		1


	//   ....[19]....
        /*21b8*/ 	.word	0x000008d0
        /*21bc*/ 	.word	0x000000ff
        /*21c0*/ 	.word	0x000388c0
        /*21c4*/ 	.short	0x0100
        /*21c6*/ 	.byte	0x08
	.zero		1


	//   ....[20]....
        /*21c8*/ 	.word	0x000008e0
        /*21cc*/ 	.word	0x000000ff
        /*21d0*/ 	.word	0x000388b8
        /*21d4*/ 	.short	0x0100
        /*21d6*/ 	.byte	0x08
	.zero		1


	//   ....[21]....
        /*21d8*/ 	.word	0x000008f0
        /*21dc*/ 	.word	0x000000ff
        /*21e0*/ 	.word	0x000388c8
        /*21e4*/ 	.short	0x0100
        /*21e6*/ 	.byte	0x08
	.zero		1


	//   ....[22]....
        /*21e8*/ 	.word	0x00003c20
        /*21ec*/ 	.word	0x00000051
        /*21f0*/ 	.word	0x00038890
        /*21f4*/ 	.short	0x010a
        /*21f6*/ 	.byte	0x3f
	.zero		1


	//   ....[23]....
        /*21f8*/ 	.word	0x00007e40
        /*21fc*/ 	.word	0x00000051
        /*2200*/ 	.word	0x00038890
        /*2204*/ 	.short	0x010a
        /*2206*/ 	.byte	0x3f
	.zero		1


	//   ....[24]....
        /*2208*/ 	.word	0x0000bee0
        /*220c*/ 	.word	0x00000051
        /*2210*/ 	.word	0x00038890
        /*2214*/ 	.short	0x010a
        /*2216*/ 	.byte	0x3f
	.zero		1


	//   ....[25]....
        /*2218*/ 	.word	0x0000c5d0
        /*221c*/ 	.word	0x0000000b
        /*2220*/ 	.word	0x00000000
        /*2224*/ 	.short	0x0101
        /*2226*/ 	.byte	0x3f
	.zero		1


	//   ....[26]....
        /*2228*/ 	.word	0x0000c610
        /*222c*/ 	.word	0x00000051
        /*2230*/ 	.word	0x000388b0
        /*2234*/ 	.short	0x010a
        /*2236*/ 	.byte	0x3f
	.zero		1


	//   ....[27]....
        /*2238*/ 	.word	0x0000cc20
        /*223c*/ 	.word	0x00000051
        /*2240*/ 	.word	0x00000000
        /*2244*/ 	.short	0x0101
        /*2246*/ 	.byte	0x3f
	.zero		1


	//   ....[28]....
        /*2248*/ 	.word	0x0000d900
        /*224c*/ 	.word	0x00000013
        /*2250*/ 	.word	0x00038800
        /*2254*/ 	.short	0x010a
        /*2256*/ 	.byte	0x3f
	.zero		1


	//   ....[29]....
        /*2258*/ 	.word	0x0000d950
        /*225c*/ 	.word	0x00000013
        /*2260*/ 	.word	0x00038800
        /*2264*/ 	.short	0x010a
        /*2266*/ 	.byte	0x3f
	.zero		1


	//   ....[30]....
        /*2268*/ 	.word	0x0000de70
        /*226c*/ 	.word	0x00000013
        /*2270*/ 	.word	0x00038800
        /*2274*/ 	.short	0x010a
        /*2276*/ 	.byte	0x3f
	.zero		1


	//   ....[31]....
        /*2278*/ 	.word	0x000114b0
        /*227c*/ 	.word	0x00000013
        /*2280*/ 	.word	0x00038800
        /*2284*/ 	.short	0x010a
        /*2286*/ 	.byte	0x3f
	.zero		1


	//   ....[32]....
        /*2288*/ 	.word	0x00014d00
        /*228c*/ 	.word	0x00000000
        /*2290*/ 	.word	0x00038830
        /*2294*/ 	.short	0x010a
        /*2296*/ 	.byte	0x3f
	.zero		1


	//   ....[33]....
        /*2298*/ 	.word	0x00014d40
        /*229c*/ 	.word	0x00000000
        /*22a0*/ 	.word	0x00038830
        /*22a4*/ 	.short	0x010a
        /*22a6*/ 	.byte	0x3f
	.zero		1


	//   ....[34]....
        /*22a8*/ 	.word	0x00017090
        /*22ac*/ 	.word	0x0000002b
        /*22b0*/ 	.word	0x00000000
        /*22b4*/ 	.short	0x0101
        /*22b6*/ 	.byte	0x3f
	.zero		1


	//   ....[35]....
        /*22b8*/ 	.word	0x000174c0
        /*22bc*/ 	.word	0x00000000
        /*22c0*/ 	.word	0x00038850
        /*22c4*/ 	.short	0x010a
        /*22c6*/ 	.byte	0x3f
	.zero		1


	//   ....[36]....
        /*22c8*/ 	.word	0x00017510
        /*22cc*/ 	.word	0x00000000
        /*22d0*/ 	.word	0x00038850
        /*22d4*/ 	.short	0x010a
        /*22d6*/ 	.byte	0x3f
	.zero		1


	//   ....[37]....
        /*22d8*/ 	.word	0x00017800
        /*22dc*/ 	.word	0x00000000
        /*22e0*/ 	.word	0x00000000
        /*22e4*/ 	.short	0x0101
        /*22e6*/ 	.byte	0x3f
	.zero		1


	//   ....[38]....
        /*22e8*/ 	.word	0x00017940
        /*22ec*/ 	.word	0x00000005
        /*22f0*/ 	.word	0x00038830
        /*22f4*/ 	.short	0x010a
        /*22f6*/ 	.byte	0x3f
	.zero		1


	//   ....[39]....
        /*22f8*/ 	.word	0x000179e0
        /*22fc*/ 	.word	0x00000005
        /*2300*/ 	.word	0x00038830
        /*2304*/ 	.short	0x010a
        /*2306*/ 	.byte	0x3f
	.zero		1


	//   ....[40]....
        /*2308*/ 	.word	0x00019890
        /*230c*/ 	.word	0x000000a6
        /*2310*/ 	.word	0x00000000
        /*2314*/ 	.short	0x0101
        /*2316*/ 	.byte	0x3f
	.zero		1


	//   ....[41]....
        /*2318*/ 	.word	0x0001a220
        /*231c*/ 	.word	0x00000005
        /*2320*/ 	.word	0x00038850
        /*2324*/ 	.short	0x010a
        /*2326*/ 	.byte	0x3f
	.zero		1


	//   ....[42]....
        /*2328*/ 	.word	0x0001a270
        /*232c*/ 	.word	0x00000005
        /*2330*/ 	.word	0x00038850
        /*2334*/ 	.short	0x010a
        /*2336*/ 	.byte	0x3f
	.zero		1


	//   ....[43]....
        /*2338*/ 	.word	0x0001a550
        /*233c*/ 	.word	0x00000005
        /*2340*/ 	.word	0x00000000
        /*2344*/ 	.short	0x0101
        /*2346*/ 	.byte	0x3f
	.zero		1


	//   ....[44]....
        /*2348*/ 	.word	0x0001e5a0
        /*234c*/ 	.word	0x00000000
        /*2350*/ 	.word	0x00000000
        /*2354*/ 	.short	0x0101
        /*2356*/ 	.byte	0x3f
	.zero		1


	//   ....[45]....
        /*2358*/ 	.word	0x0001ef40
        /*235c*/ 	.word	0x0000000b
        /*2360*/ 	.word	0x00000000
        /*2364*/ 	.short	0x0101
        /*2366*/ 	.byte	0x3f
	.zero		1


	//   ....[46]....
        /*2368*/ 	.word	0x00023ce0
        /*236c*/ 	.word	0x00000010
        /*2370*/ 	.word	0x00038820
        /*2374*/ 	.short	0x010a
        /*2376*/ 	.byte	0x3f
	.zero		1


	//   ....[47]....
        /*2378*/ 	.word	0x00023d70
        /*237c*/ 	.word	0x0000000b
        /*2380*/ 	.word	0x000388a0
        /*2384*/ 	.short	0x010a
        /*2386*/ 	.byte	0x3f
	.zero		1


	//   ....[48]....
        /*2388*/ 	.word	0x000240c0
        /*238c*/ 	.word	0x0000000b
        /*2390*/ 	.word	0x000388c0
        /*2394*/ 	.short	0x010a
        /*2396*/ 	.byte	0x3f
	.zero		1


	//   ....[49]....
        /*2398*/ 	.word	0x000244e0
        /*239c*/ 	.word	0x0000000a
        /*23a0*/ 	.word	0x000388a0
        /*23a4*/ 	.short	0x010a
        /*23a6*/ 	.byte	0x3f
	.zero		1


	//   ....[50]....
        /*23a8*/ 	.word	0x00024820
        /*23ac*/ 	.word	0x0000000a
        /*23b0*/ 	.word	0x000388c0
        /*23b4*/ 	.short	0x010a
        /*23b6*/ 	.byte	0x3f
	.zero		1


	//   ....[51]....
        /*23b8*/ 	.word	0x000258b0
        /*23bc*/ 	.word	0x00000006
        /*23c0*/ 	.word	0x00038880
        /*23c4*/ 	.short	0x010a
        /*23c6*/ 	.byte	0x3f
	.zero		1


	//   ....[52]....
        /*23c8*/ 	.word	0x00026040
        /*23cc*/ 	.word	0x00000006
        /*23d0*/ 	.word	0x00038870
        /*23d4*/ 	.short	0x0107
        /*23d6*/ 	.byte	0x3f
	.zero		1


	//   ....[53]....
        /*23d8*/ 	.word	0x00026100
        /*23dc*/ 	.word	0x00000006
        /*23e0*/ 	.word	0x00038870
        /*23e4*/ 	.short	0x0101
        /*23e6*/ 	.byte	0x3f
	.zero		1


	//   ....[54]....
        /*23e8*/ 	.word	0x00026130
        /*23ec*/ 	.word	0x00000006
        /*23f0*/ 	.word	0x00038840
        /*23f4*/ 	.short	0x010a
        /*23f6*/ 	.byte	0x3f
	.zero		1


	//   ....[55]....
        /*23f8*/ 	.word	0x00026880
        /*23fc*/ 	.word	0x00000006
        /*2400*/ 	.word	0x00038830
        /*2404*/ 	.short	0x0107
        /*2406*/ 	.byte	0x3f
	.zero		1


	//   ....[56]....
        /*2408*/ 	.word	0x00026950
        /*240c*/ 	.word	0x00000006
        /*2410*/ 	.word	0x00038830
        /*2414*/ 	.short	0x0101
        /*2416*/ 	.byte	0x3f
	.zero		1


	//   ....[57]....
        /*2418*/ 	.word	0x00027420
        /*241c*/ 	.word	0x00000010
        /*2420*/ 	.word	0x00038800
        /*2424*/ 	.short	0x0107
        /*2426*/ 	.byte	0x3f
	.zero		1


	//   ....[58]....
        /*2428*/ 	.word	0x00027530
        /*242c*/ 	.word	0x00000010
        /*2430*/ 	.word	0x00038800
        /*2434*/ 	.short	0x0101
        /*2436*/ 	.byte	0x3f
	.zero		1


	//   ....[59]....
        /*2438*/ 	.word	0x00027550
        /*243c*/ 	.word	0x00000010
        /*2440*/ 	.word	0x00038820
        /*2444*/ 	.short	0x010a
        /*2446*/ 	.byte	0x3f
	.zero		1


	//   ....[60]....
        /*2448*/ 	.word	0x00027860
        /*244c*/ 	.word	0x00000000
        /*2450*/ 	.word	0x00038880
        /*2454*/ 	.short	0x010a
        /*2456*/ 	.byte	0x3f
	.zero		1


	//   ....[61]....
        /*2458*/ 	.word	0x00027d70
        /*245c*/ 	.word	0x00000000
        /*2460*/ 	.word	0x00038870
        /*2464*/ 	.short	0x0107
        /*2466*/ 	.byte	0x3f
	.zero		1


	//   ....[62]....
        /*2468*/ 	.word	0x00027e30
        /*246c*/ 	.word	0x00000000
        /*2470*/ 	.word	0x00038870
        /*2474*/ 	.short	0x0101
        /*2476*/ 	.byte	0x3f
	.zero		1


	//   ....[63]....
        /*2478*/ 	.word	0x00027e60
        /*247c*/ 	.word	0x00000000
        /*2480*/ 	.word	0x00038840
        /*2484*/ 	.short	0x010a
        /*2486*/ 	.byte	0x3f
	.zero		1


	//   ....[64]....
        /*2488*/ 	.word	0x00028350
        /*248c*/ 	.word	0x00000000
        /*2490*/ 	.word	0x00038830
        /*2494*/ 	.short	0x0107
        /*2496*/ 	.byte	0x3f
	.zero		1


	//   ....[65]....
        /*2498*/ 	.word	0x00028410
        /*249c*/ 	.word	0x00000000
        /*24a0*/ 	.word	0x00038830
        /*24a4*/ 	.short	0x0101
        /*24a6*/ 	.byte	0x3f
	.zero		1


	//   ....[66]....
        /*24a8*/ 	.word	0x000284a0
        /*24ac*/ 	.word	0x00000012
        /*24b0*/ 	.word	0x00038870
        /*24b4*/ 	.short	0x010a
        /*24b6*/ 	.byte	0x3f
	.zero		1


	//   ....[67]....
        /*24b8*/ 	.word	0x00028530
        /*24bc*/ 	.word	0x00000012
        /*24c0*/ 	.word	0x00038860
        /*24c4*/ 	.short	0x010a
        /*24c6*/ 	.byte	0x3f
	.zero		1


	//   ....[68]....
        /*24c8*/ 	.word	0x00028ca0
        /*24cc*/ 	.word	0x00000012
        /*24d0*/ 	.word	0x00038850
        /*24d4*/ 	.short	0x0101
        /*24d6*/ 	.byte	0x3f
	.zero		1


	//   ....[69]....
        /*24d8*/ 	.word	0x00028d30
        /*24dc*/ 	.word	0x00000012
        /*24e0*/ 	.word	0x00000000
        /*24e4*/ 	.short	0x0101
        /*24e6*/ 	.byte	0x3f
	.zero		1


	//   ....[70]....
        /*24e8*/ 	.word	0x00028ef0
        /*24ec*/ 	.word	0x00000012
        /*24f0*/ 	.word	0x00038870
        /*24f4*/ 	.short	0x010a
        /*24f6*/ 	.byte	0x3f
	.zero		1


	//   ....[71]....
        /*24f8*/ 	.word	0x00028f70
        /*24fc*/ 	.word	0x00000012
        /*2500*/ 	.word	0x00038860
        /*2504*/ 	.short	0x010a
        /*2506*/ 	.byte	0x3f
	.zero		1


	//   ....[72]....
        /*2508*/ 	.word	0x000296f0
        /*250c*/ 	.word	0x00000012
        /*2510*/ 	.word	0x00038850
        /*2514*/ 	.short	0x0101
        /*2516*/ 	.byte	0x3f
	.zero		1


	//   ....[73]....
        /*2518*/ 	.word	0x000297a0
        /*251c*/ 	.word	0x00000012
        /*2520*/ 	.word	0x00000000
        /*2524*/ 	.short	0x0101
        /*2526*/ 	.byte	0x3f
	.zero		1


	//   ....[74]....
        /*2528*/ 	.word	0x0002a4d0
        /*252c*/ 	.word	0x00000005
        /*2530*/ 	.word	0x00038820
        /*2534*/ 	.short	0x010a
        /*2536*/ 	.byte	0x3f
	.zero		1


	//   ....[75]....
        /*2538*/ 	.word	0x0002a660
        /*253c*/ 	.word	0x00000003
        /*2540*/ 	.word	0x00038840
        /*2544*/ 	.short	0x010a
        /*2546*/ 	.byte	0x3f
	.zero		1


	//   ....[76]....
        /*2548*/ 	.word	0x0002a700
        /*254c*/ 	.word	0x00000005
        /*2550*/ 	.word	0x00038840
        /*2554*/ 	.short	0x010a
        /*2556*/ 	.byte	0x3f
	.zero		1


	//   ....[77]....
        /*2558*/ 	.word	0x0002a740
        /*255c*/ 	.word	0x00000003
        /*2560*/ 	.word	0x00038860
        /*2564*/ 	.short	0x010a
        /*2566*/ 	.byte	0x3f
	.zero		1


	//   ....[78]....
        /*2568*/ 	.word	0x0002a780
        /*256c*/ 	.word	0x00000005
        /*2570*/ 	.word	0x00038860
        /*2574*/ 	.short	0x010a
        /*2576*/ 	.byte	0x3f
	.zero		1


	//   ....[79]....
        /*2578*/ 	.word	0x0002a7c0
        /*257c*/ 	.word	0x00000003
        /*2580*/ 	.word	0x00038880
        /*2584*/ 	.short	0x010a
        /*2586*/ 	.byte	0x3f
	.zero		1


	//   ....[80]....
        /*2588*/ 	.word	0x0002a800
        /*258c*/ 	.word	0x00000005
        /*2590*/ 	.word	0x00038880
        /*2594*/ 	.short	0x010a
        /*2596*/ 	.byte	0x3f
	.zero		1


	//   ....[81]....
        /*2598*/ 	.word	0x0002a860
        /*259c*/ 	.word	0x00000051
        /*25a0*/ 	.word	0x00038890
        /*25a4*/ 	.short	0x010a
        /*25a6*/ 	.byte	0x3f
	.zero		1


	//   ....[82]....
        /*25a8*/ 	.word	0x0002ad70
        /*25ac*/ 	.word	0x00000051
        /*25b0*/ 	.word	0x00038890
        /*25b4*/ 	.short	0x010a
        /*25b6*/ 	.byte	0x3f
	.zero		1


	//   ....[83]....
        /*25b8*/ 	.word	0x0002b280
        /*25bc*/ 	.word	0x00000051
        /*25c0*/ 	.word	0x00038890
        /*25c4*/ 	.short	0x010a
        /*25c6*/ 	.byte	0x3f
	.zero		1


	//   ....[84]....
        /*25c8*/ 	.word	0x0002b750
        /*25cc*/ 	.word	0x00000051
        /*25d0*/ 	.word	0x000388b0
        /*25d4*/ 	.short	0x010a
        /*25d6*/ 	.byte	0x3f
	.zero		1


	//   ....[85]....
        /*25d8*/ 	.word	0x0002ba00
        /*25dc*/ 	.word	0x00000013
        /*25e0*/ 	.word	0x00038800
        /*25e4*/ 	.short	0x010a
        /*25e6*/ 	.byte	0x3f
	.zero		1


	//   ....[86]....
        /*25e8*/ 	.word	0x0002bc10
        /*25ec*/ 	.word	0x00000013
        /*25f0*/ 	.word	0x00038800
        /*25f4*/ 	.short	0x010a
        /*25f6*/ 	.byte	0x3f
	.zero		1


	//   ....[87]....
        /*25f8*/ 	.word	0x0002bc60
        /*25fc*/ 	.word	0x00000000
        /*2600*/ 	.word	0x00038830
        /*2604*/ 	.short	0x010a
        /*2606*/ 	.byte	0x3f
	.zero		1


	//   ....[88]....
        /*2608*/ 	.word	0x0002bcb0
        /*260c*/ 	.word	0x00000000
        /*2610*/ 	.word	0x00038850
        /*2614*/ 	.short	0x010a
        /*2616*/ 	.byte	0x3f
	.zero		1


	//   ....[89]....
        /*2618*/ 	.word	0x0002bd00
        /*261c*/ 	.word	0x00000005
        /*2620*/ 	.word	0x00038830
        /*2624*/ 	.short	0x010a
        /*2626*/ 	.byte	0x3f
	.zero		1


	//   ....[90]....
        /*2628*/ 	.word	0x0002bd50
        /*262c*/ 	.word	0x00000005
        /*2630*/ 	.word	0x00038850
        /*2634*/ 	.short	0x010a
        /*2636*/ 	.byte	0x3f
	.zero		1


	//   ....[91]....
        /*2638*/ 	.word	0x00030530
        /*263c*/ 	.word	0x00000010
        /*2640*/ 	.word	0x00038820
        /*2644*/ 	.short	0x010a
        /*2646*/ 	.byte	0x3f
	.zero		1


	//   ....[92]....
        /*2648*/ 	.word	0x00030580
        /*264c*/ 	.word	0x0000000b
        /*2650*/ 	.word	0x000388a0
        /*2654*/ 	.short	0x010a
        /*2656*/ 	.byte	0x3f
	.zero		1


	//   ....[93]....
        /*2658*/ 	.word	0x000305d0
        /*265c*/ 	.word	0x0000000b
        /*2660*/ 	.word	0x000388c0
        /*2664*/ 	.short	0x010a
        /*2666*/ 	.byte	0x3f
	.zero		1


	//   ....[94]....
        /*2668*/ 	.word	0x00030620
        /*266c*/ 	.word	0x0000000a
        /*2670*/ 	.word	0x000388a0
        /*2674*/ 	.short	0x010a
        /*2676*/ 	.byte	0x3f
	.zero		1


	//   ....[95]....
        /*2678*/ 	.word	0x00030670
        /*267c*/ 	.word	0x0000000a
        /*2680*/ 	.word	0x000388c0
        /*2684*/ 	.short	0x010a
        /*2686*/ 	.byte	0x3f
	.zero		1


	//   ....[96]....
        /*2688*/ 	.word	0x00030790
        /*268c*/ 	.word	0x00000006
        /*2690*/ 	.word	0x00038880
        /*2694*/ 	.short	0x010a
        /*2696*/ 	.byte	0x3f
	.zero		1


	//   ....[97]....
        /*2698*/ 	.word	0x00031340
        /*269c*/ 	.word	0x00000006
        /*26a0*/ 	.word	0x00038840
        /*26a4*/ 	.short	0x010a
        /*26a6*/ 	.byte	0x3f
	.zero		1


	//   ....[98]....
        /*26a8*/ 	.word	0x000328c0
        /*26ac*/ 	.word	0x00000010
        /*26b0*/ 	.word	0x00038820
        /*26b4*/ 	.short	0x010a
        /*26b6*/ 	.byte	0x3f
	.zero		1


	//   ....[99]....
        /*26b8*/ 	.word	0x00032910
        /*26bc*/ 	.word	0x00000000
        /*26c0*/ 	.word	0x00038880
        /*26c4*/ 	.short	0x010a
        /*26c6*/ 	.byte	0x3f
	.zero		1


	//   ....[100]....
        /*26c8*/ 	.word	0x00033280
        /*26cc*/ 	.word	0x00000000
        /*26d0*/ 	.word	0x00038840
        /*26d4*/ 	.short	0x010a
        /*26d6*/ 	.byte	0x3f
	.zero		1


	//   ....[101]....
        /*26d8*/ 	.word	0x00033be0
        /*26dc*/ 	.word	0x00000012
        /*26e0*/ 	.word	0x00038870
        /*26e4*/ 	.short	0x010a
        /*26e6*/ 	.byte	0x3f
	.zero		1


	//   ....[102]....
        /*26e8*/ 	.word	0x00033c30
        /*26ec*/ 	.word	0x00000012
        /*26f0*/ 	.word	0x00038860
        /*26f4*/ 	.short	0x010a
        /*26f6*/ 	.byte	0x3f
	.zero		1


	//   ....[103]....
        /*26f8*/ 	.word	0x00033c80
        /*26fc*/ 	.word	0x00000012
        /*2700*/ 	.word	0x00038870
        /*2704*/ 	.short	0x010a
        /*2706*/ 	.byte	0x3f
	.zero		1


	//   ....[104]....
        /*2708*/ 	.word	0x00033cd0
        /*270c*/ 	.word	0x00000012
        /*2710*/ 	.word	0x00038860
        /*2714*/ 	.short	0x010a
        /*2716*/ 	.byte	0x3f
	.zero		1


	//   ....[105]....
        /*2718*/ 	.word	0x00034700
        /*271c*/ 	.word	0x00000005
        /*2720*/ 	.word	0x00038820
        /*2724*/ 	.short	0x010a
        /*2726*/ 	.byte	0x3f
	.zero		1


	//   ....[106]....
        /*2728*/ 	.word	0x000348a0
        /*272c*/ 	.word	0x00000003
        /*2730*/ 	.word	0x00038840
        /*2734*/ 	.short	0x010a
        /*2736*/ 	.byte	0x3f
	.zero		1


	//   ....[107]....
        /*2738*/ 	.word	0x000348f0
        /*273c*/ 	.word	0x00000005
        /*2740*/ 	.word	0x00038840
        /*2744*/ 	.short	0x010a
        /*2746*/ 	.byte	0x3f
	.zero		1


	//   ....[108]....
        /*2748*/ 	.word	0x00034940
        /*274c*/ 	.word	0x00000003
        /*2750*/ 	.word	0x00038860
        /*2754*/ 	.short	0x010a
        /*2756*/ 	.byte	0x3f
	.zero		1


	//   ....[109]....
        /*2758*/ 	.word	0x00034990
        /*275c*/ 	.word	0x00000005
        /*2760*/ 	.word	0x00038860
        /*2764*/ 	.short	0x010a
        /*2766*/ 	.byte	0x3f
	.zero		1


	//   ....[110]....
        /*2768*/ 	.word	0x000349e0
        /*276c*/ 	.word	0x00000003
        /*2770*/ 	.word	0x00038880
        /*2774*/ 	.short	0x010a
        /*2776*/ 	.byte	0x3f
	.zero		1


	//----- nvinfo : EIATTR_NUM_MBARRIERS
	.align		4
.L_156:
        /*2778*/ 	.byte	0x03, 0x38
        /*277a*/ 	.short	0x0016


	//----- nvinfo : EIATTR_EXIT_INSTR_OFFSETS
	.align		4
        /*277c*/ 	.byte	0x04, 0x1c
        /*277e*/ 	.short	(.L_158 - .L_157)


	//   ....[0]....
.L_157:
        /*2780*/ 	.word	0x0002a850


	//----- nvinfo : EIATTR_MAX_THREADS
	.align		4
.L_158:
        /*2784*/ 	.byte	0x04, 0x05
        /*2786*/ 	.short	(.L_160 - .L_159)
.L_159:
        /*2788*/ 	.word	0x00000180
        /*278c*/ 	.word	0x00000001
        /*2790*/ 	.word	0x00000001


	//----- nvinfo : EIATTR_CRS_STACK_SIZE
	.align		4
.L_160:
        /*2794*/ 	.byte	0x04, 0x1e
        /*2796*/ 	.short	(.L_162 - .L_161)
.L_161:
        /*2798*/ 	.word	0x00000000


	//----- nvinfo : EIATTR_CBANK_PARAM_SIZE
	.align		4
.L_162:
        /*279c*/ 	.byte	0x03, 0x19
        /*279e*/ 	.short	0x0af0


	//----- nvinfo : EIATTR_PARAM_CBANK
	.align		4
        /*27a0*/ 	.byte	0x04, 0x0a
        /*27a2*/ 	.short	(.L_164 - .L_163)
	.align		4
.L_163:
        /*27a4*/ 	.word	index@(.nv.constant0._ZN7cutlass13device_kernelIN5flash11enable_sm90INS1_16FlashAttnFwdSm90INS1_25CollectiveMainloopFwdSm90ILi2EN4cute5tupleIJNS5_1CILi1EEES8_S8_EEENS6_IJNS7_ILi128EEESA_NS7_ILi256EEEEEELi256ENS_12float_e4m3_tEfNS_4arch4Sm90ELb0ELb0ELb1ELb1ELb1ELb1ELb0ELb1ELb0ELb1ELb1ELb0EEENS1_21CollectiveEpilogueFwdINS6_IJSA_SB_SA_EEES9_NS_10bfloat16_tESF_Li256ELb1ELb1ELb1ELb1EEENS1_36VarlenDynamicPersistentTileSchedulerILi128ELi128ELi256ELi128ELb1ELb1ELb1ELb0ELb1ELb1EEEEEEEEEvNT_6ParamsE)
        /*27a8*/ 	.short	0x0210
        /*27aa*/ 	.short	0x0af0


	//----- nvinfo : EIATTR_SW_WAR
	.align		4
.L_164:
        /*27ac*/ 	.byte	0x04, 0x36
        /*27ae*/ 	.short	(.L_166 - .L_165)
.L_165:
        /*27b0*/ 	.word	0x00000008
.L_166:


//--------------------- .nv.info._ZN7cutlass13device_kernelIN5flash11enable_sm90INS1_16FlashAttnFwdSm90INS1_25CollectiveMainloopFwdSm90ILi2EN4cute5tupleIJNS5_1CILi1EEES8_S8_EEENS6_IJNS7_ILi128EEENS7_ILi64EEENS7_ILi256EEEEEELi256ENS_12float_e4m3_tEfNS_4arch4Sm90ELb0ELb1ELb1ELb0ELb1ELb0ELb0ELb1ELb0ELb1ELb1ELb0EEENS1_21CollectiveEpilogueFwdINS6_IJSA_SC_SB_EEES9_NS_10bfloat16_tESG_Li256ELb0ELb1ELb1ELb1EEENS1_19SingleTileSchedulerILb0ELb1ELb1ELi128EEEEEEEEEvNT_6ParamsE --------------------------
	.section	.nv.info._ZN7cutlass13device_kernelIN5flash11enable_sm90INS1_16FlashAttnFwdSm90INS1_25CollectiveMainloopFwdSm90ILi2EN4cute5tupleIJNS5_1CILi1EEES8_S8_EEENS6_IJNS7_ILi128EEENS7_ILi64EEENS7_ILi256EEEEEELi256ENS_12float_e4m3_tEfNS_4arch4Sm90ELb0ELb1ELb1ELb0ELb1ELb0ELb0ELb1ELb0ELb1ELb1ELb0EEENS1_21CollectiveEpilogueFwdINS6_IJSA_SC_SB_EEES9_NS_10bfloat16_tESG_Li256ELb0ELb1ELb1ELb1EEENS1_19SingleTileSchedulerILb0ELb1ELb1ELi128EEEEEEEEEvNT_6ParamsE,"",@"SHT_CUDA_INFO"
	.sectionflags	@""
	.align	4


	//----- nvinfo : EIATTR_CUDA_API_VERSION
	.align		4
        /*0000*/ 	.byte	0x04, 0x37
        /*0002*/ 	.short	(.L_168 - .L_167)
.L_167:
        /*0004*/ 	.word	0x00000082


	//----- nvinfo : EIATTR_KPARAM_INFO
	.align		4
.L_168:
        /*0008*/ 	.byte	0x04, 0x17
        /*000a*/ 	.short	(.L_170 - .L_169)
.L_169:
        /*000c*/ 	.word	0x00000000
        /*0010*/ 	.short	0x0000
        /*0012*/ 	.short	0x0070
        /*0014*/ 	.byte	0x00, 0xf0, 0x01, 0x28


	//----- nvinfo : EIATTR_SPARSE_MMA_MASK
	.align		4
.L_170:
        /*0018*/ 	.byte	0x03, 0x50
        /*001a*/ 	.short	0x0000


	//----- nvinfo : EIATTR_MAXREG_COUNT
	.align		4
        /*001c*/ 	.byte	0x03, 0x1b
        /*001e*/ 	.short	0x00a8


	//----- nvinfo : EIATTR_NUM_BARRIERS
	.align		4
        /*0020*/ 	.byte	0x02, 0x4c
        /*0022*/ 	.byte	0x10
	.zero		1


	//----- nvinfo : EIATTR_EXTERNS
	.align		4
        /*0024*/ 	.byte	0x04, 0x0f
        /*0026*/ 	.short	(.L_172 - .L_171)


	//   ....[0]....
	.align		4
.L_171:
        /*0028*/ 	.word	index@(__assertfail)


	//----- nvinfo : EIATTR_ANNOTATIONS
	.align		4
.L_172:
        /*002c*/ 	.byte	0x04, 0x55
        /*002e*/ 	.short	(.L_174 - .L_173)


	//   ....[0]....
.L_173:
        /*0030*/ 	.word	0x00000001
        /*0034*/ 	.byte	0x00, 0x0e, 0x01, 0x00, 0x01, 0x00, 0x00, 0x00, 0x40, 0x0f, 0x01, 0x00, 0x01, 0x00, 0x00, 0x00
        /*0044*/ 	.byte	0x70, 0x31, 0x01, 0x00, 0x01, 0x00, 0x00, 0x00, 0x80, 0x31, 0x01, 0x00, 0x01, 0x00, 0x00, 0x00
        /*0054*/ 	.byte	0x10, 0x38, 0x01, 0x00, 0x01, 0x00, 0x00, 0x00, 0xd0, 0x38, 0x01, 0x00


	//----- nvinfo : EIATTR_MERCURY_ISA_VERSION
	.align		4
.L_174:
        /*0060*/ 	.byte	0x03, 0x5f
        /*0062*/ 	.short	0x0101


	//----- nvinfo : EIATTR_INT_WARP_WIDE_INSTR_OFFSETS
	.align		4
        /*0064*/ 	.byte	0x04, 0x31
        /*0066*/ 	.short	(.L_176 - .L_175)


	//   ....[0]....
.L_175:
        /*0068*/ 	.word	0x000000c0


	//   ....[1]....
        /*006c*/ 	.word	0x000000d0


	//   ....[2]....
        /*0070*/ 	.word	0x00000170


	//----- nvinfo : EIATTR_COOP_GROUP_MASK_REGIDS
	.align		4
.L_176:
        /*0074*/ 	.byte	0x04, 0x29
        /*0076*/ 	.short	(.L_178 - .L_177)


	//   ....[0]....
.L_177:
        /*0078*/ 	.word	0xffffffff


	//   ....[1]....
        /*007c*/ 	.word	0xffffffff


	//   ....[2]....
        /*0080*/ 	.word	0xffffffff


	//   ....[3]....
        /*0084*/ 	.word	0xffffffff


	//   ....[4]....
        /*0088*/ 	.word	0xffffffff


	//   ....[5]....
        /*008c*/ 	.word	0xffffffff


	//   ....[6]....
        /*0090*/ 	.word	0xffffffff


	//   ....[7]....
        /*0094*/ 	.word	0xffffffff


	//   ....[8]....
        /*0098*/ 	.word	0xffffffff


	//   ....[9]....
        /*009c*/ 	.word	0xffffffff


	//   ....[10]....
        /*00a0*/ 	.word	0xffffffff


	//   ....[11]....
        /*00a4*/ 	.word	0xffffffff


	//   ....[12]....
        /*00a8*/ 	.word	0xffffffff


	//   ....[13]....
        /*00ac*/ 	.word	0xffffffff


	//   ....[14]....
        /*00b0*/ 	.word	0xffffffff


	//   ....[15]....
        /*00b4*/ 	.word	0xffffffff


	//   ....[16]....
        /*00b8*/ 	.word	0xffffffff


	//   ....[17]....
        /*00bc*/ 	.word	0xffffffff


	//   ....[18]....
        /*00c0*/ 	.word	0xffffffff


	//   ....[19]....
        /*00c4*/ 	.word	0xffffffff


	//   ....[20]....
        /*00c8*/ 	.word	0xffffffff


	//   ....[21]....
        /*00cc*/ 	.word	0xffffffff


	//   ....[22]....
        /*00d0*/ 	.word	0xffffffff


	//   ....[23]....
        /*00d4*/ 	.word	0xffffffff


	//   ....[24]....
        /*00d8*/ 	.word	0xffffffff


	//   ....[25]....
        /*00dc*/ 	.word	0xffffffff


	//   ....[26]....
        /*00e0*/ 	.word	0xffffffff


	//   ....[27]....
        /*00e4*/ 	.word	0xffffffff


	//   ....[28]....
        /*00e8*/ 	.word	0xffffffff


	//   ....[29]....
        /*00ec*/ 	.word	0xffffffff


	//   ....[30]....
        /*00f0*/ 	.word	0xffffffff


	//   ....[31]....
        /*00f4*/ 	.word	0xffffffff


	//   ....[32]....
        /*00f8*/ 	.word	0xffffffff


	//   ....[33]....
        /*00fc*/ 	.word	0xffffffff


	//   ....[34]....
        /*0100*/ 	.word	0xffffffff


	//   ....[35]....
        /*0104*/ 	.word	0xffffffff


	//   ....[36]....
        /*0108*/ 	.word	0xffffffff


	//   ....[37]....
        /*010c*/ 	.word	0xffffffff


	//   ....[38]....
        /*0110*/ 	.word	0xffffffff


	//   ....[39]....
        /*0114*/ 	.word	0xffffffff


	//   ....[40]....
        /*0118*/ 	.word	0xffffffff


	//   ....[41]....
        /*011c*/ 	.word	0xffffffff


	//   ....[42]....
        /*0120*/ 	.word	0xffffffff


	//   ....[43]....
        /*0124*/ 	.word	0xffffffff


	//   ....[44]....
        /*0128*/ 	.word	0xffffffff


	//   ....[45]....
        /*012c*/ 	.word	0xffffffff


	//   ....[46]....
        /*0130*/ 	.word	0xffffffff


	//   ....[47]....
        /*0134*/ 	.word	0xffffffff


	//   ....[48]....
        /*0138*/ 	.word	0xffffffff


	//   ....[49]....
        /*013c*/ 	.word	0xffffffff


	//   ....[50]....
        /*0140*/ 	.word	0xffffffff


	//   ....[51]....
        /*0144*/ 	.word	0xffffffff


	//   ....[52]....
        /*0148*/ 	.word	0xffffffff


	//   ....[53]....
        /*014c*/ 	.word	0xffffffff


	//   ....[54]....
        /*0150*/ 	.word	0xffffffff


	//   ....[55]....
        /*0154*/ 	.word	0xffffffff


	//   ....[56]....
        /*0158*/ 	.word	0xffffffff


	//   ....[57]....
        /*015c*/ 	.word	0xffffffff


	//   ....[58]....
        /*0160*/ 	.word	0xffffffff


	//   ....[59]....
        /*0164*/ 	.word	0xffffffff


	//   ....[60]....
        /*0168*/ 	.word	0xffffffff


	//   ....[61]....
        /*016c*/ 	.word	0xffffffff


	//   ....[62]....
        /*0170*/ 	.word	0xffffffff


	//   ....[63]....
        /*0174*/ 	.word	0xffffffff


	//   ....[64]....
        /*0178*/ 	.word	0xffffffff


	//   ....[65]....
        /*017c*/ 	.word	0xffffffff


	//   ....[66]....
        /*0180*/ 	.word	0xffffffff


	//   ....[67]....
        /*0184*/ 	.word	0xffffffff


	//   ....[68]....
        /*0188*/ 	.word	0xffffffff


	//   ....[69]....
        /*018c*/ 	.word	0xffffffff


	//   ....[70]....
        /*0190*/ 	.word	0xffffffff


	//   ....[71]....
        /*0194*/ 	.word	0xffffffff


	//   ....[72]....
        /*0198*/ 	.word	0xffffffff


	//   ....[73]....
        /*019c*/ 	.word	0xffffffff


	//   ....[74]....
        /*01a0*/ 	.word	0xffffffff


	//   ....[75]....
        /*01a4*/ 	.word	0xffffffff


	//   ....[76]....
        /*01a8*/ 	.word	0xffffffff


	//   ....[77]....
        /*01ac*/ 	.word	0xffffffff


	//   ....[78]....
        /*01b0*/ 	.word	0xffffffff


	//   ....[79]....
        /*01b4*/ 	.word	0xffffffff


	//   ....[80]....
        /*01b8*/ 	.word	0xffffffff


	//   ....[81]....
        /*01bc*/ 	.word	0xffffffff


	//   ....[82]....
        /*01c0*/ 	.word	0xffffffff


	//   ....[83]....
        /*01c4*/ 	.word	0xffffffff


	//   ....[84]....
        /*01c8*/ 	.word	0xffffffff


	//   ....[85]....
        /*01cc*/ 	.word	0xffffffff


	//   ....[86]....
        /*01d0*/ 	.word	0xffffffff


	//   ....[87]....
        /*01d4*/ 	.word	0xffffffff


	//   ....[88]....
        /*01d8*/ 	.word	0xffffffff


	//   ....[89]....
        /*01dc*/ 	.word	0xffffffff


	//   ....[90]....
        /*01e0*/ 	.word	0xffffffff


	//   ....[91]....
        /*01e4*/ 	.word	0xffffffff


	//   ....[92]....
        /*01e8*/ 	.word	0xffffffff


	//   ....[93]....
        /*01ec*/ 	.word	0xffffffff


	//   ....[94]....
        /*01f0*/ 	.word	0xffffffff


	//   ....[95]....
        /*01f4*/ 	.word	0xffffffff


	//   ....[96]....
        /*01f8*/ 	.word	0xffffffff


	//   ....[97]....
        /*01fc*/ 	.word	0xffffffff


	//   ....[98]....
        /*0200*/ 	.word	0xffffffff


	//   ....[99]....
        /*0204*/ 	.word	0xffffffff


	//   ....[100]....
        /*0208*/ 	.word	0xffffffff


	//   ....[101]....
        /*020c*/ 	.word	0xffffffff


	//   ....[102]....
        /*0210*/ 	.word	0xffffffff


	//   ....[103]....
        /*0214*/ 	.word	0xffffffff


	//   ....[104]....
        /*0218*/ 	.word	0xffffffff


	//   ....[105]....
        /*021c*/ 	.word	0xffffffff


	//   ....[106]....
        /*0220*/ 	.word	0xffffffff


	//   ....[107]....
        /*0224*/ 	.word	0xffffffff


	//   ....[108]....
        /*0228*/ 	.word	0xffffffff


	//   ....[109]....
        /*022c*/ 	.word	0xffffffff


	//   ....[110]....
        /*0230*/ 	.word	0xffffffff


	//   ....[111]....
        /*0234*/ 	.word	0xffffffff


	//   ....[112]....
        /*0238*/ 	.word	0xffffffff


	//   ....[113]....
        /*023c*/ 	.word	0xffffffff


	//   ....[114]....
        /*0240*/ 	.word	0xffffffff


	//   ....[115]....
        /*0244*/ 	.word	0xffffffff


	//   ....[116]....
        /*0248*/ 	.word	0xffffffff


	//   ....[117]....
        /*024c*/ 	.word	0xffffffff


	//   ....[118]....
        /*0250*/ 	.word	0xffffffff


	//   ....[119]....
        /*0254*/ 	.word	0xffffffff


	//   ....[120]....
        /*0258*/ 	.word	0xffffffff


	//   ....[121]....
        /*025c*/ 	.word	0xffffffff


	//   ....[122]....
        /*0260*/ 	.word	0xffffffff


	//   ....[123]....
        /*0264*/ 	.word	0xffffffff


	//   ....[124]....
        /*0268*/ 	.word	0xffffffff


	//   ....[125]....
        /*026c*/ 	.word	0xffffffff


	//   ....[126]....
        /*0270*/ 	.word	0xffffffff


	//   ....[127]....
        /*0274*/ 	.word	0xffffffff


	//   ....[128]....
        /*0278*/ 	.word	0xffffffff


	//   ....[129]....
        /*027c*/ 	.word	0xffffffff


	//   ....[130]....
        /*0280*/ 	.word	0xffffffff


	//   ....[131]....
        /*0284*/ 	.word	0xffffffff


	//   ....[132]....
        /*0288*/ 	.word	0xffffffff


	//   ....[133]....
        /*028c*/ 	.word	0xffffffff


	//   ....[134]....
        /*0290*/ 	.word	0xffffffff


	//   ....[135]....
        /*0294*/ 	.word	0xffffffff


	//   ....[136]....
        /*0298*/ 	.word	0xffffffff


	//   ....[137]....
        /*029c*/ 	.word	0xffffffff


	//   ....[138]....
        /*02a0*/ 	.word	0xffffffff


	//   ....[139]....
        /*02a4*/ 	.word	0xffffffff


	//   ....[140]....
        /*02a8*/ 	.word	0xffffffff


	//   ....[141]....
        /*02ac*/ 	.word	0xffffffff


	//   ....[142]....
        /*02b0*/ 	.word	0xffffffff


	//   ....[143]....
        /*02b4*/ 	.word	0xffffffff


	//   ....[144]....
        /*02b8*/ 	.word	0xffffffff


	//   ....[145]....
        /*02bc*/ 	.word	0xffffffff


	//   ....[146]....
        /*02c0*/ 	.word	0xffffffff


	//   ....[147]....
        /*02c4*/ 	.word	0xffffffff


	//   ....[148]....
        /*02c8*/ 	.word	0xffffffff


	//   ....[149]....
        /*02cc*/ 	.word	0xffffffff


	//   ....[150]....
        /*02d0*/ 	.word	0xffffffff


	//   ....[151]....
        /*02d4*/ 	.word	0xffffffff


	//   ....[152]....
        /*02d8*/ 	.word	0xffffffff


	//   ....[153]....
        /*02dc*/ 	.word	0xffffffff


	//   ....[154]....
        /*02e0*/ 	.word	0xffffffff


	//   ....[155]....
        /*02e4*/ 	.word	0xffffffff


	//   ....[156]....
        /*02e8*/ 	.word	0xffffffff


	//   ....[157]....
        /*02ec*/ 	.word	0xffffffff


	//   ....[158]....
        /*02f0*/ 	.word	0xffffffff


	//   ....[159]....
        /*02f4*/ 	.word	0xffffffff


	//   ....[160]....
        /*02f8*/ 	.word	0xffffffff


	//   ....[161]....
        /*02fc*/ 	.word	0xffffffff


	//   ....[162]....
        /*0300*/ 	.word	0xffffffff


	//   ....[163]....
        /*0304*/ 	.word	0xffffffff


	//   ....[164]....
        /*0308*/ 	.word	0xffffffff


	//   ....[165]....
        /*030c*/ 	.word	0xffffffff


	//   ....[166]....
        /*0310*/ 	.word	0xffffffff


	//   ....[167]....
        /*0314*/ 	.word	0xffffffff


	//   ....[168]....
        /*0318*/ 	.word	0xffffffff


	//   ....[169]....
        /*031c*/ 	.word	0xffffffff


	//   ....[170]....
        /*0320*/ 	.word	0xffffffff


	//   ....[171]....
        /*0324*/ 	.word	0xffffffff


	//   ....[172]....
        /*0328*/ 	.word	0xffffffff


	//   ....[173]....
        /*032c*/ 	.word	0xffffffff


	//   ....[174]....
        /*0330*/ 	.word	0xffffffff


	//   ....[175]....
        /*0334*/ 	.word	0xffffffff


	//   ....[176]....
        /*0338*/ 	.word	0xffffffff


	//   ....[177]....
        /*033c*/ 	.word	0xffffffff


	//   ....[178]....
        /*0340*/ 	.word	0xffffffff


	//   ....[179]....
        /*0344*/ 	.word	0xffffffff


	//   ....[180]....
        /*0348*/ 	.word	0xffffffff


	//   ....[181]....
        /*034c*/ 	.word	0xffffffff


	//   ....[182]....
        /*0350*/ 	.word	0xffffffff


	//   ....[183]....
        /*0354*/ 	.word	0xffffffff


	//   ....[184]....
        /*0358*/ 	.word	0xffffffff


	//   ....[185]....
        /*035c*/ 	.word	0xffffffff


	//   ....[186]....
        /*0360*/ 	.word	0xffffffff


	//   ....[187]....
        /*0364*/ 	.word	0xffffffff


	//   ....[188]....
        /*0368*/ 	.word	0xffffffff


	//   ....[189]....
        /*036c*/ 	.word	0xffffffff


	//   ....[190]....
        /*0370*/ 	.word	0xffffffff


	//   ....[191]....
        /*0374*/ 	.word	0xffffffff


	//   ....[192]....
        /*0378*/ 	.word	0xffffffff


	//   ....[193]....
        /*037c*/ 	.word	0xffffffff


	//   ....[194]....
        /*0380*/ 	.word	0xffffffff


	//   ....[195]....
        /*0384*/ 	.word	0xffffffff


	//   ....[196]....
        /*0388*/ 	.word	0xffffffff


	//   ....[197]....
        /*038c*/ 	.word	0xffffffff


	//   ....[198]....
        /*0390*/ 	.word	0xffffffff


	//   ....[199]....
        /*0394*/ 	.word	0xffffffff


	//   ....[200]....
        /*0398*/ 	.word	0xffffffff


	//   ....[201]....
        /*039c*/ 	.word	0xffffffff


	//   ....[202]....
        /*03a0*/ 	.word	0xffffffff


	//   ....[203]....
        /*03a4*/ 	.word	0xffffffff


	//   ....[204]....
        /*03a8*/ 	.word	0xffffffff


	//   ....[205]....
        /*03ac*/ 	.word	0xffffffff


	//   ....[206]....
        /*03b0*/ 	.word	0xffffffff


	//   ....[207]....
        /*03b4*/ 	.word	0xffffffff


	//   ....[208]....
        /*03b8*/ 	.word	0xffffffff


	//   ....[209]....
        /*03bc*/ 	.word	0xffffffff


	//   ....[210]....
        /*03c0*/ 	.word	0xffffffff


	//   ....[211]....
        /*03c4*/ 	.word	0xffffffff


	//   ....[212]....
        /*03c8*/ 	.word	0xffffffff


	//   ....[213]....
        /*03cc*/ 	.word	0xffffffff


	//   ....[214]....
        /*03d0*/ 	.word	0xffffffff


	//   ....[215]....
        /*03d4*/ 	.word	0xffffffff


	//   ....[216]....
        /*03d8*/ 	.word	0xffffffff


	//   ....[217]....
        /*03dc*/ 	.word	0xffffffff


	//   ....[218]....
        /*03e0*/ 	.word	0xffffffff


	//   ....[219]....
        /*03e4*/ 	.word	0x0500000f


	//   ....[220]....
        /*03e8*/ 	.word	0x0500000f


	//   ....[221]....
        /*03ec*/ 	.word	0x0500000f


	//   ....[222]....
        /*03f0*/ 	.word	0x0500000f


	//   ....[223]....
        /*03f4*/ 	.word	0x0500000f


	//   ....[224]....
        /*03f8*/ 	.word	0x0500000f


	//   ....[225]....
        /*03fc*/ 	.word	0x0500000f


	//   ....[226]....
        /*0400*/ 	.word	0x0500000f


	//   ....[227]....
        /*0404*/ 	.word	0x0500000f


	//   ....[228]....
        /*0408*/ 	.word	0x0500000f


	//   ....[229]....
        /*040c*/ 	.word	0x0500000f


	//   ....[230]....
        /*0410*/ 	.word	0x0500000f


	//   ....[231]....
        /*0414*/ 	.word	0x0500000f


	//   ....[232]....
        /*0418*/ 	.word	0x0500000f


	//   ....[233]....
        /*041c*/ 	.word	0x0500000f


	//   ....[234]....
        /*0420*/ 	.word	0x0500000f


	//   ....[235]....
        /*0424*/ 	.word	0x0500000f


	//   ....[236]....
        /*0428*/ 	.word	0x0500000f


	//   ....[237]....
        /*042c*/ 	.word	0x0500000f


	//   ....[238]....
        /*0430*/ 	.word	0x0500000f


	//   ....[239]....
        /*0434*/ 	.word	0x0500000f


	//   ....[240]....
        /*0438*/ 	.word	0x0500000f


	//   ....[241]....
        /*043c*/ 	.word	0x0500000f


	//   ....[242]....
        /*0440*/ 	.word	0x0500000f


	//   ....[243]....
        /*0444*/ 	.word	0x0500000f


	//   ....[244]....
        /*0448*/ 	.word	0x0500000f


	//   ....[245]....
        /*044c*/ 	.word	0x0500000f


	//   ....[246]....
        /*0450*/ 	.word	0x0500000f


	//   ....[247]....
        /*0454*/ 	.word	0x0500000f


	//   ....[248]....
        /*0458*/ 	.word	0x0500000f


	//   ....[249]....
        /*045c*/ 	.word	0x0500000f


	//   ....[250]....
        /*0460*/ 	.word	0x0500000f


	//   ....[251]....
        /*0464*/ 	.word	0x0500000f


	//   ....[252]....
        /*0468*/ 	.word	0x0500000f


	//   ....[253]....
        /*046c*/ 	.word	0x0500000f


	//   ....[254]....
        /*0470*/ 	.word	0x0500000f


	//   ....[255]....
        /*0474*/ 	.word	0x0500000f


	//   ....[0]....
        /*0478*/ 	.word	0x0500000f


	//   ....[1]....
        /*047c*/ 	.word	0x0500000f


	//   ....[2]....
        /*0480*/ 	.word	0x0500000f


	//   ....[3]....
        /*0484*/ 	.word	0x0500000f


	//   ....[4]....
        /*0488*/ 	.word	0x0500000f


	//   ....[5]....
        /*048c*/ 	.word	0x0500000f


	//   ....[6]....
        /*0490*/ 	.word	0x0500000f


	//   ....[7]....
        /*0494*/ 	.word	0x0500000f


	//   ....[8]....
        /*0498*/ 	.word	0x0500000f


	//   ....[9]....
        /*049c*/ 	.word	0x0500000f


	//   ....[10]....
        /*04a0*/ 	.word	0x0500000f


	//   ....[11]....
        /*04a4*/ 	.word	0x0500000f


	//----- nvinfo : EIATTR_COOP_GROUP_INSTR_OFFSETS
	.align		4
.L_178:
        /*04a8*/ 	.byte	0x04, 0x28
        /*04aa*/ 	.short	(.L_180 - .L_179)


	//   ....[0]....
.L_179:
        /*04ac*/ 	.word	0x00000080


	//   ....[1]....
        /*04b0*/ 	.word	0x00000090


	//   ....[2]....
        /*04b4*/ 	.word	0x000002d0


	//   ....[3]....
        /*04b8*/ 	.word	0x00000430


	//   ....[4]....
        /*04bc*/ 	.word	0x00000550


	//   ....[5]....
        /*04c0*/ 	.word	0x000006b0


	//   ....[6]....
        /*04c4*/ 	.word	0x00001730


	//   ....[7]....
        /*04c8*/ 	.word	0x000024b0


	//   ....[8]....
        /*04cc*/ 	.word	0x00002a70


	//   ....[9]....
        /*04d0*/ 	.word	0x000034b0


	//   ....[10]....
        /*04d4*/ 	.word	0x00003580


	//   ....[11]....
        /*04d8*/ 	.word	0x00003820


	//   ....[12]....
        /*04dc*/ 	.word	0x00003880


	//   ....[13]....
        /*04e0*/ 	.word	0x00004940


	//   ....[14]....
        /*04e4*/ 	.word	0x00004e80


	//   ....[15]....
        /*04e8*/ 	.word	0x00005560


	//   ....[16]....
        /*04ec*/ 	.word	0x00005660


	//   ....[17]....
        /*04f0*/ 	.word	0x00005a30


	//   ....[18]....
        /*04f4*/ 	.word	0x00005aa0


	//   ....[19]....
        /*04f8*/ 	.word	0x00007630


	//   ....[20]....
        /*04fc*/ 	.word	0x000076b0


	//   ....[21]....
        /*0500*/ 	.word	0x000079d0


	//   ....[22]....
        /*0504*/ 	.word	0x00007b90


	//   ....[23]....
        /*0508*/ 	.word	0x00009070


	//   ....[24]....
        /*050c*/ 	.word	0x000095a0


	//   ....[25]....
        /*0510*/ 	.word	0x00009c80


	//   ....[26]....
        /*0514*/ 	.word	0x00009d80


	//   ....[27]....
        /*0518*/ 	.word	0x0000a120


	//   ....[28]....
        /*051c*/ 	.word	0x0000a190


	//   ....[29]....
        /*0520*/ 	.word	0x0000b390


	//   ....[30]....
        /*0524*/ 	.word	0x0000b3a0


	//   ....[31]....
        /*0528*/ 	.word	0x0000b3f0


	//   ....[32]....
        /*052c*/ 	.word	0x0000b400


	//   ....[33]....
        /*0530*/ 	.word	0x0000c960


	//   ....[34]....
        /*0534*/ 	.word	0x0000c990


	//   ....[35]....
        /*0538*/ 	.word	0x0000c9d0


	//   ....[36]....
        /*053c*/ 	.word	0x0000c9f0


	//   ....[37]....
        /*0540*/ 	.word	0x0000ca00


	//   ....[38]....
        /*0544*/ 	.word	0x0000ca10


	//   ....[39]....
        /*0548*/ 	.word	0x0000ca20


	//   ....[40]....
        /*054c*/ 	.word	0x0000ca30


	//   ....[41]....
        /*0550*/ 	.word	0x0000ca40


	//   ....[42]....
        /*0554*/ 	.word	0x0000ca50


	//   ....[43]....
        /*0558*/ 	.word	0x0000ca60


	//   ....[44]....
        /*055c*/ 	.word	0x0000ca80


	//   ....[45]....
        /*0560*/ 	.word	0x0000ca90


	//   ....[46]....
        /*0564*/ 	.word	0x0000caa0


	//   ....[47]....
        /*0568*/ 	.word	0x0000cab0


	//   ....[48]....
        /*056c*/ 	.word	0x0000cac0


	//   ....[49]....
        /*0570*/ 	.word	0x0000cad0


	//   ....[50]....
        /*0574*/ 	.word	0x0000cae0


	//   ....[51]....
        /*0578*/ 	.word	0x0000caf0


	//   ....[52]....
        /*057c*/ 	.word	0x0000cb10


	//   ....[53]....
        /*0580*/ 	.word	0x0000cb20


	//   ....[54]....
        /*0584*/ 	.word	0x0000cb30


	//   ....[55]....
        /*0588*/ 	.word	0x0000cb40


	//   ....[56]....
        /*058c*/ 	.word	0x0000cb50


	//   ....[57]....
        /*0590*/ 	.word	0x0000cb60


	//   ....[58]....
        /*0594*/ 	.word	0x0000cb70


	//   ....[59]....
        /*0598*/ 	.word	0x0000cb80


	//   ....[60]....
        /*059c*/ 	.word	0x0000cb90


	//   ....[61]....
        /*05a0*/ 	.word	0x0000cba0


	//   ....[62]....
        /*05a4*/ 	.word	0x0000cbb0


	//   ....[63]....
        /*05a8*/ 	.word	0x0000cbc0


	//   ....[64]....
        /*05ac*/ 	.word	0x0000cbd0


	//   ....[65]....
        /*05b0*/ 	.word	0x0000cbe0


	//   ....[66]....
        /*05b4*/ 	.word	0x0000cbf0


	//   ....[67]....
        /*05b8*/ 	.word	0x0000cc00


	//   ....[68]....
        /*05bc*/ 	.word	0x0000cc20


	//   ....[69]....
        /*05c0*/ 	.word	0x0000cc40


	//   ....[70]....
        /*05c4*/ 	.word	0x0000cc50


	//   ....[71]....
        /*05c8*/ 	.word	0x0000cc60


	//   ....[72]....
        /*05cc*/ 	.word	0x0000cc70


	//   ....[73]....
        /*05d0*/ 	.word	0x0000cc90


	//   ....[74]....
        /*05d4*/ 	.word	0x0000ccb0


	//   ....[75]....
        /*05d8*/ 	.word	0x0000ccd0


	//   ....[76]....
        /*05dc*/ 	.word	0x0000cce0


	//   ....[77]....
        /*05e0*/ 	.word	0x0000ccf0


	//   ....[78]....
        /*05e4*/ 	.word	0x0000cd10


	//   ....[79]....
        /*05e8*/ 	.word	0x0000cd20


	//   ....[80]....
        /*05ec*/ 	.word	0x0000cd30


	//   ....[81]....
        /*05f0*/ 	.word	0x0000cd40


	//   ....[82]....
        /*05f4*/ 	.word	0x0000cd50


	//   ....[83]....
        /*05f8*/ 	.word	0x0000cd60


	//   ....[84]....
        /*05fc*/ 	.word	0x0000cd70


	//   ....[85]....
        /*0600*/ 	.word	0x0000cd90


	//   ....[86]....
        /*0604*/ 	.word	0x0000cda0


	//   ....[87]....
        /*0608*/ 	.word	0x0000cdc0


	//   ....[88]....
        /*060c*/ 	.word	0x0000cde0


	//   ....[89]....
        /*0610*/ 	.word	0x0000ce00


	//   ....[90]....
        /*0614*/ 	.word	0x0000ce30


	//   ....[91]....
        /*0618*/ 	.word	0x0000ce40


	//   ....[92]....
        /*061c*/ 	.word	0x0000ce50


	//   ....[93]....
        /*0620*/ 	.word	0x0000ce60


	//   ....[94]....
        /*0624*/ 	.word	0x0000ce70


	//   ....[95]....
        /*0628*/ 	.word	0x0000ce80


	//   ....[96]....
        /*062c*/ 	.word	0x0000ce90


	//   ....[97]....
        /*0630*/ 	.word	0x0000cea0


	//   ....[98]....
        /*0634*/ 	.word	0x0000ceb0


	//   ....[99]....
        /*0638*/ 	.word	0x0000ced0


	//   ....[100]....
        /*063c*/ 	.word	0x0000cf00


	//   ....[101]....
        /*0640*/ 	.word	0x0000cf30


	//   ....[102]....
        /*0644*/ 	.word	0x0000cf60


	//   ....[103]....
        /*0648*/ 	.word	0x0000cf90


	//   ....[104]....
        /*064c*/ 	.word	0x0000cfb0


	//   ....[105]....
        /*0650*/ 	.word	0x0000cfe0


	//   ....[106]....
        /*0654*/ 	.word	0x0000d000


	//   ....[107]....
        /*0658*/ 	.word	0x0000d010


	//   ....[108]....
        /*065c*/ 	.word	0x0000d020


	//   ....[109]....
        /*0660*/ 	.word	0x0000d030


	//   ....[110]....
        /*0664*/ 	.word	0x0000d040


	//   ....[111]....
        /*0668*/ 	.word	0x0000d050


	//   ....[112]....
        /*066c*/ 	.word	0x0000d060


	//   ....[113]....
        /*0670*/ 	.word	0x0000d070


	//   ....[114]....
        /*0674*/ 	.word	0x0000d080


	//   ....[115]....
        /*0678*/ 	.word	0x0000d090


	//   ....[116]....
        /*067c*/ 	.word	0x0000d0a0


	//   ....[117]....
        /*0680*/ 	.word	0x0000d0b0


	//   ....[118]....
        /*0684*/ 	.word	0x0000d0c0


	//   ....[119]....
        /*0688*/ 	.word	0x0000d0d0


	//   ....[120]....
        /*068c*/ 	.word	0x0000d0e0


	//   ....[121]....
        /*0690*/ 	.word	0x0000d0f0


	//   ....[122]....
        /*0694*/ 	.word	0x0000d100


	//   ....[123]....
        /*0698*/ 	.word	0x0000d110


	//   ....[124]....
        /*069c*/ 	.word	0x0000d120


	//   ....[125]....
        /*06a0*/ 	.word	0x0000d130


	//   ....[126]....
        /*06a4*/ 	.word	0x0000d140


	//   ....[127]....
        /*06a8*/ 	.word	0x0000d150


	//   ....[128]....
        /*06ac*/ 	.word	0x0000d160


	//   ....[129]....
        /*06b0*/ 	.word	0x0000d170


	//   ....[130]....
        /*06b4*/ 	.word	0x0000d180


	//   ....[131]....
        /*06b8*/ 	.word	0x0000d1a0


	//   ....[132]....
        /*06bc*/ 	.word	0x0000d1b0


	//   ....[133]....
        /*06c0*/ 	.word	0x0000d1c0


	//   ....[134]....
        /*06c4*/ 	.word	0x0000d1d0


	//   ....[135]....
        /*06c8*/ 	.word	0x0000d200


	//   ....[136]....
        /*06cc*/ 	.word	0x0000d230


	//   ....[137]....
        /*06d0*/ 	.word	0x0000d260


	//   ....[138]....
        /*06d4*/ 	.word	0x0000d290


	//   ....[139]....
        /*06d8*/ 	.word	0x0000d2c0


	//   ....[140]....
        /*06dc*/ 	.word	0x0000d2f0


	//   ....[141]....
        /*06e0*/ 	.word	0x0000d320


	//   ....[142]....
        /*06e4*/ 	.word	0x0000d350


	//   ....[143]....
        /*06e8*/ 	.word	0x0000d370


	//   ....[144]....
        /*06ec*/ 	.word	0x0000d380


	//   ....[145]....
        /*06f0*/ 	.word	0x0000d3b0


	//   ....[146]....
        /*06f4*/ 	.word	0x0000d3e0


	//   ....[147]....
        /*06f8*/ 	.word	0x0000d410


	//   ....[148]....
        /*06fc*/ 	.word	0x0000d440


	//   ....[149]....
        /*0700*/ 	.word	0x0000d470


	//   ....[150]....
        /*0704*/ 	.word	0x0000d4a0


	//   ....[151]....
        /*0708*/ 	.word	0x0000d4d0


	//   ....[152]....
        /*070c*/ 	.word	0x0000d500


	//   ....[153]....
        /*0710*/ 	.word	0x0000d530


	//   ....[154]....
        /*0714*/ 	.word	0x0000d560


	//   ....[155]....
        /*0718*/ 	.word	0x0000d590


	//   ....[156]....
        /*071c*/ 	.word	0x0000d5c0


	//   ....[157]....
        /*0720*/ 	.word	0x0000d5f0


	//   ....[158]....
        /*0724*/ 	.word	0x0000d630


	//   ....[159]....
        /*0728*/ 	.word	0x0000d660


	//   ....[160]....
        /*072c*/ 	.word	0x0000d6a0


	//   ....[161]....
        /*0730*/ 	.word	0x0000dbc0


	//   ....[162]....
        /*0734*/ 	.word	0x0000dc00


	//   ....[163]....
        /*0738*/ 	.word	0x0000dc40


	//   ....[164]....
        /*073c*/ 	.word	0x0000dc80


	//   ....[165]....
        /*0740*/ 	.word	0x0000dce0


	//   ....[166]....
        /*0744*/ 	.word	0x0000dd10


	//   ....[167]....
        /*0748*/ 	.word	0x0000e9c0


	//   ....[168]....
        /*074c*/ 	.word	0x0000e9f0


	//   ....[169]....
        /*0750*/ 	.word	0x0000fb40


	//   ....[170]....
        /*0754*/ 	.word	0x00011260


	//   ....[171]....
        /*0758*/ 	.word	0x000112a0


	//   ....[172]....
        /*075c*/ 	.word	0x000112c0


	//   ....[173]....
        /*0760*/ 	.word	0x000112f0


	//   ....[174]....
        /*0764*/ 	.word	0x00011360


	//   ....[175]....
        /*0768*/ 	.word	0x00011380


	//   ....[176]....
        /*076c*/ 	.word	0x000113e0


	//   ....[177]....
        /*0770*/ 	.word	0x00011400


	//   ....[178]....
        /*0774*/ 	.word	0x00011760


	//   ....[179]....
        /*0778*/ 	.word	0x00011780


	//   ....[180]....
        /*077c*/ 	.word	0x00011790


	//   ....[181]....
        /*0780*/ 	.word	0x000117d0


	//   ....[182]....
        /*0784*/ 	.word	0x00011830


	//   ....[183]....
        /*0788*/ 	.word	0x00011850


	//   ....[184]....
        /*078c*/ 	.word	0x000118c0


	//   ....[185]....
        /*0790*/ 	.word	0x000118f0


	//   ....[186]....
        /*0794*/ 	.word	0x00011e70


	//   ....[187]....
        /*0798*/ 	.word	0x00011ea0


	//   ....[188]....
        /*079c*/ 	.word	0x00011ed0


	//   ....[189]....
        /*07a0*/ 	.word	0x00011f20


	//   ....[190]....
        /*07a4*/ 	.word	0x00011fa0


	//   ....[191]....
        /*07a8*/ 	.word	0x00011fc0


	//   ....[192]....
        /*07ac*/ 	.word	0x00012040


	//   ....[193]....
        /*07b0*/ 	.word	0x00012060


	//   ....[194]....
        /*07b4*/ 	.word	0x000120e0


	//   ....[195]....
        /*07b8*/ 	.word	0x00012100


	//   ....[196]....
        /*07bc*/ 	.word	0x00012180


	//   ....[197]....
        /*07c0*/ 	.word	0x000121a0


	//   ....[198]....
        /*07c4*/ 	.word	0x00012220


	//   ....[199]....
        /*07c8*/ 	.word	0x00012240


	//   ....[200]....
        /*07cc*/ 	.word	0x000122c0


	//   ....[201]....
        /*07d0*/ 	.word	0x000122f0


	//   ....[202]....
        /*07d4*/ 	.word	0x00012980


	//   ....[203]....
        /*07d8*/ 	.word	0x000129a0


	//   ....[204]....
        /*07dc*/ 	.word	0x000129b0


	//   ....[205]....
        /*07e0*/ 	.word	0x000129c0


	//   ....[206]....
        /*07e4*/ 	.word	0x000129d0


	//   ....[207]....
        /*07e8*/ 	.word	0x000129e0


	//   ....[208]....
        /*07ec*/ 	.word	0x00012a00


	//   ....[209]....
        /*07f0*/ 	.word	0x00012a20


	//   ....[210]....
        /*07f4*/ 	.word	0x00012dc0


	//   ....[211]....
        /*07f8*/ 	.word	0x00012de0


	//   ....[212]....
        /*07fc*/ 	.word	0x00012e00


	//   ....[213]....
        /*0800*/ 	.word	0x00012e10


	//   ....[214]....
        /*0804*/ 	.word	0x00012e20


	//   ....[215]....
        /*0808*/ 	.word	0x00012e30


	//   ....[216]....
        /*080c*/ 	.word	0x00012e50


	//   ....[217]....
        /*0810*/ 	.word	0x00012ee0


	//   ....[218]....
        /*0814*/ 	.word	0x00013e70


	//   ....[219]....
        /*0818*/ 	.word	0x000144f0


	//   ....[220]....
        /*081c*/ 	.word	0x000145e0


	//   ....[221]....
        /*0820*/ 	.word	0x000146b0


	//   ....[222]....
        /*0824*/ 	.word	0x00014730


	//   ....[223]....
        /*0828*/ 	.word	0x00014800


	//   ....[224]....
        /*082c*/ 	.word	0x00014860


	//   ....[225]....
        /*0830*/ 	.word	0x00014930


	//   ....[226]....
        /*0834*/ 	.word	0x00014990


	//   ....[227]....
        /*0838*/ 	.word	0x00014a50


	//   ....[228]....
        /*083c*/ 	.word	0x00014b90


	//   ....[229]....
        /*0840*/ 	.word	0x00014c20


	//   ....[230]....
        /*0844*/ 	.word	0x00014cf0


	//   ....[231]....
        /*0848*/ 	.word	0x00014d90


	//   ....[232]....
        /*084c*/ 	.word	0x00014e10


	//   ....[233]....
        /*0850*/ 	.word	0x00014ec0


	//   ....[234]....
        /*0854*/ 	.word	0x00014f30


	//   ....[235]....
        /*0858*/ 	.word	0x00014ff0


	//   ....[236]....
        /*085c*/ 	.word	0x00015080


	//   ....[237]....
        /*0860*/ 	.word	0x000150e0


	//   ....[238]....
        /*0864*/ 	.word	0x00015190


	//   ....[239]....
        /*0868*/ 	.word	0x00015250


	//   ....[240]....
        /*086c*/ 	.word	0x000152c0


	//   ....[241]....
        /*0870*/ 	.word	0x000153a0


	//   ....[242]....
        /*0874*/ 	.word	0x00015420


	//   ....[243]....
        /*0878*/ 	.word	0x000154f0


	//   ....[244]....
        /*087c*/ 	.word	0x00015560


	//   ....[245]....
        /*0880*/ 	.word	0x00015640


	//   ....[246]....
        /*0884*/ 	.word	0x000156b0


	//   ....[247]....
        /*0888*/ 	.word	0x00015790


	//   ....[248]....
        /*088c*/ 	.word	0x00015810


	//   ....[249]....
        /*0890*/ 	.word	0x000158d0


	//   ....[250]....
        /*0894*/ 	.word	0x00015940


	//   ....[251]....
        /*0898*/ 	.word	0x00015a00


	//   ....[252]....
        /*089c*/ 	.word	0x00015b40


	//   ....[253]....
        /*08a0*/ 	.word	0x00015be0


	//   ....[254]....
        /*08a4*/ 	.word	0x00015c40


	//   ....[255]....
        /*08a8*/ 	.word	0x00015cf0


	//   ....[0]....
        /*08ac*/ 	.word	0x00015d70


	//   ....[1]....
        /*08b0*/ 	.word	0x00015e10


	//   ....[2]....
        /*08b4*/ 	.word	0x00015ea0


	//   ....[3]....
        /*08b8*/ 	.word	0x00015f40


	//   ....[4]....
        /*08bc*/ 	.word	0x00016020


	//   ....[5]....
        /*08c0*/ 	.word	0x000160c0


	//   ....[6]....
        /*08c4*/ 	.word	0x00016130


	//   ....[7]....
        /*08c8*/ 	.word	0x000161e0


	//   ....[8]....
        /*08cc*/ 	.word	0x00016240


	//   ....[9]....
        /*08d0*/ 	.word	0x00016300


	//   ....[10]....
        /*08d4*/ 	.word	0x00016360


	//   ....[11]....
        /*08d8*/ 	.word	0x00016410


	//----- nvinfo : EIATTR_REG_RECONFIG
	.align		4
.L_180:
        /*08dc*/ 	.byte	0x01, 0x54
	.zero		2


	//----- nvinfo : EIATTR_SYSCALL_OFFSETS
	.align		4
        /*08e0*/ 	.byte	0x04, 0x46
        /*08e2*/ 	.short	(.L_182 - .L_181)


	//   ....[0]....
.L_181:
        /*08e4*/ 	.word	0x000018f0


	//   ....[1]....
        /*08e8*/ 	.word	0x00010710


	//   ....[2]....
        /*08ec*/ 	.word	0x00010850


	//   ....[3]....
        /*08f0*/ 	.word	0x00010990


	//   ....[4]....
        /*08f4*/ 	.word	0x00010ab0


	//   ....[5]....
        /*08f8*/ 	.word	0x00011be0


	//----- nvinfo : EIATTR_MBARRIER_INSTR_OFFSETS
	.align		4
.L_182:
        /*08fc*/ 	.byte	0x04, 0x39
        /*08fe*/ 	.short	(.L_184 - .L_183)


	//   ....[0]....
.L_183:
        /*0900*/ 	.word	0x00000180
        /*0904*/ 	.word	0x000000ff
        /*0908*/ 	.word	0x00020800
        /*090c*/ 	.short	0x0100
        /*090e*/ 	.byte	0x08
	.zero		1


	//   ....[1]....
        /*0910*/ 	.word	0x00000190
        /*0914*/ 	.word	0x000000ff
        /*0918*/ 	.word	0x00020820
        /*091c*/ 	.short	0x0100
        /*091e*/ 	.byte	0x08
	.zero		1


	//   ....[2]....
        /*0920*/ 	.word	0x00000280
        /*0924*/ 	.word	0x000000ff
        /*0928*/ 	.word	0x00020830
        /*092c*/ 	.short	0x0100
        /*092e*/ 	.byte	0x08
	.zero		1


	//   ....[3]....
        /*0930*/ 	.word	0x00000290
        /*0934*/ 	.word	0x000000ff
        /*0938*/ 	.word	0x00020840
        /*093c*/ 	.short	0x0100
        /*093e*/ 	.byte	0x08
	.zero		1


	//   ....[4]....
        /*0940*/ 	.word	0x000002a0
        /*0944*/ 	.word	0x000000ff
        /*0948*/ 	.word	0x00020838
        /*094c*/ 	.short	0x0100
        /*094e*/ 	.byte	0x08
	.zero		1


	//   ....[5]....
        /*0950*/ 	.word	0x000002b0
        /*0954*/ 	.word	0x000000ff
        /*0958*/ 	.word	0x00020848
        /*095c*/ 	.short	0x0100
        /*095e*/ 	.byte	0x08
	.zero		1


	//   ....[6]....
        /*0960*/ 	.word	0x000003e0
        /*0964*/ 	.word	0x000000ff
        /*0968*/ 	.word	0x00020850
        /*096c*/ 	.short	0x0100
        /*096e*/ 	.byte	0x08
	.zero		1


	//   ....[7]....
        /*0970*/ 	.word	0x000003f0
        /*0974*/ 	.word	0x000000ff
        /*0978*/ 	.word	0x00020860
        /*097c*/ 	.short	0x0100
        /*097e*/ 	.byte	0x08
	.zero		1


	//   ....[8]....
        /*0980*/ 	.word	0x00000400
        /*0984*/ 	.word	0x000000ff
        /*0988*/ 	.word	0x00020858
        /*098c*/ 	.short	0x0100
        /*098e*/ 	.byte	0x08
	.zero		1


	//   ....[9]....
        /*0990*/ 	.word	0x00000410
        /*0994*/ 	.word	0x000000ff
        /*0998*/ 	.word	0x00020868
        /*099c*/ 	.short	0x0100
        /*099e*/ 	.byte	0x08
	.zero		1


	//   ....[10]....
        /*09a0*/ 	.word	0x00000500
        /*09a4*/ 	.word	0x000000ff
        /*09a8*/ 	.word	0x00020870
        /*09ac*/ 	.short	0x0100
        /*09ae*/ 	.byte	0x06
	.zero		1


	//   ....[11]....
        /*09b0*/ 	.word	0x00000510
        /*09b4*/ 	.word	0x000000ff
        /*09b8*/ 	.word	0x00020880
        /*09bc*/ 	.short	0x0100
        /*09be*/ 	.byte	0x06
	.zero		1


	//   ....[12]....
        /*09c0*/ 	.word	0x00000520
        /*09c4*/ 	.word	0x000000ff
        /*09c8*/ 	.word	0x00020878
        /*09cc*/ 	.short	0x0100
        /*09ce*/ 	.byte	0x06
	.zero		1


	//   ....[13]....
        /*09d0*/ 	.word	0x00000530
        /*09d4*/ 	.word	0x000000ff
        /*09d8*/ 	.word	0x00020888
        /*09dc*/ 	.short	0x0100
        /*09de*/ 	.byte	0x06
	.zero		1


	//   ....[14]....
        /*09e0*/ 	.word	0x00000660
        /*09e4*/ 	.word	0x000000ff
        /*09e8*/ 	.word	0x00020890
        /*09ec*/ 	.short	0x0100
        /*09ee*/ 	.byte	0x08
	.zero		1


	//   ....[15]....
        /*09f0*/ 	.word	0x00000670
        /*09f4*/ 	.word	0x000000ff
        /*09f8*/ 	.word	0x000208a0
        /*09fc*/ 	.short	0x0100
        /*09fe*/ 	.byte	0x08
	.zero		1


	//   ....[16]....
        /*0a00*/ 	.word	0x00000680
        /*0a04*/ 	.word	0x000000ff
        /*0a08*/ 	.word	0x00020898
        /*0a0c*/ 	.short	0x0100
        /*0a0e*/ 	.byte	0x08
	.zero		1


	//   ....[17]....
        /*0a10*/ 	.word	0x00000690
        /*0a14*/ 	.word	0x000000ff
        /*0a18*/ 	.word	0x000208a8
        /*0a1c*/ 	.short	0x0100
        /*0a1e*/ 	.byte	0x08
	.zero		1


	//   ....[18]....
        /*0a20*/ 	.word	0x000007d0
        /*0a24*/ 	.word	0x000000ff
        /*0a28*/ 	.word	0x000208b0
        /*0a2c*/ 	.short	0x0100
        /*0a2e*/ 	.byte	0x08
	.zero		1


	//   ....[19]....
        /*0a30*/ 	.word	0x000007e0
        /*0a34*/ 	.word	0x000000ff
        /*0a38*/ 	.word	0x000208c0
        /*0a3c*/ 	.short	0x0100
        /*0a3e*/ 	.byte	0x08
	.zero		1


	//   ....[20]....
        /*0a40*/ 	.word	0x000007f0
        /*0a44*/ 	.word	0x000000ff
        /*0a48*/ 	.word	0x000208b8
        /*0a4c*/ 	.short	0x0100
        /*0a4e*/ 	.byte	0x08
	.zero		1


	//   ....[21]....
        /*0a50*/ 	.word	0x00000800
        /*0a54*/ 	.word	0x000000ff
        /*0a58*/ 	.word	0x000208c8
        /*0a5c*/ 	.short	0x0100
        /*0a5e*/ 	.byte	0x08
	.zero		1


	//   ....[22]....
        /*0a60*/ 	.word	0x00001bc0
        /*0a64*/ 	.word	0x000000ff
        /*0a68*/ 	.word	0x00020800
        /*0a6c*/ 	.short	0x010a
        /*0a6e*/ 	.byte	0x29
	.zero		1


	//   ....[23]....
        /*0a70*/ 	.word	0x00001c90
        /*0a74*/ 	.word	0x000000ff
        /*0a78*/ 	.word	0x00020830
        /*0a7c*/ 	.short	0x010a
        /*0a7e*/ 	.byte	0x29
	.zero		1


	//   ....[24]....
        /*0a80*/ 	.word	0x00001cd0
        /*0a84*/ 	.word	0x000000ff
        /*0a88*/ 	.word	0x00020830
        /*0a8c*/ 	.short	0x010a
        /*0a8e*/ 	.byte	0x29
	.zero		1


	//   ....[25]....
        /*0a90*/ 	.word	0x00002680
        /*0a94*/ 	.word	0x000000ff
        /*0a98*/ 	.word	0x00000000
        /*0a9c*/ 	.short	0x0101
        /*0a9e*/ 	.byte	0x06
	.zero		1


	//   ....[26]....
        /*0aa0*/ 	.word	0x00003ea0
        /*0aa4*/ 	.word	0x000000ff
        /*0aa8*/ 	.word	0x00020850
        /*0aac*/ 	.short	0x010a
        /*0aae*/ 	.byte	0x29
	.zero		1


	//   ....[27]....
        /*0ab0*/ 	.word	0x00003ee0
        /*0ab4*/ 	.word	0x000000ff
        /*0ab8*/ 	.word	0x00020850
        /*0abc*/ 	.short	0x010a
        /*0abe*/ 	.byte	0x29
	.zero		1


	//   ....[28]....
        /*0ac0*/ 	.word	0x000040d0
        /*0ac4*/ 	.word	0x000000ff
        /*0ac8*/ 	.word	0x00000000
        /*0acc*/ 	.short	0x0101
        /*0ace*/ 	.byte	0x0a
	.zero		1


	//   ....[29]....
        /*0ad0*/ 	.word	0x00004440
        /*0ad4*/ 	.word	0x000000ff
        /*0ad8*/ 	.word	0x00020830
        /*0adc*/ 	.short	0x010a
        /*0ade*/ 	.byte	0x37
	.zero		1


	//   ....[30]....
        /*0ae0*/ 	.word	0x00004480
        /*0ae4*/ 	.word	0x000000ff
        /*0ae8*/ 	.word	0x00020830
        /*0aec*/ 	.short	0x010a
        /*0aee*/ 	.byte	0x37
	.zero		1


	//   ....[31]....
        /*0af0*/ 	.word	0x00004ae0
        /*0af4*/ 	.word	0x000000ff
        /*0af8*/ 	.word	0x00000000
        /*0afc*/ 	.short	0x0101
        /*0afe*/ 	.byte	0x06
	.zero		1


	//   ....[32]....
        /*0b00*/ 	.word	0x00006910
        /*0b04*/ 	.word	0x000000ff
        /*0b08*/ 	.word	0x00020850
        /*0b0c*/ 	.short	0x010a
        /*0b0e*/ 	.byte	0x37
	.zero		1


	//   ....[33]....
        /*0b10*/ 	.word	0x00006950
        /*0b14*/ 	.word	0x000000ff
        /*0b18*/ 	.word	0x00020850
        /*0b1c*/ 	.short	0x010a
        /*0b1e*/ 	.byte	0x37
	.zero		1


	//   ....[34]....
        /*0b20*/ 	.word	0x00006ac0
        /*0b24*/ 	.word	0x000000ff
        /*0b28*/ 	.word	0x00000000
        /*0b2c*/ 	.short	0x0101
        /*0b2e*/ 	.byte	0x37
	.zero		1


	//   ....[35]....
        /*0b30*/ 	.word	0x00006ec0
        /*0b34*/ 	.word	0x000000ff
        /*0b38*/ 	.word	0x00020830
        /*0b3c*/ 	.short	0x010a
        /*0b3e*/ 	.byte	0x35
	.zero		1


	//   ....[36]....
        /*0b40*/ 	.word	0x00006f00
        /*0b44*/ 	.word	0x000000ff
        /*0b48*/ 	.word	0x00020830
        /*0b4c*/ 	.short	0x010a
        /*0b4e*/ 	.byte	0x35
	.zero		1


	//   ....[37]....
        /*0b50*/ 	.word	0x00007440
        /*0b54*/ 	.word	0x000000ff
        /*0b58*/ 	.word	0x00000000
        /*0b5c*/ 	.short	0x0101
        /*0b5e*/ 	.byte	0x06
	.zero		1


	//   ....[38]....
        /*0b60*/ 	.word	0x00008880
        /*0b64*/ 	.word	0x000000ff
        /*0b68*/ 	.word	0x00020850
        /*0b6c*/ 	.short	0x010a
        /*0b6e*/ 	.byte	0x35
	.zero		1


	//   ....[39]....
        /*0b70*/ 	.word	0x000088c0
        /*0b74*/ 	.word	0x000000ff
        /*0b78*/ 	.word	0x00020850
        /*0b7c*/ 	.short	0x010a
        /*0b7e*/ 	.byte	0x35
	.zero		1


	//   ....[40]....
        /*0b80*/ 	.word	0x00008a10
        /*0b84*/ 	.word	0x000000ff
        /*0b88*/ 	.word	0x00000000
        /*0b8c*/ 	.short	0x0101
        /*0b8e*/ 	.byte	0x35
	.zero		1


	//   ....[41]....
        /*0b90*/ 	.word	0x00008b80
        /*0b94*/ 	.word	0x000000ff
        /*0b98*/ 	.word	0x00020830
        /*0b9c*/ 	.short	0x010a
        /*0b9e*/ 	.byte	0x39
	.zero		1


	//   ....[42]....
        /*0ba0*/ 	.word	0x00008bc0
        /*0ba4*/ 	.word	0x000000ff
        /*0ba8*/ 	.word	0x00020830
        /*0bac*/ 	.short	0x010a
        /*0bae*/ 	.byte	0x39
	.zero		1


	//   ....[43]....
        /*0bb0*/ 	.word	0x000091f0
        /*0bb4*/ 	.word	0x000000ff
        /*0bb8*/ 	.word	0x00000000
        /*0bbc*/ 	.short	0x0101
        /*0bbe*/ 	.byte	0x06
	.zero		1


	//   ....[44]....
        /*0bc0*/ 	.word	0x0000b030
        /*0bc4*/ 	.word	0x000000ff
        /*0bc8*/ 	.word	0x00020850
        /*0bcc*/ 	.short	0x010a
        /*0bce*/ 	.byte	0x39
	.zero		1


	//   ....[45]....
        /*0bd0*/ 	.word	0x0000b070
        /*0bd4*/ 	.word	0x000000ff
        /*0bd8*/ 	.word	0x00020850
        /*0bdc*/ 	.short	0x010a
        /*0bde*/ 	.byte	0x39
	.zero		1


	//   ....[46]....
        /*0be0*/ 	.word	0x0000b1e0
        /*0be4*/ 	.word	0x000000ff
        /*0be8*/ 	.word	0x00000000
        /*0bec*/ 	.short	0x0101
        /*0bee*/ 	.byte	0x39
	.zero		1


	//   ....[47]....
        /*0bf0*/ 	.word	0x0000dcc0
        /*0bf4*/ 	.word	0x000000ff
        /*0bf8*/ 	.word	0x00000000
        /*0bfc*/ 	.short	0x0101
        /*0bfe*/ 	.byte	0x04
	.zero		1


	//   ....[48]....
        /*0c00*/ 	.word	0x00011050
        /*0c04*/ 	.word	0x000000ff
        /*0c08*/ 	.word	0x00020880
        /*0c0c*/ 	.short	0x010a
        /*0c0e*/ 	.byte	0x2e
	.zero		1


	//   ....[49]....
        /*0c10*/ 	.word	0x00011500
        /*0c14*/ 	.word	0x000000ff
        /*0c18*/ 	.word	0x00020870
        /*0c1c*/ 	.short	0x0107
        /*0c1e*/ 	.byte	0x2e
	.zero		1


	//   ....[50]....
        /*0c20*/ 	.word	0x00011590
        /*0c24*/ 	.word	0x000000ff
        /*0c28*/ 	.word	0x00020870
        /*0c2c*/ 	.short	0x0101
        /*0c2e*/ 	.byte	0x2e
	.zero		1


	//   ....[51]....
        /*0c30*/ 	.word	0x000115c0
        /*0c34*/ 	.word	0x000000ff
        /*0c38*/ 	.word	0x00020840
        /*0c3c*/ 	.short	0x010a
        /*0c3e*/ 	.byte	0x2e
	.zero		1


	//   ....[52]....
        /*0c40*/ 	.word	0x00011980
        /*0c44*/ 	.word	0x000000ff
        /*0c48*/ 	.word	0x00020830
        /*0c4c*/ 	.short	0x0107
        /*0c4e*/ 	.byte	0x2e
	.zero		1


	//   ....[53]....
        /*0c50*/ 	.word	0x00011a10
        /*0c54*/ 	.word	0x000000ff
        /*0c58*/ 	.word	0x00020830
        /*0c5c*/ 	.short	0x0101
        /*0c5e*/ 	.byte	0x2e
	.zero		1


	//   ....[54]....
        /*0c60*/ 	.word	0x000123e0
        /*0c64*/ 	.word	0x000000ff
        /*0c68*/ 	.word	0x00020800
        /*0c6c*/ 	.short	0x0107
        /*0c6e*/ 	.byte	0x2e
	.zero		1


	//   ....[55]....
        /*0c70*/ 	.word	0x00012420
        /*0c74*/ 	.word	0x000000ff
        /*0c78*/ 	.word	0x00020800
        /*0c7c*/ 	.short	0x0101
        /*0c7e*/ 	.byte	0x2e
	.zero		1


	//   ....[56]....
        /*0c80*/ 	.word	0x00012450
        /*0c84*/ 	.word	0x000000ff
        /*0c88*/ 	.word	0x00020820
        /*0c8c*/ 	.short	0x010a
        /*0c8e*/ 	.byte	0x2e
	.zero		1


	//   ....[57]....
        /*0c90*/ 	.word	0x00012780
        /*0c94*/ 	.word	0x00000004
        /*0c98*/ 	.word	0x00020880
        /*0c9c*/ 	.short	0x010a
        /*0c9e*/ 	.byte	0x3f
	.zero		1


	//   ....[58]....
        /*0ca0*/ 	.word	0x00012b50
        /*0ca4*/ 	.word	0x00000004
        /*0ca8*/ 	.word	0x00020870
        /*0cac*/ 	.short	0x0107
        /*0cae*/ 	.byte	0x3f
	.zero		1


	//   ....[59]....
        /*0cb0*/ 	.word	0x00012be0
        /*0cb4*/ 	.word	0x00000004
        /*0cb8*/ 	.word	0x00020870
        /*0cbc*/ 	.short	0x0101
        /*0cbe*/ 	.byte	0x3f
	.zero		1


	//   ....[60]....
        /*0cc0*/ 	.word	0x00012c10
        /*0cc4*/ 	.word	0x00000004
        /*0cc8*/ 	.word	0x00020840
        /*0ccc*/ 	.short	0x010a
        /*0cce*/ 	.byte	0x3f
	.zero		1


	//   ....[61]....
        /*0cd0*/ 	.word	0x00012fa0
        /*0cd4*/ 	.word	0x00000004
        /*0cd8*/ 	.word	0x00020830
        /*0cdc*/ 	.short	0x0107
        /*0cde*/ 	.byte	0x3f
	.zero		1


	//   ....[62]....
        /*0ce0*/ 	.word	0x00013040
        /*0ce4*/ 	.word	0x00000004
        /*0ce8*/ 	.word	0x00020830
        /*0cec*/ 	.short	0x0101
        /*0cee*/ 	.byte	0x3f
	.zero		1


	//   ....[63]....
        /*0cf0*/ 	.word	0x000130c0
        /*0cf4*/ 	.word	0x00000002
        /*0cf8*/ 	.word	0x00020870
        /*0cfc*/ 	.short	0x010a
        /*0cfe*/ 	.byte	0x3f
	.zero		1


	//   ....[64]....
        /*0d00*/ 	.word	0x00013150
        /*0d04*/ 	.word	0x00000002
        /*0d08*/ 	.word	0x00020860
        /*0d0c*/ 	.short	0x010a
        /*0d0e*/ 	.byte	0x3f
	.zero		1


	//   ....[65]....
        /*0d10*/ 	.word	0x00013620
        /*0d14*/ 	.word	0x00000002
        /*0d18*/ 	.word	0x00020850
        /*0d1c*/ 	.short	0x0101
        /*0d1e*/ 	.byte	0x3f
	.zero		1


	//   ....[66]....
        /*0d20*/ 	.word	0x000136c0
        /*0d24*/ 	.word	0x00000002
        /*0d28*/ 	.word	0x00000000
        /*0d2c*/ 	.short	0x0101
        /*0d2e*/ 	.byte	0x3f
	.zero		1


	//   ....[67]....
        /*0d30*/ 	.word	0x00013790
        /*0d34*/ 	.word	0x00000011
        /*0d38*/ 	.word	0x00020870
        /*0d3c*/ 	.short	0x010a
        /*0d3e*/ 	.byte	0x3f
	.zero		1


	//   ....[68]....
        /*0d40*/ 	.word	0x00013850
        /*0d44*/ 	.word	0x00000011
        /*0d48*/ 	.word	0x00020860
        /*0d4c*/ 	.short	0x010a
        /*0d4e*/ 	.byte	0x3f
	.zero		1


	//   ....[69]....
        /*0d50*/ 	.word	0x00013d00
        /*0d54*/ 	.word	0x00000011
        /*0d58*/ 	.word	0x00020850
        /*0d5c*/ 	.short	0x0101
        /*0d5e*/ 	.byte	0x3f
	.zero		1


	//   ....[70]....
        /*0d60*/ 	.word	0x00013dd0
        /*0d64*/ 	.word	0x00000011
        /*0d68*/ 	.word	0x00000000
        /*0d6c*/ 	.short	0x0101
        /*0d6e*/ 	.byte	0x3f
	.zero		1


	//   ....[71]....
        /*0d70*/ 	.word	0x00013e20
        /*0d74*/ 	.word	0x00000005
        /*0d78*/ 	.word	0x00020820
        /*0d7c*/ 	.short	0x010a
        /*0d7e*/ 	.byte	0x3f
	.zero		1


	//   ....[72]....
        /*0d80*/ 	.word	0x00013f40
        /*0d84*/ 	.word	0x00000004
        /*0d88*/ 	.word	0x00020840
        /*0d8c*/ 	.short	0x010a
        /*0d8e*/ 	.byte	0x3f
	.zero		1


	//   ....[73]....
        /*0d90*/ 	.word	0x00013fe0
        /*0d94*/ 	.word	0x00000005
        /*0d98*/ 	.word	0x00020840
        /*0d9c*/ 	.short	0x010a
        /*0d9e*/ 	.byte	0x3f
	.zero		1


	//   ....[74]....
        /*0da0*/ 	.word	0x00014020
        /*0da4*/ 	.word	0x00000004
        /*0da8*/ 	.word	0x00020860
        /*0dac*/ 	.short	0x010a
        /*0dae*/ 	.byte	0x3f
	.zero		1


	//   ....[75]....
        /*0db0*/ 	.word	0x00014060
        /*0db4*/ 	.word	0x00000005
        /*0db8*/ 	.word	0x00020860
        /*0dbc*/ 	.short	0x010a
        /*0dbe*/ 	.byte	0x3f
	.zero		1


	//   ....[76]....
        /*0dc0*/ 	.word	0x000140a0
        /*0dc4*/ 	.word	0x00000004
        /*0dc8*/ 	.word	0x00020880
        /*0dcc*/ 	.short	0x010a
        /*0dce*/ 	.byte	0x3f
	.zero		1


	//   ....[77]....
        /*0dd0*/ 	.word	0x000140e0
        /*0dd4*/ 	.word	0x00000005
        /*0dd8*/ 	.word	0x00020880
        /*0ddc*/ 	.short	0x010a
        /*0dde*/ 	.byte	0x3f
	.zero		1


	//   ....[78]....
        /*0de0*/ 	.word	0x00014150
        /*0de4*/ 	.word	0x00000004
        /*0de8*/ 	.word	0x00020800
        /*0dec*/ 	.short	0x010a
        /*0dee*/ 	.byte	0x3f
	.zero		1


	//   ....[79]....
        /*0df0*/ 	.word	0x000141b0
        /*0df4*/ 	.word	0x00000004
        /*0df8*/ 	.word	0x00020830
        /*0dfc*/ 	.short	0x010a
        /*0dfe*/ 	.byte	0x3f
	.zero		1


	//   ....[80]....
        /*0e00*/ 	.word	0x00014210
        /*0e04*/ 	.word	0x0000000a
        /*0e08*/ 	.word	0x00020850
        /*0e0c*/ 	.short	0x010a
        /*0e0e*/ 	.byte	0x3f
	.zero		1


	//   ....[81]....
        /*0e10*/ 	.word	0x00014270
        /*0e14*/ 	.word	0x0000000d
        /*0e18*/ 	.word	0x00020830
        /*0e1c*/ 	.short	0x010a
        /*0e1e*/ 	.byte	0x3f
	.zero		1


	//   ....[82]....
        /*0e20*/ 	.word	0x000142d0
        /*0e24*/ 	.word	0x0000000b
        /*0e28*/ 	.word	0x00020850
        /*0e2c*/ 	.short	0x010a
        /*0e2e*/ 	.byte	0x3f
	.zero		1


	//   ....[83]....
        /*0e30*/ 	.word	0x00014330
        /*0e34*/ 	.word	0x00000006
        /*0e38*/ 	.word	0x00020830
        /*0e3c*/ 	.short	0x010a
        /*0e3e*/ 	.byte	0x3f
	.zero		1


	//   ....[84]....
        /*0e40*/ 	.word	0x00014390
        /*0e44*/ 	.word	0x0000000c
        /*0e48*/ 	.word	0x00020850
        /*0e4c*/ 	.short	0x010a
        /*0e4e*/ 	.byte	0x3f
	.zero		1


	//   ....[85]....
        /*0e50*/ 	.word	0x000143f0
        /*0e54*/ 	.word	0x0000000e
        /*0e58*/ 	.word	0x00020830
        /*0e5c*/ 	.short	0x010a
        /*0e5e*/ 	.byte	0x3f
	.zero		1


	//   ....[86]....
        /*0e60*/ 	.word	0x00014450
        /*0e64*/ 	.word	0x0000000c
        /*0e68*/ 	.word	0x00020850
        /*0e6c*/ 	.short	0x010a
        /*0e6e*/ 	.byte	0x3f
	.zero		1


	//   ....[87]....
        /*0e70*/ 	.word	0x00014530
        /*0e74*/ 	.word	0x00000003
        /*0e78*/ 	.word	0x00020880
        /*0e7c*/ 	.short	0x010a
        /*0e7e*/ 	.byte	0x3f
	.zero		1


	//   ....[88]....
        /*0e80*/ 	.word	0x00014ae0
        /*0e84*/ 	.word	0x00000003
        /*0e88*/ 	.word	0x00020840
        /*0e8c*/ 	.short	0x010a
        /*0e8e*/ 	.byte	0x3f
	.zero		1


	//   ....[89]....
        /*0e90*/ 	.word	0x00015a40
        /*0e94*/ 	.word	0x00000003
        /*0e98*/ 	.word	0x00020820
        /*0e9c*/ 	.short	0x010a
        /*0e9e*/ 	.byte	0x3f
	.zero		1


	//   ....[90]....
        /*0ea0*/ 	.word	0x00015a90
        /*0ea4*/ 	.word	0x00000004
        /*0ea8*/ 	.word	0x00020880
        /*0eac*/ 	.short	0x010a
        /*0eae*/ 	.byte	0x3f
	.zero		1


	//   ....[91]....
        /*0eb0*/ 	.word	0x00015f70
        /*0eb4*/ 	.word	0x00000004
        /*0eb8*/ 	.word	0x00020840
        /*0ebc*/ 	.short	0x010a
        /*0ebe*/ 	.byte	0x3f
	.zero		1


	//   ....[92]....
        /*0ec0*/ 	.word	0x00016440
        /*0ec4*/ 	.word	0x00000002
        /*0ec8*/ 	.word	0x00020870
        /*0ecc*/ 	.short	0x010a
        /*0ece*/ 	.byte	0x3f
	.zero		1


	//   ....[93]....
        /*0ed0*/ 	.word	0x00016490
        /*0ed4*/ 	.word	0x00000002
        /*0ed8*/ 	.word	0x00020860
        /*0edc*/ 	.short	0x010a
        /*0ede*/ 	.byte	0x3f
	.zero		1


	//   ....[94]....
        /*0ee0*/ 	.word	0x000164e0
        /*0ee4*/ 	.word	0x00000011
        /*0ee8*/ 	.word	0x00020870
        /*0eec*/ 	.short	0x010a
        /*0eee*/ 	.byte	0x3f
	.zero		1


	//   ....[95]....
        /*0ef0*/ 	.word	0x00016530
        /*0ef4*/ 	.word	0x00000011
        /*0ef8*/ 	.word	0x00020860
        /*0efc*/ 	.short	0x010a
        /*0efe*/ 	.byte	0x3f
	.zero		1


	//   ....[96]....
        /*0f00*/ 	.word	0x00016580
        /*0f04*/ 	.word	0x00000005
        /*0f08*/ 	.word	0x00020820
        /*0f0c*/ 	.short	0x010a
        /*0f0e*/ 	.byte	0x3f
	.zero		1


	//   ....[97]....
        /*0f10*/ 	.word	0x000165d0
        /*0f14*/ 	.word	0x00000004
        /*0f18*/ 	.word	0x00020840
        /*0f1c*/ 	.short	0x010a
        /*0f1e*/ 	.byte	0x3f
	.zero		1


	//   ....[98]....
        /*0f20*/ 	.word	0x00016620
        /*0f24*/ 	.word	0x00000005
        /*0f28*/ 	.word	0x00020840
        /*0f2c*/ 	.short	0x010a
        /*0f2e*/ 	.byte	0x3f
	.zero		1


	//   ....[99]....
        /*0f30*/ 	.word	0x00016670
        /*0f34*/ 	.word	0x00000004
        /*0f38*/ 	.word	0x00020860
        /*0f3c*/ 	.short	0x010a
        /*0f3e*/ 	.byte	0x3f
	.zero		1


	//   ....[100]....
        /*0f40*/ 	.word	0x000166c0
        /*0f44*/ 	.word	0x00000005
        /*0f48*/ 	.word	0x00020860
        /*0f4c*/ 	.short	0x010a
        /*0f4e*/ 	.byte	0x3f
	.zero		1


	//   ....[101]....
        /*0f50*/ 	.word	0x00016710
        /*0f54*/ 	.word	0x00000004
        /*0f58*/ 	.word	0x00020880
        /*0f5c*/ 	.short	0x010a
        /*0f5e*/ 	.byte	0x3f
	.zero		1


	//----- nvinfo : EIATTR_NUM_MBARRIERS
	.align		4
.L_184:
        /*0f60*/ 	.byte	0x03, 0x38
        /*0f62*/ 	.short	0x0016


	//----- nvinfo : EIATTR_EXIT_INSTR_OFFSETS
	.align		4
        /*0f64*/ 	.byte	0x04, 0x1c
        /*0f66*/ 	.short	(.L_186 - .L_185)


	//   ....[0]....
.L_185:
        /*0f68*/ 	.word	0x00014130


	//----- nvinfo : EIATTR_MAX_THREADS
	.align		4
.L_186:
        /*0f6c*/ 	.byte	0x04, 0x05
        /*0f6e*/ 	.short	(.L_188 - .L_187)
.L_187:
        /*0f70*/ 	.word	0x00000180
        /*0f74*/ 	.word	0x00000001
        /*0f78*/ 	.word	0x00000001


	//----- nvinfo : EIATTR_CRS_STACK_SIZE
	.align		4
.L_188:
        /*0f7c*/ 	.byte	0x04, 0x1e
        /*0f7e*/ 	.short	(.L_190 - .L_189)
.L_189:
        /*0f80*/ 	.word	0x00000000


	//----- nvinfo : EIATTR_CBANK_PARAM_SIZE
	.align		4
.L_190:
        /*0f84*/ 	.byte	0x03, 0x19
        /*0f86*/ 	.short	0x0a70


	//----- nvinfo : EIATTR_PARAM_CBANK
	.align		4
        /*0f88*/ 	.byte	0x04, 0x0a
        /*0f8a*/ 	.short	(.L_192 - .L_191)
	.align		4
.L_191:
        /*0f8c*/ 	.word	index@(.nv.constant0._ZN7cutlass13device_kernelIN5flash11enable_sm90INS1_16FlashAttnFwdSm90INS1_25CollectiveMainloopFwdSm90ILi2EN4cute5tupleIJNS5_1CILi1EEES8_S8_EEENS6_IJNS7_ILi128EEENS7_ILi64EEENS7_ILi256EEEEEELi256ENS_12float_e4m3_tEfNS_4arch4Sm90ELb0ELb1ELb1ELb0ELb1ELb0ELb0ELb1ELb0ELb1ELb1ELb0EEENS1_21CollectiveEpilogueFwdINS6_IJSA_SC_SB_EEES9_NS_10bfloat16_tESG_Li256ELb0ELb1ELb1ELb1EEENS1_19SingleTileSchedulerILb0ELb1ELb1ELi128EEEEEEEEEvNT_6ParamsE)
        /*0f90*/ 	.short	0x0210
        /*0f92*/ 	.short	0x0a70


	//----- nvinfo : EIATTR_SW_WAR
	.align		4
.L_192:
        /*0f94*/ 	.byte	0x04, 0x36
        /*0f96*/ 	.short	(.L_194 - .L_193)
.L_193:
        /*0f98*/ 	.word	0x00000008
.L_194:


//--------------------- .nv.info._ZN7cutlass13device_kernelIN5flash11enable_sm90INS1_16FlashAttnFwdSm90INS1_25CollectiveMainloopFwdSm90ILi2EN4cute5tupleIJNS5_1CILi1EEES8_S8_EEENS6_IJNS7_ILi128EEENS7_ILi64EEENS7_ILi256EEEEEELi256ENS_12float_e4m3_tEfNS_4arch4Sm90ELb0ELb1ELb1ELb1ELb1ELb0ELb0ELb1ELb0ELb1ELb1ELb0EEENS1_21CollectiveEpilogueFwdINS6_IJSA_SC_SB_EEES9_NS_10bfloat16_tESG_Li256ELb1ELb1ELb1ELb1EEENS1_36VarlenDynamicPersistentTileSchedulerILi128ELi64ELi256ELi128ELb1ELb1ELb1ELb1ELb0ELb1EEEEEEEEEvNT_6ParamsE --------------------------
	.section	.nv.info._ZN7cutlass13device_kernelIN5flash11enable_sm90INS1_16FlashAttnFwdSm90INS1_25CollectiveMainloopFwdSm90ILi2EN4cute5tupleIJNS5_1CILi1EEES8_S8_EEENS6_IJNS7_ILi128EEENS7_ILi64EEENS7_ILi256EEEEEELi256ENS_12float_e4m3_tEfNS_4arch4Sm90ELb0ELb1ELb1ELb1ELb1ELb0ELb0ELb1ELb0ELb1ELb1ELb0EEENS1_21CollectiveEpilogueFwdINS6_IJSA_SC_SB_EEES9_NS_10bfloat16_tESG_Li256ELb1ELb1ELb1ELb1EEENS1_36VarlenDynamicPersistentTileSchedulerILi128ELi64ELi256ELi128ELb1ELb1ELb1ELb1ELb0ELb1EEEEEEEEEvNT_6ParamsE,"",@"SHT_CUDA_INFO"
	.sectionflags	@""
	.align	4


	//----- nvinfo : EIATTR_CUDA_API_VERSION
	.align		4
        /*0000*/ 	.byte	0x04, 0x37
        /*0002*/ 	.short	(.L_196 - .L_195)
.L_195:
        /*0004*/ 	.word	0x00000082


	//----- nvinfo : EIATTR_KPARAM_INFO
	.align		4
.L_196:
        /*0008*/ 	.byte	0x04, 0x17
        /*000a*/ 	.short	(.L_198 - .L_197)
.L_197:
        /*000c*/ 	.word	0x00000000
        /*0010*/ 	.short	0x0000
        /*0012*/ 	.short	0x0070
        /*0014*/ 	.byte	0x00, 0xf0, 0x01, 0x2a


	//----- nvinfo : EIATTR_SPARSE_MMA_MASK
	.align		4
.L_198:
        /*0018*/ 	.byte	0x03, 0x50
        /*001a*/ 	.short	0x0000


	//----- nvinfo : EIATTR_MAXREG_COUNT
	.align		4
        /*001c*/ 	.byte	0x03, 0x1b
        /*001e*/ 	.short	0x00a8


	//----- nvinfo : EIATTR_NUM_BARRIERS
	.align		4
        /*0020*/ 	.byte	0x02, 0x4c
        /*0022*/ 	.byte	0x10
	.zero		1


	//----- nvinfo : EIATTR_EXTERNS
	.align		4
        /*0024*/ 	.byte	0x04, 0x0f
        /*0026*/ 	.short	(.L_200 - .L_199)


	//   ....[0]....
	.align		4
.L_199:
        /*0028*/ 	.word	index@(__assertfail)


	//----- nvinfo : EIATTR_ANNOTATIONS
	.align		4
.L_200:
        /*002c*/ 	.byte	0x04, 0x55
        /*002e*/ 	.short	(.L_202 - .L_201)


	//   ....[0]....
.L_201:
        /* <DEDUP_REMOVED lines=9> */


	//----- nvinfo : EIATTR_MERCURY_ISA_VERSION
	.align		4
.L_202:
        /*00a8*/ 	.byte	0x03, 0x5f
        /*00aa*/ 	.short	0x0101


	//----- nvinfo : EIATTR_UNUSED_LOAD_BYTE_OFFSET
	.align		4
        /*00ac*/ 	.byte	0x04, 0x44
        /*00ae*/ 	.short	(.L_204 - .L_203)


	//   ....[0]....
.L_203:
        /*00b0*/ 	.word	0x000009a0
        /*00b4*/ 	.word	0x0000fff0


	//   ....[1]....
        /*00b8*/ 	.word	0x0000ce90
        /*00bc*/ 	.word	0x0000fff0


	//----- nvinfo : EIATTR_INT_WARP_WIDE_INSTR_OFFSETS
	.align		4
.L_204:
        /*00c0*/ 	.byte	0x04, 0x31
        /*00c2*/ 	.short	(.L_206 - .L_205)


	//   ....[0]....
.L_205:
        /*00c4*/ 	.word	0x000000c0


	//   ....[1]....
        /*00c8*/ 	.word	0x000000d0


	//   ....[2]....
        /*00cc*/ 	.word	0x00000170


	//   ....[3]....
        /*00d0*/ 	.word	0x00014e50


	//   ....[4]....
        /*00d4*/ 	.word	0x00014ee0


	//   ....[5]....
        /*00d8*/ 	.word	0x00017fd0


	//   ....[6]....
        /*00dc*/ 	.word	0x00018060


	//----- nvinfo : EIATTR_COOP_GROUP_MASK_REGIDS
	.align		4
.L_206:
        /*00e0*/ 	.byte	0x04, 0x29
        /*00e2*/ 	.short	(.L_208 - .L_207)


	//   ....[0]....
.L_207:
        /*00e4*/ 	.word	0xffffffff


	//   ....[1]....
        /*00e8*/ 	.word	0xffffffff


	//   ....[2]....
        /*00ec*/ 	.word	0xffffffff


	//   ....[3]....
        /*00f0*/ 	.word	0xffffffff


	//   ....[4]....
        /*00f4*/ 	.word	0xffffffff


	//   ....[5]....
        /*00f8*/ 	.word	0xffffffff


	//   ....[6]....
        /*00fc*/ 	.word	0xffffffff


	//   ....[7]....
        /*0100*/ 	.word	0xffffffff


	//   ....[8]....
        /*0104*/ 	.word	0xffffffff


	//   ....[9]....
        /*0108*/ 	.word	0xffffffff


	//   ....[10]....
        /*010c*/ 	.word	0xffffffff


	//   ....[11]....
        /*0110*/ 	.word	0xffffffff


	//   ....[12]....
        /*0114*/ 	.word	0xffffffff


	//   ....[13]....
        /*0118*/ 	.word	0xffffffff


	//   ....[14]....
        /*011c*/ 	.word	0xffffffff


	//   ....[15]....
        /*0120*/ 	.word	0xffffffff


	//   ....[16]....
        /*0124*/ 	.word	0xffffffff


	//   ....[17]....
        /*0128*/ 	.word	0xffffffff


	//   ....[18]....
        /*012c*/ 	.word	0xffffffff


	//   ....[19]....
        /*0130*/ 	.word	0xffffffff


	//   ....[20]....
        /*0134*/ 	.word	0xffffffff


	//   ....[21]....
        /*0138*/ 	.word	0xffffffff


	//   ....[22]....
        /*013c*/ 	.word	0xffffffff


	//   ....[23]....
        /*0140*/ 	.word	0xffffffff


	//   ....[24]....
        /*0144*/ 	.word	0xffffffff


	//   ....[25]....
        /*0148*/ 	.word	0xffffffff


	//   ....[26]....
        /*014c*/ 	.word	0xffffffff


	//   ....[27]....
        /*0150*/ 	.word	0xffffffff


	//   ....[28]....
        /*0154*/ 	.word	0xffffffff


	//   ....[29]....
        /*0158*/ 	.word	0xffffffff


	//   ....[30]....
        /*015c*/ 	.word	0xffffffff


	//   ....[31]....
        /*0160*/ 	.word	0xffffffff


	//   ....[32]....
        /*0164*/ 	.word	0xffffffff


	//   ....[33]....
        /*0168*/ 	.word	0xffffffff


	//   ....[34]....
        /*016c*/ 	.word	0xffffffff


	//   ....[35]....
        /*0170*/ 	.word	0xffffffff


	//   ....[36]....
        /*0174*/ 	.word	0xffffffff


	//   ....[37]....
        /*0178*/ 	.word	0xffffffff


	//   ....[38]....
        /*017c*/ 	.word	0xffffffff


	//   ....[39]....
        /*0180*/ 	.word	0xffffffff


	//   ....[40]....
        /*0184*/ 	.word	0xffffffff


	//   ....[41]....
        /*0188*/ 	.word	0xffffffff


	//   ....[42]....
        /*018c*/ 	.word	0xffffffff


	//   ....[43]....
        /*0190*/ 	.word	0xffffffff


	//   ....[44]....
        /*0194*/ 	.word	0xffffffff


	//   ....[45]....
        /*0198*/ 	.word	0xffffffff


	//   ....[46]....
        /*019c*/ 	.word	0xffffffff


	//   ....[47]....
        /*01a0*/ 	.word	0xffffffff


	//   ....[48]....
        /*01a4*/ 	.word	0xffffffff


	//   ....[49]....
        /*01a8*/ 	.word	0xffffffff


	//   ....[50]....
        /*01ac*/ 	.word	0xffffffff


	//   ....[51]....
        /*01b0*/ 	.word	0xffffffff


	//   ....[52]....
        /*01b4*/ 	.word	0xffffffff


	//   ....[53]....
        /*01b8*/ 	.word	0xffffffff


	//   ....[54]....
        /*01bc*/ 	.word	0xffffffff


	//   ....[55]....
        /*01c0*/ 	.word	0xffffffff


	//   ....[56]....
        /*01c4*/ 	.word	0xffffffff


	//   ....[57]....
        /*01c8*/ 	.word	0xffffffff


	//   ....[58]....
        /*01cc*/ 	.word	0xffffffff


	//   ....[59]....
        /*01d0*/ 	.word	0xffffffff


	//   ....[60]....
        /*01d4*/ 	.word	0xffffffff


	//   ....[61]....
        /*01d8*/ 	.word	0xffffffff


	//   ....[62]....
        /*01dc*/ 	.word	0xffffffff


	//   ....[63]....
        /*01e0*/ 	.word	0xffffffff


	//   ....[64]....
        /*01e4*/ 	.word	0xffffffff


	//   ....[65]....
        /*01e8*/ 	.word	0xffffffff


	//   ....[66]....
        /*01ec*/ 	.word	0xffffffff


	//   ....[67]....
        /*01f0*/ 	.word	0xffffffff


	//   ....[68]....
        /*01f4*/ 	.word	0xffffffff


	//   ....[69]....
        /*01f8*/ 	.word	0xffffffff


	//   ....[70]....
        /*01fc*/ 	.word	0xffffffff


	//   ....[71]....
        /*0200*/ 	.word	0xffffffff


	//   ....[72]....
        /*0204*/ 	.word	0xffffffff


	//   ....[73]....
        /*0208*/ 	.word	0xffffffff


	//   ....[74]....
        /*020c*/ 	.word	0xffffffff


	//   ....[75]....
        /*0210*/ 	.word	0xffffffff


	//   ....[76]....
        /*0214*/ 	.word	0xffffffff


	//   ....[77]....
        /*0218*/ 	.word	0xffffffff


	//   ....[78]....
        /*021c*/ 	.word	0xffffffff


	//   ....[79]....
        /*0220*/ 	.word	0xffffffff


	//   ....[80]....
        /*0224*/ 	.word	0xffffffff


	//   ....[81]....
        /*0228*/ 	.word	0xffffffff


	//   ....[82]....
        /*022c*/ 	.word	0xffffffff


	//   ....[83]....
        /*0230*/ 	.word	0xffffffff


	//   ....[84]....
        /*0234*/ 	.word	0xffffffff


	//   ....[85]....
        /*0238*/ 	.word	0xffffffff


	//   ....[86]....
        /*023c*/ 	.word	0xffffffff


	//   ....[87]....
        /*0240*/ 	.word	0xffffffff


	//   ....[88]....
        /*0244*/ 	.word	0xffffffff


	//   ....[89]....
        /*0248*/ 	.word	0xffffffff


	//   ....[90]....
        /*024c*/ 	.word	0xffffffff


	//   ....[91]....
        /*0250*/ 	.word	0xffffffff


	//   ....[92]....
        /*0254*/ 	.word	0xffffffff


	//   ....[93]....
        /*0258*/ 	.word	0xffffffff


	//   ....[94]....
        /*025c*/ 	.word	0xffffffff


	//   ....[95]....
        /*0260*/ 	.word	0xffffffff


	//   ....[96]....
        /*0264*/ 	.word	0xffffffff


	//   ....[97]....
        /*0268*/ 	.word	0xffffffff


	//   ....[98]....
        /*026c*/ 	.word	0xffffffff


	//   ....[99]....
        /*0270*/ 	.word	0xffffffff


	//   ....[100]....
        /*0274*/ 	.word	0xffffffff


	//   ....[101]....
        /*0278*/ 	.word	0xffffffff


	//   ....[102]....
        /*027c*/ 	.word	0xffffffff


	//   ....[103]....
        /*0280*/ 	.word	0xffffffff


	//   ....[104]....
        /*0284*/ 	.word	0xffffffff


	//   ....[105]....
        /*0288*/ 	.word	0xffffffff


	//   ....[106]....
        /*028c*/ 	.word	0xffffffff


	//   ....[107]....
        /*0290*/ 	.word	0xffffffff


	//   ....[108]....
        /*0294*/ 	.word	0xffffffff


	//   ....[109]....
        /*0298*/ 	.word	0xffffffff


	//   ....[110]....
        /*029c*/ 	.word	0xffffffff


	//   ....[111]....
        /*02a0*/ 	.word	0xffffffff


	//   ....[112]....
        /*02a4*/ 	.word	0xffffffff


	//   ....[113]....
        /*02a8*/ 	.word	0xffffffff


	//   ....[114]....
        /*02ac*/ 	.word	0xffffffff


	//   ....[115]....
        /*02b0*/ 	.word	0xffffffff


	//   ....[116]....
        /*02b4*/ 	.word	0xffffffff


	//   ....[117]....
        /*02b8*/ 	.word	0xffffffff


	//   ....[118]....
        /*02bc*/ 	.word	0xffffffff


	//   ....[119]....
        /*02c0*/ 	.word	0xffffffff


	//   ....[120]....
        /*02c4*/ 	.word	0xffffffff


	//   ....[121]....
        /*02c8*/ 	.word	0xffffffff


	//   ....[122]....
        /*02cc*/ 	.word	0xffffffff


	//   ....[123]....
        /*02d0*/ 	.word	0xffffffff


	//   ....[124]....
        /*02d4*/ 	.word	0xffffffff


	//   ....[125]....
        /*02d8*/ 	.word	0xffffffff


	//   ....[126]....
        /*02dc*/ 	.word	0xffffffff


	//   ....[127]....
        /*02e0*/ 	.word	0xffffffff


	//   ....[128]....
        /*02e4*/ 	.word	0xffffffff


	//   ....[129]....
        /*02e8*/ 	.word	0xffffffff


	//   ....[130]....
        /*02ec*/ 	.word	0xffffffff


	//   ....[131]....
        /*02f0*/ 	.word	0xffffffff


	//   ....[132]....
        /*02f4*/ 	.word	0xffffffff


	//   ....[133]....
        /*02f8*/ 	.word	0xffffffff


	//   ....[134]....
        /*02fc*/ 	.word	0xffffffff


	//   ....[135]....
        /*0300*/ 	.word	0xffffffff


	//   ....[136]....
        /*0304*/ 	.word	0xffffffff


	//   ....[137]....
        /*0308*/ 	.word	0xffffffff


	//   ....[138]....
        /*030c*/ 	.word	0xffffffff


	//   ....[139]....
        /*0310*/ 	.word	0xffffffff


	//   ....[140]....
        /*0314*/ 	.word	0xffffffff


	//   ....[141]....
        /*0318*/ 	.word	0xffffffff


	//   ....[142]....
        /*031c*/ 	.word	0xffffffff


	//   ....[143]....
        /*0320*/ 	.word	0xffffffff


	//   ....[144]....
        /*0324*/ 	.word	0xffffffff


	//   ....[145]....
        /*0328*/ 	.word	0xffffffff


	//   ....[146]....
        /*032c*/ 	.word	0xffffffff


	//   ....[147]....
        /*0330*/ 	.word	0xffffffff


	//   ....[148]....
        /*0334*/ 	.word	0xffffffff


	//   ....[149]....
        /*0338*/ 	.word	0xffffffff


	//   ....[150]....
        /*033c*/ 	.word	0xffffffff


	//   ....[151]....
        /*0340*/ 	.word	0xffffffff


	//   ....[152]....
        /*0344*/ 	.word	0xffffffff


	//   ....[153]....
        /*0348*/ 	.word	0xffffffff


	//   ....[154]....
        /*034c*/ 	.word	0xffffffff


	//   ....[155]....
        /*0350*/ 	.word	0xffffffff


	//   ....[156]....
        /*0354*/ 	.word	0xffffffff


	//   ....[157]....
        /*0358*/ 	.word	0xffffffff


	//   ....[158]....
        /*035c*/ 	.word	0xffffffff


	//   ....[159]....
        /*0360*/ 	.word	0xffffffff


	//   ....[160]....
        /*0364*/ 	.word	0xffffffff


	//   ....[161]....
        /*0368*/ 	.word	0xffffffff


	//   ....[162]....
        /*036c*/ 	.word	0xffffffff


	//   ....[163]....
        /*0370*/ 	.word	0xffffffff


	//   ....[164]....
        /*0374*/ 	.word	0xffffffff


	//   ....[165]....
        /*0378*/ 	.word	0xffffffff


	//   ....[166]....
        /*037c*/ 	.word	0xffffffff


	//   ....[167]....
        /*0380*/ 	.word	0xffffffff


	//   ....[168]....
        /*0384*/ 	.word	0xffffffff


	//   ....[169]....
        /*0388*/ 	.word	0xffffffff


	//   ....[170]....
        /*038c*/ 	.word	0xffffffff


	//   ....[171]....
        /*0390*/ 	.word	0xffffffff


	//   ....[172]....
        /*0394*/ 	.word	0xffffffff


	//   ....[173]....
        /*0398*/ 	.word	0xffffffff


	//   ....[174]....
        /*039c*/ 	.word	0xffffffff


	//   ....[175]....
        /*03a0*/ 	.word	0xffffffff


	//   ....[176]....
        /*03a4*/ 	.word	0xffffffff


	//   ....[177]....
        /*03a8*/ 	.word	0xffffffff


	//   ....[178]....
        /*03ac*/ 	.word	0xffffffff


	//   ....[179]....
        /*03b0*/ 	.word	0xffffffff


	//   ....[180]....
        /*03b4*/ 	.word	0xffffffff


	//   ....[181]....
        /*03b8*/ 	.word	0xffffffff


	//   ....[182]....
        /*03bc*/ 	.word	0xffffffff


	//   ....[183]....
        /*03c0*/ 	.word	0xffffffff


	//   ....[184]....
        /*03c4*/ 	.word	0xffffffff


	//   ....[185]....
        /*03c8*/ 	.word	0xffffffff


	//   ....[186]....
        /*03cc*/ 	.word	0xffffffff


	//   ....[187]....
        /*03d0*/ 	.word	0xffffffff


	//   ....[188]....
        /*03d4*/ 	.word	0xffffffff


	//   ....[189]....
        /*03d8*/ 	.word	0xffffffff


	//   ....[190]....
        /*03dc*/ 	.word	0xffffffff


	//   ....[191]....
        /*03e0*/ 	.word	0xffffffff


	//   ....[192]....
        /*03e4*/ 	.word	0xffffffff


	//   ....[193]....
        /*03e8*/ 	.word	0xffffffff


	//   ....[194]....
        /*03ec*/ 	.word	0xffffffff


	//   ....[195]....
        /*03f0*/ 	.word	0xffffffff


	//   ....[196]....
        /*03f4*/ 	.word	0xffffffff


	//   ....[197]....
        /*03f8*/ 	.word	0xffffffff


	//   ....[198]....
        /*03fc*/ 	.word	0xffffffff


	//   ....[199]....
        /*0400*/ 	.word	0xffffffff


	//   ....[200]....
        /*0404*/ 	.word	0xffffffff


	//   ....[201]....
        /*0408*/ 	.word	0xffffffff


	//   ....[202]....
        /*040c*/ 	.word	0xffffffff


	//   ....[203]....
        /*0410*/ 	.word	0xffffffff


	//   ....[204]....
        /*0414*/ 	.word	0xffffffff


	//   ....[205]....
        /*0418*/ 	.word	0xffffffff


	//   ....[206]....
        /*041c*/ 	.word	0xffffffff


	//   ....[207]....
        /*0420*/ 	.word	0xffffffff


	//   ....[208]....
        /*0424*/ 	.word	0xffffffff


	//   ....[209]....
        /*0428*/ 	.word	0xffffffff


	//   ....[210]....
        /*042c*/ 	.word	0xffffffff


	//   ....[211]....
        /*0430*/ 	.word	0xffffffff


	//   ....[212]....
        /*0434*/ 	.word	0xffffffff


	//   ....[213]....
        /*0438*/ 	.word	0xffffffff


	//   ....[214]....
        /*043c*/ 	.word	0xffffffff


	//   ....[215]....
        /*0440*/ 	.word	0xffffffff


	//   ....[216]....
        /*0444*/ 	.word	0xffffffff


	//   ....[217]....
        /*0448*/ 	.word	0xffffffff


	//   ....[218]....
        /*044c*/ 	.word	0xffffffff


	//   ....[219]....
        /*0450*/ 	.word	0xffffffff


	//   ....[220]....
        /*0454*/ 	.word	0xffffffff


	//   ....[221]....
        /*0458*/ 	.word	0xffffffff


	//   ....[222]....
        /*045c*/ 	.word	0xffffffff


	//   ....[223]....
        /*0460*/ 	.word	0xffffffff


	//   ....[224]....
        /*0464*/ 	.word	0xffffffff


	//   ....[225]....
        /*0468*/ 	.word	0xffffffff


	//   ....[226]....
        /*046c*/ 	.word	0xffffffff


	//   ....[227]....
        /*0470*/ 	.word	0xffffffff


	//   ....[228]....
        /*0474*/ 	.word	0xffffffff


	//   ....[229]....
        /*0478*/ 	.word	0xffffffff


	//   ....[230]....
        /*047c*/ 	.word	0xffffffff


	//   ....[231]....
        /*0480*/ 	.word	0xffffffff


	//   ....[232]....
        /*0484*/ 	.word	0xffffffff


	//   ....[233]....
        /*0488*/ 	.word	0xffffffff


	//   ....[234]....
        /*048c*/ 	.word	0xffffffff


	//   ....[235]....
        /*0490*/ 	.word	0xffffffff


	//   ....[236]....
        /*0494*/ 	.word	0xffffffff


	//   ....[237]....
        /*0498*/ 	.word	0xffffffff


	//   ....[238]....
        /*049c*/ 	.word	0xffffffff


	//   ....[239]....
        /*04a0*/ 	.word	0xffffffff


	//   ....[240]....
        /*04a4*/ 	.word	0xffffffff


	//   ....[241]....
        /*04a8*/ 	.word	0xffffffff


	//   ....[242]....
        /*04ac*/ 	.word	0xffffffff


	//   ....[243]....
        /*04b0*/ 	.word	0xffffffff


	//   ....[244]....
        /*04b4*/ 	.word	0xffffffff


	//   ....[245]....
        /*04b8*/ 	.word	0xffffffff


	//   ....[246]....
        /*04bc*/ 	.word	0xffffffff


	//   ....[247]....
        /*04c0*/ 	.word	0xffffffff


	//   ....[248]....
        /*04c4*/ 	.word	0xffffffff


	//   ....[249]....
        /*04c8*/ 	.word	0xffffffff


	//   ....[250]....
        /*04cc*/ 	.word	0xffffffff


	//   ....[251]....
        /*04d0*/ 	.word	0xffffffff


	//   ....[252]....
        /*04d4*/ 	.word	0xffffffff


	//   ....[253]....
        /*04d8*/ 	.word	0xffffffff


	//   ....[254]....
        /*04dc*/ 	.word	0xffffffff


	//   ....[255]....
        /*04e0*/ 	.word	0xffffffff


	//   ....[0]....
        /*04e4*/ 	.word	0xffffffff


	//   ....[1]....
        /*04e8*/ 	.word	0xffffffff


	//   ....[2]....
        /*04ec*/ 	.word	0xffffffff


	//   ....[3]....
        /*04f0*/ 	.word	0xffffffff


	//   ....[4]....
        /*04f4*/ 	.word	0xffffffff


	//   ....[5]....
        /*04f8*/ 	.word	0xffffffff


	//   ....[6]....
        /*04fc*/ 	.word	0xffffffff


	//   ....[7]....
        /*0500*/ 	.word	0xffffffff


	//   ....[8]....
        /*0504*/ 	.word	0xffffffff


	//   ....[9]....
        /*0508*/ 	.word	0xffffffff


	//   ....[10]....
        /*050c*/ 	.word	0xffffffff


	//   ....[11]....
        /*0510*/ 	.word	0xffffffff


	//   ....[12]....
        /*0514*/ 	.word	0xffffffff


	//   ....[13]....
        /*0518*/ 	.word	0x0500000f


	//   ....[14]....
        /*051c*/ 	.word	0x0500000f


	//   ....[15]....
        /*0520*/ 	.word	0x0500000f


	//   ....[16]....
        /*0524*/ 	.word	0x0500000f


	//   ....[17]....
        /*0528*/ 	.word	0x0500000f


	//   ....[18]....
        /*052c*/ 	.word	0x0500000f


	//   ....[19]....
        /*0530*/ 	.word	0x0500000f


	//   ....[20]....
        /*0534*/ 	.word	0x0500000f


	//   ....[21]....
        /*0538*/ 	.word	0x0500000f


	//   ....[22]....
        /*053c*/ 	.word	0x0500000f


	//   ....[23]....
        /*0540*/ 	.word	0x0500000f


	//   ....[24]....
        /*0544*/ 	.word	0x0500000f


	//   ....[25]....
        /*0548*/ 	.word	0x0500000f


	//   ....[26]....
        /*054c*/ 	.word	0x0500000f


	//   ....[27]....
        /*0550*/ 	.word	0x0500000f


	//   ....[28]....
        /*0554*/ 	.word	0x0500000f


	//   ....[29]....
        /*0558*/ 	.word	0x0500000f


	//   ....[30]....
        /*055c*/ 	.word	0x0500000f


	//   ....[31]....
        /*0560*/ 	.word	0x0500000f


	//   ....[32]....
        /*0564*/ 	.word	0x0500000f


	//   ....[33]....
        /*0568*/ 	.word	0x0500000f


	//   ....[34]....
        /*056c*/ 	.word	0x0500000f


	//   ....[35]....
        /*0570*/ 	.word	0x0500000f


	//   ....[36]....
        /*0574*/ 	.word	0x0500000f


	//   ....[37]....
        /*0578*/ 	.word	0x0500000f


	//   ....[38]....
        /*057c*/ 	.word	0x0500000f


	//   ....[39]....
        /*0580*/ 	.word	0x0500000f


	//   ....[40]....
        /*0584*/ 	.word	0x0500000f


	//   ....[41]....
        /*0588*/ 	.word	0x0500000f


	//   ....[42]....
        /*058c*/ 	.word	0x0500000f


	//   ....[43]....
        /*0590*/ 	.word	0x0500000f


	//   ....[44]....
        /*0594*/ 	.word	0x0500000f


	//   ....[45]....
        /*0598*/ 	.word	0x0500000f


	//   ....[46]....
        /*059c*/ 	.word	0x0500000f


	//   ....[47]....
        /*05a0*/ 	.word	0x0500000f


	//   ....[48]....
        /*05a4*/ 	.word	0x0500000f


	//   ....[49]....
        /*05a8*/ 	.word	0x0500000f


	//   ....[50]....
        /*05ac*/ 	.word	0x0500000f


	//   ....[51]....
        /*05b0*/ 	.word	0x0500000f


	//   ....[52]....
        /*05b4*/ 	.word	0x0500000f


	//   ....[53]....
        /*05b8*/ 	.word	0x0500000f


	//   ....[54]....
        /*05bc*/ 	.word	0x0500000f


	//   ....[55]....
        /*05c0*/ 	.word	0x0500000f


	//   ....[56]....
        /*05c4*/ 	.word	0x0500000f


	//   ....[57]....
        /*05c8*/ 	.word	0x0500000f


	//   ....[58]....
        /*05cc*/ 	.word	0x0500000f


	//   ....[59]....
        /*05d0*/ 	.word	0x0500000f


	//   ....[60]....
        /*05d4*/ 	.word	0x0500000f


	//   ....[61]....
        /*05d8*/ 	.word	0x0500000f


	//   ....[62]....
        /*05dc*/ 	.word	0x0500000f


	//----- nvinfo : EIATTR_COOP_GROUP_INSTR_OFFSETS
	.align		4
.L_208:
        /*05e0*/ 	.byte	0x04, 0x28
        /*05e2*/ 	.short	(.L_210 - .L_209)


	//   ....[0]....
.L_209:
        /*05e4*/ 	.word	0x00000080


	//   ....[1]....
        /*05e8*/ 	.word	0x00000090


	//   ....[2]....
        /*05ec*/ 	.word	0x000002d0


	//   ....[3]....
        /*05f0*/ 	.word	0x00000430


	//   ....[4]....
        /*05f4*/ 	.word	0x00000550


	//   ....[5]....
        /*05f8*/ 	.word	0x000006b0


	//   ....[6]....
        /*05fc*/ 	.word	0x00002270


	//   ....[7]....
        /*0600*/ 	.word	0x00002e40


	//   ....[8]....
        /*0604*/ 	.word	0x000033e0


	//   ....[9]....
        /*0608*/ 	.word	0x00003cc0


	//   ....[10]....
        /*060c*/ 	.word	0x00003de0


	//   ....[11]....
        /*0610*/ 	.word	0x000041a0


	//   ....[12]....
        /*0614*/ 	.word	0x00004200


	//   ....[13]....
        /*0618*/ 	.word	0x00005300


	//   ....[14]....
        /*061c*/ 	.word	0x00005820


	//   ....[15]....
        /*0620*/ 	.word	0x000060e0


	//   ....[16]....
        /*0624*/ 	.word	0x000061c0


	//   ....[17]....
        /*0628*/ 	.word	0x00006850


	//   ....[18]....
        /*062c*/ 	.word	0x00006a20


	//   ....[19]....
        /*0630*/ 	.word	0x00008240


	//   ....[20]....
        /*0634*/ 	.word	0x00008260


	//   ....[21]....
        /*0638*/ 	.word	0x00008b80


	//   ....[22]....
        /*063c*/ 	.word	0x00008c20


	//   ....[23]....
        /*0640*/ 	.word	0x00009e10


	//   ....[24]....
        /*0644*/ 	.word	0x0000a320


	//   ....[25]....
        /*0648*/ 	.word	0x0000abe0


	//   ....[26]....
        /*064c*/ 	.word	0x0000acc0


	//   ....[27]....
        /*0650*/ 	.word	0x0000b350


	//   ....[28]....
        /*0654*/ 	.word	0x0000b520


	//   ....[29]....
        /*0658*/ 	.word	0x0000c3d0


	//   ....[30]....
        /*065c*/ 	.word	0x0000c400


	//   ....[31]....
        /*0660*/ 	.word	0x0000c480


	//   ....[32]....
        /*0664*/ 	.word	0x0000c4a0


	//   ....[33]....
        /*0668*/ 	.word	0x0000d6c0


	//   ....[34]....
        /*066c*/ 	.word	0x0000d6d0


	//   ....[35]....
        /*0670*/ 	.word	0x0000d6e0


	//   ....[36]....
        /*0674*/ 	.word	0x0000d6f0


	//   ....[37]....
        /*0678*/ 	.word	0x0000d720


	//   ....[38]....
        /*067c*/ 	.word	0x0000d740


	//   ....[39]....
        /*0680*/ 	.word	0x0000d750


	//   ....[40]....
        /*0684*/ 	.word	0x0000d760


	//   ....[41]....
        /*0688*/ 	.word	0x0000d780


	//   ....[42]....
        /*068c*/ 	.word	0x0000d790


	//   ....[43]....
        /*0690*/ 	.word	0x0000d7a0


	//   ....[44]....
        /*0694*/ 	.word	0x0000d7b0


	//   ....[45]....
        /*0698*/ 	.word	0x0000d7c0


	//   ....[46]....
        /*069c*/ 	.word	0x0000d7d0


	//   ....[47]....
        /*06a0*/ 	.word	0x0000d7e0


	//   ....[48]....
        /*06a4*/ 	.word	0x0000d7f0


	//   ....[49]....
        /*06a8*/ 	.word	0x0000e000


	//   ....[50]....
        /*06ac*/ 	.word	0x0000e030


	//   ....[51]....
        /*06b0*/ 	.word	0x0000e070


	//   ....[52]....
        /*06b4*/ 	.word	0x0000e0a0


	//   ....[53]....
        /*06b8*/ 	.word	0x0000e0d0


	//   ....[54]....
        /*06bc*/ 	.word	0x0000e100


	//   ....[55]....
        /*06c0*/ 	.word	0x0000e120


	//   ....[56]....
        /*06c4*/ 	.word	0x0000e140


	//   ....[57]....
        /*06c8*/ 	.word	0x0000e150


	//   ....[58]....
        /*06cc*/ 	.word	0x0000e160


	//   ....[59]....
        /*06d0*/ 	.word	0x0000e170


	//   ....[60]....
        /*06d4*/ 	.word	0x0000e190


	//   ....[61]....
        /*06d8*/ 	.word	0x0000e1a0


	//   ....[62]....
        /*06dc*/ 	.word	0x0000e1b0


	//   ....[63]....
        /*06e0*/ 	.word	0x0000e1c0


	//   ....[64]....
        /*06e4*/ 	.word	0x0000e1d0


	//   ....[65]....
        /*06e8*/ 	.word	0x0000e1e0


	//   ....[66]....
        /*06ec*/ 	.word	0x0000e1f0


	//   ....[67]....
        /*06f0*/ 	.word	0x0000e200


	//   ....[68]....
        /*06f4*/ 	.word	0x0000e210


	//   ....[69]....
        /*06f8*/ 	.word	0x0000e220


	//   ....[70]....
        /*06fc*/ 	.word	0x0000e230


	//   ....[71]....
        /*0700*/ 	.word	0x0000e240


	//   ....[72]....
        /*0704*/ 	.word	0x0000e250


	//   ....[73]....
        /*0708*/ 	.word	0x0000e260


	//   ....[74]....
        /*070c*/ 	.word	0x0000e270


	//   ....[75]....
        /*0710*/ 	.word	0x0000e280


	//   ....[76]....
        /*0714*/ 	.word	0x0000e290


	//   ....[77]....
        /*0718*/ 	.word	0x0000e2a0


	//   ....[78]....
        /*071c*/ 	.word	0x0000e2b0


	//   ....[79]....
        /*0720*/ 	.word	0x0000e2d0


	//   ....[80]....
        /*0724*/ 	.word	0x0000e2e0


	//   ....[81]....
        /*0728*/ 	.word	0x0000e2f0


	//   ....[82]....
        /*072c*/ 	.word	0x0000e300


	//   ....[83]....
        /*0730*/ 	.word	0x0000e310


	//   ....[84]....
        /*0734*/ 	.word	0x0000e320


	//   ....[85]....
        /*0738*/ 	.word	0x0000e330


	//   ....[86]....
        /*073c*/ 	.word	0x0000e340


	//   ....[87]....
        /*0740*/ 	.word	0x0000e350


	//   ....[88]....
        /*0744*/ 	.word	0x0000e360


	//   ....[89]....
        /*0748*/ 	.word	0x0000e370


	//   ....[90]....
        /*074c*/ 	.word	0x0000e380


	//   ....[91]....
        /*0750*/ 	.word	0x0000e390


	//   ....[92]....
        /*0754*/ 	.word	0x0000e3a0


	//   ....[93]....
        /*0758*/ 	.word	0x0000e3b0


	//   ....[94]....
        /*075c*/ 	.word	0x0000e3c0


	//   ....[95]....
        /*0760*/ 	.word	0x0000e3d0


	//   ....[96]....
        /*0764*/ 	.word	0x0000e3e0


	//   ....[97]....
        /*0768*/ 	.word	0x0000e3f0


	//   ....[98]....
        /*076c*/ 	.word	0x0000e400


	//   ....[99]....
        /*0770*/ 	.word	0x0000e410


	//   ....[100]....
        /*0774*/ 	.word	0x0000e420


	//   ....[101]....
        /*0778*/ 	.word	0x0000e430


	//   ....[102]....
        /*077c*/ 	.word	0x0000e440


	//   ....[103]....
        /*0780*/ 	.word	0x0000e450


	//   ....[104]....
        /*0784*/ 	.word	0x0000e460


	//   ....[105]....
        /*0788*/ 	.word	0x0000e470


	//   ....[106]....
        /*078c*/ 	.word	0x0000e480


	//   ....[107]....
        /*0790*/ 	.word	0x0000e490


	//   ....[108]....
        /*0794*/ 	.word	0x0000e4a0


	//   ....[109]....
        /*0798*/ 	.word	0x0000e4b0


	//   ....[110]....
        /*079c*/ 	.word	0x0000e4c0


	//   ....[111]....
        /*07a0*/ 	.word	0x0000e4d0


	//   ....[112]....
        /*07a4*/ 	.word	0x0000e4e0


	//   ....[113]....
        /*07a8*/ 	.word	0x0000e4f0


	//   ....[114]....
        /*07ac*/ 	.word	0x0000e500


	//   ....[115]....
        /*07b0*/ 	.word	0x0000e510


	//   ....[116]....
        /*07b4*/ 	.word	0x0000e520


	//   ....[117]....
        /*07b8*/ 	.word	0x0000e530


	//   ....[118]....
        /*07bc*/ 	.word	0x0000e540


	//   ....[119]....
        /*07c0*/ 	.word	0x0000e550


	//   ....[120]....
        /*07c4*/ 	.word	0x0000e560


	//   ....[121]....
        /*07c8*/ 	.word	0x0000e570


	//   ....[122]....
        /*07cc*/ 	.word	0x0000e580


	//   ....[123]....
        /*07d0*/ 	.word	0x0000e590


	//   ....[124]....
        /*07d4*/ 	.word	0x0000e5a0


	//   ....[125]....
        /*07d8*/ 	.word	0x0000e5b0


	//   ....[126]....
        /*07dc*/ 	.word	0x0000e5c0


	//   ....[127]....
        /*07e0*/ 	.word	0x0000e5d0


	//   ....[128]....
        /*07e4*/ 	.word	0x0000e5e0


	//   ....[129]....
        /*07e8*/ 	.word	0x0000e5f0


	//   ....[130]....
        /*07ec*/ 	.word	0x0000e600


	//   ....[131]....
        /*07f0*/ 	.word	0x0000e610


	//   ....[132]....
        /*07f4*/ 	.word	0x0000e620


	//   ....[133]....
        /*07f8*/ 	.word	0x0000e630


	//   ....[134]....
        /*07fc*/ 	.word	0x0000e640


	//   ....[135]....
        /*0800*/ 	.word	0x0000e650


	//   ....[136]....
        /*0804*/ 	.word	0x0000e660


	//   ....[137]....
        /*0808*/ 	.word	0x0000e670


	//   ....[138]....
        /*080c*/ 	.word	0x0000e680


	//   ....[139]....
        /*0810*/ 	.word	0x0000e690


	//   ....[140]....
        /*0814*/ 	.word	0x0000e6a0


	//   ....[141]....
        /*0818*/ 	.word	0x0000e6b0


	//   ....[142]....
        /*081c*/ 	.word	0x0000e6c0


	//   ....[143]....
        /*0820*/ 	.word	0x0000e6d0


	//   ....[144]....
        /*0824*/ 	.word	0x0000e6e0


	//   ....[145]....
        /*0828*/ 	.word	0x0000e6f0


	//   ....[146]....
        /*082c*/ 	.word	0x0000e700


	//   ....[147]....
        /*0830*/ 	.word	0x0000e710


	//   ....[148]....
        /*0834*/ 	.word	0x0000e720


	//   ....[149]....
        /*0838*/ 	.word	0x0000e750


	//   ....[150]....
        /*083c*/ 	.word	0x0000e780


	//   ....[151]....
        /*0840*/ 	.word	0x0000e7a0


	//   ....[152]....
        /*0844*/ 	.word	0x0000e7d0


	//   ....[153]....
        /*0848*/ 	.word	0x0000e800


	//   ....[154]....
        /*084c*/ 	.word	0x0000e830


	//   ....[155]....
        /*0850*/ 	.word	0x0000e870


	//   ....[156]....
        /*0854*/ 	.word	0x0000e8a0


	//   ....[157]....
        /*0858*/ 	.word	0x0000e8f0


	//   ....[158]....
        /*085c*/ 	.word	0x0000eaf0


	//   ....[159]....
        /*0860*/ 	.word	0x0000eb20


	//   ....[160]....
        /*0864*/ 	.word	0x0000eb60


	//   ....[161]....
        /*0868*/ 	.word	0x0000f870


	//   ....[162]....
        /*086c*/ 	.word	0x0000f890


	//   ....[163]....
        /*0870*/ 	.word	0x0000f8a0


	//   ....[164]....
        /*0874*/ 	.word	0x0000f8b0


	//   ....[165]....
        /*0878*/ 	.word	0x00010360


	//   ....[166]....
        /*087c*/ 	.word	0x00010380


	//   ....[167]....
        /*0880*/ 	.word	0x00010530


	//   ....[168]....
        /*0884*/ 	.word	0x00010550


	//   ....[169]....
        /*0888*/ 	.word	0x00010690


	//   ....[170]....
        /*088c*/ 	.word	0x000106b0


	//   ....[171]....
        /*0890*/ 	.word	0x00010800


	//   ....[172]....
        /*0894*/ 	.word	0x00010820


	//   ....[173]....
        /*0898*/ 	.word	0x00010d20


	//   ....[174]....
        /*089c*/ 	.word	0x00010d30


	//   ....[175]....
        /*08a0*/ 	.word	0x000115e0


	//   ....[176]....
        /*08a4*/ 	.word	0x000115f0


	//   ....[177]....
        /*08a8*/ 	.word	0x00012810


	//   ....[178]....
        /*08ac*/ 	.word	0x00012840


	//   ....[179]....
        /*08b0*/ 	.word	0x000129b0


	//   ....[180]....
        /*08b4*/ 	.word	0x000129d0


	//   ....[181]....
        /*08b8*/ 	.word	0x00012b10


	//   ....[182]....
        /*08bc*/ 	.word	0x00012b30


	//   ....[183]....
        /*08c0*/ 	.word	0x00012c80


	//   ....[184]....
        /*08c4*/ 	.word	0x00012ca0


	//   ....[185]....
        /*08c8*/ 	.word	0x00012e70


	//   ....[186]....
        /*08cc*/ 	.word	0x00013050


	//   ....[187]....
        /*08d0*/ 	.word	0x00013080


	//   ....[188]....
        /*08d4*/ 	.word	0x000130b0


	//   ....[189]....
        /*08d8*/ 	.word	0x000130e0


	//   ....[190]....
        /*08dc*/ 	.word	0x00013110


	//   ....[191]....
        /*08e0*/ 	.word	0x00013160


	//   ....[192]....
        /*08e4*/ 	.word	0x000132e0


	//   ....[193]....
        /*08e8*/ 	.word	0x00013310


	//   ....[194]....
        /*08ec*/ 	.word	0x00013340


	//   ....[195]....
        /*08f0*/ 	.word	0x00013370


	//   ....[196]....
        /*08f4*/ 	.word	0x000133a0


	//   ....[197]....
        /*08f8*/ 	.word	0x000133d0


	//   ....[198]....
        /*08fc*/ 	.word	0x00013480


	//   ....[199]....
        /*0900*/ 	.word	0x000134e0


	//   ....[200]....
        /*0904*/ 	.word	0x000134f0


	//   ....[201]....
        /*0908*/ 	.word	0x00013540


	//   ....[202]....
        /*090c*/ 	.word	0x00015a20


	//   ....[203]....
        /*0910*/ 	.word	0x00015a60


	//   ....[204]....
        /*0914*/ 	.word	0x00015b10


	//   ....[205]....
        /*0918*/ 	.word	0x00015b20


	//   ....[206]....
        /*091c*/ 	.word	0x00015b90


	//   ....[207]....
        /*0920*/ 	.word	0x00015ba0


	//   ....[208]....
        /*0924*/ 	.word	0x00015bb0


	//   ....[209]....
        /*0928*/ 	.word	0x00015c30


	//   ....[210]....
        /*092c*/ 	.word	0x00015f50


	//   ....[211]....
        /*0930*/ 	.word	0x00015f70


	//   ....[212]....
        /*0934*/ 	.word	0x00015fb0


	//   ....[213]....
        /*0938*/ 	.word	0x00015fe0


	//   ....[214]....
        /*093c*/ 	.word	0x00016030


	//   ....[215]....
        /*0940*/ 	.word	0x00016060


	//   ....[216]....
        /*0944*/ 	.word	0x000160b0


	//   ....[217]....
        /*0948*/ 	.word	0x000160e0


	//   ....[218]....
        /*094c*/ 	.word	0x00016780


	//   ....[219]....
        /*0950*/ 	.word	0x000167b0


	//   ....[220]....
        /*0954*/ 	.word	0x000167e0


	//   ....[221]....
        /*0958*/ 	.word	0x00016820


	//   ....[222]....
        /*095c*/ 	.word	0x00016890


	//   ....[223]....
        /*0960*/ 	.word	0x000168b0


	//   ....[224]....
        /*0964*/ 	.word	0x00016930


	//   ....[225]....
        /*0968*/ 	.word	0x00016950


	//   ....[226]....
        /*096c*/ 	.word	0x000169d0


	//   ....[227]....
        /*0970*/ 	.word	0x000169f0


	//   ....[228]....
        /*0974*/ 	.word	0x00016a70


	//   ....[229]....
        /*0978*/ 	.word	0x00016a90


	//   ....[230]....
        /*097c*/ 	.word	0x00016b10


	//   ....[231]....
        /*0980*/ 	.word	0x00016b30


	//   ....[232]....
        /*0984*/ 	.word	0x00016b80


	//   ....[233]....
        /*0988*/ 	.word	0x00016bd0


	//   ....[234]....
        /*098c*/ 	.word	0x000172c0


	//   ....[235]....
        /*0990*/ 	.word	0x000172e0


	//   ....[236]....
        /*0994*/ 	.word	0x00017340


	//   ....[237]....
        /*0998*/ 	.word	0x00017350


	//   ....[238]....
        /*099c*/ 	.word	0x000173a0


	//   ....[239]....
        /*09a0*/ 	.word	0x000173b0


	//   ....[240]....
        /*09a4*/ 	.word	0x000173c0


	//   ....[241]....
        /*09a8*/ 	.word	0x00017410


	//   ....[242]....
        /*09ac*/ 	.word	0x00017720


	//   ....[243]....
        /*09b0*/ 	.word	0x00017730


	//   ....[244]....
        /*09b4*/ 	.word	0x00017740


	//   ....[245]....
        /*09b8*/ 	.word	0x00017760


	//   ....[246]....
        /*09bc*/ 	.word	0x000177b0


	//   ....[247]....
        /*09c0*/ 	.word	0x000177c0


	//   ....[248]....
        /*09c4*/ 	.word	0x000177e0


	//   ....[249]....
        /*09c8*/ 	.word	0x00017820


	//   ....[250]....
        /*09cc*/ 	.word	0x00018850


	//   ....[251]....
        /*09d0*/ 	.word	0x00018890


	//   ....[252]....
        /*09d4*/ 	.word	0x000188c0


	//   ....[253]....
        /*09d8*/ 	.word	0x000188d0


	//   ....[254]....
        /*09dc*/ 	.word	0x00018900


	//   ....[255]....
        /*09e0*/ 	.word	0x00018910


	//   ....[0]....
        /*09e4*/ 	.word	0x00018940


	//   ....[1]....
        /*09e8*/ 	.word	0x00018970


	//   ....[2]....
        /*09ec*/ 	.word	0x00018ae0


	//   ....[3]....
        /*09f0*/ 	.word	0x00018b10


	//   ....[4]....
        /*09f4*/ 	.word	0x00018b50


	//   ....[5]....
        /*09f8*/ 	.word	0x00018b80


	//   ....[6]....
        /*09fc*/ 	.word	0x00018bb0


	//   ....[7]....
        /*0a00*/ 	.word	0x00018be0


	//   ....[8]....
        /*0a04*/ 	.word	0x00018c70


	//   ....[9]....
        /*0a08*/ 	.word	0x00018cc0


	//   ....[10]....
        /*0a0c*/ 	.word	0x00018cd0


	//   ....[11]....
        /*0a10*/ 	.word	0x00018d10


	//   ....[12]....
        /*0a14*/ 	.word	0x00019730


	//   ....[13]....
        /*0a18*/ 	.word	0x00019e30


	//   ....[14]....
        /*0a1c*/ 	.word	0x00019f10


	//   ....[15]....
        /*0a20*/ 	.word	0x00019fe0


	//   ....[16]....
        /*0a24*/ 	.word	0x0001a0b0


	//   ....[17]....
        /*0a28*/ 	.word	0x0001a160


	//   ....[18]....
        /*0a2c*/ 	.word	0x0001a1c0


	//   ....[19]....
        /*0a30*/ 	.word	0x0001a2a0


	//   ....[20]....
        /*0a34*/ 	.word	0x0001a300


	//   ....[21]....
        /*0a38*/ 	.word	0x0001a3d0


	//   ....[22]....
        /*0a3c*/ 	.word	0x0001a510


	//   ....[23]....
        /*0a40*/ 	.word	0x0001a5a0


	//   ....[24]....
        /*0a44*/ 	.word	0x0001a670


	//   ....[25]....
        /*0a48*/ 	.word	0x0001a710


	//   ....[26]....
        /*0a4c*/ 	.word	0x0001a790


	//   ....[27]....
        /*0a50*/ 	.word	0x0001a840


	//   ....[28]....
        /*0a54*/ 	.word	0x0001a8c0


	//   ....[29]....
        /*0a58*/ 	.word	0x0001a970


	//   ....[30]....
        /*0a5c*/ 	.word	0x0001aa10


	//   ....[31]....
        /*0a60*/ 	.word	0x0001aa80


	//   ....[32]....
        /*0a64*/ 	.word	0x0001ab00


	//   ....[33]....
        /*0a68*/ 	.word	0x0001abb0


	//   ....[34]....
        /*0a6c*/ 	.word	0x0001ac20


	//   ....[35]....
        /*0a70*/ 	.word	0x0001ad00


	//   ....[36]....
        /*0a74*/ 	.word	0x0001ad70


	//   ....[37]....
        /*0a78*/ 	.word	0x0001ae50


	//   ....[38]....
        /*0a7c*/ 	.word	0x0001aec0


	//   ....[39]....
        /*0a80*/ 	.word	0x0001afa0


	//   ....[40]....
        /*0a84*/ 	.word	0x0001b010


	//   ....[41]....
        /*0a88*/ 	.word	0x0001b0f0


	//   ....[42]....
        /*0a8c*/ 	.word	0x0001b160


	//   ....[43]....
        /*0a90*/ 	.word	0x0001b240


	//   ....[44]....
        /*0a94*/ 	.word	0x0001b2b0


	//   ....[45]....
        /*0a98*/ 	.word	0x0001b370


	//   ....[46]....
        /*0a9c*/ 	.word	0x0001b4a0


	//   ....[47]....
        /*0aa0*/ 	.word	0x0001b540


	//   ....[48]....
        /*0aa4*/ 	.word	0x0001b5a0


	//   ....[49]....
        /*0aa8*/ 	.word	0x0001b660


	//   ....[50]....
        /*0aac*/ 	.word	0x0001b6c0


	//   ....[51]....
        /*0ab0*/ 	.word	0x0001b780


	//   ....[52]....
        /*0ab4*/ 	.word	0x0001b7e0


	//   ....[53]....
        /*0ab8*/ 	.word	0x0001b8a0


	//   ....[54]....
        /*0abc*/ 	.word	0x0001b990


	//   ....[55]....
        /*0ac0*/ 	.word	0x0001ba20


	//   ....[56]....
        /*0ac4*/ 	.word	0x0001ba80


	//   ....[57]....
        /*0ac8*/ 	.word	0x0001bb30


	//   ....[58]....
        /*0acc*/ 	.word	0x0001bb90


	//   ....[59]....
        /*0ad0*/ 	.word	0x0001bc40


	//   ....[60]....
        /*0ad4*/ 	.word	0x0001bca0


	//   ....[61]....
        /*0ad8*/ 	.word	0x0001bd50


	//   ....[62]....
        /*0adc*/ 	.word	0x0001bfa0


	//----- nvinfo : EIATTR_REG_RECONFIG
	.align		4
.L_210:
        /*0ae0*/ 	.byte	0x01, 0x54
	.zero		2


	//----- nvinfo : EIATTR_SYSCALL_OFFSETS
	.align		4
        /*0ae4*/ 	.byte	0x04, 0x46
        /*0ae6*/ 	.short	(.L_212 - .L_211)


	//   ....[0]....
.L_211:
        /*0ae8*/ 	.word	0x000023f0


	//   ....[1]....
        /*0aec*/ 	.word	0x00015040


	//   ....[2]....
        /*0af0*/ 	.word	0x000151b0


	//   ....[3]....
        /*0af4*/ 	.word	0x00015300


	//   ....[4]....
        /*0af8*/ 	.word	0x00015440


	//   ....[5]....
        /*0afc*/ 	.word	0x000163f0


	//----- nvinfo : EIATTR_MBARRIER_INSTR_OFFSETS
	.align		4
.L_212:
        /*0b00*/ 	.byte	0x04, 0x39
        /*0b02*/ 	.short	(.L_214 - .L_213)


	//   ....[0]....
.L_213:
        /*0b04*/ 	.word	0x00000180
        /*0b08*/ 	.word	0x000000ff
        /*0b0c*/ 	.word	0x00028400
        /*0b10*/ 	.short	0x0100
        /*0b12*/ 	.byte	0x08
	.zero		1


	//   ....[1]....
        /*0b14*/ 	.word	0x00000190
        /*0b18*/ 	.word	0x000000ff
        /*0b1c*/ 	.word	0x00028420
        /*0b20*/ 	.short	0x0100
        /*0b22*/ 	.byte	0x08
	.zero		1


	//   ....[2]....
        /*0b24*/ 	.word	0x00000280
        /*0b28*/ 	.word	0x000000ff
        /*0b2c*/ 	.word	0x00028430
        /*0b30*/ 	.short	0x0100
        /*0b32*/ 	.byte	0x08
	.zero		1


	//   ....[3]....
        /*0b34*/ 	.word	0x00000290
        /*0b38*/ 	.word	0x000000ff
        /*0b3c*/ 	.word	0x00028440
        /*0b40*/ 	.short	0x0100
        /*0b42*/ 	.byte	0x08
	.zero		1


	//   ....[4]....
        /*0b44*/ 	.word	0x000002a0
        /*0b48*/ 	.word	0x000000ff
        /*0b4c*/ 	.word	0x00028438
        /*0b50*/ 	.short	0x0100
        /*0b52*/ 	.byte	0x08
	.zero		1


	//   ....[5]....
        /*0b54*/ 	.word	0x000002b0
        /*0b58*/ 	.word	0x000000ff
        /*0b5c*/ 	.word	0x00028448
        /*0b60*/ 	.short	0x0100
        /*0b62*/ 	.byte	0x08
	.zero		1


	//   ....[6]....
        /*0b64*/ 	.word	0x000003e0
        /*0b68*/ 	.word	0x000000ff
        /*0b6c*/ 	.word	0x00028450
        /*0b70*/ 	.short	0x0100
        /*0b72*/ 	.byte	0x08
	.zero		1


	//   ....[7]....
        /*0b74*/ 	.word	0x000003f0
        /*0b78*/ 	.word	0x000000ff
        /*0b7c*/ 	.word	0x00028460
        /*0b80*/ 	.short	0x0100
        /*0b82*/ 	.byte	0x08
	.zero		1


	//   ....[8]....
        /*0b84*/ 	.word	0x00000400
        /*0b88*/ 	.word	0x000000ff
        /*0b8c*/ 	.word	0x00028458
        /*0b90*/ 	.short	0x0100
        /*0b92*/ 	.byte	0x08
	.zero		1


	//   ....[9]....
        /*0b94*/ 	.word	0x00000410
        /*0b98*/ 	.word	0x000000ff
        /*0b9c*/ 	.word	0x00028468
        /*0ba0*/ 	.short	0x0100
        /*0ba2*/ 	.byte	0x08
	.zero		1


	//   ....[10]....
        /*0ba4*/ 	.word	0x00000500
        /*0ba8*/ 	.word	0x000000ff
        /*0bac*/ 	.word	0x00028470
        /*0bb0*/ 	.short	0x0100
        /*0bb2*/ 	.byte	0x06
	.zero		1


	//   ....[11]....
        /*0bb4*/ 	.word	0x00000510
        /*0bb8*/ 	.word	0x000000ff
        /*0bbc*/ 	.word	0x00028480
        /*0bc0*/ 	.short	0x0100
        /*0bc2*/ 	.byte	0x06
	.zero		1


	//   ....[12]....
        /*0bc4*/ 	.word	0x00000520
        /*0bc8*/ 	.word	0x000000ff
        /*0bcc*/ 	.word	0x00028478
        /*0bd0*/ 	.short	0x0100
        /*0bd2*/ 	.byte	0x06
	.zero		1


	//   ....[13]....
        /*0bd4*/ 	.word	0x00000530
        /*0bd8*/ 	.word	0x000000ff
        /*0bdc*/ 	.word	0x00028488
        /*0be0*/ 	.short	0x0100
        /*0be2*/ 	.byte	0x06
	.zero		1


	//   ....[14]....
        /*0be4*/ 	.word	0x00000660
        /*0be8*/ 	.word	0x000000ff
        /*0bec*/ 	.word	0x00028490
        /*0bf0*/ 	.short	0x0100
        /*0bf2*/ 	.byte	0x08
	.zero		1


	//   ....[15]....
        /*0bf4*/ 	.word	0x00000670
        /*0bf8*/ 	.word	0x000000ff
        /*0bfc*/ 	.word	0x000284a0
        /*0c00*/ 	.short	0x0100
        /*0c02*/ 	.byte	0x08
	.zero		1


	//   ....[16]....
        /*0c04*/ 	.word	0x00000680
        /*0c08*/ 	.word	0x000000ff
        /*0c0c*/ 	.word	0x00028498
        /*0c10*/ 	.short	0x0100
        /*0c12*/ 	.byte	0x08
	.zero		1


	//   ....[17]....
        /*0c14*/ 	.word	0x00000690
        /*0c18*/ 	.word	0x000000ff
        /*0c1c*/ 	.word	0x000284a8
        /*0c20*/ 	.short	0x0100
        /*0c22*/ 	.byte	0x08
	.zero		1


	//   ....[18]....
        /*0c24*/ 	.word	0x000007e0
        /*0c28*/ 	.word	0x000000ff
        /*0c2c*/ 	.word	0x000284b0
        /*0c30*/ 	.short	0x0100
        /*0c32*/ 	.byte	0x08
	.zero		1


	//   ....[19]....
        /*0c34*/ 	.word	0x000007f0
        /*0c38*/ 	.word	0x000000ff
        /*0c3c*/ 	.word	0x000284c0
        /*0c40*/ 	.short	0x0100
        /*0c42*/ 	.byte	0x08
	.zero		1


	//   ....[20]....
        /*0c44*/ 	.word	0x00000800
        /*0c48*/ 	.word	0x000000ff
        /*0c4c*/ 	.word	0x000284b8
        /*0c50*/ 	.short	0x0100
        /*0c52*/ 	.byte	0x08
	.zero		1


	//   ....[21]....
        /*0c54*/ 	.word	0x00000810
        /*0c58*/ 	.word	0x000000ff
        /*0c5c*/ 	.word	0x000284c8
        /*0c60*/ 	.short	0x0100
        /*0c62*/ 	.byte	0x08
	.zero		1


	//   ....[22]....
        /*0c64*/ 	.word	0x000026e0
        /*0c68*/ 	.word	0x000000ff
        /*0c6c*/ 	.word	0x00028400
        /*0c70*/ 	.short	0x010a
        /*0c72*/ 	.byte	0x2b
	.zero		1


	//   ....[23]....
        /*0c74*/ 	.word	0x000027e0
        /*0c78*/ 	.word	0x000000ff
        /*0c7c*/ 	.word	0x00028430
        /*0c80*/ 	.short	0x010a
        /*0c82*/ 	.byte	0x2d
	.zero		1


	//   ....[24]....
        /*0c84*/ 	.word	0x00002820
        /*0c88*/ 	.word	0x000000ff
        /*0c8c*/ 	.word	0x00028430
        /*0c90*/ 	.short	0x010a
        /*0c92*/ 	.byte	0x2d
	.zero		1


	//   ....[25]....
        /*0c94*/ 	.word	0x00002f60
        /*0c98*/ 	.word	0x000000ff
        /*0c9c*/ 	.word	0x00000000
        /*0ca0*/ 	.short	0x0101
        /*0ca2*/ 	.byte	0x06
	.zero		1


	//   ....[26]....
        /*0ca4*/ 	.word	0x00004810
        /*0ca8*/ 	.word	0x000000ff
        /*0cac*/ 	.word	0x00028450
        /*0cb0*/ 	.short	0x010a
        /*0cb2*/ 	.byte	0x2d
	.zero		1


	//   ....[27]....
        /*0cb4*/ 	.word	0x00004850
        /*0cb8*/ 	.word	0x000000ff
        /*0cbc*/ 	.word	0x00028450
        /*0cc0*/ 	.short	0x010a
        /*0cc2*/ 	.byte	0x2d
	.zero		1


	//   ....[28]....
        /*0cc4*/ 	.word	0x00004a60
        /*0cc8*/ 	.word	0x000000ff
        /*0ccc*/ 	.word	0x00000000
        /*0cd0*/ 	.short	0x0101
        /*0cd2*/ 	.byte	0x2d
	.zero		1


	//   ....[29]....
        /*0cd4*/ 	.word	0x00004da0
        /*0cd8*/ 	.word	0x000000ff
        /*0cdc*/ 	.word	0x00028430
        /*0ce0*/ 	.short	0x010a
        /*0ce2*/ 	.byte	0x2d
	.zero		1


	//   ....[30]....
        /*0ce4*/ 	.word	0x00004de0
        /*0ce8*/ 	.word	0x000000ff
        /*0cec*/ 	.word	0x00028430
        /*0cf0*/ 	.short	0x010a
        /*0cf2*/ 	.byte	0x2d
	.zero		1


	//   ....[31]....
        /*0cf4*/ 	.word	0x00005440
        /*0cf8*/ 	.word	0x000000ff
        /*0cfc*/ 	.word	0x00000000
        /*0d00*/ 	.short	0x0101
        /*0d02*/ 	.byte	0x06
	.zero		1


	//   ....[32]....
        /*0d04*/ 	.word	0x00007570
        /*0d08*/ 	.word	0x000000ff
        /*0d0c*/ 	.word	0x00028450
        /*0d10*/ 	.short	0x010a
        /*0d12*/ 	.byte	0x2d
	.zero		1


	//   ....[33]....
        /*0d14*/ 	.word	0x000075c0
        /*0d18*/ 	.word	0x000000ff
        /*0d1c*/ 	.word	0x00028450
        /*0d20*/ 	.short	0x010a
        /*0d22*/ 	.byte	0x2d
	.zero		1


	//   ....[34]....
        /*0d24*/ 	.word	0x00007740
        /*0d28*/ 	.word	0x000000ff
        /*0d2c*/ 	.word	0x00000000
        /*0d30*/ 	.short	0x0101
        /*0d32*/ 	.byte	0x2d
	.zero		1


	//   ....[35]....
        /*0d34*/ 	.word	0x00007b50
        /*0d38*/ 	.word	0x000000ff
        /*0d3c*/ 	.word	0x00028430
        /*0d40*/ 	.short	0x010a
        /*0d42*/ 	.byte	0x2b
	.zero		1


	//   ....[36]....
        /*0d44*/ 	.word	0x00007b90
        /*0d48*/ 	.word	0x000000ff
        /*0d4c*/ 	.word	0x00028430
        /*0d50*/ 	.short	0x010a
        /*0d52*/ 	.byte	0x2b
	.zero		1


	//   ....[37]....
        /*0d54*/ 	.word	0x00008070
        /*0d58*/ 	.word	0x000000ff
        /*0d5c*/ 	.word	0x00000000
        /*0d60*/ 	.short	0x0101
        /*0d62*/ 	.byte	0x06
	.zero		1


	//   ....[38]....
        /*0d64*/ 	.word	0x00009550
        /*0d68*/ 	.word	0x000000ff
        /*0d6c*/ 	.word	0x00028450
        /*0d70*/ 	.short	0x010a
        /*0d72*/ 	.byte	0x2b
	.zero		1


	//   ....[39]....
        /*0d74*/ 	.word	0x000095a0
        /*0d78*/ 	.word	0x000000ff
        /*0d7c*/ 	.word	0x00028450
        /*0d80*/ 	.short	0x010a
        /*0d82*/ 	.byte	0x2b
	.zero		1


	//   ....[40]....
        /*0d84*/ 	.word	0x00009700
        /*0d88*/ 	.word	0x000000ff
        /*0d8c*/ 	.word	0x00000000
        /*0d90*/ 	.short	0x0101
        /*0d92*/ 	.byte	0x2b
	.zero		1


	//   ....[41]....
        /*0d94*/ 	.word	0x000098b0
        /*0d98*/ 	.word	0x000000ff
        /*0d9c*/ 	.word	0x00028430
        /*0da0*/ 	.short	0x010a
        /*0da2*/ 	.byte	0x2c
	.zero		1


	//   ....[42]....
        /*0da4*/ 	.word	0x000098f0
        /*0da8*/ 	.word	0x000000ff
        /*0dac*/ 	.word	0x00028430
        /*0db0*/ 	.short	0x010a
        /*0db2*/ 	.byte	0x2c
	.zero		1


	//   ....[43]....
        /*0db4*/ 	.word	0x00009f40
        /*0db8*/ 	.word	0x000000ff
        /*0dbc*/ 	.word	0x00000000
        /*0dc0*/ 	.short	0x0101
        /*0dc2*/ 	.byte	0x06
	.zero		1


	//   ....[44]....
        /*0dc4*/ 	.word	0x0000c070
        /*0dc8*/ 	.word	0x000000ff
        /*0dcc*/ 	.word	0x00028450
        /*0dd0*/ 	.short	0x010a
        /*0dd2*/ 	.byte	0x2c
	.zero		1


	//   ....[45]....
        /*0dd4*/ 	.word	0x0000c0c0
        /*0dd8*/ 	.word	0x000000ff
        /*0ddc*/ 	.word	0x00028450
        /*0de0*/ 	.short	0x010a
        /*0de2*/ 	.byte	0x2c
	.zero		1


	//   ....[46]....
        /*0de4*/ 	.word	0x0000c240
        /*0de8*/ 	.word	0x000000ff
        /*0dec*/ 	.word	0x00000000
        /*0df0*/ 	.short	0x0101
        /*0df2*/ 	.byte	0x2c
	.zero		1


	//   ....[47]....
        /*0df4*/ 	.word	0x00010390
        /*0df8*/ 	.word	0x000000ff
        /*0dfc*/ 	.word	0x00000000
        /*0e00*/ 	.short	0x0101
        /*0e02*/ 	.byte	0x07
	.zero		1


	//   ....[48]....
        /*0e04*/ 	.word	0x00010c00
        /*0e08*/ 	.word	0x000000ff
        /*0e0c*/ 	.word	0x00000000
        /*0e10*/ 	.short	0x0101
        /*0e12*/ 	.byte	0x07
	.zero		1


	//   ....[49]....
        /*0e14*/ 	.word	0x00015880
        /*0e18*/ 	.word	0x00000000
        /*0e1c*/ 	.word	0x00028480
        /*0e20*/ 	.short	0x010a
        /*0e22*/ 	.byte	0x3f
	.zero		1


	//   ....[50]....
        /*0e24*/ 	.word	0x00015ce0
        /*0e28*/ 	.word	0x00000000
        /*0e2c*/ 	.word	0x00028470
        /*0e30*/ 	.short	0x0107
        /*0e32*/ 	.byte	0x3f
	.zero		1


	//   ....[51]....
        /*0e34*/ 	.word	0x00015d90
        /*0e38*/ 	.word	0x00000000
        /*0e3c*/ 	.word	0x00028470
        /*0e40*/ 	.short	0x0101
        /*0e42*/ 	.byte	0x3f
	.zero		1


	//   ....[52]....
        /*0e44*/ 	.word	0x00015dc0
        /*0e48*/ 	.word	0x00000000
        /*0e4c*/ 	.word	0x00028440
        /*0e50*/ 	.short	0x010a
        /*0e52*/ 	.byte	0x3f
	.zero		1


	//   ....[53]....
        /*0e54*/ 	.word	0x00016180
        /*0e58*/ 	.word	0x00000000
        /*0e5c*/ 	.word	0x00028430
        /*0e60*/ 	.short	0x0107
        /*0e62*/ 	.byte	0x3f
	.zero		1


	//   ....[54]....
        /*0e64*/ 	.word	0x00016230
        /*0e68*/ 	.word	0x00000000
        /*0e6c*/ 	.word	0x00028430
        /*0e70*/ 	.short	0x0101
        /*0e72*/ 	.byte	0x3f
	.zero		1


	//   ....[55]....
        /*0e74*/ 	.word	0x00016cc0
        /*0e78*/ 	.word	0x00000011
        /*0e7c*/ 	.word	0x00028400
        /*0e80*/ 	.short	0x0107
        /*0e82*/ 	.byte	0x3f
	.zero		1


	//   ....[56]....
        /*0e84*/ 	.word	0x00016dc0
        /*0e88*/ 	.word	0x00000011
        /*0e8c*/ 	.word	0x00028400
        /*0e90*/ 	.short	0x0101
        /*0e92*/ 	.byte	0x3f
	.zero		1


	//   ....[57]....
        /*0e94*/ 	.word	0x00016df0
        /*0e98*/ 	.word	0x00000011
        /*0e9c*/ 	.word	0x00028420
        /*0ea0*/ 	.short	0x010a
        /*0ea2*/ 	.byte	0x3f
	.zero		1


	//   ....[58]....
        /*0ea4*/ 	.word	0x00017110
        /*0ea8*/ 	.word	0x00000000
        /*0eac*/ 	.word	0x00028480
        /*0eb0*/ 	.short	0x010a
        /*0eb2*/ 	.byte	0x3f
	.zero		1


	//   ....[59]....
        /*0eb4*/ 	.word	0x000174a0
        /*0eb8*/ 	.word	0x00000000
        /*0ebc*/ 	.word	0x00028470
        /*0ec0*/ 	.short	0x0107
        /*0ec2*/ 	.byte	0x3f
	.zero		1


	//   ....[60]....
        /*0ec4*/ 	.word	0x00017550
        /*0ec8*/ 	.word	0x00000000
        /*0ecc*/ 	.word	0x00028470
        /*0ed0*/ 	.short	0x0101
        /*0ed2*/ 	.byte	0x3f
	.zero		1


	//   ....[61]....
        /*0ed4*/ 	.word	0x00017580
        /*0ed8*/ 	.word	0x00000000
        /*0edc*/ 	.word	0x00028440
        /*0ee0*/ 	.short	0x010a
        /*0ee2*/ 	.byte	0x3f
	.zero		1


	//   ....[62]....
        /*0ee4*/ 	.word	0x000178e0
        /*0ee8*/ 	.word	0x00000000
        /*0eec*/ 	.word	0x00028430
        /*0ef0*/ 	.short	0x0107
        /*0ef2*/ 	.byte	0x3f
	.zero		1


	//   ....[63]....
        /*0ef4*/ 	.word	0x00017990
        /*0ef8*/ 	.word	0x00000000
        /*0efc*/ 	.word	0x00028430
        /*0f00*/ 	.short	0x0101
        /*0f02*/ 	.byte	0x3f
	.zero		1


	//   ....[64]....
        /*0f04*/ 	.word	0x00017a20
        /*0f08*/ 	.word	0x00000000
        /*0f0c*/ 	.word	0x00028470
        /*0f10*/ 	.short	0x010a
        /*0f12*/ 	.byte	0x3f
	.zero		1


	//   ....[65]....
        /*0f14*/ 	.word	0x00017aa0
        /*0f18*/ 	.word	0x00000000
        /*0f1c*/ 	.word	0x00028460
        /*0f20*/ 	.short	0x010a
        /*0f22*/ 	.byte	0x3f
	.zero		1


	//   ....[66]....
        /*0f24*/ 	.word	0x00017eb0
        /*0f28*/ 	.word	0x00000000
        /*0f2c*/ 	.word	0x00028450
        /*0f30*/ 	.short	0x0101
        /*0f32*/ 	.byte	0x3f
	.zero		1


	//   ....[67]....
        /*0f34*/ 	.word	0x00017f30
        /*0f38*/ 	.word	0x00000000
        /*0f3c*/ 	.word	0x00000000
        /*0f40*/ 	.short	0x0101
        /*0f42*/ 	.byte	0x3f
	.zero		1


	//   ....[68]....
        /*0f44*/ 	.word	0x000180f0
        /*0f48*/ 	.word	0x00000012
        /*0f4c*/ 	.word	0x00028470
        /*0f50*/ 	.short	0x010a
        /*0f52*/ 	.byte	0x3f
	.zero		1


	//   ....[69]....
        /*0f54*/ 	.word	0x00018160
        /*0f58*/ 	.word	0x00000012
        /*0f5c*/ 	.word	0x00028460
        /*0f60*/ 	.short	0x010a
        /*0f62*/ 	.byte	0x3f
	.zero		1


	//   ....[70]....
        /*0f64*/ 	.word	0x00018580
        /*0f68*/ 	.word	0x00000012
        /*0f6c*/ 	.word	0x00028450
        /*0f70*/ 	.short	0x0101
        /*0f72*/ 	.byte	0x3f
	.zero		1


	//   ....[71]....
        /*0f74*/ 	.word	0x00018600
        /*0f78*/ 	.word	0x00000012
        /*0f7c*/ 	.word	0x00000000
        /*0f80*/ 	.short	0x0101
        /*0f82*/ 	.byte	0x3f
	.zero		1


	//   ....[72]....
        /*0f84*/ 	.word	0x000196b0
        /*0f88*/ 	.word	0x00000005
        /*0f8c*/ 	.word	0x00028420
        /*0f90*/ 	.short	0x010a
        /*0f92*/ 	.byte	0x3f
	.zero		1


	//   ....[73]....
        /*0f94*/ 	.word	0x00019850
        /*0f98*/ 	.word	0x00000003
        /*0f9c*/ 	.word	0x00028440
        /*0fa0*/ 	.short	0x010a
        /*0fa2*/ 	.byte	0x3f
	.zero		1


	//   ....[74]....
        /*0fa4*/ 	.word	0x000198f0
        /*0fa8*/ 	.word	0x00000005
        /*0fac*/ 	.word	0x00028440
        /*0fb0*/ 	.short	0x010a
        /*0fb2*/ 	.byte	0x3f
	.zero		1


	//   ....[75]....
        /*0fb4*/ 	.word	0x00019930
        /*0fb8*/ 	.word	0x00000003
        /*0fbc*/ 	.word	0x00028460
        /*0fc0*/ 	.short	0x010a
        /*0fc2*/ 	.byte	0x3f
	.zero		1


	//   ....[76]....
        /*0fc4*/ 	.word	0x00019970
        /*0fc8*/ 	.word	0x00000005
        /*0fcc*/ 	.word	0x00028460
        /*0fd0*/ 	.short	0x010a
        /*0fd2*/ 	.byte	0x3f
	.zero		1


	//   ....[77]....
        /*0fd4*/ 	.word	0x000199b0
        /*0fd8*/ 	.word	0x00000003
        /*0fdc*/ 	.word	0x00028480
        /*0fe0*/ 	.short	0x010a
        /*0fe2*/ 	.byte	0x3f
	.zero		1


	//   ....[78]....
        /*0fe4*/ 	.word	0x000199f0
        /*0fe8*/ 	.word	0x00000005
        /*0fec*/ 	.word	0x00028480
        /*0ff0*/ 	.short	0x010a
        /*0ff2*/ 	.byte	0x3f
	.zero		1


	//   ....[79]....
        /*0ff4*/ 	.word	0x00019a60
        /*0ff8*/ 	.word	0x00000004
        /*0ffc*/ 	.word	0x00028400
        /*1000*/ 	.short	0x010a
        /*1002*/ 	.byte	0x3f
	.zero		1


	//   ....[80]....
        /*1004*/ 	.word	0x00019ac0
        /*1008*/ 	.word	0x00000004
        /*100c*/ 	.word	0x00028430
        /*1010*/ 	.short	0x010a
        /*1012*/ 	.byte	0x3f
	.zero		1


	//   ....[81]....
        /*1014*/ 	.word	0x00019b20
        /*1018*/ 	.word	0x00000008
        /*101c*/ 	.word	0x00028450
        /*1020*/ 	.short	0x010a
        /*1022*/ 	.byte	0x3f
	.zero		1


	//   ....[82]....
        /*1024*/ 	.word	0x00019b80
        /*1028*/ 	.word	0x00000005
        /*102c*/ 	.word	0x00028430
        /*1030*/ 	.short	0x010a
        /*1032*/ 	.byte	0x3f
	.zero		1


	//   ....[83]....
        /*1034*/ 	.word	0x00019be0
        /*1038*/ 	.word	0x00000007
        /*103c*/ 	.word	0x00028450
        /*1040*/ 	.short	0x010a
        /*1042*/ 	.byte	0x3f
	.zero		1


	//   ....[84]....
        /*1044*/ 	.word	0x00019c40
        /*1048*/ 	.word	0x00000005
        /*104c*/ 	.word	0x00028430
        /*1050*/ 	.short	0x010a
        /*1052*/ 	.byte	0x3f
	.zero		1


	//   ....[85]....
        /*1054*/ 	.word	0x00019ca0
        /*1058*/ 	.word	0x0000000b
        /*105c*/ 	.word	0x00028450
        /*1060*/ 	.short	0x010a
        /*1062*/ 	.byte	0x3f
	.zero		1


	//   ....[86]....
        /*1064*/ 	.word	0x00019d00
        /*1068*/ 	.word	0x00000005
        /*106c*/ 	.word	0x00028430
        /*1070*/ 	.short	0x010a
        /*1072*/ 	.byte	0x3f
	.zero		1


	//   ....[87]....
        /*1074*/ 	.word	0x00019d60
        /*1078*/ 	.word	0x00000007
        /*107c*/ 	.word	0x00028450
        /*1080*/ 	.short	0x010a
        /*1082*/ 	.byte	0x3f
	.zero		1


	//   ....[88]....
        /*1084*/ 	.word	0x00019e60
        /*1088*/ 	.word	0x00000000
        /*108c*/ 	.word	0x00028480
        /*1090*/ 	.short	0x010a
        /*1092*/ 	.byte	0x3f
	.zero		1


	//   ....[89]....
        /*1094*/ 	.word	0x0001a460
        /*1098*/ 	.word	0x00000000
        /*109c*/ 	.word	0x00028440
        /*10a0*/ 	.short	0x010a
        /*10a2*/ 	.byte	0x3f
	.zero		1


	//   ....[90]....
        /*10a4*/ 	.word	0x0001b3a0
        /*10a8*/ 	.word	0x00000011
        /*10ac*/ 	.word	0x00028420
        /*10b0*/ 	.short	0x010a
        /*10b2*/ 	.byte	0x3f
	.zero		1


	//   ....[91]....
        /*10b4*/ 	.word	0x0001b3f0
        /*10b8*/ 	.word	0x00000000
        /*10bc*/ 	.word	0x00028480
        /*10c0*/ 	.short	0x010a
        /*10c2*/ 	.byte	0x3f
	.zero		1


	//   ....[92]....
        /*10c4*/ 	.word	0x0001b8e0
        /*10c8*/ 	.word	0x00000000
        /*10cc*/ 	.word	0x00028440
        /*10d0*/ 	.short	0x010a
        /*10d2*/ 	.byte	0x3f
	.zero		1


	//   ....[93]....
        /*10d4*/ 	.word	0x0001bd80
        /*10d8*/ 	.word	0x00000000
        /*10dc*/ 	.word	0x00028470
        /*10e0*/ 	.short	0x010a
        /*10e2*/ 	.byte	0x3f
	.zero		1


	//   ....[94]....
        /*10e4*/ 	.word	0x0001bdd0
        /*10e8*/ 	.word	0x00000000
        /*10ec*/ 	.word	0x00028460
        /*10f0*/ 	.short	0x010a
        /*10f2*/ 	.byte	0x3f
	.zero		1


	//   ....[95]....
        /*10f4*/ 	.word	0x0001be20
        /*10f8*/ 	.word	0x00000012
        /*10fc*/ 	.word	0x00028470
        /*1100*/ 	.short	0x010a
        /*1102*/ 	.byte	0x3f
	.zero		1


	//   ....[96]....
        /*1104*/ 	.word	0x0001be70
        /*1108*/ 	.word	0x00000012
        /*110c*/ 	.word	0x00028460
        /*1110*/ 	.short	0x010a
        /*1112*/ 	.byte	0x3f
	.zero		1


	//   ....[97]....
        /*1114*/ 	.word	0x0001bec0
        /*1118*/ 	.word	0x00000005
        /*111c*/ 	.word	0x00028420
        /*1120*/ 	.short	0x010a
        /*1122*/ 	.byte	0x3f
	.zero		1


	//   ....[98]....
        /*1124*/ 	.word	0x0001c060
        /*1128*/ 	.word	0x00000003
        /*112c*/ 	.word	0x00028440
        /*1130*/ 	.short	0x010a
        /*1132*/ 	.byte	0x3f
	.zero		1


	//   ....[99]....
        /*1134*/ 	.word	0x0001c0b0
        /*1138*/ 	.word	0x00000005
        /*113c*/ 	.word	0x00028440
        /*1140*/ 	.short	0x010a
        /*1142*/ 	.byte	0x3f
	.zero		1


	//   ....[100]....
        /*1144*/ 	.word	0x0001c100
        /*1148*/ 	.word	0x00000003
        /*114c*/ 	.word	0x00028460
        /*1150*/ 	.short	0x010a
        /*1152*/ 	.byte	0x3f
	.zero		1


	//   ....[101]....
        /*1154*/ 	.word	0x0001c150
        /*1158*/ 	.word	0x00000005
        /*115c*/ 	.word	0x00028460
        /*1160*/ 	.short	0x010a
        /*1162*/ 	.byte	0x3f
	.zero		1


	//   ....[102]....
        /*1164*/ 	.word	0x0001c1a0
        /*1168*/ 	.word	0x00000003
        /*116c*/ 	.word	0x00028480
        /*1170*/ 	.short	0x010a
        /*1172*/ 	.byte	0x3f
	.zero		1


	//----- nvinfo : EIATTR_NUM_MBARRIERS
	.align		4
.L_214:
        /*1174*/ 	.byte	0x03, 0x38
        /*1176*/ 	.short	0x0016


	//----- nvinfo : EIATTR_EXIT_INSTR_OFFSETS
	.align		4
        /*1178*/ 	.byte	0x04, 0x1c
        /*117a*/ 	.short	(.L_216 - .L_215)


	//   ....[0]....
.L_215:
        /*117c*/ 	.word	0x000009e0


	//   ....[1]....
        /*1180*/ 	.word	0x00012e20


	//   ....[2]....
        /*1184*/ 	.word	0x00019a40


	//----- nvinfo : EIATTR_MAX_THREADS
	.align		4
.L_216:
        /*1188*/ 	.byte	0x04, 0x05
        /*118a*/ 	.short	(.L_218 - .L_217)
.L_217:
        /*118c*/ 	.word	0x00000180
        /*1190*/ 	.word	0x00000001
        /*1194*/ 	.word	0x00000001


	//----- nvinfo : EIATTR_CRS_STACK_SIZE
	.align		4
.L_218:
        /*1198*/ 	.byte	0x04, 0x1e
        /*119a*/ 	.short	(.L_220 - .L_219)
.L_219:
        /*119c*/ 	.word	0x00000000


	//----- nvinfo : EIATTR_CBANK_PARAM_SIZE
	.align		4
.L_220:
        /*11a0*/ 	.byte	0x03, 0x19
        /*11a2*/ 	.short	0x0af0


	//----- nvinfo : EIATTR_PARAM_CBANK
	.align		4
        /*11a4*/ 	.byte	0x04, 0x0a
        /*11a6*/ 	.short	(.L_222 - .L_221)
	.align		4
.L_221:
        /*11a8*/ 	.word	index@(.nv.constant0._ZN7cutlass13device_kernelIN5flash11enable_sm90INS1_16FlashAttnFwdSm90INS1_25CollectiveMainloopFwdSm90ILi2EN4cute5tupleIJNS5_1CILi1EEES8_S8_EEENS6_IJNS7_ILi128EEENS7_ILi64EEENS7_ILi256EEEEEELi256ENS_12float_e4m3_tEfNS_4arch4Sm90ELb0ELb1ELb1ELb1ELb1ELb0ELb0ELb1ELb0ELb1ELb1ELb0EEENS1_21CollectiveEpilogueFwdINS6_IJSA_SC_SB_EEES9_NS_10bfloat16_tESG_Li256ELb1ELb1ELb1ELb1EEENS1_36VarlenDynamicPersistentTileSchedulerILi128ELi64ELi256ELi128ELb1ELb1ELb1ELb1ELb0ELb1EEEEEEEEEvNT_6ParamsE)
        /*11ac*/ 	.short	0x0210
        /*11ae*/ 	.short	0x0af0


	//----- nvinfo : EIATTR_SW_WAR
	.align		4
.L_222:
        /*11b0*/ 	.byte	0x04, 0x36
        /*11b2*/ 	.short	(.L_224 - .L_223)
.L_223:
        /*11b4*/ 	.word	0x00000008
.L_224:


//--------------------- .nv.info._ZN7cutlass13device_kernelIN5flash11enable_sm90INS1_16FlashAttnFwdSm90INS1_25CollectiveMainloopFwdSm90ILi2EN4cute5tupleIJNS5_1CILi1EEES8_S8_EEENS6_IJNS7_ILi128EEENS7_ILi64EEENS7_ILi256EEEEEELi256ENS_12float_e4m3_tEfNS_4arch4Sm90ELb0ELb1ELb1ELb1ELb1ELb1ELb0ELb1ELb0ELb1ELb1ELb0EEENS1_21CollectiveEpilogueFwdINS6_IJSA_SC_SB_EEES9_NS_10bfloat16_tESG_Li256ELb1ELb1ELb1ELb1EEENS1_36VarlenDynamicPersistentTileSchedulerILi128ELi64ELi256ELi128ELb1ELb1ELb1ELb1ELb0ELb1EEEEEEEEEvNT_6ParamsE --------------------------
	.section	.nv.info._ZN7cutlass13device_kernelIN5flash11enable_sm90INS1_16FlashAttnFwdSm90INS1_25CollectiveMainloopFwdSm90ILi2EN4cute5tupleIJNS5_1CILi1EEES8_S8_EEENS6_IJNS7_ILi128EEENS7_ILi64EEENS7_ILi256EEEEEELi256ENS_12float_e4m3_tEfNS_4arch4Sm90ELb0ELb1ELb1ELb1ELb1ELb1ELb0ELb1ELb0ELb1ELb1ELb0EEENS1_21CollectiveEpilogueFwdINS6_IJSA_SC_SB_EEES9_NS_10bfloat16_tESG_Li256ELb1ELb1ELb1ELb1EEENS1_36VarlenDynamicPersistentTileSchedulerILi128ELi64ELi256ELi128ELb1ELb1ELb1ELb1ELb0ELb1EEEEEEEEEvNT_6ParamsE,"",@"SHT_CUDA_INFO"
	.sectionflags	@""
	.align	4


	//----- nvinfo : EIATTR_CUDA_API_VERSION
	.align		4
        /*0000*/ 	.byte	0x04, 0x37
        /*0002*/ 	.short	(.L_226 - .L_225)
.L_225:
        /*0004*/ 	.word	0x00000082


	//----- nvinfo : EIATTR_KPARAM_INFO
	.align		4
.L_226:
        /*0008*/ 	.byte	0x04, 0x17
        /*000a*/ 	.short	(.L_228 - .L_227)
.L_227:
        /*000c*/ 	.word	0x00000000
        /*0010*/ 	.short	0x0000
        /*0012*/ 	.short	0x0070
        /*0014*/ 	.byte	0x00, 0xf0, 0x01, 0x2a


	//----- nvinfo : EIATTR_SPARSE_MMA_MASK
	.align		4
.L_228:
        /*0018*/ 	.byte	0x03, 0x50
        /*001a*/ 	.short	0x0000


	//----- nvinfo : EIATTR_MAXREG_COUNT
	.align		4
        /*001c*/ 	.byte	0x03, 0x1b
        /*001e*/ 	.short	0x00a8


	//----- nvinfo : EIATTR_NUM_BARRIERS
	.align		4
        /*0020*/ 	.byte	0x02, 0x4c
        /*0022*/ 	.byte	0x10
	.zero		1


	//----- nvinfo : EIATTR_EXTERNS
	.align		4
        /*0024*/ 	.byte	0x04, 0x0f
        /*0026*/ 	.short	(.L_230 - .L_229)


	//   ....[0]....
	.align		4
.L_229:
        /*0028*/ 	.word	index@(__assertfail)


	//----- nvinfo : EIATTR_ANNOTATIONS
	.align		4
.L_230:
        /*002c*/ 	.byte	0x04, 0x55
        /*002e*/ 	.short	(.L_232 - .L_231)


	//   ....[0]....
.L_231:
        /* <DEDUP_REMOVED lines=52> */


	//----- nvinfo : EIATTR_MERCURY_ISA_VERSION
	.align		4
.L_232:
        /*0358*/ 	.byte	0x03, 0x5f
        /*035a*/ 	.short	0x0101


	//----- nvinfo : EIATTR_UNUSED_LOAD_BYTE_OFFSET
	.align		4
        /*035c*/ 	.byte	0x04, 0x44
        /*035e*/ 	.short	(.L_234 - .L_233)


	//   ....[0]....
.L_233:
        /*0360*/ 	.word	0x00000aa0
        /*0364*/ 	.word	0x0000fff0


	//   ....[1]....
        /*0368*/ 	.word	0x0001cb40
        /*036c*/ 	.word	0x0000fff0


	//----- nvinfo : EIATTR_INT_WARP_WIDE_INSTR_OFFSETS
	.align		4
.L_234:
        /*0370*/ 	.byte	0x04, 0x31
        /*0372*/ 	.short	(.L_236 - .L_235)


	//   ....[0]....
.L_235:
        /*0374*/ 	.word	0x00000130


	//   ....[1]....
        /*0378*/ 	.word	0x00000170


	//   ....[2]....
        /*037c*/ 	.word	0x000001e0


	//   ....[3]....
        /*0380*/ 	.word	0x00027080


	//   ....[4]....
        /*0384*/ 	.word	0x00027110


	//   ....[5]....
        /*0388*/ 	.word	0x0002a390


	//   ....[6]....
        /*038c*/ 	.word	0x0002a420


	//----- nvinfo : EIATTR_COOP_GROUP_MASK_REGIDS
	.align		4
.L_236:
        /*0390*/ 	.byte	0x04, 0x29
        /*0392*/ 	.short	(.L_238 - .L_237)


	//   ....[0]....
.L_237:
        /*0394*/ 	.word	0xffffffff


	//   ....[1]....
        /*0398*/ 	.word	0xffffffff


	//   ....[2]....
        /*039c*/ 	.word	0xffffffff


	//   ....[3]....
        /*03a0*/ 	.word	0xffffffff


	//   ....[4]....
        /*03a4*/ 	.word	0xffffffff


	//   ....[5]....
        /*03a8*/ 	.word	0xffffffff


	//   ....[6]....
        /*03ac*/ 	.word	0xffffffff


	//   ....[7]....
        /*03b0*/ 	.word	0xffffffff


	//   ....[8]....
        /*03b4*/ 	.word	0xffffffff


	//   ....[9]....
        /*03b8*/ 	.word	0xffffffff


	//   ....[10]....
        /*03bc*/ 	.word	0xffffffff


	//   ....[11]....
        /*03c0*/ 	.word	0xffffffff


	//   ....[12]....
        /*03c4*/ 	.word	0xffffffff


	//   ....[13]....
        /*03c8*/ 	.word	0xffffffff


	//   ....[14]....
        /*03cc*/ 	.word	0xffffffff


	//   ....[15]....
        /*03d0*/ 	.word	0xffffffff


	//   ....[16]....
        /*03d4*/ 	.word	0xffffffff


	//   ....[17]....
        /*03d8*/ 	.word	0xffffffff


	//   ....[18]....
        /*03dc*/ 	.word	0xffffffff


	//   ....[19]....
        /*03e0*/ 	.word	0xffffffff


	//   ....[20]....
        /*03e4*/ 	.word	0xffffffff


	//   ....[21]....
        /*03e8*/ 	.word	0xffffffff


	//   ....[22]....
        /*03ec*/ 	.word	0xffffffff


	//   ....[23]....
        /*03f0*/ 	.word	0xffffffff


	//   ....[24]....
        /*03f4*/ 	.word	0xffffffff


	//   ....[25]....
        /*03f8*/ 	.word	0xffffffff


	//   ....[26]....
        /*03fc*/ 	.word	0xffffffff


	//   ....[27]....
        /*0400*/ 	.word	0xffffffff


	//   ....[28]....
        /*0404*/ 	.word	0xffffffff


	//   ....[29]....
        /*0408*/ 	.word	0xffffffff


	//   ....[30]....
        /*040c*/ 	.word	0xffffffff


	//   ....[31]....
        /*0410*/ 	.word	0xffffffff


	//   ....[32]....
        /*0414*/ 	.word	0xffffffff


	//   ....[33]....
        /*0418*/ 	.word	0xffffffff


	//   ....[34]....
        /*041c*/ 	.word	0xffffffff


	//   ....[35]....
        /*0420*/ 	.word	0xffffffff


	//   ....[36]....
        /*0424*/ 	.word	0xffffffff


	//   ....[37]....
        /*0428*/ 	.word	0xffffffff


	//   ....[38]....
        /*042c*/ 	.word	0xffffffff


	//   ....[39]....
        /*0430*/ 	.word	0xffffffff


	//   ....[40]....
        /*0434*/ 	.word	0xffffffff


	//   ....[41]....
        /*0438*/ 	.word	0xffffffff


	//   ....[42]....
        /*043c*/ 	.word	0xffffffff


	//   ....[43]....
        /*0440*/ 	.word	0xffffffff


	//   ....[44]....
        /*0444*/ 	.word	0xffffffff


	//   ....[45]....
        /*0448*/ 	.word	0xffffffff


	//   ....[46]....
        /*044c*/ 	.word	0xffffffff


	//   ....[47]....
        /*0450*/ 	.word	0xffffffff


	//   ....[48]....
        /*0454*/ 	.word	0xffffffff


	//   ....[49]....
        /*0458*/ 	.word	0xffffffff


	//   ....[50]....
        /*045c*/ 	.word	0xffffffff


	//   ....[51]....
        /*0460*/ 	.word	0xffffffff


	//   ....[52]....
        /*0464*/ 	.word	0xffffffff


	//   ....[53]....
        /*0468*/ 	.word	0xffffffff


	//   ....[54]....
        /*046c*/ 	.word	0xffffffff


	//   ....[55]....
        /*0470*/ 	.word	0xffffffff


	//   ....[56]....
        /*0474*/ 	.word	0xffffffff


	//   ....[57]....
        /*0478*/ 	.word	0xffffffff


	//   ....[58]....
        /*047c*/ 	.word	0xffffffff


	//   ....[59]....
        /*0480*/ 	.word	0xffffffff


	//   ....[60]....
        /*0484*/ 	.word	0xffffffff


	//   ....[61]....
        /*0488*/ 	.word	0xffffffff


	//   ....[62]....
        /*048c*/ 	.word	0xffffffff


	//   ....[63]....
        /*0490*/ 	.word	0xffffffff


	//   ....[64]....
        /*0494*/ 	.word	0xffffffff


	//   ....[65]....
        /*0498*/ 	.word	0xffffffff


	//   ....[66]....
        /*049c*/ 	.word	0xffffffff


	//   ....[67]....
        /*04a0*/ 	.word	0xffffffff


	//   ....[68]....
        /*04a4*/ 	.word	0xffffffff


	//   ....[69]....
        /*04a8*/ 	.word	0xffffffff


	//   ....[70]....
        /*04ac*/ 	.word	0xffffffff


	//   ....[71]....
        /*04b0*/ 	.word	0xffffffff


	//   ....[72]....
        /*04b4*/ 	.word	0xffffffff


	//   ....[73]....
        /*04b8*/ 	.word	0xffffffff


	//   ....[74]....
        /*04bc*/ 	.word	0xffffffff


	//   ....[75]....
        /*04c0*/ 	.word	0xffffffff


	//   ....[76]....
        /*04c4*/ 	.word	0xffffffff


	//   ....[77]....
        /*04c8*/ 	.word	0xffffffff


	//   ....[78]....
        /*04cc*/ 	.word	0xffffffff


	//   ....[79]....
        /*04d0*/ 	.word	0xffffffff


	//   ....[80]....
        /*04d4*/ 	.word	0xffffffff


	//   ....[81]....
        /*04d8*/ 	.word	0xffffffff


	//   ....[82]....
        /*04dc*/ 	.word	0xffffffff


	//   ....[83]....
        /*04e0*/ 	.word	0xffffffff


	//   ....[84]....
        /*04e4*/ 	.word	0xffffffff


	//   ....[85]....
        /*04e8*/ 	.word	0xffffffff


	//   ....[86]....
        /*04ec*/ 	.word	0xffffffff


	//   ....[87]....
        /*04f0*/ 	.word	0xffffffff


	//   ....[88]....
        /*04f4*/ 	.word	0xffffffff


	//   ....[89]....
        /*04f8*/ 	.word	0xffffffff


	//   ....[90]....
        /*04fc*/ 	.word	0xffffffff


	//   ....[91]....
        /*0500*/ 	.word	0xffffffff


	//   ....[92]....
        /*0504*/ 	.word	0xffffffff


	//   ....[93]....
        /*0508*/ 	.word	0xffffffff


	//   ....[94]....
        /*050c*/ 	.word	0xffffffff


	//   ....[95]....
        /*0510*/ 	.word	0xffffffff


	//   ....[96]....
        /*0514*/ 	.word	0xffffffff


	//   ....[97]....
        /*0518*/ 	.word	0xffffffff


	//   ....[98]....
        /*051c*/ 	.word	0xffffffff


	//   ....[99]....
        /*0520*/ 	.word	0xffffffff


	//   ....[100]....
        /*0524*/ 	.word	0xffffffff


	//   ....[101]....
        /*0528*/ 	.word	0xffffffff


	//   ....[102]....
        /*052c*/ 	.word	0xffffffff


	//   ....[103]....
        /*0530*/ 	.word	0xffffffff


	//   ....[104]....
        /*0534*/ 	.word	0xffffffff


	//   ....[105]....
        /*0538*/ 	.word	0xffffffff


	//   ....[106]....
        /*053c*/ 	.word	0xffffffff


	//   ....[107]....
        /*0540*/ 	.word	0xffffffff


	//   ....[108]....
        /*0544*/ 	.word	0xffffffff


	//   ....[109]....
        /*0548*/ 	.word	0xffffffff


	//   ....[110]....
        /*054c*/ 	.word	0xffffffff


	//   ....[111]....
        /*0550*/ 	.word	0xffffffff


	//   ....[112]....
        /*0554*/ 	.word	0xffffffff


	//   ....[113]....
        /*0558*/ 	.word	0xffffffff


	//   ....[114]....
        /*055c*/ 	.word	0xffffffff


	//   ....[115]....
        /*0560*/ 	.word	0xffffffff


	//   ....[116]....
        /*0564*/ 	.word	0xffffffff


	//   ....[117]....
        /*0568*/ 	.word	0xffffffff


	//   ....[118]....
        /*056c*/ 	.word	0xffffffff


	//   ....[119]....
        /*0570*/ 	.word	0xffffffff


	//   ....[120]....
        /*0574*/ 	.word	0xffffffff


	//   ....[121]....
        /*0578*/ 	.word	0xffffffff


	//   ....[122]....
        /*057c*/ 	.word	0xffffffff


	//   ....[123]....
        /*0580*/ 	.word	0xffffffff


	//   ....[124]....
        /*0584*/ 	.word	0xffffffff


	//   ....[125]....
        /*0588*/ 	.word	0xffffffff


	//   ....[126]....
        /*058c*/ 	.word	0xffffffff


	//   ....[127]....
        /*0590*/ 	.word	0xffffffff


	//   ....[128]....
        /*0594*/ 	.word	0xffffffff


	//   ....[129]....
        /*0598*/ 	.word	0xffffffff


	//   ....[130]....
        /*059c*/ 	.word	0xffffffff


	//   ....[131]....
        /*05a0*/ 	.word	0xffffffff


	//   ....[132]....
        /*05a4*/ 	.word	0xffffffff


	//   ....[133]....
        /*05a8*/ 	.word	0xffffffff


	//   ....[134]....
        /*05ac*/ 	.word	0xffffffff


	//   ....[135]....
        /*05b0*/ 	.word	0xffffffff


	//   ....[136]....
        /*05b4*/ 	.word	0xffffffff


	//   ....[137]....
        /*05b8*/ 	.word	0xffffffff


	//   ....[138]....
        /*05bc*/ 	.word	0xffffffff


	//   ....[139]....
        /*05c0*/ 	.word	0xffffffff


	//   ....[140]....
        /*05c4*/ 	.word	0xffffffff


	//   ....[141]....
        /*05c8*/ 	.word	0xffffffff


	//   ....[142]....
        /*05cc*/ 	.word	0xffffffff


	//   ....[143]....
        /*05d0*/ 	.word	0xffffffff


	//   ....[144]....
        /*05d4*/ 	.word	0xffffffff


	//   ....[145]....
        /*05d8*/ 	.word	0xffffffff


	//   ....[146]....
        /*05dc*/ 	.word	0xffffffff


	//   ....[147]....
        /*05e0*/ 	.word	0xffffffff


	//   ....[148]....
        /*05e4*/ 	.word	0xffffffff


	//   ....[149]....
        /*05e8*/ 	.word	0xffffffff


	//   ....[150]....
        /*05ec*/ 	.word	0xffffffff


	//   ....[151]....
        /*05f0*/ 	.word	0xffffffff


	//   ....[152]....
        /*05f4*/ 	.word	0xffffffff


	//   ....[153]....
        /*05f8*/ 	.word	0xffffffff


	//   ....[154]....
        /*05fc*/ 	.word	0xffffffff


	//   ....[155]....
        /*0600*/ 	.word	0xffffffff


	//   ....[156]....
        /*0604*/ 	.word	0xffffffff


	//   ....[157]....
        /*0608*/ 	.word	0xffffffff


	//   ....[158]....
        /*060c*/ 	.word	0xffffffff


	//   ....[159]....
        /*0610*/ 	.word	0xffffffff


	//   ....[160]....
        /*0614*/ 	.word	0xffffffff


	//   ....[161]....
        /*0618*/ 	.word	0xffffffff


	//   ....[162]....
        /*061c*/ 	.word	0xffffffff


	//   ....[163]....
        /*0620*/ 	.word	0xffffffff


	//   ....[164]....
        /*0624*/ 	.word	0xffffffff


	//   ....[165]....
        /*0628*/ 	.word	0xffffffff


	//   ....[166]....
        /*062c*/ 	.word	0xffffffff


	//   ....[167]....
        /*0630*/ 	.word	0xffffffff


	//   ....[168]....
        /*0634*/ 	.word	0xffffffff


	//   ....[169]....
        /*0638*/ 	.word	0xffffffff


	//   ....[170]....
        /*063c*/ 	.word	0xffffffff


	//   ....[171]....
        /*0640*/ 	.word	0xffffffff


	//   ....[172]....
        /*0644*/ 	.word	0xffffffff


	//   ....[173]....
        /*0648*/ 	.word	0xffffffff


	//   ....[174]....
        /*064c*/ 	.word	0xffffffff


	//   ....[175]....
        /*0650*/ 	.word	0xffffffff


	//   ....[176]....
        /*0654*/ 	.word	0xffffffff


	//   ....[177]....
        /*0658*/ 	.word	0xffffffff


	//   ....[178]....
        /*065c*/ 	.word	0xffffffff


	//   ....[179]....
        /*0660*/ 	.word	0xffffffff


	//   ....[180]....
        /*0664*/ 	.word	0xffffffff


	//   ....[181]....
        /*0668*/ 	.word	0xffffffff


	//   ....[182]....
        /*066c*/ 	.word	0xffffffff


	//   ....[183]....
        /*0670*/ 	.word	0xffffffff


	//   ....[184]....
        /*0674*/ 	.word	0xffffffff


	//   ....[185]....
        /*0678*/ 	.word	0xffffffff


	//   ....[186]....
        /*067c*/ 	.word	0xffffffff


	//   ....[187]....
        /*0680*/ 	.word	0xffffffff


	//   ....[188]....
        /*0684*/ 	.word	0xffffffff


	//   ....[189]....
        /*0688*/ 	.word	0xffffffff


	//   ....[190]....
        /*068c*/ 	.word	0xffffffff


	//   ....[191]....
        /*0690*/ 	.word	0xffffffff


	//   ....[192]....
        /*0694*/ 	.word	0xffffffff


	//   ....[193]....
        /*0698*/ 	.word	0xffffffff


	//   ....[194]....
        /*069c*/ 	.word	0xffffffff


	//   ....[195]....
        /*06a0*/ 	.word	0xffffffff


	//   ....[196]....
        /*06a4*/ 	.word	0xffffffff


	//   ....[197]....
        /*06a8*/ 	.word	0xffffffff


	//   ....[198]....
        /*06ac*/ 	.word	0xffffffff


	//   ....[199]....
        /*06b0*/ 	.word	0xffffffff


	//   ....[200]....
        /*06b4*/ 	.word	0xffffffff


	//   ....[201]....
        /*06b8*/ 	.word	0xffffffff


	//   ....[202]....
        /*06bc*/ 	.word	0xffffffff


	//   ....[203]....
        /*06c0*/ 	.word	0xffffffff


	//   ....[204]....
        /*06c4*/ 	.word	0xffffffff


	//   ....[205]....
        /*06c8*/ 	.word	0xffffffff


	//   ....[206]....
        /*06cc*/ 	.word	0xffffffff


	//   ....[207]....
        /*06d0*/ 	.word	0xffffffff


	//   ....[208]....
        /*06d4*/ 	.word	0xffffffff


	//   ....[209]....
        /*06d8*/ 	.word	0xffffffff


	//   ....[210]....
        /*06dc*/ 	.word	0xffffffff


	//   ....[211]....
        /*06e0*/ 	.word	0xffffffff


	//   ....[212]....
        /*06e4*/ 	.word	0xffffffff


	//   ....[213]....
        /*06e8*/ 	.word	0xffffffff


	//   ....[214]....
        /*06ec*/ 	.word	0xffffffff


	//   ....[215]....
        /*06f0*/ 	.word	0xffffffff


	//   ....[216]....
        /*06f4*/ 	.word	0xffffffff


	//   ....[217]....
        /*06f8*/ 	.word	0xffffffff


	//   ....[218]....
        /*06fc*/ 	.word	0xffffffff


	//   ....[219]....
        /*0700*/ 	.word	0xffffffff


	//   ....[220]....
        /*0704*/ 	.word	0xffffffff


	//   ....[221]....
        /*0708*/ 	.word	0xffffffff


	//   ....[222]....
        /*070c*/ 	.word	0xffffffff


	//   ....[223]....
        /*0710*/ 	.word	0xffffffff


	//   ....[224]....
        /*0714*/ 	.word	0xffffffff


	//   ....[225]....
        /*0718*/ 	.word	0xffffffff


	//   ....[226]....
        /*071c*/ 	.word	0xffffffff


	//   ....[227]....
        /*0720*/ 	.word	0xffffffff


	//   ....[228]....
        /*0724*/ 	.word	0xffffffff


	//   ....[229]....
        /*0728*/ 	.word	0xffffffff


	//   ....[230]....
        /*072c*/ 	.word	0xffffffff


	//   ....[231]....
        /*0730*/ 	.word	0xffffffff


	//   ....[232]....
        /*0734*/ 	.word	0xffffffff


	//   ....[233]....
        /*0738*/ 	.word	0xffffffff


	//   ....[234]....
        /*073c*/ 	.word	0xffffffff


	//   ....[235]....
        /*0740*/ 	.word	0xffffffff


	//   ....[236]....
        /*0744*/ 	.word	0xffffffff


	//   ....[237]....
        /*0748*/ 	.word	0xffffffff


	//   ....[238]....
        /*074c*/ 	.word	0xffffffff


	//   ....[239]....
        /*0750*/ 	.word	0xffffffff


	//   ....[240]....
        /*0754*/ 	.word	0xffffffff


	//   ....[241]....
        /*0758*/ 	.word	0xffffffff


	//   ....[242]....
        /*075c*/ 	.word	0xffffffff


	//   ....[243]....
        /*0760*/ 	.word	0xffffffff


	//   ....[244]....
        /*0764*/ 	.word	0xffffffff


	//   ....[245]....
        /*0768*/ 	.word	0xffffffff


	//   ....[246]....
        /*076c*/ 	.word	0xffffffff


	//   ....[247]....
        /*0770*/ 	.word	0xffffffff


	//   ....[248]....
        /*0774*/ 	.word	0xffffffff


	//   ....[249]....
        /*0778*/ 	.word	0xffffffff


	//   ....[250]....
        /*077c*/ 	.word	0xffffffff


	//   ....[251]....
        /*0780*/ 	.word	0xffffffff


	//   ....[252]....
        /*0784*/ 	.word	0xffffffff


	//   ....[253]....
        /*0788*/ 	.word	0xffffffff


	//   ....[254]....
        /*078c*/ 	.word	0xffffffff


	//   ....[255]....
        /*0790*/ 	.word	0xffffffff


	//   ....[0]....
        /*0794*/ 	.word	0xffffffff


	//   ....[1]....
        /*0798*/ 	.word	0xffffffff


	//   ....[2]....
        /*079c*/ 	.word	0xffffffff


	//   ....[3]....
        /*07a0*/ 	.word	0xffffffff


	//   ....[4]....
        /*07a4*/ 	.word	0xffffffff


	//   ....[5]....
        /*07a8*/ 	.word	0xffffffff


	//   ....[6]....
        /*07ac*/ 	.word	0xffffffff


	//   ....[7]....
        /*07b0*/ 	.word	0xffffffff


	//   ....[8]....
        /*07b4*/ 	.word	0xffffffff


	//   ....[9]....
        /*07b8*/ 	.word	0xffffffff


	//   ....[10]....
        /*07bc*/ 	.word	0xffffffff


	//   ....[11]....
        /*07c0*/ 	.word	0xffffffff


	//   ....[12]....
        /*07c4*/ 	.word	0xffffffff


	//   ....[13]....
        /*07c8*/ 	.word	0xffffffff


	//   ....[14]....
        /*07cc*/ 	.word	0xffffffff


	//   ....[15]....
        /*07d0*/ 	.word	0xffffffff


	//   ....[16]....
        /*07d4*/ 	.word	0xffffffff


	//   ....[17]....
        /*07d8*/ 	.word	0xffffffff


	//   ....[18]....
        /*07dc*/ 	.word	0xffffffff


	//   ....[19]....
        /*07e0*/ 	.word	0xffffffff


	//   ....[20]....
        /*07e4*/ 	.word	0xffffffff


	//   ....[21]....
        /*07e8*/ 	.word	0xffffffff


	//   ....[22]....
        /*07ec*/ 	.word	0xffffffff


	//   ....[23]....
        /*07f0*/ 	.word	0xffffffff


	//   ....[24]....
        /*07f4*/ 	.word	0xffffffff


	//   ....[25]....
        /*07f8*/ 	.word	0xffffffff


	//   ....[26]....
        /*07fc*/ 	.word	0xffffffff


	//   ....[27]....
        /*0800*/ 	.word	0xffffffff


	//   ....[28]....
        /*0804*/ 	.word	0xffffffff


	//   ....[29]....
        /*0808*/ 	.word	0xffffffff


	//   ....[30]....
        /*080c*/ 	.word	0xffffffff


	//   ....[31]....
        /*0810*/ 	.word	0xffffffff


	//   ....[32]....
        /*0814*/ 	.word	0xffffffff


	//   ....[33]....
        /*0818*/ 	.word	0xffffffff


	//   ....[34]....
        /*081c*/ 	.word	0xffffffff


	//   ....[35]....
        /*0820*/ 	.word	0xffffffff


	//   ....[36]....
        /*0824*/ 	.word	0xffffffff


	//   ....[37]....
        /*0828*/ 	.word	0xffffffff


	//   ....[38]....
        /*082c*/ 	.word	0xffffffff


	//   ....[39]....
        /*0830*/ 	.word	0xffffffff


	//   ....[40]....
        /*0834*/ 	.word	0xffffffff


	//   ....[41]....
        /*0838*/ 	.word	0xffffffff


	//   ....[42]....
        /*083c*/ 	.word	0xffffffff


	//   ....[43]....
        /*0840*/ 	.word	0xffffffff


	//   ....[44]....
        /*0844*/ 	.word	0xffffffff


	//   ....[45]....
        /*0848*/ 	.word	0xffffffff


	//   ....[46]....
        /*084c*/ 	.word	0xffffffff


	//   ....[47]....
        /*0850*/ 	.word	0xffffffff


	//   ....[48]....
        /*0854*/ 	.word	0xffffffff


	//   ....[49]....
        /*0858*/ 	.word	0xffffffff


	//   ....[50]....
        /*085c*/ 	.word	0xffffffff


	//   ....[51]....
        /*0860*/ 	.word	0xffffffff


	//   ....[52]....
        /*0864*/ 	.word	0xffffffff


	//   ....[53]....
        /*0868*/ 	.word	0xffffffff


	//   ....[54]....
        /*086c*/ 	.word	0xffffffff


	//   ....[55]....
        /*0870*/ 	.word	0xffffffff


	//   ....[56]....
        /*0874*/ 	.word	0xffffffff


	//   ....[57]....
        /*0878*/ 	.word	0xffffffff


	//   ....[58]....
        /*087c*/ 	.word	0xffffffff


	//   ....[59]....
        /*0880*/ 	.word	0xffffffff


	//   ....[60]....
        /*0884*/ 	.word	0xffffffff


	//   ....[61]....
        /*0888*/ 	.word	0xffffffff


	//   ....[62]....
        /*088c*/ 	.word	0xffffffff


	//   ....[63]....
        /*0890*/ 	.word	0x0500000f


	//   ....[64]....
        /*0894*/ 	.word	0x0500000f


	//   ....[65]....
        /*0898*/ 	.word	0x0500000f


	//   ....[66]....
        /*089c*/ 	.word	0x0500000f


	//   ....[67]....
        /*08a0*/ 	.word	0x0500000f


	//   ....[68]....
        /*08a4*/ 	.word	0x0500000f


	//   ....[69]....
        /*08a8*/ 	.word	0x0500000f


	//   ....[70]....
        /*08ac*/ 	.word	0x0500000f


	//   ....[71]....
        /*08b0*/ 	.word	0x0500000f


	//   ....[72]....
        /*08b4*/ 	.word	0x0500000f


	//   ....[73]....
        /*08b8*/ 	.word	0x0500000f


	//   ....[74]....
        /*08bc*/ 	.word	0x0500000f


	//   ....[75]....
        /*08c0*/ 	.word	0x0500000f


	//   ....[76]....
        /*08c4*/ 	.word	0x0500000f


	//   ....[77]....
        /*08c8*/ 	.word	0x0500000f


	//   ....[78]....
        /*08cc*/ 	.word	0x0500000f


	//   ....[79]....
        /*08d0*/ 	.word	0x0500000f


	//   ....[80]....
        /*08d4*/ 	.word	0x0500000f


	//   ....[81]....
        /*08d8*/ 	.word	0x0500000f


	//   ....[82]....
        /*08dc*/ 	.word	0x0500000f


	//   ....[83]....
        /*08e0*/ 	.word	0x0500000f


	//   ....[84]....
        /*08e4*/ 	.word	0x0500000f


	//   ....[85]....
        /*08e8*/ 	.word	0x0500000f


	//   ....[86]....
        /*08ec*/ 	.word	0x0500000f


	//   ....[87]....
        /*08f0*/ 	.word	0x0500000f


	//   ....[88]....
        /*08f4*/ 	.word	0x0500000f


	//   ....[89]....
        /*08f8*/ 	.word	0x0500000f


	//   ....[90]....
        /*08fc*/ 	.word	0x0500000f


	//   ....[91]....
        /*0900*/ 	.word	0x0500000f


	//   ....[92]....
        /*0904*/ 	.word	0x0500000f


	//   ....[93]....
        /*0908*/ 	.word	0x0500000f


	//   ....[94]....
        /*090c*/ 	.word	0x0500000f


	//   ....[95]....
        /*0910*/ 	.word	0x0500000f


	//   ....[96]....
        /*0914*/ 	.word	0x0500000f


	//   ....[97]....
        /*0918*/ 	.word	0x0500000f


	//   ....[98]....
        /*091c*/ 	.word	0x0500000f


	//   ....[99]....
        /*0920*/ 	.word	0x0500000f


	//   ....[100]....
        /*0924*/ 	.word	0x0500000f


	//   ....[101]....
        /*0928*/ 	.word	0x0500000f


	//   ....[102]....
        /*092c*/ 	.word	0x0500000f


	//   ....[103]....
        /*0930*/ 	.word	0x0500000f


	//   ....[104]....
        /*0934*/ 	.word	0x0500000f


	//   ....[105]....
        /*0938*/ 	.word	0x0500000f


	//   ....[106]....
        /*093c*/ 	.word	0x0500000f


	//   ....[107]....
        /*0940*/ 	.word	0x0500000f


	//   ....[108]....
        /*0944*/ 	.word	0x0500000f


	//   ....[109]....
        /*0948*/ 	.word	0x0500000f


	//   ....[110]....
        /*094c*/ 	.word	0x0500000f


	//   ....[111]....
        /*0950*/ 	.word	0x0500000f


	//   ....[112]....
        /*0954*/ 	.word	0x0500000f


	//   ....[113]....
        /*0958*/ 	.word	0x0500000f


	//   ....[114]....
        /*095c*/ 	.word	0x0500000f


	//   ....[115]....
        /*0960*/ 	.word	0x0500000f


	//   ....[116]....
        /*0964*/ 	.word	0x0500000f


	//   ....[117]....
        /*0968*/ 	.word	0x0500000f


	//   ....[118]....
        /*096c*/ 	.word	0x0500000f


	//   ....[119]....
        /*0970*/ 	.word	0x0500000f


	//   ....[120]....
        /*0974*/ 	.word	0x0500000f


	//   ....[121]....
        /*0978*/ 	.word	0x0500000f


	//   ....[122]....
        /*097c*/ 	.word	0x0500000f


	//   ....[123]....
        /*0980*/ 	.word	0x0500000f


	//   ....[124]....
        /*0984*/ 	.word	0x0500000f


	//   ....[125]....
        /*0988*/ 	.word	0x0500000f


	//   ....[126]....
        /*098c*/ 	.word	0x0500000f


	//   ....[127]....
        /*0990*/ 	.word	0x0500000f


	//   ....[128]....
        /*0994*/ 	.word	0x0500000f


	//   ....[129]....
        /*0998*/ 	.word	0x0500000f


	//   ....[130]....
        /*099c*/ 	.word	0x0500000f


	//   ....[131]....
        /*09a0*/ 	.word	0x0500000f


	//   ....[132]....
        /*09a4*/ 	.word	0x0500000f


	//   ....[133]....
        /*09a8*/ 	.word	0x0500000f


	//   ....[134]....
        /*09ac*/ 	.word	0x0500000f


	//   ....[135]....
        /*09b0*/ 	.word	0x0500000f


	//   ....[136]....
        /*09b4*/ 	.word	0x0500000f


	//   ....[137]....
        /*09b8*/ 	.word	0x0500000f


	//   ....[138]....
        /*09bc*/ 	.word	0x0500000f


	//   ....[139]....
        /*09c0*/ 	.word	0x0500000f


	//   ....[140]....
        /*09c4*/ 	.word	0x0500000f


	//   ....[141]....
        /*09c8*/ 	.word	0x0500000f


	//   ....[142]....
        /*09cc*/ 	.word	0x0500000f


	//   ....[143]....
        /*09d0*/ 	.word	0x0500000f


	//   ....[144]....
        /*09d4*/ 	.word	0x0500000f


	//   ....[145]....
        /*09d8*/ 	.word	0x0500000f


	//   ....[146]....
        /*09dc*/ 	.word	0x0500000f


	//   ....[147]....
        /*09e0*/ 	.word	0x0500000f


	//   ....[148]....
        /*09e4*/ 	.word	0x0500000f


	//   ....[149]....
        /*09e8*/ 	.word	0x0500000f


	//   ....[150]....
        /*09ec*/ 	.word	0x0500000f


	//   ....[151]....
        /*09f0*/ 	.word	0x0500000f


	//   ....[152]....
        /*09f4*/ 	.word	0x0500000f


	//   ....[153]....
        /*09f8*/ 	.word	0x0500000f


	//   ....[154]....
        /*09fc*/ 	.word	0x0500000f


	//   ....[155]....
        /*0a00*/ 	.word	0x0500000f


	//   ....[156]....
        /*0a04*/ 	.word	0x0500000f


	//   ....[157]....
        /*0a08*/ 	.word	0x0500000f


	//   ....[158]....
        /*0a0c*/ 	.word	0x0500000f


	//   ....[159]....
        /*0a10*/ 	.word	0x0500000f


	//   ....[160]....
        /*0a14*/ 	.word	0x0500000f


	//   ....[161]....
        /*0a18*/ 	.word	0x0500000f


	//   ....[162]....
        /*0a1c*/ 	.word	0x0500000f


	//   ....[163]....
        /*0a20*/ 	.word	0x0500000f


	//   ....[164]....
        /*0a24*/ 	.word	0x0500000f


	//   ....[165]....
        /*0a28*/ 	.word	0x0500000f


	//   ....[166]....
        /*0a2c*/ 	.word	0x0500000f


	//   ....[167]....
        /*0a30*/ 	.word	0x0500000f


	//   ....[168]....
        /*0a34*/ 	.word	0x0500000f


	//   ....[169]....
        /*0a38*/ 	.word	0x0500000f


	//   ....[170]....
        /*0a3c*/ 	.word	0x0500000f


	//   ....[171]....
        /*0a40*/ 	.word	0x0500000f


	//   ....[172]....
        /*0a44*/ 	.word	0x0500000f


	//   ....[173]....
        /*0a48*/ 	.word	0x0500000f


	//   ....[174]....
        /*0a4c*/ 	.word	0x0500000f


	//   ....[175]....
        /*0a50*/ 	.word	0x0500000f


	//   ....[176]....
        /*0a54*/ 	.word	0x0500000f


	//   ....[177]....
        /*0a58*/ 	.word	0x0500000f


	//   ....[178]....
        /*0a5c*/ 	.word	0x0500000f


	//   ....[179]....
        /*0a60*/ 	.word	0x0500000f


	//   ....[180]....
        /*0a64*/ 	.word	0x0500000f


	//   ....[181]....
        /*0a68*/ 	.word	0x0500000f


	//   ....[182]....
        /*0a6c*/ 	.word	0x0500000f


	//   ....[183]....
        /*0a70*/ 	.word	0x0500000f


	//   ....[184]....
        /*0a74*/ 	.word	0x0500000f


	//   ....[185]....
        /*0a78*/ 	.word	0x0500000f


	//   ....[186]....
        /*0a7c*/ 	.word	0x0500000f


	//   ....[187]....
        /*0a80*/ 	.word	0x0500000f


	//   ....[188]....
        /*0a84*/ 	.word	0x0500000f


	//   ....[189]....
        /*0a88*/ 	.word	0x0500000f


	//   ....[190]....
        /*0a8c*/ 	.word	0x0500000f


	//   ....[191]....
        /*0a90*/ 	.word	0x0500000f


	//   ....[192]....
        /*0a94*/ 	.word	0x0500000f


	//   ....[193]....
        /*0a98*/ 	.word	0x0500000f


	//   ....[194]....
        /*0a9c*/ 	.word	0x0500000f


	//   ....[195]....
        /*0aa0*/ 	.word	0x0500000f


	//   ....[196]....
        /*0aa4*/ 	.word	0x0500000f


	//   ....[197]....
        /*0aa8*/ 	.word	0x0500000f


	//   ....[198]....
        /*0aac*/ 	.word	0x0500000f


	//   ....[199]....
        /*0ab0*/ 	.word	0x0500000f


	//   ....[200]....
        /*0ab4*/ 	.word	0x0500000f


	//   ....[201]....
        /*0ab8*/ 	.word	0x0500000f


	//   ....[202]....
        /*0abc*/ 	.word	0x0500000f


	//   ....[203]....
        /*0ac0*/ 	.word	0x0500000f


	//   ....[204]....
        /*0ac4*/ 	.word	0x0500000f


	//   ....[205]....
        /*0ac8*/ 	.word	0x0500000f


	//   ....[206]....
        /*0acc*/ 	.word	0x0500000f


	//   ....[207]....
        /*0ad0*/ 	.word	0x0500000f


	//   ....[208]....
        /*0ad4*/ 	.word	0x0500000f


	//   ....[209]....
        /*0ad8*/ 	.word	0x0500000f


	//   ....[210]....
        /*0adc*/ 	.word	0x0500000f


	//   ....[211]....
        /*0ae0*/ 	.word	0x0500000f


	//   ....[212]....
        /*0ae4*/ 	.word	0x0500000f


	//   ....[213]....
        /*0ae8*/ 	.word	0x0500000f


	//   ....[214]....
        /*0aec*/ 	.word	0x0500000f


	//   ....[215]....
        /*0af0*/ 	.word	0x0500000f


	//   ....[216]....
        /*0af4*/ 	.word	0x0500000f


	//   ....[217]....
        /*0af8*/ 	.word	0x0500000f


	//   ....[218]....
        /*0afc*/ 	.word	0x0500000f


	//   ....[219]....
        /*0b00*/ 	.word	0x0500000f


	//   ....[220]....
        /*0b04*/ 	.word	0x0500000f


	//   ....[221]....
        /*0b08*/ 	.word	0x0500000f


	//   ....[222]....
        /*0b0c*/ 	.word	0x0500000f


	//   ....[223]....
        /*0b10*/ 	.word	0x0500000f


	//   ....[224]....
        /*0b14*/ 	.word	0x0500000f


	//   ....[225]....
        /*0b18*/ 	.word	0x0500000f


	//   ....[226]....
        /*0b1c*/ 	.word	0x0500000f


	//   ....[227]....
        /*0b20*/ 	.word	0x0500000f


	//   ....[228]....
        /*0b24*/ 	.word	0x0500000f


	//   ....[229]....
        /*0b28*/ 	.word	0x0500000f


	//   ....[230]....
        /*0b2c*/ 	.word	0x0500000f


	//   ....[231]....
        /*0b30*/ 	.word	0x0500000f


	//   ....[232]....
        /*0b34*/ 	.word	0x0500000f


	//   ....[233]....
        /*0b38*/ 	.word	0x0500000f


	//   ....[234]....
        /*0b3c*/ 	.word	0x0500000f


	//   ....[235]....
        /*0b40*/ 	.word	0x0500000f


	//   ....[236]....
        /*0b44*/ 	.word	0x0500000f


	//   ....[237]....
        /*0b48*/ 	.word	0x0500000f


	//   ....[238]....
        /*0b4c*/ 	.word	0x0500000f


	//   ....[239]....
        /*0b50*/ 	.word	0x0500000f


	//   ....[240]....
        /*0b54*/ 	.word	0x0500000f


	//   ....[241]....
        /*0b58*/ 	.word	0x0500000f


	//   ....[242]....
        /*0b5c*/ 	.word	0x0500000f


	//   ....[243]....
        /*0b60*/ 	.word	0x0500000f


	//   ....[244]....
        /*0b64*/ 	.word	0x0500000f


	//   ....[245]....
        /*0b68*/ 	.word	0x0500000f


	//   ....[246]....
        /*0b6c*/ 	.word	0x0500000f


	//   ....[247]....
        /*0b70*/ 	.word	0x0500000f


	//   ....[248]....
        /*0b74*/ 	.word	0x0500000f


	//   ....[249]....
        /*0b78*/ 	.word	0x0500000f


	//   ....[250]....
        /*0b7c*/ 	.word	0x0500000f


	//   ....[251]....
        /*0b80*/ 	.word	0x0500000f


	//   ....[252]....
        /*0b84*/ 	.word	0x0500000f


	//   ....[253]....
        /*0b88*/ 	.word	0x0500000f


	//   ....[254]....
        /*0b8c*/ 	.word	0x0500000f


	//   ....[255]....
        /*0b90*/ 	.word	0x0500000f


	//   ....[0]....
        /*0b94*/ 	.word	0x0500000f


	//   ....[1]....
        /*0b98*/ 	.word	0x0500000f


	//   ....[2]....
        /*0b9c*/ 	.word	0x0500000f


	//   ....[3]....
        /*0ba0*/ 	.word	0x0500000f


	//   ....[4]....
        /*0ba4*/ 	.word	0x0500000f


	//   ....[5]....
        /*0ba8*/ 	.word	0x0500000f


	//   ....[6]....
        /*0bac*/ 	.word	0x0500000f


	//   ....[7]....
        /*0bb0*/ 	.word	0x0500000f


	//   ....[8]....
        /*0bb4*/ 	.word	0x0500000f


	//   ....[9]....
        /*0bb8*/ 	.word	0x0500000f


	//   ....[10]....
        /*0bbc*/ 	.word	0x0500000f


	//   ....[11]....
        /*0bc0*/ 	.word	0x0500000f


	//   ....[12]....
        /*0bc4*/ 	.word	0x0500000f


	//   ....[13]....
        /*0bc8*/ 	.word	0x0500000f


	//   ....[14]....
        /*0bcc*/ 	.word	0x0500000f


	//   ....[15]....
        /*0bd0*/ 	.word	0x0500000f


	//   ....[16]....
        /*0bd4*/ 	.word	0x0500000f


	//   ....[17]....
        /*0bd8*/ 	.word	0x0500000f


	//   ....[18]....
        /*0bdc*/ 	.word	0x0500000f


	//   ....[19]....
        /*0be0*/ 	.word	0x0500000f


	//   ....[20]....
        /*0be4*/ 	.word	0x0500000f


	//   ....[21]....
        /*0be8*/ 	.word	0x0500000f


	//   ....[22]....
        /*0bec*/ 	.word	0x0500000f


	//   ....[23]....
        /*0bf0*/ 	.word	0x0500000f


	//   ....[24]....
        /*0bf4*/ 	.word	0x0500000f


	//   ....[25]....
        /*0bf8*/ 	.word	0x0500000f


	//   ....[26]....
        /*0bfc*/ 	.word	0x0500000f


	//   ....[27]....
        /*0c00*/ 	.word	0x0500000f


	//   ....[28]....
        /*0c04*/ 	.word	0x0500000f


	//   ....[29]....
        /*0c08*/ 	.word	0x0500000f


	//   ....[30]....
        /*0c0c*/ 	.word	0x0500000f


	//   ....[31]....
        /*0c10*/ 	.word	0x0500000f


	//   ....[32]....
        /*0c14*/ 	.word	0x0500000f


	//   ....[33]....
        /*0c18*/ 	.word	0x0500000f


	//   ....[34]....
        /*0c1c*/ 	.word	0x0500000f


	//   ....[35]....
        /*0c20*/ 	.word	0x0500000f


	//   ....[36]....
        /*0c24*/ 	.word	0x0500000f


	//   ....[37]....
        /*0c28*/ 	.word	0x0500000f


	//   ....[38]....
        /*0c2c*/ 	.word	0x0500000f


	//   ....[39]....
        /*0c30*/ 	.word	0x0500000f


	//   ....[40]....
        /*0c34*/ 	.word	0x0500000f


	//   ....[41]....
        /*0c38*/ 	.word	0x0500000f


	//   ....[42]....
        /*0c3c*/ 	.word	0x0500000f


	//   ....[43]....
        /*0c40*/ 	.word	0x0500000f


	//   ....[44]....
        /*0c44*/ 	.word	0x0500000f


	//   ....[45]....
        /*0c48*/ 	.word	0x0500000f


	//   ....[46]....
        /*0c4c*/ 	.word	0x0500000f


	//   ....[47]....
        /*0c50*/ 	.word	0x0500000f


	//   ....[48]....
        /*0c54*/ 	.word	0x0500000f


	//   ....[49]....
        /*0c58*/ 	.word	0x0500000f


	//   ....[50]....
        /*0c5c*/ 	.word	0x0500000f


	//   ....[51]....
        /*0c60*/ 	.word	0x0500000f


	//   ....[52]....
        /*0c64*/ 	.word	0x0500000f


	//   ....[53]....
        /*0c68*/ 	.word	0x0500000f


	//   ....[54]....
        /*0c6c*/ 	.word	0x0500000f


	//   ....[55]....
        /*0c70*/ 	.word	0x0500000f


	//   ....[56]....
        /*0c74*/ 	.word	0x0500000f


	//   ....[57]....
        /*0c78*/ 	.word	0x0500000f


	//   ....[58]....
        /*0c7c*/ 	.word	0x0500000f


	//   ....[59]....
        /*0c80*/ 	.word	0x0500000f


	//   ....[60]....
        /*0c84*/ 	.word	0x0500000f


	//   ....[61]....
        /*0c88*/ 	.word	0x0500000f


	//   ....[62]....
        /*0c8c*/ 	.word	0x0500000f


	//   ....[63]....
        /*0c90*/ 	.word	0x0500000f


	//   ....[64]....
        /*0c94*/ 	.word	0x0500000f


	//   ....[65]....
        /*0c98*/ 	.word	0x0500000f


	//   ....[66]....
        /*0c9c*/ 	.word	0x0500000f


	//   ....[67]....
        /*0ca0*/ 	.word	0x0500000f


	//   ....[68]....
        /*0ca4*/ 	.word	0x0500000f


	//----- nvinfo : EIATTR_COOP_GROUP_INSTR_OFFSETS
	.align		4
.L_238:
        /*0ca8*/ 	.byte	0x04, 0x28
        /*0caa*/ 	.short	(.L_240 - .L_239)


	//   ....[0]....
.L_239:
        /*0cac*/ 	.word	0x00000070


	//   ....[1]....
        /*0cb0*/ 	.word	0x00000140


	//   ....[2]....
        /*0cb4*/ 	.word	0x00000190


	//   ....[3]....
        /*0cb8*/ 	.word	0x000003c0


	//   ....[4]....
        /*0cbc*/ 	.word	0x00000520


	//   ....[5]....
        /*0cc0*/ 	.word	0x00000640


	//   ....[6]....
        /*0cc4*/ 	.word	0x000007a0


	//   ....[7]....
        /*0cc8*/ 	.word	0x00003390


	//   ....[8]....
        /*0ccc*/ 	.word	0x000033a0


	//   ....[9]....
        /*0cd0*/ 	.word	0x00004220


	//   ....[10]....
        /*0cd4*/ 	.word	0x00004230


	//   ....[11]....
        /*0cd8*/ 	.word	0x00005410


	//   ....[12]....
        /*0cdc*/ 	.word	0x00005420


	//   ....[13]....
        /*0ce0*/ 	.word	0x00006340


	//   ....[14]....
        /*0ce4*/ 	.word	0x00006350


	//   ....[15]....
        /*0ce8*/ 	.word	0x000074d0


	//   ....[16]....
        /*0cec*/ 	.word	0x000074e0


	//   ....[17]....
        /*0cf0*/ 	.word	0x000075f0


	//   ....[18]....
        /*0cf4*/ 	.word	0x00007600


	//   ....[19]....
        /*0cf8*/ 	.word	0x00007960


	//   ....[20]....
        /*0cfc*/ 	.word	0x00007980


	//   ....[21]....
        /*0d00*/ 	.word	0x00007a70


	//   ....[22]....
        /*0d04*/ 	.word	0x00007a90


	//   ....[23]....
        /*0d08*/ 	.word	0x00008840


	//   ....[24]....
        /*0d0c*/ 	.word	0x00009170


	//   ....[25]....
        /*0d10*/ 	.word	0x00009180


	//   ....[26]....
        /*0d14*/ 	.word	0x00009190


	//   ....[27]....
        /*0d18*/ 	.word	0x000091a0


	//   ....[28]....
        /*0d1c*/ 	.word	0x000093a0


	//   ....[29]....
        /*0d20*/ 	.word	0x000093b0


	//   ....[30]....
        /*0d24*/ 	.word	0x000093c0


	//   ....[31]....
        /*0d28*/ 	.word	0x000093d0


	//   ....[32]....
        /*0d2c*/ 	.word	0x000095b0


	//   ....[33]....
        /*0d30*/ 	.word	0x000095c0


	//   ....[34]....
        /*0d34*/ 	.word	0x000095d0


	//   ....[35]....
        /*0d38*/ 	.word	0x000095e0


	//   ....[36]....
        /*0d3c*/ 	.word	0x000097e0


	//   ....[37]....
        /*0d40*/ 	.word	0x000097f0


	//   ....[38]....
        /*0d44*/ 	.word	0x00009800


	//   ....[39]....
        /*0d48*/ 	.word	0x00009810


	//   ....[40]....
        /*0d4c*/ 	.word	0x0000dae0


	//   ....[41]....
        /*0d50*/ 	.word	0x0000db00


	//   ....[42]....
        /*0d54*/ 	.word	0x0000db10


	//   ....[43]....
        /*0d58*/ 	.word	0x0000db20


	//   ....[44]....
        /*0d5c*/ 	.word	0x0000dbe0


	//   ....[45]....
        /*0d60*/ 	.word	0x0000dc00


	//   ....[46]....
        /*0d64*/ 	.word	0x0000dc10


	//   ....[47]....
        /*0d68*/ 	.word	0x0000dc20


	//   ....[48]....
        /*0d6c*/ 	.word	0x0000de00


	//   ....[49]....
        /*0d70*/ 	.word	0x0000de20


	//   ....[50]....
        /*0d74*/ 	.word	0x0000de40


	//   ....[51]....
        /*0d78*/ 	.word	0x0000de50


	//   ....[52]....
        /*0d7c*/ 	.word	0x0000ded0


	//   ....[53]....
        /*0d80*/ 	.word	0x0000dee0


	//   ....[54]....
        /*0d84*/ 	.word	0x0000def0


	//   ....[55]....
        /*0d88*/ 	.word	0x0000df00


	//   ....[56]....
        /*0d8c*/ 	.word	0x00012d60


	//   ....[57]....
        /*0d90*/ 	.word	0x000135d0


	//   ....[58]....
        /*0d94*/ 	.word	0x00013c10


	//   ....[59]....
        /*0d98*/ 	.word	0x00013c30


	//   ....[60]....
        /*0d9c*/ 	.word	0x00013f60


	//   ....[61]....
        /*0da0*/ 	.word	0x00013fb0


	//   ....[62]....
        /*0da4*/ 	.word	0x00015290


	//   ....[63]....
        /*0da8*/ 	.word	0x000156f0


	//   ....[64]....
        /*0dac*/ 	.word	0x00015dc0


	//   ....[65]....
        /*0db0*/ 	.word	0x00015e20


	//   ....[66]....
        /*0db4*/ 	.word	0x000166a0


	//   ....[67]....
        /*0db8*/ 	.word	0x00016870


	//   ....[68]....
        /*0dbc*/ 	.word	0x00017fb0


	//   ....[69]....
        /*0dc0*/ 	.word	0x00017fd0


	//   ....[70]....
        /*0dc4*/ 	.word	0x00018930


	//   ....[71]....
        /*0dc8*/ 	.word	0x000189e0


	//   ....[72]....
        /*0dcc*/ 	.word	0x00019e00


	//   ....[73]....
        /*0dd0*/ 	.word	0x0001a240


	//   ....[74]....
        /*0dd4*/ 	.word	0x0001a7f0


	//   ....[75]....
        /*0dd8*/ 	.word	0x0001a810


	//   ....[76]....
        /*0ddc*/ 	.word	0x0001b2a0


	//   ....[77]....
        /*0de0*/ 	.word	0x0001b410


	//   ....[78]....
        /*0de4*/ 	.word	0x0001bf10


	//   ....[79]....
        /*0de8*/ 	.word	0x0001bf60


	//   ....[80]....
        /*0dec*/ 	.word	0x0001c160


	//   ....[81]....
        /*0df0*/ 	.word	0x0001c190


	//   ....[82]....
        /*0df4*/ 	.word	0x0001d3a0


	//   ....[83]....
        /*0df8*/ 	.word	0x0001d3d0


	//   ....[84]....
        /*0dfc*/ 	.word	0x0001d400


	//   ....[85]....
        /*0e00*/ 	.word	0x0001d430


	//   ....[86]....
        /*0e04*/ 	.word	0x0001d460


	//   ....[87]....
        /*0e08*/ 	.word	0x0001d490


	//   ....[88]....
        /*0e0c*/ 	.word	0x0001d4c0


	//   ....[89]....
        /*0e10*/ 	.word	0x0001d4f0


	//   ....[90]....
        /*0e14*/ 	.word	0x0001d520


	//   ....[91]....
        /*0e18*/ 	.word	0x0001d580


	//   ....[92]....
        /*0e1c*/ 	.word	0x0001d5b0


	//   ....[93]....
        /*0e20*/ 	.word	0x0001d5e0


	//   ....[94]....
        /*0e24*/ 	.word	0x0001d610


	//   ....[95]....
        /*0e28*/ 	.word	0x0001d640


	//   ....[96]....
        /*0e2c*/ 	.word	0x0001d670


	//   ....[97]....
        /*0e30*/ 	.word	0x0001d6a0


	//   ....[98]....
        /*0e34*/ 	.word	0x0001d6d0


	//   ....[99]....
        /*0e38*/ 	.word	0x0001d700


	//   ....[100]....
        /*0e3c*/ 	.word	0x0001d730


	//   ....[101]....
        /*0e40*/ 	.word	0x0001d760


	//   ....[102]....
        /*0e44*/ 	.word	0x0001d790


	//   ....[103]....
        /*0e48*/ 	.word	0x0001d7c0


	//   ....[104]....
        /*0e4c*/ 	.word	0x0001d7f0


	//   ....[105]....
        /*0e50*/ 	.word	0x0001d820


	//   ....[106]....
        /*0e54*/ 	.word	0x0001d850


	//   ....[107]....
        /*0e58*/ 	.word	0x0001d880


	//   ....[108]....
        /*0e5c*/ 	.word	0x0001d8b0


	//   ....[109]....
        /*0e60*/ 	.word	0x0001d8e0


	//   ....[110]....
        /*0e64*/ 	.word	0x0001d910


	//   ....[111]....
        /*0e68*/ 	.word	0x0001d940


	//   ....[112]....
        /*0e6c*/ 	.word	0x0001d970


	//   ....[113]....
        /*0e70*/ 	.word	0x0001d9a0


	//   ....[114]....
        /*0e74*/ 	.word	0x0001d9d0


	//   ....[115]....
        /*0e78*/ 	.word	0x0001da00


	//   ....[116]....
        /*0e7c*/ 	.word	0x0001da30


	//   ....[117]....
        /*0e80*/ 	.word	0x0001da60


	//   ....[118]....
        /*0e84*/ 	.word	0x0001da90


	//   ....[119]....
        /*0e88*/ 	.word	0x0001dac0


	//   ....[120]....
        /*0e8c*/ 	.word	0x0001daf0


	//   ....[121]....
        /*0e90*/ 	.word	0x0001db20


	//   ....[122]....
        /*0e94*/ 	.word	0x0001db50


	//   ....[123]....
        /*0e98*/ 	.word	0x0001db80


	//   ....[124]....
        /*0e9c*/ 	.word	0x0001dbb0


	//   ....[125]....
        /*0ea0*/ 	.word	0x0001dbe0


	//   ....[126]....
        /*0ea4*/ 	.word	0x0001dc10


	//   ....[127]....
        /*0ea8*/ 	.word	0x0001dc40


	//   ....[128]....
        /*0eac*/ 	.word	0x0001dc70


	//   ....[129]....
        /*0eb0*/ 	.word	0x0001dca0


	//   ....[130]....
        /*0eb4*/ 	.word	0x0001dcd0


	//   ....[131]....
        /*0eb8*/ 	.word	0x0001dd00


	//   ....[132]....
        /*0ebc*/ 	.word	0x0001dd30


	//   ....[133]....
        /*0ec0*/ 	.word	0x0001dd60


	//   ....[134]....
        /*0ec4*/ 	.word	0x0001dd90


	//   ....[135]....
        /*0ec8*/ 	.word	0x0001ddc0


	//   ....[136]....
        /*0ecc*/ 	.word	0x0001ddf0


	//   ....[137]....
        /*0ed0*/ 	.word	0x0001de20


	//   ....[138]....
        /*0ed4*/ 	.word	0x0001de50


	//   ....[139]....
        /*0ed8*/ 	.word	0x0001de80


	//   ....[140]....
        /*0edc*/ 	.word	0x0001deb0


	//   ....[141]....
        /*0ee0*/ 	.word	0x0001dee0


	//   ....[142]....
        /*0ee4*/ 	.word	0x0001df10


	//   ....[143]....
        /*0ee8*/ 	.word	0x0001df40


	//   ....[144]....
        /*0eec*/ 	.word	0x0001df70


	//   ....[145]....
        /*0ef0*/ 	.word	0x0001dfa0


	//   ....[146]....
        /*0ef4*/ 	.word	0x0001dfd0


	//   ....[147]....
        /*0ef8*/ 	.word	0x0001e000


	//   ....[148]....
        /*0efc*/ 	.word	0x0001e030


	//   ....[149]....
        /*0f00*/ 	.word	0x0001e060


	//   ....[150]....
        /*0f04*/ 	.word	0x0001e090


	//   ....[151]....
        /*0f08*/ 	.word	0x0001e0c0


	//   ....[152]....
        /*0f0c*/ 	.word	0x0001e0f0


	//   ....[153]....
        /*0f10*/ 	.word	0x0001e120


	//   ....[154]....
        /*0f14*/ 	.word	0x0001e150


	//   ....[155]....
        /*0f18*/ 	.word	0x0001e180


	//   ....[156]....
        /*0f1c*/ 	.word	0x0001e1b0


	//   ....[157]....
        /*0f20*/ 	.word	0x0001e1e0


	//   ....[158]....
        /*0f24*/ 	.word	0x0001e210


	//   ....[159]....
        /*0f28*/ 	.word	0x0001e240


	//   ....[160]....
        /*0f2c*/ 	.word	0x0001e270


	//   ....[161]....
        /*0f30*/ 	.word	0x0001e2a0


	//   ....[162]....
        /*0f34*/ 	.word	0x0001e2d0


	//   ....[163]....
        /*0f38*/ 	.word	0x0001e300


	//   ....[164]....
        /*0f3c*/ 	.word	0x0001e330


	//   ....[165]....
        /*0f40*/ 	.word	0x0001e360


	//   ....[166]....
        /*0f44*/ 	.word	0x0001e390


	//   ....[167]....
        /*0f48*/ 	.word	0x0001e3c0


	//   ....[168]....
        /*0f4c*/ 	.word	0x0001e3f0


	//   ....[169]....
        /*0f50*/ 	.word	0x0001e420


	//   ....[170]....
        /*0f54*/ 	.word	0x0001e450


	//   ....[171]....
        /*0f58*/ 	.word	0x0001e480


	//   ....[172]....
        /*0f5c*/ 	.word	0x0001e4b0


	//   ....[173]....
        /*0f60*/ 	.word	0x0001e4d0


	//   ....[174]....
        /*0f64*/ 	.word	0x0001e500


	//   ....[175]....
        /*0f68*/ 	.word	0x0001e510


	//   ....[176]....
        /*0f6c*/ 	.word	0x0001e540


	//   ....[177]....
        /*0f70*/ 	.word	0x0001e550


	//   ....[178]....
        /*0f74*/ 	.word	0x0001e580


	//   ....[179]....
        /*0f78*/ 	.word	0x0001e590


	//   ....[180]....
        /*0f7c*/ 	.word	0x0001e5c0


	//   ....[181]....
        /*0f80*/ 	.word	0x0001e5d0


	//   ....[182]....
        /*0f84*/ 	.word	0x0001e600


	//   ....[183]....
        /*0f88*/ 	.word	0x0001e610


	//   ....[184]....
        /*0f8c*/ 	.word	0x0001e640


	//   ....[185]....
        /*0f90*/ 	.word	0x0001e650


	//   ....[186]....
        /*0f94*/ 	.word	0x0001e680


	//   ....[187]....
        /*0f98*/ 	.word	0x0001e690


	//   ....[188]....
        /*0f9c*/ 	.word	0x0001e6c0


	//   ....[189]....
        /*0fa0*/ 	.word	0x0001e6d0


	//   ....[190]....
        /*0fa4*/ 	.word	0x0001e700


	//   ....[191]....
        /*0fa8*/ 	.word	0x0001e710


	//   ....[192]....
        /*0fac*/ 	.word	0x0001e740


	//   ....[193]....
        /*0fb0*/ 	.word	0x0001e750


	//   ....[194]....
        /*0fb4*/ 	.word	0x0001e780


	//   ....[195]....
        /*0fb8*/ 	.word	0x0001e790


	//   ....[196]....
        /*0fbc*/ 	.word	0x0001e7c0


	//   ....[197]....
        /*0fc0*/ 	.word	0x0001e7f0


	//   ....[198]....
        /*0fc4*/ 	.word	0x0001e800


	//   ....[199]....
        /*0fc8*/ 	.word	0x0001e830


	//   ....[200]....
        /*0fcc*/ 	.word	0x0001e840


	//   ....[201]....
        /*0fd0*/ 	.word	0x0001e870


	//   ....[202]....
        /*0fd4*/ 	.word	0x0001e8a0


	//   ....[203]....
        /*0fd8*/ 	.word	0x0001e8b0


	//   ....[204]....
        /*0fdc*/ 	.word	0x0001e8e0


	//   ....[205]....
        /*0fe0*/ 	.word	0x0001e910


	//   ....[206]....
        /*0fe4*/ 	.word	0x0001e990


	//   ....[207]....
        /*0fe8*/ 	.word	0x0001e9c0


	//   ....[208]....
        /*0fec*/ 	.word	0x0001e9f0


	//   ....[209]....
        /*0ff0*/ 	.word	0x0001eab0


	//   ....[210]....
        /*0ff4*/ 	.word	0x0001f710


	//   ....[211]....
        /*0ff8*/ 	.word	0x0001f730


	//   ....[212]....
        /*0ffc*/ 	.word	0x0001f750


	//   ....[213]....
        /*1000*/ 	.word	0x0001f760


	//   ....[214]....
        /*1004*/ 	.word	0x00020180


	//   ....[215]....
        /*1008*/ 	.word	0x00020190


	//   ....[216]....
        /*100c*/ 	.word	0x00020310


	//   ....[217]....
        /*1010*/ 	.word	0x00020320


	//   ....[218]....
        /*1014*/ 	.word	0x000204b0


	//   ....[219]....
        /*1018*/ 	.word	0x000204c0


	//   ....[220]....
        /*101c*/ 	.word	0x00020650


	//   ....[221]....
        /*1020*/ 	.word	0x00020660


	//   ....[222]....
        /*1024*/ 	.word	0x00020a90


	//   ....[223]....
        /*1028*/ 	.word	0x00020aa0


	//   ....[224]....
        /*102c*/ 	.word	0x00021c00


	//   ....[225]....
        /*1030*/ 	.word	0x00021c10


	//   ....[226]....
        /*1034*/ 	.word	0x000233c0


	//   ....[227]....
        /*1038*/ 	.word	0x000233d0


	//   ....[228]....
        /*103c*/ 	.word	0x00023560


	//   ....[229]....
        /*1040*/ 	.word	0x00023570


	//   ....[230]....
        /*1044*/ 	.word	0x00023700


	//   ....[231]....
        /*1048*/ 	.word	0x00023710


	//   ....[232]....
        /*104c*/ 	.word	0x000238a0


	//   ....[233]....
        /*1050*/ 	.word	0x000238b0


	//   ....[234]....
        /*1054*/ 	.word	0x00023a90


	//   ....[235]....
        /*1058*/ 	.word	0x00023c70


	//   ....[236]....
        /*105c*/ 	.word	0x00023ca0


	//   ....[237]....
        /*1060*/ 	.word	0x00023cd0


	//   ....[238]....
        /*1064*/ 	.word	0x00023d00


	//   ....[239]....
        /*1068*/ 	.word	0x00023d30


	//   ....[240]....
        /*106c*/ 	.word	0x00023d60


	//   ....[241]....
        /*1070*/ 	.word	0x00023ee0


	//   ....[242]....
        /*1074*/ 	.word	0x00023f10


	//   ....[243]....
        /*1078*/ 	.word	0x00023f40


	//   ....[244]....
        /*107c*/ 	.word	0x00023f70


	//   ....[245]....
        /*1080*/ 	.word	0x00023fa0


	//   ....[246]....
        /*1084*/ 	.word	0x00023fd0


	//   ....[247]....
        /*1088*/ 	.word	0x00024060


	//   ....[248]....
        /*108c*/ 	.word	0x00024090


	//   ....[249]....
        /*1090*/ 	.word	0x000240a0


	//   ....[250]....
        /*1094*/ 	.word	0x000240e0


	//   ....[251]....
        /*1098*/ 	.word	0x000259c0


	//   ....[252]....
        /*109c*/ 	.word	0x00027c50


	//   ....[253]....
        /*10a0*/ 	.word	0x00027c80


	//   ....[254]....
        /*10a4*/ 	.word	0x00027d40


	//   ....[255]....
        /*10a8*/ 	.word	0x00027d50


	//   ....[0]....
        /*10ac*/ 	.word	0x00027dc0


	//   ....[1]....
        /*10b0*/ 	.word	0x00027dd0


	//   ....[2]....
        /*10b4*/ 	.word	0x00027de0


	//   ....[3]....
        /*10b8*/ 	.word	0x00027e60


	//   ....[4]....
        /*10bc*/ 	.word	0x00028180


	//   ....[5]....
        /*10c0*/ 	.word	0x000281a0


	//   ....[6]....
        /*10c4*/ 	.word	0x00028230


	//   ....[7]....
        /*10c8*/ 	.word	0x00028240


	//   ....[8]....
        /*10cc*/ 	.word	0x000282c0


	//   ....[9]....
        /*10d0*/ 	.word	0x000282d0


	//   ....[10]....
        /*10d4*/ 	.word	0x000282e0


	//   ....[11]....
        /*10d8*/ 	.word	0x000282f0


	//   ....[12]....
        /*10dc*/ 	.word	0x00028a50


	//   ....[13]....
        /*10e0*/ 	.word	0x00028a80


	//   ....[14]....
        /*10e4*/ 	.word	0x00028ab0


	//   ....[15]....
        /*10e8*/ 	.word	0x00028b20


	//   ....[16]....
        /*10ec*/ 	.word	0x00028b40


	//   ....[17]....
        /*10f0*/ 	.word	0x00028bc0


	//   ....[18]....
        /*10f4*/ 	.word	0x00028be0


	//   ....[19]....
        /*10f8*/ 	.word	0x00028c60


	//   ....[20]....
        /*10fc*/ 	.word	0x00028c80


	//   ....[21]....
        /*1100*/ 	.word	0x00028d00


	//   ....[22]....
        /*1104*/ 	.word	0x00028d20


	//   ....[23]....
        /*1108*/ 	.word	0x00028da0


	//   ....[24]....
        /*110c*/ 	.word	0x00028dc0


	//   ....[25]....
        /*1110*/ 	.word	0x00028e40


	//   ....[26]....
        /*1114*/ 	.word	0x00028e60


	//   ....[27]....
        /*1118*/ 	.word	0x00028e70


	//   ....[28]....
        /*111c*/ 	.word	0x000295c0


	//   ....[29]....
        /*1120*/ 	.word	0x000295e0


	//   ....[30]....
        /*1124*/ 	.word	0x00029640


	//   ....[31]....
        /*1128*/ 	.word	0x00029650


	//   ....[32]....
        /*112c*/ 	.word	0x000296a0


	//   ....[33]....
        /*1130*/ 	.word	0x000296b0


	//   ....[34]....
        /*1134*/ 	.word	0x000296c0


	//   ....[35]....
        /*1138*/ 	.word	0x00029710


	//   ....[36]....
        /*113c*/ 	.word	0x00029a20


	//   ....[37]....
        /*1140*/ 	.word	0x00029a30


	//   ....[38]....
        /*1144*/ 	.word	0x00029a90


	//   ....[39]....
        /*1148*/ 	.word	0x00029aa0


	//   ....[40]....
        /*114c*/ 	.word	0x00029af0


	//   ....[41]....
        /*1150*/ 	.word	0x00029b00


	//   ....[42]....
        /*1154*/ 	.word	0x00029b10


	//   ....[43]....
        /*1158*/ 	.word	0x00029b60


	//   ....[44]....
        /*115c*/ 	.word	0x0002ac80


	//   ....[45]....
        /*1160*/ 	.word	0x0002acb0


	//   ....[46]....
        /*1164*/ 	.word	0x0002ad10


	//   ....[47]....
        /*1168*/ 	.word	0x0002ad40


	//   ....[48]....
        /*116c*/ 	.word	0x0002ad70


	//   ....[49]....
        /*1170*/ 	.word	0x0002ada0


	//   ....[50]....
        /*1174*/ 	.word	0x0002add0


	//   ....[51]....
        /*1178*/ 	.word	0x0002ae00


	//   ....[52]....
        /*117c*/ 	.word	0x0002afa0


	//   ....[53]....
        /*1180*/ 	.word	0x0002afd0


	//   ....[54]....
        /*1184*/ 	.word	0x0002b000


	//   ....[55]....
        /*1188*/ 	.word	0x0002b030


	//   ....[56]....
        /*118c*/ 	.word	0x0002b060


	//   ....[57]....
        /*1190*/ 	.word	0x0002b090


	//   ....[58]....
        /*1194*/ 	.word	0x0002b150


	//   ....[59]....
        /*1198*/ 	.word	0x0002b170


	//   ....[60]....
        /*119c*/ 	.word	0x0002b190


	//   ....[61]....
        /*11a0*/ 	.word	0x0002b1f0


	//   ....[62]....
        /*11a4*/ 	.word	0x0002bc10


	//   ....[63]....
        /*11a8*/ 	.word	0x0002bfd0


	//   ....[64]....
        /*11ac*/ 	.word	0x0002c060


	//   ....[65]....
        /*11b0*/ 	.word	0x0002c0f0


	//   ....[66]....
        /*11b4*/ 	.word	0x0002c180


	//   ....[67]....
        /*11b8*/ 	.word	0x0002c260


	//   ....[68]....
        /*11bc*/ 	.word	0x0002c2f0


	//   ....[69]....
        /*11c0*/ 	.word	0x0002c390


	//   ....[70]....
        /*11c4*/ 	.word	0x0002c420


	//   ....[71]....
        /*11c8*/ 	.word	0x0002c500


	//   ....[72]....
        /*11cc*/ 	.word	0x0002c590


	//   ....[73]....
        /*11d0*/ 	.word	0x0002c620


	//   ....[74]....
        /*11d4*/ 	.word	0x0002c6b0


	//   ....[75]....
        /*11d8*/ 	.word	0x0002c780


	//   ....[76]....
        /*11dc*/ 	.word	0x0002c820


	//   ....[77]....
        /*11e0*/ 	.word	0x0002c8b0


	//   ....[78]....
        /*11e4*/ 	.word	0x0002c900


	//   ....[79]....
        /*11e8*/ 	.word	0x0002c950


	//   ....[80]....
        /*11ec*/ 	.word	0x0002c9e0


	//   ....[81]....
        /*11f0*/ 	.word	0x0002ca70


	//   ....[82]....
        /*11f4*/ 	.word	0x0002cac0


	//   ....[83]....
        /*11f8*/ 	.word	0x0002cb10


	//   ....[84]....
        /*11fc*/ 	.word	0x0002cba0


	//   ....[85]....
        /*1200*/ 	.word	0x0002cc30


	//   ....[86]....
        /*1204*/ 	.word	0x0002cc80


	//   ....[87]....
        /*1208*/ 	.word	0x0002ccd0


	//   ....[88]....
        /*120c*/ 	.word	0x0002cd60


	//   ....[89]....
        /*1210*/ 	.word	0x0002cdf0


	//   ....[90]....
        /*1214*/ 	.word	0x0002ce40


	//   ....[91]....
        /*1218*/ 	.word	0x0002ce90


	//   ....[92]....
        /*121c*/ 	.word	0x0002cf90


	//   ....[93]....
        /*1220*/ 	.word	0x0002d040


	//   ....[94]....
        /*1224*/ 	.word	0x0002d0a0


	//   ....[95]....
        /*1228*/ 	.word	0x0002d120


	//   ....[96]....
        /*122c*/ 	.word	0x0002d1a0


	//   ....[97]....
        /*1230*/ 	.word	0x0002d1f0


	//   ....[98]....
        /*1234*/ 	.word	0x0002d240


	//   ....[99]....
        /*1238*/ 	.word	0x0002d290


	//   ....[100]....
        /*123c*/ 	.word	0x0002d3f0


	//   ....[101]....
        /*1240*/ 	.word	0x0002d4a0


	//   ....[102]....
        /*1244*/ 	.word	0x0002d4f0


	//   ....[103]....
        /*1248*/ 	.word	0x0002d560


	//   ....[104]....
        /*124c*/ 	.word	0x0002d600


	//   ....[105]....
        /*1250*/ 	.word	0x0002d650


	//   ....[106]....
        /*1254*/ 	.word	0x0002d6a0


	//   ....[107]....
        /*1258*/ 	.word	0x0002d6f0


	//   ....[108]....
        /*125c*/ 	.word	0x0002db30


	//   ....[109]....
        /*1260*/ 	.word	0x0002dc50


	//   ....[110]....
        /*1264*/ 	.word	0x0002dd80


	//   ....[111]....
        /*1268*/ 	.word	0x0002dea0


	//   ....[112]....
        /*126c*/ 	.word	0x0002dfc0


	//   ....[113]....
        /*1270*/ 	.word	0x0002e0e0


	//   ....[114]....
        /*1274*/ 	.word	0x0002e210


	//   ....[115]....
        /*1278*/ 	.word	0x0002e330


	//   ....[116]....
        /*127c*/ 	.word	0x0002e460


	//   ....[117]....
        /*1280*/ 	.word	0x0002e570


	//   ....[118]....
        /*1284*/ 	.word	0x0002e650


	//   ....[119]....
        /*1288*/ 	.word	0x0002e6a0


	//   ....[120]....
        /*128c*/ 	.word	0x0002e720


	//   ....[121]....
        /*1290*/ 	.word	0x0002e780


	//   ....[122]....
        /*1294*/ 	.word	0x0002e7e0


	//   ....[123]....
        /*1298*/ 	.word	0x0002e830


	//   ....[124]....
        /*129c*/ 	.word	0x0002e8b0


	//   ....[125]....
        /*12a0*/ 	.word	0x0002e920


	//   ....[126]....
        /*12a4*/ 	.word	0x0002e980


	//   ....[127]....
        /*12a8*/ 	.word	0x0002e9d0


	//   ....[128]....
        /*12ac*/ 	.word	0x0002ea50


	//   ....[129]....
        /*12b0*/ 	.word	0x0002eac0


	//   ....[130]....
        /*12b4*/ 	.word	0x0002eb20


	//   ....[131]....
        /*12b8*/ 	.word	0x0002eb70


	//   ....[132]....
        /*12bc*/ 	.word	0x0002ebf0


	//   ....[133]....
        /*12c0*/ 	.word	0x0002ec60


	//   ....[134]....
        /*12c4*/ 	.word	0x0002ecc0


	//   ....[135]....
        /*12c8*/ 	.word	0x0002ed10


	//   ....[136]....
        /*12cc*/ 	.word	0x0002ed90


	//   ....[137]....
        /*12d0*/ 	.word	0x0002ee00


	//   ....[138]....
        /*12d4*/ 	.word	0x0002ee60


	//   ....[139]....
        /*12d8*/ 	.word	0x0002eeb0


	//   ....[140]....
        /*12dc*/ 	.word	0x0002ef30


	//   ....[141]....
        /*12e0*/ 	.word	0x0002efa0


	//   ....[142]....
        /*12e4*/ 	.word	0x0002f000


	//   ....[143]....
        /*12e8*/ 	.word	0x0002f050


	//   ....[144]....
        /*12ec*/ 	.word	0x0002f0d0


	//   ....[145]....
        /*12f0*/ 	.word	0x0002f140


	//   ....[146]....
        /*12f4*/ 	.word	0x0002f1a0


	//   ....[147]....
        /*12f8*/ 	.word	0x0002f1f0


	//   ....[148]....
        /*12fc*/ 	.word	0x0002f270


	//   ....[149]....
        /*1300*/ 	.word	0x0002f2c0


	//   ....[150]....
        /*1304*/ 	.word	0x0002f320


	//   ....[151]....
        /*1308*/ 	.word	0x0002f370


	//   ....[152]....
        /*130c*/ 	.word	0x0002f3e0


	//   ....[153]....
        /*1310*/ 	.word	0x0002f450


	//   ....[154]....
        /*1314*/ 	.word	0x0002f4b0


	//   ....[155]....
        /*1318*/ 	.word	0x0002f500


	//   ....[156]....
        /*131c*/ 	.word	0x0002f580


	//   ....[157]....
        /*1320*/ 	.word	0x0002f5f0


	//   ....[158]....
        /*1324*/ 	.word	0x0002f650


	//   ....[159]....
        /*1328*/ 	.word	0x0002f6a0


	//   ....[160]....
        /*132c*/ 	.word	0x0002f700


	//   ....[161]....
        /*1330*/ 	.word	0x0002f770


	//   ....[162]....
        /*1334*/ 	.word	0x0002f7d0


	//   ....[163]....
        /*1338*/ 	.word	0x0002f820


	//   ....[164]....
        /*133c*/ 	.word	0x0002f880


	//   ....[165]....
        /*1340*/ 	.word	0x0002f8d0


	//   ....[166]....
        /*1344*/ 	.word	0x0002f930


	//   ....[167]....
        /*1348*/ 	.word	0x0002f980


	//   ....[168]....
        /*134c*/ 	.word	0x0002f9e0


	//   ....[169]....
        /*1350*/ 	.word	0x0002fa30


	//   ....[170]....
        /*1354*/ 	.word	0x0002fa90


	//   ....[171]....
        /*1358*/ 	.word	0x0002fae0


	//   ....[172]....
        /*135c*/ 	.word	0x0002fb40


	//   ....[173]....
        /*1360*/ 	.word	0x0002fb90


	//   ....[174]....
        /*1364*/ 	.word	0x0002fbf0


	//   ....[175]....
        /*1368*/ 	.word	0x0002fc40


	//   ....[176]....
        /*136c*/ 	.word	0x0002fcc0


	//   ....[177]....
        /*1370*/ 	.word	0x0002fd10


	//   ....[178]....
        /*1374*/ 	.word	0x0002fd70


	//   ....[179]....
        /*1378*/ 	.word	0x0002fdc0


	//   ....[180]....
        /*137c*/ 	.word	0x0002fe40


	//   ....[181]....
        /*1380*/ 	.word	0x0002feb0


	//   ....[182]....
        /*1384*/ 	.word	0x0002ff10


	//   ....[183]....
        /*1388*/ 	.word	0x0002ff60


	//   ....[184]....
        /*138c*/ 	.word	0x0002ffe0


	//   ....[185]....
        /*1390*/ 	.word	0x00030050


	//   ....[186]....
        /*1394*/ 	.word	0x000300b0


	//   ....[187]....
        /*1398*/ 	.word	0x00030100


	//   ....[188]....
        /*139c*/ 	.word	0x00030180


	//   ....[189]....
        /*13a0*/ 	.word	0x000301f0


	//   ....[190]....
        /*13a4*/ 	.word	0x00030250


	//   ....[191]....
        /*13a8*/ 	.word	0x000302a0


	//   ....[192]....
        /*13ac*/ 	.word	0x00030320


	//   ....[193]....
        /*13b0*/ 	.word	0x00030370


	//   ....[194]....
        /*13b4*/ 	.word	0x000303d0


	//   ....[195]....
        /*13b8*/ 	.word	0x00030420


	//   ....[196]....
        /*13bc*/ 	.word	0x00030480


	//   ....[197]....
        /*13c0*/ 	.word	0x000304f0


	//   ....[198]....
        /*13c4*/ 	.word	0x00030550


	//   ....[199]....
        /*13c8*/ 	.word	0x000305a0


	//   ....[200]....
        /*13cc*/ 	.word	0x00030620


	//   ....[201]....
        /*13d0*/ 	.word	0x00030690


	//   ....[202]....
        /*13d4*/ 	.word	0x000306f0


	//   ....[203]....
        /*13d8*/ 	.word	0x00030740


	//   ....[204]....
        /*13dc*/ 	.word	0x000307c0


	//   ....[205]....
        /*13e0*/ 	.word	0x00030830


	//   ....[206]....
        /*13e4*/ 	.word	0x00030890


	//   ....[207]....
        /*13e8*/ 	.word	0x000308e0


	//   ....[208]....
        /*13ec*/ 	.word	0x00030960


	//   ....[209]....
        /*13f0*/ 	.word	0x000309d0


	//   ....[210]....
        /*13f4*/ 	.word	0x00030a30


	//   ....[211]....
        /*13f8*/ 	.word	0x00030a80


	//   ....[212]....
        /*13fc*/ 	.word	0x00030b00


	//   ....[213]....
        /*1400*/ 	.word	0x00030b50


	//   ....[214]....
        /*1404*/ 	.word	0x00030bb0


	//   ....[215]....
        /*1408*/ 	.word	0x00030c00


	//   ....[216]....
        /*140c*/ 	.word	0x00030c80


	//   ....[217]....
        /*1410*/ 	.word	0x00030cf0


	//   ....[218]....
        /*1414*/ 	.word	0x00030d50


	//   ....[219]....
        /*1418*/ 	.word	0x00030da0


	//   ....[220]....
        /*141c*/ 	.word	0x00030e20


	//   ....[221]....
        /*1420*/ 	.word	0x00030e90


	//   ....[222]....
        /*1424*/ 	.word	0x00030ef0


	//   ....[223]....
        /*1428*/ 	.word	0x00030f40


	//   ....[224]....
        /*142c*/ 	.word	0x00030fc0


	//   ....[225]....
        /*1430*/ 	.word	0x00031030


	//   ....[226]....
        /*1434*/ 	.word	0x00031090


	//   ....[227]....
        /*1438*/ 	.word	0x000310e0


	//   ....[228]....
        /*143c*/ 	.word	0x00031160


	//   ....[229]....
        /*1440*/ 	.word	0x000311d0


	//   ....[230]....
        /*1444*/ 	.word	0x00031230


	//   ....[231]....
        /*1448*/ 	.word	0x00031280


	//   ....[232]....
        /*144c*/ 	.word	0x00031300


	//   ....[233]....
        /*1450*/ 	.word	0x00031380


	//   ....[234]....
        /*1454*/ 	.word	0x00031420


	//   ....[235]....
        /*1458*/ 	.word	0x00031540


	//   ....[236]....
        /*145c*/ 	.word	0x00031770


	//   ....[237]....
        /*1460*/ 	.word	0x000317c0


	//   ....[238]....
        /*1464*/ 	.word	0x00031850


	//   ....[239]....
        /*1468*/ 	.word	0x000318e0


	//   ....[240]....
        /*146c*/ 	.word	0x00031970


	//   ....[241]....
        /*1470*/ 	.word	0x00031a00


	//   ....[242]....
        /*1474*/ 	.word	0x00031a90


	//   ....[243]....
        /*1478*/ 	.word	0x00031b20


	//   ....[244]....
        /*147c*/ 	.word	0x00031ba0


	//   ....[245]....
        /*1480*/ 	.word	0x00031bf0


	//   ....[246]....
        /*1484*/ 	.word	0x00031c90


	//   ....[247]....
        /*1488*/ 	.word	0x00031d20


	//   ....[248]....
        /*148c*/ 	.word	0x00031db0


	//   ....[249]....
        /*1490*/ 	.word	0x00031e00


	//   ....[250]....
        /*1494*/ 	.word	0x00031e90


	//   ....[251]....
        /*1498*/ 	.word	0x00031f20


	//   ....[252]....
        /*149c*/ 	.word	0x00031fb0


	//   ....[253]....
        /*14a0*/ 	.word	0x00032040


	//   ....[254]....
        /*14a4*/ 	.word	0x000320d0


	//   ....[255]....
        /*14a8*/ 	.word	0x00032160


	//   ....[0]....
        /*14ac*/ 	.word	0x00032220


	//   ....[1]....
        /*14b0*/ 	.word	0x00032500


	//   ....[2]....
        /*14b4*/ 	.word	0x000325f0


	//   ....[3]....
        /*14b8*/ 	.word	0x000326b0


	//   ....[4]....
        /*14bc*/ 	.word	0x00032790


	//   ....[5]....
        /*14c0*/ 	.word	0x00032840


	//   ....[6]....
        /*14c4*/ 	.word	0x000328a0


	//   ....[7]....
        /*14c8*/ 	.word	0x00032980


	//   ....[8]....
        /*14cc*/ 	.word	0x000329e0


	//   ....[9]....
        /*14d0*/ 	.word	0x00032ab0


	//   ....[10]....
        /*14d4*/ 	.word	0x00032bf0


	//   ....[11]....
        /*14d8*/ 	.word	0x00032c80


	//   ....[12]....
        /*14dc*/ 	.word	0x00032d80


	//   ....[13]....
        /*14e0*/ 	.word	0x00032e20


	//   ....[14]....
        /*14e4*/ 	.word	0x00032e80


	//   ....[15]....
        /*14e8*/ 	.word	0x00032f70


	//   ....[16]....
        /*14ec*/ 	.word	0x00032fd0


	//   ....[17]....
        /*14f0*/ 	.word	0x00033070


	//   ....[18]....
        /*14f4*/ 	.word	0x00033170


	//   ....[19]....
        /*14f8*/ 	.word	0x000331e0


	//   ....[20]....
        /*14fc*/ 	.word	0x00033240


	//   ....[21]....
        /*1500*/ 	.word	0x00033320


	//   ....[22]....
        /*1504*/ 	.word	0x00033380


	//   ....[23]....
        /*1508*/ 	.word	0x00033470


	//   ....[24]....
        /*150c*/ 	.word	0x000334d0


	//   ....[25]....
        /*1510*/ 	.word	0x000335c0


	//   ....[26]....
        /*1514*/ 	.word	0x00033620


	//   ....[27]....
        /*1518*/ 	.word	0x00033710


	//   ....[28]....
        /*151c*/ 	.word	0x00033770


	//   ....[29]....
        /*1520*/ 	.word	0x00033860


	//   ....[30]....
        /*1524*/ 	.word	0x000338c0


	//   ....[31]....
        /*1528*/ 	.word	0x000339b0


	//   ....[32]....
        /*152c*/ 	.word	0x00033a10


	//   ....[33]....
        /*1530*/ 	.word	0x00033ae0


	//   ....[34]....
        /*1534*/ 	.word	0x00033c10


	//   ....[35]....
        /*1538*/ 	.word	0x00033cb0


	//   ....[36]....
        /*153c*/ 	.word	0x00033d10


	//   ....[37]....
        /*1540*/ 	.word	0x00033dd0


	//   ....[38]....
        /*1544*/ 	.word	0x00033e30


	//   ....[39]....
        /*1548*/ 	.word	0x00033ef0


	//   ....[40]....
        /*154c*/ 	.word	0x00033f50


	//   ....[41]....
        /*1550*/ 	.word	0x00034010


	//   ....[42]....
        /*1554*/ 	.word	0x00034100


	//   ....[43]....
        /*1558*/ 	.word	0x00034190


	//   ....[44]....
        /*155c*/ 	.word	0x000341f0


	//   ....[45]....
        /*1560*/ 	.word	0x000342b0


	//   ....[46]....
        /*1564*/ 	.word	0x00034310


	//   ....[47]....
        /*1568*/ 	.word	0x000343d0


	//   ....[48]....
        /*156c*/ 	.word	0x00034430


	//   ....[49]....
        /*1570*/ 	.word	0x000344f0


	//   ....[50]....
        /*1574*/ 	.word	0x000346d0


	//   ....[51]....
        /*1578*/ 	.word	0x00034770


	//   ....[52]....
        /*157c*/ 	.word	0x000348e0


	//   ....[53]....
        /*1580*/ 	.word	0x00034950


	//   ....[54]....
        /*1584*/ 	.word	0x000349c0


	//   ....[55]....
        /*1588*/ 	.word	0x00034a30


	//   ....[56]....
        /*158c*/ 	.word	0x00034aa0


	//   ....[57]....
        /*1590*/ 	.word	0x00034b20


	//   ....[58]....
        /*1594*/ 	.word	0x00034ba0


	//   ....[59]....
        /*1598*/ 	.word	0x00034c30


	//   ....[60]....
        /*159c*/ 	.word	0x00034ca0


	//   ....[61]....
        /*15a0*/ 	.word	0x00034d10


	//   ....[62]....
        /*15a4*/ 	.word	0x00034d80


	//   ....[63]....
        /*15a8*/ 	.word	0x00034e00


	//   ....[64]....
        /*15ac*/ 	.word	0x00034e70


	//   ....[65]....
        /*15b0*/ 	.word	0x00034f20


	//   ....[66]....
        /*15b4*/ 	.word	0x00034f70


	//   ....[67]....
        /*15b8*/ 	.word	0x00035000


	//   ....[68]....
        /*15bc*/ 	.word	0x00035130


	//----- nvinfo : EIATTR_REG_RECONFIG
	.align		4
.L_240:
        /*15c0*/ 	.byte	0x01, 0x54
	.zero		2


	//----- nvinfo : EIATTR_SYSCALL_OFFSETS
	.align		4
        /*15c4*/ 	.byte	0x04, 0x46
        /*15c6*/ 	.short	(.L_242 - .L_241)


	//   ....[0]....
.L_241:
        /*15c8*/ 	.word	0x00002430


	//   ....[1]....
        /*15cc*/ 	.word	0x00002580


	//   ....[2]....
        /*15d0*/ 	.word	0x000089f0


	//   ....[3]....
        /*15d4*/ 	.word	0x00008f40


	//   ....[4]....
        /*15d8*/ 	.word	0x00027270


	//   ....[5]....
        /*15dc*/ 	.word	0x000273e0


	//   ....[6]....
        /*15e0*/ 	.word	0x00027530


	//   ....[7]....
        /*15e4*/ 	.word	0x00027670


	//   ....[8]....
        /*15e8*/ 	.word	0x000286f0


	//----- nvinfo : EIATTR_MBARRIER_INSTR_OFFSETS
	.align		4
.L_242:
        /*15ec*/ 	.byte	0x04, 0x39
        /*15ee*/ 	.short	(.L_244 - .L_243)


	//   ....[0]....
.L_243:
        /*15f0*/ 	.word	0x00000270
        /*15f4*/ 	.word	0x000000ff
        /*15f8*/ 	.word	0x00028400
        /*15fc*/ 	.short	0x0100
        /*15fe*/ 	.byte	0x08
	.zero		1


	//   ....[1]....
        /*1600*/ 	.word	0x00000280
        /*1604*/ 	.word	0x000000ff
        /*1608*/ 	.word	0x00028420
        /*160c*/ 	.short	0x0100
        /*160e*/ 	.byte	0x08
	.zero		1


	//   ....[2]....
        /*1610*/ 	.word	0x00000370
        /*1614*/ 	.word	0x000000ff
        /*1618*/ 	.word	0x00028430
        /*161c*/ 	.short	0x0100
        /*161e*/ 	.byte	0x08
	.zero		1


	//   ....[3]....
        /*1620*/ 	.word	0x00000380
        /*1624*/ 	.word	0x000000ff
        /*1628*/ 	.word	0x00028440
        /*162c*/ 	.short	0x0100
        /*162e*/ 	.byte	0x08
	.zero		1


	//   ....[4]....
        /*1630*/ 	.word	0x00000390
        /*1634*/ 	.word	0x000000ff
        /*1638*/ 	.word	0x00028438
        /*163c*/ 	.short	0x0100
        /*163e*/ 	.byte	0x08
	.zero		1


	//   ....[5]....
        /*1640*/ 	.word	0x000003a0
        /*1644*/ 	.word	0x000000ff
        /*1648*/ 	.word	0x00028448
        /*164c*/ 	.short	0x0100
        /*164e*/ 	.byte	0x08
	.zero		1


	//   ....[6]....
        /*1650*/ 	.word	0x000004d0
        /*1654*/ 	.word	0x000000ff
        /*1658*/ 	.word	0x00028450
        /*165c*/ 	.short	0x0100
        /*165e*/ 	.byte	0x08
	.zero		1


	//   ....[7]....
        /*1660*/ 	.word	0x000004e0
        /*1664*/ 	.word	0x000000ff
        /*1668*/ 	.word	0x00028460
        /*166c*/ 	.short	0x0100
        /*166e*/ 	.byte	0x08
	.zero		1


	//   ....[8]....
        /*1670*/ 	.word	0x000004f0
        /*1674*/ 	.word	0x000000ff
        /*1678*/ 	.word	0x00028458
        /*167c*/ 	.short	0x0100
        /*167e*/ 	.byte	0x08
	.zero		1


	//   ....[9]....
        /*1680*/ 	.word	0x00000500
        /*1684*/ 	.word	0x000000ff
        /*1688*/ 	.word	0x00028468
        /*168c*/ 	.short	0x0100
        /*168e*/ 	.byte	0x08
	.zero		1


	//   ....[10]....
        /*1690*/ 	.word	0x000005f0
        /*1694*/ 	.word	0x000000ff
        /*1698*/ 	.word	0x00028470
        /*169c*/ 	.short	0x0100
        /*169e*/ 	.byte	0x06
	.zero		1


	//   ....[11]....
        /*16a0*/ 	.word	0x00000600
        /*16a4*/ 	.word	0x000000ff
        /*16a8*/ 	.word	0x00028480
        /*16ac*/ 	.short	0x0100
        /*16ae*/ 	.byte	0x06
	.zero		1


	//   ....[12]....
        /*16b0*/ 	.word	0x00000610
        /*16b4*/ 	.word	0x000000ff
        /*16b8*/ 	.word	0x00028478
        /*16bc*/ 	.short	0x0100
        /*16be*/ 	.byte	0x06
	.zero		1


	//   ....[13]....
        /*16c0*/ 	.word	0x00000620
        /*16c4*/ 	.word	0x000000ff
        /*16c8*/ 	.word	0x00028488
        /*16cc*/ 	.short	0x0100
        /*16ce*/ 	.byte	0x06
	.zero		1


	//   ....[14]....
        /*16d0*/ 	.word	0x00000750
        /*16d4*/ 	.word	0x000000ff
        /*16d8*/ 	.word	0x00028490
        /*16dc*/ 	.short	0x0100
        /*16de*/ 	.byte	0x08
	.zero		1


	//   ....[15]....
        /*16e0*/ 	.word	0x00000760
        /*16e4*/ 	.word	0x000000ff
        /*16e8*/ 	.word	0x000284a0
        /*16ec*/ 	.short	0x0100
        /*16ee*/ 	.byte	0x08
	.zero		1


	//   ....[16]....
        /*16f0*/ 	.word	0x00000770
        /*16f4*/ 	.word	0x000000ff
        /*16f8*/ 	.word	0x00028498
        /*16fc*/ 	.short	0x0100
        /*16fe*/ 	.byte	0x08
	.zero		1


	//   ....[17]....
        /*1700*/ 	.word	0x00000780
        /*1704*/ 	.word	0x000000ff
        /*1708*/ 	.word	0x000284a8
        /*170c*/ 	.short	0x0100
        /*170e*/ 	.byte	0x08
	.zero		1


	//   ....[18]....
        /*1710*/ 	.word	0x000008c0
        /*1714*/ 	.word	0x000000ff
        /*1718*/ 	.word	0x000284b0
        /*171c*/ 	.short	0x0100
        /*171e*/ 	.byte	0x08
	.zero		1


	//   ....[19]....
        /*1720*/ 	.word	0x000008d0
        /*1724*/ 	.word	0x000000ff
        /*1728*/ 	.word	0x000284c0
        /*172c*/ 	.short	0x0100
        /*172e*/ 	.byte	0x08
	.zero		1


	//   ....[20]....
        /*1730*/ 	.word	0x000008e0
        /*1734*/ 	.word	0x000000ff
        /*1738*/ 	.word	0x000284b8
        /*173c*/ 	.short	0x0100
        /*173e*/ 	.byte	0x08
	.zero		1


	//   ....[21]....
        /*1740*/ 	.word	0x000008f0
        /*1744*/ 	.word	0x000000ff
        /*1748*/ 	.word	0x000284c8
        /*174c*/ 	.short	0x0100
        /*174e*/ 	.byte	0x08
	.zero		1


	//   ....[22]....
        /*1750*/ 	.word	0x00003340
        /*1754*/ 	.word	0x0000004c
        /*1758*/ 	.word	0x00028490
        /*175c*/ 	.short	0x010a
        /*175e*/ 	.byte	0x3f
	.zero		1


	//   ....[23]....
        /*1760*/ 	.word	0x000053b0
        /*1764*/ 	.word	0x0000004c
        /*1768*/ 	.word	0x00028490
        /*176c*/ 	.short	0x010a
        /*176e*/ 	.byte	0x3f
	.zero		1


	//   ....[24]....
        /*1770*/ 	.word	0x00007330
        /*1774*/ 	.word	0x0000004c
        /*1778*/ 	.word	0x00028490
        /*177c*/ 	.short	0x010a
        /*177e*/ 	.byte	0x3f
	.zero		1


	//   ....[25]....
        /*1780*/ 	.word	0x000077c0
        /*1784*/ 	.word	0x00000004
        /*1788*/ 	.word	0x00000000
        /*178c*/ 	.short	0x0101
        /*178e*/ 	.byte	0x3f
	.zero		1


	//   ....[26]....
        /*1790*/ 	.word	0x00007800
        /*1794*/ 	.word	0x0000004c
        /*1798*/ 	.word	0x000284b0
        /*179c*/ 	.short	0x010a
        /*179e*/ 	.byte	0x3f
	.zero		1


	//   ....[27]....
        /*17a0*/ 	.word	0x00007c20
        /*17a4*/ 	.word	0x0000004c
        /*17a8*/ 	.word	0x00000000
        /*17ac*/ 	.short	0x0101
        /*17ae*/ 	.byte	0x3f
	.zero		1


	//   ....[28]....
        /*17b0*/ 	.word	0x00008ca0
        /*17b4*/ 	.word	0x00000016
        /*17b8*/ 	.word	0x00028400
        /*17bc*/ 	.short	0x010a
        /*17be*/ 	.byte	0x3f
	.zero		1


	//   ....[29]....
        /*17c0*/ 	.word	0x00008cf0
        /*17c4*/ 	.word	0x00000016
        /*17c8*/ 	.word	0x00028400
        /*17cc*/ 	.short	0x010a
        /*17ce*/ 	.byte	0x3f
	.zero		1


	//   ....[30]....
        /*17d0*/ 	.word	0x00009a10
        /*17d4*/ 	.word	0x00000016
        /*17d8*/ 	.word	0x00028400
        /*17dc*/ 	.short	0x010a
        /*17de*/ 	.byte	0x3f
	.zero		1


	//   ....[31]....
        /*17e0*/ 	.word	0x0000e140
        /*17e4*/ 	.word	0x00000016
        /*17e8*/ 	.word	0x00028400
        /*17ec*/ 	.short	0x010a
        /*17ee*/ 	.byte	0x3f
	.zero		1


	//   ....[32]....
        /*17f0*/ 	.word	0x00012390
        /*17f4*/ 	.word	0x00000005
        /*17f8*/ 	.word	0x00028430
        /*17fc*/ 	.short	0x010a
        /*17fe*/ 	.byte	0x3f
	.zero		1


	//   ....[33]....
        /*1800*/ 	.word	0x000123d0
        /*1804*/ 	.word	0x00000005
        /*1808*/ 	.word	0x00028430
        /*180c*/ 	.short	0x010a
        /*180e*/ 	.byte	0x3f
	.zero		1


	//   ....[34]....
        /*1810*/ 	.word	0x00012d90
        /*1814*/ 	.word	0x00000015
        /*1818*/ 	.word	0x00000000
        /*181c*/ 	.short	0x0101
        /*181e*/ 	.byte	0x3f
	.zero		1


	//   ....[35]....
        /*1820*/ 	.word	0x00014570
        /*1824*/ 	.word	0x00000005
        /*1828*/ 	.word	0x00028450
        /*182c*/ 	.short	0x010a
        /*182e*/ 	.byte	0x3f
	.zero		1


	//   ....[36]....
        /*1830*/ 	.word	0x000145c0
        /*1834*/ 	.word	0x00000005
        /*1838*/ 	.word	0x00028450
        /*183c*/ 	.short	0x010a
        /*183e*/ 	.byte	0x3f
	.zero		1


	//   ....[37]....
        /*1840*/ 	.word	0x000147d0
        /*1844*/ 	.word	0x00000005
        /*1848*/ 	.word	0x00000000
        /*184c*/ 	.short	0x0101
        /*184e*/ 	.byte	0x3f
	.zero		1


	//   ....[38]....
        /*1850*/ 	.word	0x00014b10
        /*1854*/ 	.word	0x000000cd
        /*1858*/ 	.word	0x00028430
        /*185c*/ 	.short	0x010a
        /*185e*/ 	.byte	0x3f
	.zero		1


	//   ....[39]....
        /*1860*/ 	.word	0x00014b90
        /*1864*/ 	.word	0x000000cd
        /*1868*/ 	.word	0x00028430
        /*186c*/ 	.short	0x010a
        /*186e*/ 	.byte	0x3f
	.zero		1


	//   ....[40]....
        /*1870*/ 	.word	0x00015360
        /*1874*/ 	.word	0x0000000a
        /*1878*/ 	.word	0x00000000
        /*187c*/ 	.short	0x0101
        /*187e*/ 	.byte	0x3f
	.zero		1


	//   ....[41]....
        /*1880*/ 	.word	0x00017160
        /*1884*/ 	.word	0x000000cd
        /*1888*/ 	.word	0x00028450
        /*188c*/ 	.short	0x010a
        /*188e*/ 	.byte	0x3f
	.zero		1


	//   ....[42]....
        /*1890*/ 	.word	0x000171b0
        /*1894*/ 	.word	0x000000cd
        /*1898*/ 	.word	0x00028450
        /*189c*/ 	.short	0x010a
        /*189e*/ 	.byte	0x3f
	.zero		1


	//   ....[43]....
        /*18a0*/ 	.word	0x000173a0
        /*18a4*/ 	.word	0x00000006
        /*18a8*/ 	.word	0x00000000
        /*18ac*/ 	.short	0x0101
        /*18ae*/ 	.byte	0x3f
	.zero		1


	//   ....[44]....
        /*18b0*/ 	.word	0x00017770
        /*18b4*/ 	.word	0x00000005
        /*18b8*/ 	.word	0x00028430
        /*18bc*/ 	.short	0x010a
        /*18be*/ 	.byte	0x3f
	.zero		1


	//   ....[45]....
        /*18c0*/ 	.word	0x000177f0
        /*18c4*/ 	.word	0x00000005
        /*18c8*/ 	.word	0x00028430
        /*18cc*/ 	.short	0x010a
        /*18ce*/ 	.byte	0x3f
	.zero		1


	//   ....[46]....
        /*18d0*/ 	.word	0x00019100
        /*18d4*/ 	.word	0x0000000e
        /*18d8*/ 	.word	0x00000000
        /*18dc*/ 	.short	0x0101
        /*18de*/ 	.byte	0x3f
	.zero		1


	//   ....[47]....
        /*18e0*/ 	.word	0x00019330
        /*18e4*/ 	.word	0x00000005
        /*18e8*/ 	.word	0x00028450
        /*18ec*/ 	.short	0x010a
        /*18ee*/ 	.byte	0x3f
	.zero		1


	//   ....[48]....
        /*18f0*/ 	.word	0x00019380
        /*18f4*/ 	.word	0x00000005
        /*18f8*/ 	.word	0x00028450
        /*18fc*/ 	.short	0x010a
        /*18fe*/ 	.byte	0x3f
	.zero		1


	//   ....[49]....
        /*1900*/ 	.word	0x00019560
        /*1904*/ 	.word	0x00000005
        /*1908*/ 	.word	0x00000000
        /*190c*/ 	.short	0x0101
        /*190e*/ 	.byte	0x3f
	.zero		1


	//   ....[50]....
        /*1910*/ 	.word	0x00019680
        /*1914*/ 	.word	0x0000000a
        /*1918*/ 	.word	0x00028430
        /*191c*/ 	.short	0x010a
        /*191e*/ 	.byte	0x3f
	.zero		1


	//   ....[51]....
        /*1920*/ 	.word	0x00019700
        /*1924*/ 	.word	0x0000000a
        /*1928*/ 	.word	0x00028430
        /*192c*/ 	.short	0x010a
        /*192e*/ 	.byte	0x3f
	.zero		1


	//   ....[52]....
        /*1930*/ 	.word	0x00019eb0
        /*1934*/ 	.word	0x00000006
        /*1938*/ 	.word	0x00000000
        /*193c*/ 	.short	0x0101
        /*193e*/ 	.byte	0x3f
	.zero		1


	//   ....[53]....
        /*1940*/ 	.word	0x0001bc90
        /*1944*/ 	.word	0x0000000a
        /*1948*/ 	.word	0x00028450
        /*194c*/ 	.short	0x010a
        /*194e*/ 	.byte	0x3f
	.zero		1


	//   ....[54]....
        /*1950*/ 	.word	0x0001bce0
        /*1954*/ 	.word	0x0000000a
        /*1958*/ 	.word	0x00028450
        /*195c*/ 	.short	0x010a
        /*195e*/ 	.byte	0x3f
	.zero		1


	//   ....[55]....
        /*1960*/ 	.word	0x0001bee0
        /*1964*/ 	.word	0x00000008
        /*1968*/ 	.word	0x00000000
        /*196c*/ 	.short	0x0101
        /*196e*/ 	.byte	0x3f
	.zero		1


	//   ....[56]....
        /*1970*/ 	.word	0x00020110
        /*1974*/ 	.word	0x00000000
        /*1978*/ 	.word	0x00000000
        /*197c*/ 	.short	0x0101
        /*197e*/ 	.byte	0x3f
	.zero		1


	//   ....[57]....
        /*1980*/ 	.word	0x000208f0
        /*1984*/ 	.word	0x0000000b
        /*1988*/ 	.word	0x00000000
        /*198c*/ 	.short	0x0101
        /*198e*/ 	.byte	0x3f
	.zero		1


	//   ....[58]....
        /*1990*/ 	.word	0x00025aa0
        /*1994*/ 	.word	0x00000016
        /*1998*/ 	.word	0x00028420
        /*199c*/ 	.short	0x010a
        /*199e*/ 	.byte	0x3f
	.zero		1


	//   ....[59]....
        /*19a0*/ 	.word	0x00025b30
        /*19a4*/ 	.word	0x0000000c
        /*19a8*/ 	.word	0x000284a0
        /*19ac*/ 	.short	0x010a
        /*19ae*/ 	.byte	0x3f
	.zero		1


	//   ....[60]....
        /*19b0*/ 	.word	0x00025e80
        /*19b4*/ 	.word	0x0000000c
        /*19b8*/ 	.word	0x000284c0
        /*19bc*/ 	.short	0x010a
        /*19be*/ 	.byte	0x3f
	.zero		1


	//   ....[61]....
        /*19c0*/ 	.word	0x000262a0
        /*19c4*/ 	.word	0x0000000b
        /*19c8*/ 	.word	0x000284a0
        /*19cc*/ 	.short	0x010a
        /*19ce*/ 	.byte	0x3f
	.zero		1


	//   ....[62]....
        /*19d0*/ 	.word	0x000265e0
        /*19d4*/ 	.word	0x0000000b
        /*19d8*/ 	.word	0x000284c0
        /*19dc*/ 	.short	0x010a
        /*19de*/ 	.byte	0x3f
	.zero		1


	//   ....[63]....
        /*19e0*/ 	.word	0x00027a80
        /*19e4*/ 	.word	0x00000005
        /*19e8*/ 	.word	0x00028480
        /*19ec*/ 	.short	0x010a
        /*19ee*/ 	.byte	0x3f
	.zero		1


	//   ....[64]....
        /*19f0*/ 	.word	0x00027f10
        /*19f4*/ 	.word	0x00000005
        /*19f8*/ 	.word	0x00028470
        /*19fc*/ 	.short	0x0107
        /*19fe*/ 	.byte	0x3f
	.zero		1


	//   ....[65]....
        /*1a00*/ 	.word	0x00027fc0
        /*1a04*/ 	.word	0x00000005
        /*1a08*/ 	.word	0x00028470
        /*1a0c*/ 	.short	0x0101
        /*1a0e*/ 	.byte	0x3f
	.zero		1


	//   ....[66]....
        /*1a10*/ 	.word	0x00027ff0
        /*1a14*/ 	.word	0x00000005
        /*1a18*/ 	.word	0x00028440
        /*1a1c*/ 	.short	0x010a
        /*1a1e*/ 	.byte	0x3f
	.zero		1


	//   ....[67]....
        /*1a20*/ 	.word	0x00028400
        /*1a24*/ 	.word	0x00000005
        /*1a28*/ 	.word	0x00028430
        /*1a2c*/ 	.short	0x0107
        /*1a2e*/ 	.byte	0x3f
	.zero		1


	//   ....[68]....
        /*1a30*/ 	.word	0x000284c0
        /*1a34*/ 	.word	0x00000005
        /*1a38*/ 	.word	0x00028430
        /*1a3c*/ 	.short	0x0101
        /*1a3e*/ 	.byte	0x3f
	.zero		1


	//   ....[69]....
        /*1a40*/ 	.word	0x00028f90
        /*1a44*/ 	.word	0x00000016
        /*1a48*/ 	.word	0x00028400
        /*1a4c*/ 	.short	0x0107
        /*1a4e*/ 	.byte	0x3f
	.zero		1


	//   ....[70]....
        /*1a50*/ 	.word	0x000290a0
        /*1a54*/ 	.word	0x00000016
        /*1a58*/ 	.word	0x00028400
        /*1a5c*/ 	.short	0x0101
        /*1a5e*/ 	.byte	0x3f
	.zero		1


	//   ....[71]....
        /*1a60*/ 	.word	0x000290c0
        /*1a64*/ 	.word	0x00000016
        /*1a68*/ 	.word	0x00028420
        /*1a6c*/ 	.short	0x010a
        /*1a6e*/ 	.byte	0x3f
	.zero		1


	//   ....[72]....
        /*1a70*/ 	.word	0x00029400
        /*1a74*/ 	.word	0x00000000
        /*1a78*/ 	.word	0x00028480
        /*1a7c*/ 	.short	0x010a
        /*1a7e*/ 	.byte	0x3f
	.zero		1


	//   ....[73]....
        /*1a80*/ 	.word	0x000297a0
        /*1a84*/ 	.word	0x00000000
        /*1a88*/ 	.word	0x00028470
        /*1a8c*/ 	.short	0x0107
        /*1a8e*/ 	.byte	0x3f
	.zero		1


	//   ....[74]....
        /*1a90*/ 	.word	0x00029850
        /*1a94*/ 	.word	0x00000000
        /*1a98*/ 	.word	0x00028470
        /*1a9c*/ 	.short	0x0101
        /*1a9e*/ 	.byte	0x3f
	.zero		1


	//   ....[75]....
        /*1aa0*/ 	.word	0x00029880
        /*1aa4*/ 	.word	0x00000000
        /*1aa8*/ 	.word	0x00028440
        /*1aac*/ 	.short	0x010a
        /*1aae*/ 	.byte	0x3f
	.zero		1


	//   ....[76]....
        /*1ab0*/ 	.word	0x00029bf0
        /*1ab4*/ 	.word	0x00000000
        /*1ab8*/ 	.word	0x00028430
        /*1abc*/ 	.short	0x0107
        /*1abe*/ 	.byte	0x3f
	.zero		1


	//   ....[77]....
        /*1ac0*/ 	.word	0x00029ca0
        /*1ac4*/ 	.word	0x00000000
        /*1ac8*/ 	.word	0x00028430
        /*1acc*/ 	.short	0x0101
        /*1ace*/ 	.byte	0x3f
	.zero		1


	//   ....[78]....
        /*1ad0*/ 	.word	0x00029d30
        /*1ad4*/ 	.word	0x00000003
        /*1ad8*/ 	.word	0x00028470
        /*1adc*/ 	.short	0x010a
        /*1ade*/ 	.byte	0x3f
	.zero		1


	//   ....[79]....
        /*1ae0*/ 	.word	0x00029db0
        /*1ae4*/ 	.word	0x00000003
        /*1ae8*/ 	.word	0x00028460
        /*1aec*/ 	.short	0x010a
        /*1aee*/ 	.byte	0x3f
	.zero		1


	//   ....[80]....
        /*1af0*/ 	.word	0x0002a270
        /*1af4*/ 	.word	0x00000003
        /*1af8*/ 	.word	0x00028450
        /*1afc*/ 	.short	0x0101
        /*1afe*/ 	.byte	0x3f
	.zero		1


	//   ....[81]....
        /*1b00*/ 	.word	0x0002a2f0
        /*1b04*/ 	.word	0x00000000
        /*1b08*/ 	.word	0x00000000
        /*1b0c*/ 	.short	0x0101
        /*1b0e*/ 	.byte	0x3f
	.zero		1


	//   ....[82]....
        /*1b10*/ 	.word	0x0002a4b0
        /*1b14*/ 	.word	0x00000011
        /*1b18*/ 	.word	0x00028470
        /*1b1c*/ 	.short	0x010a
        /*1b1e*/ 	.byte	0x3f
	.zero		1


	//   ....[83]....
        /*1b20*/ 	.word	0x0002a520
        /*1b24*/ 	.word	0x00000011
        /*1b28*/ 	.word	0x00028460
        /*1b2c*/ 	.short	0x010a
        /*1b2e*/ 	.byte	0x3f
	.zero		1


	//   ....[84]....
        /*1b30*/ 	.word	0x0002a9f0
        /*1b34*/ 	.word	0x00000011
        /*1b38*/ 	.word	0x00028450
        /*1b3c*/ 	.short	0x0101
        /*1b3e*/ 	.byte	0x3f
	.zero		1


	//   ....[85]....
        /*1b40*/ 	.word	0x0002aa70
        /*1b44*/ 	.word	0x00000000
        /*1b48*/ 	.word	0x00000000
        /*1b4c*/ 	.short	0x0101
        /*1b4e*/ 	.byte	0x3f
	.zero		1


	//   ....[86]....
        /*1b50*/ 	.word	0x0002bb90
        /*1b54*/ 	.word	0x00000007
        /*1b58*/ 	.word	0x00028420
        /*1b5c*/ 	.short	0x010a
        /*1b5e*/ 	.byte	0x3f
	.zero		1


	//   ....[87]....
        /*1b60*/ 	.word	0x0002bd20
        /*1b64*/ 	.word	0x00000005
        /*1b68*/ 	.word	0x00028440
        /*1b6c*/ 	.short	0x010a
        /*1b6e*/ 	.byte	0x3f
	.zero		1


	//   ....[88]....
        /*1b70*/ 	.word	0x0002bdc0
        /*1b74*/ 	.word	0x00000003
        /*1b78*/ 	.word	0x00028440
        /*1b7c*/ 	.short	0x010a
        /*1b7e*/ 	.byte	0x3f
	.zero		1


	//   ....[89]....
        /*1b80*/ 	.word	0x0002be00
        /*1b84*/ 	.word	0x00000005
        /*1b88*/ 	.word	0x00028460
        /*1b8c*/ 	.short	0x010a
        /*1b8e*/ 	.byte	0x3f
	.zero		1


	//   ....[90]....
        /*1b90*/ 	.word	0x0002be40
        /*1b94*/ 	.word	0x00000003
        /*1b98*/ 	.word	0x00028460
        /*1b9c*/ 	.short	0x010a
        /*1b9e*/ 	.byte	0x3f
	.zero		1


	//   ....[91]....
        /*1ba0*/ 	.word	0x0002be80
        /*1ba4*/ 	.word	0x00000005
        /*1ba8*/ 	.word	0x00028480
        /*1bac*/ 	.short	0x010a
        /*1bae*/ 	.byte	0x3f
	.zero		1


	//   ....[92]....
        /*1bb0*/ 	.word	0x0002bec0
        /*1bb4*/ 	.word	0x00000003
        /*1bb8*/ 	.word	0x00028480
        /*1bbc*/ 	.short	0x010a
        /*1bbe*/ 	.byte	0x3f
	.zero		1


	//   ....[93]....
        /*1bc0*/ 	.word	0x0002bf20
        /*1bc4*/ 	.word	0x0000004c
        /*1bc8*/ 	.word	0x00028490
        /*1bcc*/ 	.short	0x010a
        /*1bce*/ 	.byte	0x3f
	.zero		1


	//   ....[94]....
        /*1bd0*/ 	.word	0x0002c1b0
        /*1bd4*/ 	.word	0x0000004c
        /*1bd8*/ 	.word	0x00028490
        /*1bdc*/ 	.short	0x010a
        /*1bde*/ 	.byte	0x3f
	.zero		1


	//   ....[95]....
        /*1be0*/ 	.word	0x0002c450
        /*1be4*/ 	.word	0x0000004c
        /*1be8*/ 	.word	0x00028490
        /*1bec*/ 	.short	0x010a
        /*1bee*/ 	.byte	0x3f
	.zero		1


	//   ....[96]....
        /*1bf0*/ 	.word	0x0002c6e0
        /*1bf4*/ 	.word	0x0000004c
        /*1bf8*/ 	.word	0x000284b0
        /*1bfc*/ 	.short	0x010a
        /*1bfe*/ 	.byte	0x3f
	.zero		1


	//   ....[97]....
        /*1c00*/ 	.word	0x0002ced0
        /*1c04*/ 	.word	0x00000016
        /*1c08*/ 	.word	0x00028400
        /*1c0c*/ 	.short	0x010a
        /*1c0e*/ 	.byte	0x3f
	.zero		1


	//   ....[98]....
        /*1c10*/ 	.word	0x0002d800
        /*1c14*/ 	.word	0x00000016
        /*1c18*/ 	.word	0x00028400
        /*1c1c*/ 	.short	0x010a
        /*1c1e*/ 	.byte	0x3f
	.zero		1


	//   ....[99]....
        /*1c20*/ 	.word	0x0002d850
        /*1c24*/ 	.word	0x00000005
        /*1c28*/ 	.word	0x00028430
        /*1c2c*/ 	.short	0x010a
        /*1c2e*/ 	.byte	0x3f
	.zero		1


	//   ....[100]....
        /*1c30*/ 	.word	0x0002d8a0
        /*1c34*/ 	.word	0x00000005
        /*1c38*/ 	.word	0x00028450
        /*1c3c*/ 	.short	0x010a
        /*1c3e*/ 	.byte	0x3f
	.zero		1


	//   ....[101]....
        /*1c40*/ 	.word	0x0002d8f0
        /*1c44*/ 	.word	0x000000cd
        /*1c48*/ 	.word	0x00028430
        /*1c4c*/ 	.short	0x010a
        /*1c4e*/ 	.byte	0x3f
	.zero		1


	//   ....[102]....
        /*1c50*/ 	.word	0x0002d940
        /*1c54*/ 	.word	0x000000cd
        /*1c58*/ 	.word	0x00028450
        /*1c5c*/ 	.short	0x010a
        /*1c5e*/ 	.byte	0x3f
	.zero		1


	//   ....[103]....
        /*1c60*/ 	.word	0x0002d990
        /*1c64*/ 	.word	0x00000005
        /*1c68*/ 	.word	0x00028430
        /*1c6c*/ 	.short	0x010a
        /*1c6e*/ 	.byte	0x3f
	.zero		1


	//   ....[104]....
        /*1c70*/ 	.word	0x0002d9e0
        /*1c74*/ 	.word	0x00000005
        /*1c78*/ 	.word	0x00028450
        /*1c7c*/ 	.short	0x010a
        /*1c7e*/ 	.byte	0x3f
	.zero		1


	//   ....[105]....
        /*1c80*/ 	.word	0x0002da30
        /*1c84*/ 	.word	0x0000000a
        /*1c88*/ 	.word	0x00028430
        /*1c8c*/ 	.short	0x010a
        /*1c8e*/ 	.byte	0x3f
	.zero		1


	//   ....[106]....
        /*1c90*/ 	.word	0x0002da80
        /*1c94*/ 	.word	0x0000000a
        /*1c98*/ 	.word	0x00028450
        /*1c9c*/ 	.short	0x010a
        /*1c9e*/ 	.byte	0x3f
	.zero		1


	//   ....[107]....
        /*1ca0*/ 	.word	0x000322e0
        /*1ca4*/ 	.word	0x00000016
        /*1ca8*/ 	.word	0x00028420
        /*1cac*/ 	.short	0x010a
        /*1cae*/ 	.byte	0x3f
	.zero		1


	//   ....[108]....
        /*1cb0*/ 	.word	0x00032330
        /*1cb4*/ 	.word	0x0000000c
        /*1cb8*/ 	.word	0x000284a0
        /*1cbc*/ 	.short	0x010a
        /*1cbe*/ 	.byte	0x3f
	.zero		1


	//   ....[109]....
        /*1cc0*/ 	.word	0x00032380
        /*1cc4*/ 	.word	0x0000000c
        /*1cc8*/ 	.word	0x000284c0
        /*1ccc*/ 	.short	0x010a
        /*1cce*/ 	.byte	0x3f
	.zero		1


	//   ....[110]....
        /*1cd0*/ 	.word	0x000323d0
        /*1cd4*/ 	.word	0x0000000b
        /*1cd8*/ 	.word	0x000284a0
        /*1cdc*/ 	.short	0x010a
        /*1cde*/ 	.byte	0x3f
	.zero		1


	//   ....[111]....
        /*1ce0*/ 	.word	0x00032420
        /*1ce4*/ 	.word	0x0000000b
        /*1ce8*/ 	.word	0x000284c0
        /*1cec*/ 	.short	0x010a
        /*1cee*/ 	.byte	0x3f
	.zero		1


	//   ....[112]....
        /*1cf0*/ 	.word	0x00032540
        /*1cf4*/ 	.word	0x00000005
        /*1cf8*/ 	.word	0x00028480
        /*1cfc*/ 	.short	0x010a
        /*1cfe*/ 	.byte	0x3f
	.zero		1


	//   ....[113]....
        /*1d00*/ 	.word	0x00032b40
        /*1d04*/ 	.word	0x00000005
        /*1d08*/ 	.word	0x00028440
        /*1d0c*/ 	.short	0x010a
        /*1d0e*/ 	.byte	0x3f
	.zero		1


	//   ....[114]....
        /*1d10*/ 	.word	0x00033b10
        /*1d14*/ 	.word	0x00000016
        /*1d18*/ 	.word	0x00028420
        /*1d1c*/ 	.short	0x010a
        /*1d1e*/ 	.byte	0x3f
	.zero		1


	//   ....[115]....
        /*1d20*/ 	.word	0x00033b60
        /*1d24*/ 	.word	0x00000000
        /*1d28*/ 	.word	0x00028480
        /*1d2c*/ 	.short	0x010a
        /*1d2e*/ 	.byte	0x3f
	.zero		1


	//   ....[116]....
        /*1d30*/ 	.word	0x00034050
        /*1d34*/ 	.word	0x00000000
        /*1d38*/ 	.word	0x00028440
        /*1d3c*/ 	.short	0x010a
        /*1d3e*/ 	.byte	0x3f
	.zero		1


	//   ....[117]....
        /*1d40*/ 	.word	0x00034530
        /*1d44*/ 	.word	0x00000003
        /*1d48*/ 	.word	0x00028470
        /*1d4c*/ 	.short	0x010a
        /*1d4e*/ 	.byte	0x3f
	.zero		1


	//   ....[118]....
        /*1d50*/ 	.word	0x00034580
        /*1d54*/ 	.word	0x00000003
        /*1d58*/ 	.word	0x00028460
        /*1d5c*/ 	.short	0x010a
        /*1d5e*/ 	.byte	0x3f
	.zero		1


	//   ....[119]....
        /*1d60*/ 	.word	0x000345d0
        /*1d64*/ 	.word	0x00000011
        /*1d68*/ 	.word	0x00028470
        /*1d6c*/ 	.short	0x010a
        /*1d6e*/ 	.byte	0x3f
	.zero		1


	//   ....[120]....
        /*1d70*/ 	.word	0x00034620
        /*1d74*/ 	.word	0x00000011
        /*1d78*/ 	.word	0x00028460
        /*1d7c*/ 	.short	0x010a
        /*1d7e*/ 	.byte	0x3f
	.zero		1


	//   ....[121]....
        /*1d80*/ 	.word	0x00035050
        /*1d84*/ 	.word	0x00000007
        /*1d88*/ 	.word	0x00028420
        /*1d8c*/ 	.short	0x010a
        /*1d8e*/ 	.byte	0x3f
	.zero		1


	//   ....[122]....
        /*1d90*/ 	.word	0x000351f0
        /*1d94*/ 	.word	0x00000005
        /*1d98*/ 	.word	0x00028440
        /*1d9c*/ 	.short	0x010a
        /*1d9e*/ 	.byte	0x3f
	.zero		1


	//   ....[123]....
        /*1da0*/ 	.word	0x00035240
        /*1da4*/ 	.word	0x00000003
        /*1da8*/ 	.word	0x00028440
        /*1dac*/ 	.short	0x010a
        /*1dae*/ 	.byte	0x3f
	.zero		1


	//   ....[124]....
        /*1db0*/ 	.word	0x00035290
        /*1db4*/ 	.word	0x00000005
        /*1db8*/ 	.word	0x00028460
        /*1dbc*/ 	.short	0x010a
        /*1dbe*/ 	.byte	0x3f
	.zero		1


	//   ....[125]....
        /*1dc0*/ 	.word	0x000352e0
        /*1dc4*/ 	.word	0x00000003
        /*1dc8*/ 	.word	0x00028460
        /*1dcc*/ 	.short	0x010a
        /*1dce*/ 	.byte	0x3f
	.zero		1


	//   ....[126]....
        /*1dd0*/ 	.word	0x00035330
        /*1dd4*/ 	.word	0x00000005
        /*1dd8*/ 	.word	0x00028480
        /*1ddc*/ 	.short	0x010a
        /*1dde*/ 	.byte	0x3f
	.zero		1


	//----- nvinfo : EIATTR_NUM_MBARRIERS
	.align		4
.L_244:
        /*1de0*/ 	.byte	0x03, 0x38
        /*1de2*/ 	.short	0x0016


	//----- nvinfo : EIATTR_EXIT_INSTR_OFFSETS
	.align		4
        /*1de4*/ 	.byte	0x04, 0x1c
        /*1de6*/ 	.short	(.L_246 - .L_245)


	//   ....[0]....
.L_245:
        /*1de8*/ 	.word	0x0002bf10


	//----- nvinfo : EIATTR_MAX_THREADS
	.align		4
.L_246:
        /*1dec*/ 	.byte	0x04, 0x05
        /*1dee*/ 	.short	(.L_248 - .L_247)
.L_247:
        /*1df0*/ 	.word	0x00000180
        /*1df4*/ 	.word	0x00000001
        /*1df8*/ 	.word	0x00000001


	//----- nvinfo : EIATTR_CRS_STACK_SIZE
	.align		4
.L_248:
        /*1dfc*/ 	.byte	0x04, 0x1e
        /*1dfe*/ 	.short	(.L_250 - .L_249)
.L_249:
        /*1e00*/ 	.word	0x00000000


	//----- nvinfo : EIATTR_CBANK_PARAM_SIZE
	.align		4
.L_250:
        /*1e04*/ 	.byte	0x03, 0x19
        /*1e06*/ 	.short	0x0af0


	//----- nvinfo : EIATTR_PARAM_CBANK
	.align		4
        /*1e08*/ 	.byte	0x04, 0x0a
        /*1e0a*/ 	.short	(.L_252 - .L_251)
	.align		4
.L_251:
        /*1e0c*/ 	.word	index@(.nv.constant0._ZN7cutlass13device_kernelIN5flash11enable_sm90INS1_16FlashAttnFwdSm90INS1_25CollectiveMainloopFwdSm90ILi2EN4cute5tupleIJNS5_1CILi1EEES8_S8_EEENS6_IJNS7_ILi128EEENS7_ILi64EEENS7_ILi256EEEEEELi256ENS_12float_e4m3_tEfNS_4arch4Sm90ELb0ELb1ELb1ELb1ELb1ELb1ELb0ELb1ELb0ELb1ELb1ELb0EEENS1_21CollectiveEpilogueFwdINS6_IJSA_SC_SB_EEES9_NS_10bfloat16_tESG_Li256ELb1ELb1ELb1ELb1EEENS1_36VarlenDynamicPersistentTileSchedulerILi128ELi64ELi256ELi128ELb1ELb1ELb1ELb1ELb0ELb1EEEEEEEEEvNT_6ParamsE)
        /*1e10*/ 	.short	0x0210
        /*1e12*/ 	.short	0x0af0


	//----- nvinfo : EIATTR_SW_WAR
	.align		4
.L_252:
        /*1e14*/ 	.byte	0x04, 0x36
        /*1e16*/ 	.short	(.L_254 - .L_253)
.L_253:
        /*1e18*/ 	.word	0x00000008
.L_254:


//--------------------- .nv.info._ZN7cutlass13device_kernelIN5flash11enable_sm90INS1_16FlashAttnFwdSm90INS1_25CollectiveMainloopFwdSm90ILi2EN4cute5tupleIJNS5_1CILi1EEES8_S8_EEENS6_IJNS7_ILi128EEESA_NS7_ILi256EEEEEELi256ENS_12float_e4m3_tEfNS_4arch4Sm90ELb1ELb0ELb1ELb0ELb1ELb0ELb0ELb1ELb0ELb1ELb1ELb0EEENS1_21CollectiveEpilogueFwdINS6_IJSA_SB_SA_EEES9_NS_10bfloat16_tESF_Li256ELb0ELb1ELb1ELb1EEENS1_19SingleTileSchedulerILb0ELb1ELb1ELi128EEEEEEEEEvNT_6ParamsE --------------------------
	.section	.nv.info._ZN7cutlass13device_kernelIN5flash11enable_sm90INS1_16FlashAttnFwdSm90INS1_25CollectiveMainloopFwdSm90ILi2EN4cute5tupleIJNS5_1CILi1EEES8_S8_EEENS6_IJNS7_ILi128EEESA_NS7_ILi256EEEEEELi256ENS_12float_e4m3_tEfNS_4arch4Sm90ELb1ELb0ELb1ELb0ELb1ELb0ELb0ELb1ELb0ELb1ELb1ELb0EEENS1_21CollectiveEpilogueFwdINS6_IJSA_SB_SA_EEES9_NS_10bfloat16_tESF_Li256ELb0ELb1ELb1ELb1EEENS1_19SingleTileSchedulerILb0ELb1ELb1ELi128EEEEEEEEEvNT_6ParamsE,"",@"SHT_CUDA_INFO"
	.sectionflags	@""
	.align	4


	//----- nvinfo : EIATTR_CUDA_API_VERSION
	.align		4
        /*0000*/ 	.byte	0x04, 0x37
        /*0002*/ 	.short	(.L_256 - .L_255)
.L_255:
        /*0004*/ 	.word	0x00000082


	//----- nvinfo : EIATTR_KPARAM_INFO
	.align		4
.L_256:
        /*0008*/ 	.byte	0x04, 0x17
        /*000a*/ 	.short	(.L_258 - .L_257)
.L_257:
        /*000c*/ 	.word	0x00000000
        /*0010*/ 	.short	0x0000
        /*0012*/ 	.short	0x0070
        /*0014*/ 	.byte	0x00, 0xf0, 0x01, 0x28


	//----- nvinfo : EIATTR_SPARSE_MMA_MASK
	.align		4
.L_258:
        /*0018*/ 	.byte	0x03, 0x50
        /*001a*/ 	.short	0x0000


	//----- nvinfo : EIATTR_MAXREG_COUNT
	.align		4
        /*001c*/ 	.byte	0x03, 0x1b
        /*001e*/ 	.short	0x00a8


	//----- nvinfo : EIATTR_NUM_BARRIERS
	.align		4
        /*0020*/ 	.byte	0x02, 0x4c
        /*0022*/ 	.byte	0x10
	.zero		1


	//----- nvinfo : EIATTR_EXTERNS
	.align		4
        /*0024*/ 	.byte	0x04, 0x0f
        /*0026*/ 	.short	(.L_260 - .L_259)


	//   ....[0]....
	.align		4
.L_259:
        /*0028*/ 	.word	index@(__assertfail)


	//----- nvinfo : EIATTR_ANNOTATIONS
	.align		4
.L_260:
        /*002c*/ 	.byte	0x04, 0x55
        /*002e*/ 	.short	(.L_262 - .L_261)


	//   ....[0]....
.L_261:
        /*0030*/ 	.word	0x00000001
        /*0034*/ 	.byte	0xe0, 0xfc, 0x00, 0x00, 0x01, 0x00, 0x00, 0x00, 0xf0, 0xfd, 0x00, 0x00, 0x01, 0x00, 0x00, 0x00
        /*0044*/ 	.byte	0xc0, 0xfe, 0x00, 0x00, 0x01, 0x00, 0x00, 0x00, 0xf0, 0xfe, 0x00, 0x00, 0x01, 0x00, 0x00, 0x00
        /*0054*/ 	.byte	0x70, 0x1a, 0x01, 0x00, 0x01, 0x00, 0x00, 0x00, 0x70, 0x29, 0x01, 0x00, 0x01, 0x00, 0x00, 0x00
        /*0064*/ 	.byte	0x80, 0x29, 0x01, 0x00, 0x01, 0x00, 0x00, 0x00, 0x90, 0x29, 0x01, 0x00, 0x01, 0x00, 0x00, 0x00
        /*0074*/ 	.byte	0xc0, 0x32, 0x01, 0x00, 0x01, 0x00, 0x00, 0x00, 0xd0, 0x32, 0x01, 0x00, 0x01, 0x00, 0x00, 0x00
        /*0084*/ 	.byte	0x50, 0x33, 0x01, 0x00, 0x01, 0x00, 0x00, 0x00, 0x70, 0x33, 0x01, 0x00


	//----- nvinfo : EIATTR_MERCURY_ISA_VERSION
	.align		4
.L_262:
        /*0090*/ 	.byte	0x03, 0x5f
        /*0092*/ 	.short	0x0101


	//----- nvinfo : EIATTR_INT_WARP_WIDE_INSTR_OFFSETS
	.align		4
        /*0094*/ 	.byte	0x04, 0x31
        /*0096*/ 	.short	(.L_264 - .L_263)


	//   ....[0]....
.L_263:
        /*0098*/ 	.word	0x000000c0


	//   ....[1]....
        /*009c*/ 	.word	0x000000d0


	//   ....[2]....
        /*00a0*/ 	.word	0x00000170


	//----- nvinfo : EIATTR_COOP_GROUP_MASK_REGIDS
	.align		4
.L_264:
        /*00a4*/ 	.byte	0x04, 0x29
        /*00a6*/ 	.short	(.L_266 - .L_265)


	//   ....[0]....
.L_265:
        /*00a8*/ 	.word	0xffffffff


	//   ....[1]....
        /*00ac*/ 	.word	0xffffffff


	//   ....[2]....
        /*00b0*/ 	.word	0xffffffff


	//   ....[3]....
        /*00b4*/ 	.word	0xffffffff


	//   ....[4]....
        /*00b8*/ 	.word	0xffffffff


	//   ....[5]....
        /*00bc*/ 	.word	0xffffffff


	//   ....[6]....
        /*00c0*/ 	.word	0xffffffff


	//   ....[7]....
        /*00c4*/ 	.word	0xffffffff


	//   ....[8]....
        /*00c8*/ 	.word	0xffffffff


	//   ....[9]....
        /*00cc*/ 	.word	0xffffffff


	//   ....[10]....
        /*00d0*/ 	.word	0xffffffff


	//   ....[11]....
        /*00d4*/ 	.word	0xffffffff


	//   ....[12]....
        /*00d8*/ 	.word	0xffffffff


	//   ....[13]....
        /*00dc*/ 	.word	0xffffffff


	//   ....[14]....
        /*00e0*/ 	.word	0xffffffff


	//   ....[15]....
        /*00e4*/ 	.word	0xffffffff


	//   ....[16]....
        /*00e8*/ 	.word	0xffffffff


	//   ....[17]....
        /*00ec*/ 	.word	0xffffffff


	//   ....[18]....
        /*00f0*/ 	.word	0xffffffff


	//   ....[19]....
        /*00f4*/ 	.word	0xffffffff


	//   ....[20]....
        /*00f8*/ 	.word	0xffffffff


	//   ....[21]....
        /*00fc*/ 	.word	0xffffffff


	//   ....[22]....
        /*0100*/ 	.word	0xffffffff


	//   ....[23]....
        /*0104*/ 	.word	0xffffffff


	//   ....[24]....
        /*0108*/ 	.word	0xffffffff


	//   ....[25]....
        /*010c*/ 	.word	0xffffffff


	//   ....[26]....
        /*0110*/ 	.word	0xffffffff


	//   ....[27]....
        /*0114*/ 	.word	0xffffffff


	//   ....[28]....
        /*0118*/ 	.word	0xffffffff


	//   ....[29]....
        /*011c*/ 	.word	0xffffffff


	//   ....[30]....
        /*0120*/ 	.word	0xffffffff


	//   ....[31]....
        /*0124*/ 	.word	0xffffffff


	//   ....[32]....
        /*0128*/ 	.word	0xffffffff


	//   ....[33]....
        /*012c*/ 	.word	0xffffffff


	//   ....[34]....
        /*0130*/ 	.word	0xffffffff


	//   ....[35]....
        /*0134*/ 	.word	0xffffffff


	//   ....[36]....
        /*0138*/ 	.word	0xffffffff


	//   ....[37]....
        /*013c*/ 	.word	0xffffffff


	//   ....[38]....
        /*0140*/ 	.word	0xffffffff


	//   ....[39]....
        /*0144*/ 	.word	0xffffffff


	//   ....[40]....
        /*0148*/ 	.word	0xffffffff


	//   ....[41]....
        /*014c*/ 	.word	0xffffffff


	//   ....[42]....
        /*0150*/ 	.word	0xffffffff


	//   ....[43]....
        /*0154*/ 	.word	0xffffffff


	//   ....[44]....
        /*0158*/ 	.word	0xffffffff


	//   ....[45]....
        /*015c*/ 	.word	0xffffffff


	//   ....[46]....
        /*0160*/ 	.word	0xffffffff


	//   ....[47]....
        /*0164*/ 	.word	0xffffffff


	//   ....[48]....
        /*0168*/ 	.word	0xffffffff


	//   ....[49]....
        /*016c*/ 	.word	0xffffffff


	//   ....[50]....
        /*0170*/ 	.word	0xffffffff


	//   ....[51]....
        /*0174*/ 	.word	0xffffffff


	//   ....[52]....
        /*0178*/ 	.word	0xffffffff


	//   ....[53]....
        /*017c*/ 	.word	0xffffffff


	//   ....[54]....
        /*0180*/ 	.word	0xffffffff


	//   ....[55]....
        /*0184*/ 	.word	0xffffffff


	//   ....[56]....
        /*0188*/ 	.word	0xffffffff


	//   ....[57]....
        /*018c*/ 	.word	0xffffffff


	//   ....[58]....
        /*0190*/ 	.word	0xffffffff


	//   ....[59]....
        /*0194*/ 	.word	0xffffffff


	//   ....[60]....
        /*0198*/ 	.word	0xffffffff


	//   ....[61]....
        /*019c*/ 	.word	0xffffffff


	//   ....[62]....
        /*01a0*/ 	.word	0xffffffff


	//   ....[63]....
        /*01a4*/ 	.word	0xffffffff


	//   ....[64]....
        /*01a8*/ 	.word	0xffffffff


	//   ....[65]....
        /*01ac*/ 	.word	0xffffffff


	//   ....[66]....
        /*01b0*/ 	.word	0xffffffff


	//   ....[67]....
        /*01b4*/ 	.word	0xffffffff


	//   ....[68]....
        /*01b8*/ 	.word	0xffffffff


	//   ....[69]....
        /*01bc*/ 	.word	0xffffffff


	//   ....[70]....
        /*01c0*/ 	.word	0xffffffff


	//   ....[71]....
        /*01c4*/ 	.word	0xffffffff


	//   ....[72]....
        /*01c8*/ 	.word	0xffffffff


	//   ....[73]....
        /*01cc*/ 	.word	0xffffffff


	//   ....[74]....
        /*01d0*/ 	.word	0xffffffff


	//   ....[75]....
        /*01d4*/ 	.word	0xffffffff


	//   ....[76]....
        /*01d8*/ 	.word	0xffffffff


	//   ....[77]....
        /*01dc*/ 	.word	0xffffffff


	//   ....[78]....
        /*01e0*/ 	.word	0xffffffff


	//   ....[79]....
        /*01e4*/ 	.word	0xffffffff


	//   ....[80]....
        /*01e8*/ 	.word	0xffffffff


	//   ....[81]....
        /*01ec*/ 	.word	0xffffffff


	//   ....[82]....
        /*01f0*/ 	.word	0xffffffff


	//   ....[83]....
        /*01f4*/ 	.word	0xffffffff


	//   ....[84]....
        /*01f8*/ 	.word	0xffffffff


	//   ....[85]....
        /*01fc*/ 	.word	0xffffffff


	//   ....[86]....
        /*0200*/ 	.word	0xffffffff


	//   ....[87]....
        /*0204*/ 	.word	0xffffffff


	//   ....[88]....
        /*0208*/ 	.word	0xffffffff


	//   ....[89]....
        /*020c*/ 	.word	0xffffffff


	//   ....[90]....
        /*0210*/ 	.word	0xffffffff


	//   ....[91]....
        /*0214*/ 	.word	0xffffffff


	//   ....[92]....
        /*0218*/ 	.word	0xffffffff


	//   ....[93]....
        /*021c*/ 	.word	0xffffffff


	//   ....[94]....
        /*0220*/ 	.word	0xffffffff


	//   ....[95]....
        /*0224*/ 	.word	0xffffffff


	//   ....[96]....
        /*0228*/ 	.word	0xffffffff


	//   ....[97]....
        /*022c*/ 	.word	0xffffffff


	//   ....[98]....
        /*0230*/ 	.word	0xffffffff


	//   ....[99]....
        /*0234*/ 	.word	0xffffffff


	//   ....[100]....
        /*0238*/ 	.word	0xffffffff


	//   ....[101]....
        /*023c*/ 	.word	0xffffffff


	//   ....[102]....
        /*0240*/ 	.word	0xffffffff


	//   ....[103]....
        /*0244*/ 	.word	0xffffffff


	//   ....[104]....
        /*0248*/ 	.word	0xffffffff


	//   ....[105]....
        /*024c*/ 	.word	0xffffffff


	//   ....[106]....
        /*0250*/ 	.word	0xffffffff


	//   ....[107]....
        /*0254*/ 	.word	0xffffffff


	//   ....[108]....
        /*0258*/ 	.word	0xffffffff


	//   ....[109]....
        /*025c*/ 	.word	0xffffffff


	//   ....[110]....
        /*0260*/ 	.word	0xffffffff


	//   ....[111]....
        /*0264*/ 	.word	0xffffffff


	//   ....[112]....
        /*0268*/ 	.word	0xffffffff


	//   ....[113]....
        /*026c*/ 	.word	0xffffffff


	//   ....[114]....
        /*0270*/ 	.word	0xffffffff


	//   ....[115]....
        /*0274*/ 	.word	0xffffffff


	//   ....[116]....
        /*0278*/ 	.word	0xffffffff


	//   ....[117]....
        /*027c*/ 	.word	0xffffffff


	//   ....[118]....
        /*0280*/ 	.word	0xffffffff


	//   ....[119]....
        /*0284*/ 	.word	0xffffffff


	//   ....[120]....
        /*0288*/ 	.word	0xffffffff


	//   ....[121]....
        /*028c*/ 	.word	0xffffffff


	//   ....[122]....
        /*0290*/ 	.word	0xffffffff


	//   ....[123]....
        /*0294*/ 	.word	0xffffffff


	//   ....[124]....
        /*0298*/ 	.word	0xffffffff


	//   ....[125]....
        /*029c*/ 	.word	0xffffffff


	//   ....[126]....
        /*02a0*/ 	.word	0xffffffff


	//   ....[127]....
        /*02a4*/ 	.word	0xffffffff


	//   ....[128]....
        /*02a8*/ 	.word	0xffffffff


	//   ....[129]....
        /*02ac*/ 	.word	0xffffffff


	//   ....[130]....
        /*02b0*/ 	.word	0xffffffff


	//   ....[131]....
        /*02b4*/ 	.word	0xffffffff


	//   ....[132]....
        /*02b8*/ 	.word	0xffffffff


	//   ....[133]....
        /*02bc*/ 	.word	0xffffffff


	//   ....[134]....
        /*02c0*/ 	.word	0xffffffff


	//   ....[135]....
        /*02c4*/ 	.word	0xffffffff


	//   ....[136]....
        /*02c8*/ 	.word	0xffffffff


	//   ....[137]....
        /*02cc*/ 	.word	0xffffffff


	//   ....[138]....
        /*02d0*/ 	.word	0xffffffff


	//   ....[139]....
        /*02d4*/ 	.word	0xffffffff


	//   ....[140]....
        /*02d8*/ 	.word	0xffffffff


	//   ....[141]....
        /*02dc*/ 	.word	0xffffffff


	//   ....[142]....
        /*02e0*/ 	.word	0xffffffff


	//   ....[143]....
        /*02e4*/ 	.word	0xffffffff


	//   ....[144]....
        /*02e8*/ 	.word	0xffffffff


	//   ....[145]....
        /*02ec*/ 	.word	0xffffffff


	//   ....[146]....
        /*02f0*/ 	.word	0xffffffff


	//   ....[147]....
        /*02f4*/ 	.word	0xffffffff


	//   ....[148]....
        /*02f8*/ 	.word	0xffffffff


	//   ....[149]....
        /*02fc*/ 	.word	0xffffffff


	//   ....[150]....
        /*0300*/ 	.word	0xffffffff


	//   ....[151]....
        /*0304*/ 	.word	0xffffffff


	//   ....[152]....
        /*0308*/ 	.word	0xffffffff


	//   ....[153]....
        /*030c*/ 	.word	0xffffffff


	//   ....[154]....
        /*0310*/ 	.word	0xffffffff


	//   ....[155]....
        /*0314*/ 	.word	0xffffffff


	//   ....[156]....
        /*0318*/ 	.word	0xffffffff


	//   ....[157]....
        /*031c*/ 	.word	0xffffffff


	//   ....[158]....
        /*0320*/ 	.word	0xffffffff


	//   ....[159]....
        /*0324*/ 	.word	0xffffffff


	//   ....[160]....
        /*0328*/ 	.word	0xffffffff


	//   ....[161]....
        /*032c*/ 	.word	0xffffffff


	//   ....[162]....
        /*0330*/ 	.word	0xffffffff


	//   ....[163]....
        /*0334*/ 	.word	0xffffffff


	//   ....[164]....
        /*0338*/ 	.word	0xffffffff


	//   ....[165]....
        /*033c*/ 	.word	0xffffffff


	//   ....[166]....
        /*0340*/ 	.word	0xffffffff


	//   ....[167]....
        /*0344*/ 	.word	0xffffffff


	//   ....[168]....
        /*0348*/ 	.word	0xffffffff


	//   ....[169]....
        /*034c*/ 	.word	0xffffffff


	//   ....[170]....
        /*0350*/ 	.word	0xffffffff


	//   ....[171]....
        /*0354*/ 	.word	0xffffffff


	//   ....[172]....
        /*0358*/ 	.word	0xffffffff


	//   ....[173]....
        /*035c*/ 	.word	0xffffffff


	//   ....[174]....
        /*0360*/ 	.word	0xffffffff


	//   ....[175]....
        /*0364*/ 	.word	0xffffffff


	//   ....[176]....
        /*0368*/ 	.word	0xffffffff


	//   ....[177]....
        /*036c*/ 	.word	0xffffffff


	//   ....[178]....
        /*0370*/ 	.word	0xffffffff


	//   ....[179]....
        /*0374*/ 	.word	0xffffffff


	//   ....[180]....
        /*0378*/ 	.word	0xffffffff


	//   ....[181]....
        /*037c*/ 	.word	0xffffffff


	//   ....[182]....
        /*0380*/ 	.word	0xffffffff


	//   ....[183]....
        /*0384*/ 	.word	0xffffffff


	//   ....[184]....
        /*0388*/ 	.word	0xffffffff


	//   ....[185]....
        /*038c*/ 	.word	0xffffffff


	//   ....[186]....
        /*0390*/ 	.word	0xffffffff


	//   ....[187]....
        /*0394*/ 	.word	0xffffffff


	//   ....[188]....
        /*0398*/ 	.word	0xffffffff


	//   ....[189]....
        /*039c*/ 	.word	0xffffffff


	//   ....[190]....
        /*03a0*/ 	.word	0xffffffff


	//   ....[191]....
        /*03a4*/ 	.word	0xffffffff


	//   ....[192]....
        /*03a8*/ 	.word	0xffffffff


	//   ....[193]....
        /*03ac*/ 	.word	0xffffffff


	//   ....[194]....
        /*03b0*/ 	.word	0xffffffff


	//   ....[195]....
        /*03b4*/ 	.word	0xffffffff


	//   ....[196]....
        /*03b8*/ 	.word	0xffffffff


	//   ....[197]....
        /*03bc*/ 	.word	0xffffffff


	//   ....[198]....
        /*03c0*/ 	.word	0xffffffff


	//   ....[199]....
        /*03c4*/ 	.word	0xffffffff


	//   ....[200]....
        /*03c8*/ 	.word	0xffffffff


	//   ....[201]....
        /*03cc*/ 	.word	0xffffffff


	//   ....[202]....
        /*03d0*/ 	.word	0xffffffff


	//   ....[203]....
        /*03d4*/ 	.word	0xffffffff


	//   ....[204]....
        /*03d8*/ 	.word	0xffffffff


	//   ....[205]....
        /*03dc*/ 	.word	0xffffffff


	//   ....[206]....
        /*03e0*/ 	.word	0xffffffff


	//   ....[207]....
        /*03e4*/ 	.word	0xffffffff


	//   ....[208]....
        /*03e8*/ 	.word	0xffffffff


	//   ....[209]....
        /*03ec*/ 	.word	0xffffffff


	//   ....[210]....
        /*03f0*/ 	.word	0xffffffff


	//   ....[211]....
        /*03f4*/ 	.word	0xffffffff


	//   ....[212]....
        /*03f8*/ 	.word	0xffffffff


	//   ....[213]....
        /*03fc*/ 	.word	0xffffffff


	//   ....[214]....
        /*0400*/ 	.word	0xffffffff


	//   ....[215]....
        /*0404*/ 	.word	0xffffffff


	//   ....[216]....
        /*0408*/ 	.word	0xffffffff


	//   ....[217]....
        /*040c*/ 	.word	0xffffffff


	//   ....[218]....
        /*0410*/ 	.word	0xffffffff


	//   ....[219]....
        /*0414*/ 	.word	0xffffffff


	//   ....[220]....
        /*0418*/ 	.word	0xffffffff


	//   ....[221]....
        /*041c*/ 	.word	0xffffffff


	//   ....[222]....
        /*0420*/ 	.word	0xffffffff


	//   ....[223]....
        /*0424*/ 	.word	0xffffffff


	//   ....[224]....
        /*0428*/ 	.word	0xffffffff


	//   ....[225]....
        /*042c*/ 	.word	0xffffffff


	//   ....[226]....
        /*0430*/ 	.word	0xffffffff


	//   ....[227]....
        /*0434*/ 	.word	0xffffffff


	//   ....[228]....
        /*0438*/ 	.word	0xffffffff


	//   ....[229]....
        /*043c*/ 	.word	0xffffffff


	//   ....[230]....
        /*0440*/ 	.word	0xffffffff


	//   ....[231]....
        /*0444*/ 	.word	0xffffffff


	//   ....[232]....
        /*0448*/ 	.word	0xffffffff


	//   ....[233]....
        /*044c*/ 	.word	0xffffffff


	//   ....[234]....
        /*0450*/ 	.word	0xffffffff


	//   ....[235]....
        /*0454*/ 	.word	0xffffffff


	//   ....[236]....
        /*0458*/ 	.word	0xffffffff


	//   ....[237]....
        /*045c*/ 	.word	0xffffffff


	//   ....[238]....
        /*0460*/ 	.word	0xffffffff


	//   ....[239]....
        /*0464*/ 	.word	0xffffffff


	//   ....[240]....
        /*0468*/ 	.word	0xffffffff


	//   ....[241]....
        /*046c*/ 	.word	0xffffffff


	//   ....[242]....
        /*0470*/ 	.word	0xffffffff


	//   ....[243]....
        /*0474*/ 	.word	0xffffffff


	//   ....[244]....
        /*0478*/ 	.word	0xffffffff


	//   ....[245]....
        /*047c*/ 	.word	0x0500000f


	//   ....[246]....
        /*0480*/ 	.word	0x0500000f


	//   ....[247]....
        /*0484*/ 	.word	0x0500000f


	//   ....[248]....
        /*0488*/ 	.word	0x0500000f


	//   ....[249]....
        /*048c*/ 	.word	0x0500000f


	//   ....[250]....
        /*0490*/ 	.word	0x0500000f


	//   ....[251]....
        /*0494*/ 	.word	0x0500000f


	//   ....[252]....
        /*0498*/ 	.word	0x0500000f


	//   ....[253]....
        /*049c*/ 	.word	0x0500000f


	//   ....[254]....
        /*04a0*/ 	.word	0x0500000f


	//   ....[255]....
        /*04a4*/ 	.word	0x0500000f


	//   ....[0]....
        /*04a8*/ 	.word	0x0500000f


	//   ....[1]....
        /*04ac*/ 	.word	0x0500000f


	//   ....[2]....
        /*04b0*/ 	.word	0x0500000f


	//   ....[3]....
        /*04b4*/ 	.word	0x0500000f


	//   ....[4]....
        /*04b8*/ 	.word	0x0500000f


	//   ....[5]....
        /*04bc*/ 	.word	0x0500000f


	//   ....[6]....
        /*04c0*/ 	.word	0x0500000f


	//   ....[7]....
        /*04c4*/ 	.word	0x0500000f


	//   ....[8]....
        /*04c8*/ 	.word	0x0500000f


	//   ....[9]....
        /*04cc*/ 	.word	0x0500000f


	//   ....[10]....
        /*04d0*/ 	.word	0x0500000f


	//   ....[11]....
        /*04d4*/ 	.word	0x0500000f


	//   ....[12]....
        /*04d8*/ 	.word	0x0500000f


	//   ....[13]....
        /*04dc*/ 	.word	0x0500000f


	//   ....[14]....
        /*04e0*/ 	.word	0x0500000f


	//   ....[15]....
        /*04e4*/ 	.word	0x0500000f


	//   ....[16]....
        /*04e8*/ 	.word	0x0500000f


	//   ....[17]....
        /*04ec*/ 	.word	0x0500000f


	//   ....[18]....
        /*04f0*/ 	.word	0x0500000f


	//   ....[19]....
        /*04f4*/ 	.word	0x0500000f


	//   ....[20]....
        /*04f8*/ 	.word	0x0500000f


	//   ....[21]....
        /*04fc*/ 	.word	0x0500000f


	//   ....[22]....
        /*0500*/ 	.word	0x0500000f


	//   ....[23]....
        /*0504*/ 	.word	0x0500000f


	//   ....[24]....
        /*0508*/ 	.word	0x0500000f


	//   ....[25]....
        /*050c*/ 	.word	0x0500000f


	//   ....[26]....
        /*0510*/ 	.word	0x0500000f


	//   ....[27]....
        /*0514*/ 	.word	0x0500000f


	//   ....[28]....
        /*0518*/ 	.word	0x0500000f


	//   ....[29]....
        /*051c*/ 	.word	0x0500000f


	//   ....[30]....
        /*0520*/ 	.word	0x0500000f


	//   ....[31]....
        /*0524*/ 	.word	0x0500000f


	//   ....[32]....
        /*0528*/ 	.word	0x0500000f


	//   ....[33]....
        /*052c*/ 	.word	0x0500000f


	//   ....[34]....
        /*0530*/ 	.word	0x0500000f


	//   ....[35]....
        /*0534*/ 	.word	0x0500000f


	//   ....[36]....
        /*0538*/ 	.word	0x0500000f


	//   ....[37]....
        /*053c*/ 	.word	0x0500000f


	//   ....[38]....
        /*0540*/ 	.word	0x0500000f


	//   ....[39]....
        /*0544*/ 	.word	0x0500000f


	//   ....[40]....
        /*0548*/ 	.word	0x0500000f


	//   ....[41]....
        /*054c*/ 	.word	0x0500000f


	//   ....[42]....
        /*0550*/ 	.word	0x0500000f


	//   ....[43]....
        /*0554*/ 	.word	0x0500000f


	//   ....[44]....
        /*0558*/ 	.word	0x0500000f


	//   ....[45]....
        /*055c*/ 	.word	0x0500000f


	//   ....[46]....
        /*0560*/ 	.word	0x0500000f


	//   ....[47]....
        /*0564*/ 	.word	0x0500000f


	//   ....[48]....
        /*0568*/ 	.word	0x0500000f


	//   ....[49]....
        /*056c*/ 	.word	0x0500000f


	//   ....[50]....
        /*0570*/ 	.word	0x0500000f


	//   ....[51]....
        /*0574*/ 	.word	0x0500000f


	//   ....[52]....
        /*0578*/ 	.word	0x0500000f


	//   ....[53]....
        /*057c*/ 	.word	0x0500000f


	//   ....[54]....
        /*0580*/ 	.word	0x0500000f


	//   ....[55]....
        /*0584*/ 	.word	0x0500000f


	//   ....[56]....
        /*0588*/ 	.word	0x0500000f


	//   ....[57]....
        /*058c*/ 	.word	0x0500000f


	//   ....[58]....
        /*0590*/ 	.word	0x0500000f


	//   ....[59]....
        /*0594*/ 	.word	0x0500000f


	//   ....[60]....
        /*0598*/ 	.word	0x0500000f


	//   ....[61]....
        /*059c*/ 	.word	0x0500000f


	//   ....[62]....
        /*05a0*/ 	.word	0x0500000f


	//   ....[63]....
        /*05a4*/ 	.word	0x0500000f


	//   ....[64]....
        /*05a8*/ 	.word	0x0500000f


	//   ....[65]....
        /*05ac*/ 	.word	0x0500000f


	//   ....[66]....
        /*05b0*/ 	.word	0x0500000f


	//   ....[67]....
        /*05b4*/ 	.word	0x0500000f


	//   ....[68]....
        /*05b8*/ 	.word	0x0500000f


	//   ....[69]....
        /*05bc*/ 	.word	0x0500000f


	//----- nvinfo : EIATTR_COOP_GROUP_INSTR_OFFSETS
	.align		4
.L_266:
        /*05c0*/ 	.byte	0x04, 0x28
        /*05c2*/ 	.short	(.L_268 - .L_267)


	//   ....[0]....
.L_267:
        /*05c4*/ 	.word	0x00000080


	//   ....[1]....
        /*05c8*/ 	.word	0x00000090


	//   ....[2]....
        /*05cc*/ 	.word	0x000002d0


	//   ....[3]....
        /*05d0*/ 	.word	0x00000430


	//   ....[4]....
        /*05d4*/ 	.word	0x00000550


	//   ....[5]....
        /*05d8*/ 	.word	0x000006b0


	//   ....[6]....
        /*05dc*/ 	.word	0x000013a0


	//   ....[7]....
        /*05e0*/ 	.word	0x00002180


	//   ....[8]....
        /*05e4*/ 	.word	0x000025b0


	//   ....[9]....
        /*05e8*/ 	.word	0x00002d00


	//   ....[10]....
        /*05ec*/ 	.word	0x00002d80


	//   ....[11]....
        /*05f0*/ 	.word	0x000037a0


	//   ....[12]....
        /*05f4*/ 	.word	0x00003800


	//   ....[13]....
        /*05f8*/ 	.word	0x00004d70


	//   ....[14]....
        /*05fc*/ 	.word	0x000057b0


	//   ....[15]....
        /*0600*/ 	.word	0x00005900


	//   ....[16]....
        /*0604*/ 	.word	0x000059d0


	//   ....[17]....
        /*0608*/ 	.word	0x00006350


	//   ....[18]....
        /*060c*/ 	.word	0x000063d0


	//   ....[19]....
        /*0610*/ 	.word	0x000087d0


	//   ....[20]....
        /*0614*/ 	.word	0x00008840


	//   ....[21]....
        /*0618*/ 	.word	0x00008e60


	//   ....[22]....
        /*061c*/ 	.word	0x00008fc0


	//   ....[23]....
        /*0620*/ 	.word	0x0000a730


	//   ....[24]....
        /*0624*/ 	.word	0x0000a740


	//   ....[25]....
        /*0628*/ 	.word	0x0000a7a0


	//   ....[26]....
        /*062c*/ 	.word	0x0000a7b0


	//   ....[27]....
        /*0630*/ 	.word	0x0000bd00


	//   ....[28]....
        /*0634*/ 	.word	0x0000bd30


	//   ....[29]....
        /*0638*/ 	.word	0x0000bd60


	//   ....[30]....
        /*063c*/ 	.word	0x0000bd90


	//   ....[31]....
        /*0640*/ 	.word	0x0000bda0


	//   ....[32]....
        /*0644*/ 	.word	0x0000bdb0


	//   ....[33]....
        /*0648*/ 	.word	0x0000bdc0


	//   ....[34]....
        /*064c*/ 	.word	0x0000bdd0


	//   ....[35]....
        /*0650*/ 	.word	0x0000bde0


	//   ....[36]....
        /*0654*/ 	.word	0x0000bdf0


	//   ....[37]....
        /*0658*/ 	.word	0x0000be00


	//   ....[38]....
        /*065c*/ 	.word	0x0000be10


	//   ....[39]....
        /*0660*/ 	.word	0x0000be20


	//   ....[40]....
        /*0664*/ 	.word	0x0000be30


	//   ....[41]....
        /*0668*/ 	.word	0x0000be40


	//   ....[42]....
        /*066c*/ 	.word	0x0000be50


	//   ....[43]....
        /*0670*/ 	.word	0x0000be60


	//   ....[44]....
        /*0674*/ 	.word	0x0000be70


	//   ....[45]....
        /*0678*/ 	.word	0x0000be80


	//   ....[46]....
        /*067c*/ 	.word	0x0000be90


	//   ....[47]....
        /*0680*/ 	.word	0x0000bea0


	//   ....[48]....
        /*0684*/ 	.word	0x0000bec0


	//   ....[49]....
        /*0688*/ 	.word	0x0000bed0


	//   ....[50]....
        /*068c*/ 	.word	0x0000bee0


	//   ....[51]....
        /*0690*/ 	.word	0x0000bef0


	//   ....[52]....
        /*0694*/ 	.word	0x0000bf00


	//   ....[53]....
        /*0698*/ 	.word	0x0000bf10


	//   ....[54]....
        /*069c*/ 	.word	0x0000bf30


	//   ....[55]....
        /*06a0*/ 	.word	0x0000bf40


	//   ....[56]....
        /*06a4*/ 	.word	0x0000bf50


	//   ....[57]....
        /*06a8*/ 	.word	0x0000bf60


	//   ....[58]....
        /*06ac*/ 	.word	0x0000bf70


	//   ....[59]....
        /*06b0*/ 	.word	0x0000bf80


	//   ....[60]....
        /*06b4*/ 	.word	0x0000bf90


	//   ....[61]....
        /*06b8*/ 	.word	0x0000bfa0


	//   ....[62]....
        /*06bc*/ 	.word	0x0000bfb0


	//   ....[63]....
        /*06c0*/ 	.word	0x0000bfc0


	//   ....[64]....
        /*06c4*/ 	.word	0x0000bfd0


	//   ....[65]....
        /*06c8*/ 	.word	0x0000bfe0


	//   ....[66]....
        /*06cc*/ 	.word	0x0000bff0


	//   ....[67]....
        /*06d0*/ 	.word	0x0000c000


	//   ....[68]....
        /*06d4*/ 	.word	0x0000c010


	//   ....[69]....
        /*06d8*/ 	.word	0x0000c020


	//   ....[70]....
        /*06dc*/ 	.word	0x0000c030


	//   ....[71]....
        /*06e0*/ 	.word	0x0000c040


	//   ....[72]....
        /*06e4*/ 	.word	0x0000c050


	//   ....[73]....
        /*06e8*/ 	.word	0x0000c070


	//   ....[74]....
        /*06ec*/ 	.word	0x0000c090


	//   ....[75]....
        /*06f0*/ 	.word	0x0000c0b0


	//   ....[76]....
        /*06f4*/ 	.word	0x0000c0e0


	//   ....[77]....
        /*06f8*/ 	.word	0x0000c100


	//   ....[78]....
        /*06fc*/ 	.word	0x0000c110


	//   ....[79]....
        /*0700*/ 	.word	0x0000c120


	//   ....[80]....
        /*0704*/ 	.word	0x0000c130


	//   ....[81]....
        /*0708*/ 	.word	0x0000c150


	//   ....[82]....
        /*070c*/ 	.word	0x0000c160


	//   ....[83]....
        /*0710*/ 	.word	0x0000c180


	//   ....[84]....
        /*0714*/ 	.word	0x0000c1a0


	//   ....[85]....
        /*0718*/ 	.word	0x0000c1c0


	//   ....[86]....
        /*071c*/ 	.word	0x0000c1f0


	//   ....[87]....
        /*0720*/ 	.word	0x0000c220


	//   ....[88]....
        /*0724*/ 	.word	0x0000c250


	//   ....[89]....
        /*0728*/ 	.word	0x0000c280


	//   ....[90]....
        /*072c*/ 	.word	0x0000c2b0


	//   ....[91]....
        /*0730*/ 	.word	0x0000c2e0


	//   ....[92]....
        /*0734*/ 	.word	0x0000c2f0


	//   ....[93]....
        /*0738*/ 	.word	0x0000c320


	//   ....[94]....
        /*073c*/ 	.word	0x0000c340


	//   ....[95]....
        /*0740*/ 	.word	0x0000c370


	//   ....[96]....
        /*0744*/ 	.word	0x0000c390


	//   ....[97]....
        /*0748*/ 	.word	0x0000c3c0


	//   ....[98]....
        /*074c*/ 	.word	0x0000c3f0


	//   ....[99]....
        /*0750*/ 	.word	0x0000c420


	//   ....[100]....
        /*0754*/ 	.word	0x0000c450


	//   ....[101]....
        /*0758*/ 	.word	0x0000c460


	//   ....[102]....
        /*075c*/ 	.word	0x0000c470


	//   ....[103]....
        /*0760*/ 	.word	0x0000c480


	//   ....[104]....
        /*0764*/ 	.word	0x0000c4a0


	//   ....[105]....
        /*0768*/ 	.word	0x0000c4d0


	//   ....[106]....
        /*076c*/ 	.word	0x0000c500


	//   ....[107]....
        /*0770*/ 	.word	0x0000c530


	//   ....[108]....
        /*0774*/ 	.word	0x0000c560


	//   ....[109]....
        /*0778*/ 	.word	0x0000c580


	//   ....[110]....
        /*077c*/ 	.word	0x0000c590


	//   ....[111]....
        /*0780*/ 	.word	0x0000c5a0


	//   ....[112]....
        /*0784*/ 	.word	0x0000c5b0


	//   ....[113]....
        /*0788*/ 	.word	0x0000c5e0


	//   ....[114]....
        /*078c*/ 	.word	0x0000c610


	//   ....[115]....
        /*0790*/ 	.word	0x0000c650


	//   ....[116]....
        /*0794*/ 	.word	0x0000c680


	//   ....[117]....
        /*0798*/ 	.word	0x0000c6b0


	//   ....[118]....
        /*079c*/ 	.word	0x0000c6e0


	//   ....[119]....
        /*07a0*/ 	.word	0x0000c720


	//   ....[120]....
        /*07a4*/ 	.word	0x0000c760


	//   ....[121]....
        /*07a8*/ 	.word	0x0000c7a0


	//   ....[122]....
        /*07ac*/ 	.word	0x0000c7e0


	//   ....[123]....
        /*07b0*/ 	.word	0x0000c820


	//   ....[124]....
        /*07b4*/ 	.word	0x0000c840


	//   ....[125]....
        /*07b8*/ 	.word	0x0000c860


	//   ....[126]....
        /*07bc*/ 	.word	0x0000c870


	//   ....[127]....
        /*07c0*/ 	.word	0x0000c880


	//   ....[128]....
        /*07c4*/ 	.word	0x0000c890


	//   ....[129]....
        /*07c8*/ 	.word	0x0000c8c0


	//   ....[130]....
        /*07cc*/ 	.word	0x0000c8d0


	//   ....[131]....
        /*07d0*/ 	.word	0x0000c8e0


	//   ....[132]....
        /*07d4*/ 	.word	0x0000c8f0


	//   ....[133]....
        /*07d8*/ 	.word	0x0000c900


	//   ....[134]....
        /*07dc*/ 	.word	0x0000c910


	//   ....[135]....
        /*07e0*/ 	.word	0x0000c920


	//   ....[136]....
        /*07e4*/ 	.word	0x0000c930


	//   ....[137]....
        /*07e8*/ 	.word	0x0000c940


	//   ....[138]....
        /*07ec*/ 	.word	0x0000c950


	//   ....[139]....
        /*07f0*/ 	.word	0x0000c960


	//   ....[140]....
        /*07f4*/ 	.word	0x0000c970


	//   ....[141]....
        /*07f8*/ 	.word	0x0000c980


	//   ....[142]....
        /*07fc*/ 	.word	0x0000c990


	//   ....[143]....
        /*0800*/ 	.word	0x0000c9b0


	//   ....[144]....
        /*0804*/ 	.word	0x0000c9d0


	//   ....[145]....
        /*0808*/ 	.word	0x0000c9f0


	//   ....[146]....
        /*080c*/ 	.word	0x0000ca40


	//   ....[147]....
        /*0810*/ 	.word	0x0000cac0


	//   ....[148]....
        /*0814*/ 	.word	0x0000cb90


	//   ....[149]....
        /*0818*/ 	.word	0x0000cbd0


	//   ....[150]....
        /*081c*/ 	.word	0x0000cc20


	//   ....[151]....
        /*0820*/ 	.word	0x0000cc90


	//   ....[152]....
        /*0824*/ 	.word	0x0000ccd0


	//   ....[153]....
        /*0828*/ 	.word	0x0000cd10


	//   ....[154]....
        /*082c*/ 	.word	0x0000cd50


	//   ....[155]....
        /*0830*/ 	.word	0x0000ce70


	//   ....[156]....
        /*0834*/ 	.word	0x0000cec0


	//   ....[157]....
        /*0838*/ 	.word	0x0000cf00


	//   ....[158]....
        /*083c*/ 	.word	0x0000cf40


	//   ....[159]....
        /*0840*/ 	.word	0x0000cfc0


	//   ....[160]....
        /*0844*/ 	.word	0x0000cff0


	//   ....[161]....
        /*0848*/ 	.word	0x0000dd60


	//   ....[162]....
        /*084c*/ 	.word	0x0000dd90


	//   ....[163]....
        /*0850*/ 	.word	0x0000eee0


	//   ....[164]....
        /*0854*/ 	.word	0x00010210


	//   ....[165]....
        /*0858*/ 	.word	0x00010250


	//   ....[166]....
        /*085c*/ 	.word	0x00010280


	//   ....[167]....
        /*0860*/ 	.word	0x00010300


	//   ....[168]....
        /*0864*/ 	.word	0x00010370


	//   ....[169]....
        /*0868*/ 	.word	0x00010390


	//   ....[170]....
        /*086c*/ 	.word	0x000103f0


	//   ....[171]....
        /*0870*/ 	.word	0x00010410


	//   ....[172]....
        /*0874*/ 	.word	0x00010470


	//   ....[173]....
        /*0878*/ 	.word	0x00010490


	//   ....[174]....
        /*087c*/ 	.word	0x000104f0


	//   ....[175]....
        /*0880*/ 	.word	0x00010510


	//   ....[176]....
        /*0884*/ 	.word	0x00010570


	//   ....[177]....
        /*0888*/ 	.word	0x00010590


	//   ....[178]....
        /*088c*/ 	.word	0x000105f0


	//   ....[179]....
        /*0890*/ 	.word	0x00010610


	//   ....[180]....
        /*0894*/ 	.word	0x000109b0


	//   ....[181]....
        /*0898*/ 	.word	0x000109e0


	//   ....[182]....
        /*089c*/ 	.word	0x00010a70


	//   ....[183]....
        /*08a0*/ 	.word	0x00010ab0


	//   ....[184]....
        /*08a4*/ 	.word	0x00010ae0


	//   ....[185]....
        /*08a8*/ 	.word	0x00010b10


	//   ....[186]....
        /*08ac*/ 	.word	0x00010b70


	//   ....[187]....
        /*08b0*/ 	.word	0x00010ba0


	//   ....[188]....
        /*08b4*/ 	.word	0x00010c00


	//   ....[189]....
        /*08b8*/ 	.word	0x00010c30


	//   ....[190]....
        /*08bc*/ 	.word	0x00010c90


	//   ....[191]....
        /*08c0*/ 	.word	0x00010cb0


	//   ....[192]....
        /*08c4*/ 	.word	0x00010cf0


	//   ....[193]....
        /*08c8*/ 	.word	0x00010d20


	//   ....[194]....
        /*08cc*/ 	.word	0x00010d90


	//   ....[195]....
        /*08d0*/ 	.word	0x00010db0


	//   ....[196]....
        /*08d4*/ 	.word	0x00011380


	//   ....[197]....
        /*08d8*/ 	.word	0x000113b0


	//   ....[198]....
        /*08dc*/ 	.word	0x000113e0


	//   ....[199]....
        /*08e0*/ 	.word	0x00011440


	//   ....[200]....
        /*08e4*/ 	.word	0x000114c0


	//   ....[201]....
        /*08e8*/ 	.word	0x000114e0


	//   ....[202]....
        /*08ec*/ 	.word	0x00011560


	//   ....[203]....
        /*08f0*/ 	.word	0x00011580


	//   ....[204]....
        /*08f4*/ 	.word	0x00011600


	//   ....[205]....
        /*08f8*/ 	.word	0x00011620


	//   ....[206]....
        /*08fc*/ 	.word	0x000116a0


	//   ....[207]....
        /*0900*/ 	.word	0x000116c0


	//   ....[208]....
        /*0904*/ 	.word	0x00011740


	//   ....[209]....
        /*0908*/ 	.word	0x00011760


	//   ....[210]....
        /*090c*/ 	.word	0x000117e0


	//   ....[211]....
        /*0910*/ 	.word	0x00011810


	//   ....[212]....
        /*0914*/ 	.word	0x00011e80


	//   ....[213]....
        /*0918*/ 	.word	0x00011ea0


	//   ....[214]....
        /*091c*/ 	.word	0x00011eb0


	//   ....[215]....
        /*0920*/ 	.word	0x00011ec0


	//   ....[216]....
        /*0924*/ 	.word	0x00011ed0


	//   ....[217]....
        /*0928*/ 	.word	0x00011ee0


	//   ....[218]....
        /*092c*/ 	.word	0x00011f00


	//   ....[219]....
        /*0930*/ 	.word	0x00011f50


	//   ....[220]....
        /*0934*/ 	.word	0x00011f70


	//   ....[221]....
        /*0938*/ 	.word	0x00011fb0


	//   ....[222]....
        /*093c*/ 	.word	0x00011fd0


	//   ....[223]....
        /*0940*/ 	.word	0x00012010


	//   ....[224]....
        /*0944*/ 	.word	0x00012030


	//   ....[225]....
        /*0948*/ 	.word	0x00012070


	//   ....[226]....
        /*094c*/ 	.word	0x00012090


	//   ....[227]....
        /*0950*/ 	.word	0x000120c0


	//   ....[228]....
        /*0954*/ 	.word	0x00012440


	//   ....[229]....
        /*0958*/ 	.word	0x00012460


	//   ....[230]....
        /*095c*/ 	.word	0x00012480


	//   ....[231]....
        /*0960*/ 	.word	0x00012490


	//   ....[232]....
        /*0964*/ 	.word	0x000124a0


	//   ....[233]....
        /*0968*/ 	.word	0x000124c0


	//   ....[234]....
        /*096c*/ 	.word	0x00012510


	//   ....[235]....
        /*0970*/ 	.word	0x00012530


	//   ....[236]....
        /*0974*/ 	.word	0x00012570


	//   ....[237]....
        /*0978*/ 	.word	0x00012590


	//   ....[238]....
        /*097c*/ 	.word	0x000125d0


	//   ....[239]....
        /*0980*/ 	.word	0x000125f0


	//   ....[240]....
        /*0984*/ 	.word	0x00012630


	//   ....[241]....
        /*0988*/ 	.word	0x00012650


	//   ....[242]....
        /*098c*/ 	.word	0x00012680


	//   ....[243]....
        /*0990*/ 	.word	0x000126e0


	//   ....[244]....
        /*0994*/ 	.word	0x00013be0


	//   ....[245]....
        /*0998*/ 	.word	0x000141c0


	//   ....[246]....
        /*099c*/ 	.word	0x000142b0


	//   ....[247]....
        /*09a0*/ 	.word	0x000143a0


	//   ....[248]....
        /*09a4*/ 	.word	0x00014450


	//   ....[249]....
        /*09a8*/ 	.word	0x00014520


	//   ....[250]....
        /*09ac*/ 	.word	0x00014580


	//   ....[251]....
        /*09b0*/ 	.word	0x00014650


	//   ....[252]....
        /*09b4*/ 	.word	0x000146b0


	//   ....[253]....
        /*09b8*/ 	.word	0x00014780


	//   ....[254]....
        /*09bc*/ 	.word	0x000147e0


	//   ....[255]....
        /*09c0*/ 	.word	0x000148b0


	//   ....[0]....
        /*09c4*/ 	.word	0x00014910


	//   ....[1]....
        /*09c8*/ 	.word	0x000149e0


	//   ....[2]....
        /*09cc*/ 	.word	0x00014a40


	//   ....[3]....
        /*09d0*/ 	.word	0x00014b10


	//   ....[4]....
        /*09d4*/ 	.word	0x00014b70


	//   ....[5]....
        /*09d8*/ 	.word	0x00014c30


	//   ....[6]....
        /*09dc*/ 	.word	0x00014dc0


	//   ....[7]....
        /*09e0*/ 	.word	0x00014e50


	//   ....[8]....
        /*09e4*/ 	.word	0x00014f40


	//   ....[9]....
        /*09e8*/ 	.word	0x00014f90


	//   ....[10]....
        /*09ec*/ 	.word	0x00015090


	//   ....[11]....
        /*09f0*/ 	.word	0x000150e0


	//   ....[12]....
        /*09f4*/ 	.word	0x000151e0


	//   ....[13]....
        /*09f8*/ 	.word	0x00015230


	//   ....[14]....
        /*09fc*/ 	.word	0x00015310


	//   ....[15]....
        /*0a00*/ 	.word	0x000153b0


	//   ....[16]....
        /*0a04*/ 	.word	0x00015430


	//   ....[17]....
        /*0a08*/ 	.word	0x000154e0


	//   ....[18]....
        /*0a0c*/ 	.word	0x00015540


	//   ....[19]....
        /*0a10*/ 	.word	0x00015610


	//   ....[20]....
        /*0a14*/ 	.word	0x00015680


	//   ....[21]....
        /*0a18*/ 	.word	0x00015740


	//   ....[22]....
        /*0a1c*/ 	.word	0x000157d0


	//   ....[23]....
        /*0a20*/ 	.word	0x00015840


	//   ....[24]....
        /*0a24*/ 	.word	0x000158f0


	//   ....[25]....
        /*0a28*/ 	.word	0x000159b0


	//   ....[26]....
        /*0a2c*/ 	.word	0x00015a30


	//   ....[27]....
        /*0a30*/ 	.word	0x00015b00


	//   ....[28]....
        /*0a34*/ 	.word	0x00015b70


	//   ....[29]....
        /*0a38*/ 	.word	0x00015c50


	//   ....[30]....
        /*0a3c*/ 	.word	0x00015cc0


	//   ....[31]....
        /*0a40*/ 	.word	0x00015da0


	//   ....[32]....
        /*0a44*/ 	.word	0x00015e10


	//   ....[33]....
        /*0a48*/ 	.word	0x00015ef0


	//   ....[34]....
        /*0a4c*/ 	.word	0x00015f60


	//   ....[35]....
        /*0a50*/ 	.word	0x00016030


	//   ....[36]....
        /*0a54*/ 	.word	0x000160a0


	//   ....[37]....
        /*0a58*/ 	.word	0x00016160


	//   ....[38]....
        /*0a5c*/ 	.word	0x000162a0


	//   ....[39]....
        /*0a60*/ 	.word	0x00016340


	//   ....[40]....
        /*0a64*/ 	.word	0x000163a0


	//   ....[41]....
        /*0a68*/ 	.word	0x00016450


	//   ....[42]....
        /*0a6c*/ 	.word	0x000164e0


	//   ....[43]....
        /*0a70*/ 	.word	0x00016580


	//   ....[44]....
        /*0a74*/ 	.word	0x00016600


	//   ....[45]....
        /*0a78*/ 	.word	0x000166a0


	//   ....[46]....
        /*0a7c*/ 	.word	0x00016730


	//   ....[47]....
        /*0a80*/ 	.word	0x000167d0


	//   ....[48]....
        /*0a84*/ 	.word	0x00016860


	//   ....[49]....
        /*0a88*/ 	.word	0x00016900


	//   ....[50]....
        /*0a8c*/ 	.word	0x00016980


	//   ....[51]....
        /*0a90*/ 	.word	0x00016a20


	//   ....[52]....
        /*0a94*/ 	.word	0x00016ab0


	//   ....[53]....
        /*0a98*/ 	.word	0x00016b50


	//   ....[54]....
        /*0a9c*/ 	.word	0x00016c30


	//   ....[55]....
        /*0aa0*/ 	.word	0x00016ce0


	//   ....[56]....
        /*0aa4*/ 	.word	0x00016d40


	//   ....[57]....
        /*0aa8*/ 	.word	0x00016df0


	//   ....[58]....
        /*0aac*/ 	.word	0x00016e50


	//   ....[59]....
        /*0ab0*/ 	.word	0x00016f00


	//   ....[60]....
        /*0ab4*/ 	.word	0x00016f60


	//   ....[61]....
        /*0ab8*/ 	.word	0x00017020


	//   ....[62]....
        /*0abc*/ 	.word	0x00017080


	//   ....[63]....
        /*0ac0*/ 	.word	0x00017130


	//   ....[64]....
        /*0ac4*/ 	.word	0x00017190


	//   ....[65]....
        /*0ac8*/ 	.word	0x00017240


	//   ....[66]....
        /*0acc*/ 	.word	0x000172a0


	//   ....[67]....
        /*0ad0*/ 	.word	0x00017360


	//   ....[68]....
        /*0ad4*/ 	.word	0x000173c0


	//   ....[69]....
        /*0ad8*/ 	.word	0x00017470


	//----- nvinfo : EIATTR_REG_RECONFIG
	.align		4
.L_268:
        /*0adc*/ 	.byte	0x01, 0x54
	.zero		2


	//----- nvinfo : EIATTR_SYSCALL_OFFSETS
	.align		4
        /*0ae0*/ 	.byte	0x04, 0x46
        /*0ae2*/ 	.short	(.L_270 - .L_269)


	//   ....[0]....
.L_269:
        /*0ae4*/ 	.word	0x00001560


	//   ....[1]....
        /*0ae8*/ 	.word	0x0000f710


	//   ....[2]....
        /*0aec*/ 	.word	0x0000f850


	//   ....[3]....
        /*0af0*/ 	.word	0x0000f990


	//   ....[4]....
        /*0af4*/ 	.word	0x0000fab0


	//   ....[5]....
        /*0af8*/ 	.word	0x000110d0


	//----- nvinfo : EIATTR_MBARRIER_INSTR_OFFSETS
	.align		4
.L_270:
        /*0afc*/ 	.byte	0x04, 0x39
        /*0afe*/ 	.short	(.L_272 - .L_271)


	//   ....[0]....
.L_271:
        /*0b00*/ 	.word	0x00000180
        /*0b04*/ 	.word	0x000000ff
        /*0b08*/ 	.word	0x00038800
        /*0b0c*/ 	.short	0x0100
        /*0b0e*/ 	.byte	0x08
	.zero		1


	//   ....[1]....
        /*0b10*/ 	.word	0x00000190
        /*0b14*/ 	.word	0x000000ff
        /*0b18*/ 	.word	0x00038820
        /*0b1c*/ 	.short	0x0100
        /*0b1e*/ 	.byte	0x08
	.zero		1


	//   ....[2]....
        /*0b20*/ 	.word	0x00000280
        /*0b24*/ 	.word	0x000000ff
        /*0b28*/ 	.word	0x00038830
        /*0b2c*/ 	.short	0x0100
        /*0b2e*/ 	.byte	0x08
	.zero		1


	//   ....[3]....
        /*0b30*/ 	.word	0x00000290
        /*0b34*/ 	.word	0x000000ff
        /*0b38*/ 	.word	0x00038840
        /*0b3c*/ 	.short	0x0100
        /*0b3e*/ 	.byte	0x08
	.zero		1


	//   ....[4]....
        /*0b40*/ 	.word	0x000002a0
        /*0b44*/ 	.word	0x000000ff
        /*0b48*/ 	.word	0x00038838
        /*0b4c*/ 	.short	0x0100
        /*0b4e*/ 	.byte	0x08
	.zero		1


	//   ....[5]....
        /*0b50*/ 	.word	0x000002b0
        /*0b54*/ 	.word	0x000000ff
        /*0b58*/ 	.word	0x00038848
        /*0b5c*/ 	.short	0x0100
        /*0b5e*/ 	.byte	0x08
	.zero		1


	//   ....[6]....
        /*0b60*/ 	.word	0x000003e0
        /*0b64*/ 	.word	0x000000ff
        /*0b68*/ 	.word	0x00038850
        /*0b6c*/ 	.short	0x0100
        /*0b6e*/ 	.byte	0x08
	.zero		1


	//   ....[7]....
        /*0b70*/ 	.word	0x000003f0
        /*0b74*/ 	.word	0x000000ff
        /*0b78*/ 	.word	0x00038860
        /*0b7c*/ 	.short	0x0100
        /*0b7e*/ 	.byte	0x08
	.zero		1


	//   ....[8]....
        /*0b80*/ 	.word	0x00000400
        /*0b84*/ 	.word	0x000000ff
        /*0b88*/ 	.word	0x00038858
        /*0b8c*/ 	.short	0x0100
        /*0b8e*/ 	.byte	0x08
	.zero		1


	//   ....[9]....
        /*0b90*/ 	.word	0x00000410
        /*0b94*/ 	.word	0x000000ff
        /*0b98*/ 	.word	0x00038868
        /*0b9c*/ 	.short	0x0100
        /*0b9e*/ 	.byte	0x08
	.zero		1


	//   ....[10]....
        /*0ba0*/ 	.word	0x00000500
        /*0ba4*/ 	.word	0x000000ff
        /*0ba8*/ 	.word	0x00038870
        /*0bac*/ 	.short	0x0100
        /*0bae*/ 	.byte	0x06
	.zero		1


	//   ....[11]....
        /*0bb0*/ 	.word	0x00000510
        /*0bb4*/ 	.word	0x000000ff
        /*0bb8*/ 	.word	0x00038880
        /*0bbc*/ 	.short	0x0100
        /*0bbe*/ 	.byte	0x06
	.zero		1


	//   ....[12]....
        /*0bc0*/ 	.word	0x00000520
        /*0bc4*/ 	.word	0x000000ff
        /*0bc8*/ 	.word	0x00038878
        /*0bcc*/ 	.short	0x0100
        /*0bce*/ 	.byte	0x06
	.zero		1


	//   ....[13]....
        /*0bd0*/ 	.word	0x00000530
        /*0bd4*/ 	.word	0x000000ff
        /*0bd8*/ 	.word	0x00038888
        /*0bdc*/ 	.short	0x0100
        /*0bde*/ 	.byte	0x06
	.zero		1


	//   ....[14]....
        /*0be0*/ 	.word	0x00000660
        /*0be4*/ 	.word	0x000000ff
        /*0be8*/ 	.word	0x00038890
        /*0bec*/ 	.short	0x0100
        /*0bee*/ 	.byte	0x08
	.zero		1


	//   ....[15]....
        /*0bf0*/ 	.word	0x00000670
        /*0bf4*/ 	.word	0x000000ff
        /*0bf8*/ 	.word	0x000388a0
        /*0bfc*/ 	.short	0x0100
        /*0bfe*/ 	.byte	0x08
	.zero		1


	//   ....[16]....
        /*0c00*/ 	.word	0x00000680
        /*0c04*/ 	.word	0x000000ff
        /*0c08*/ 	.word	0x00038898
        /*0c0c*/ 	.short	0x0100
        /*0c0e*/ 	.byte	0x08
	.zero		1


	//   ....[17]....
        /*0c10*/ 	.word	0x00000690
        /*0c14*/ 	.word	0x000000ff
        /*0c18*/ 	.word	0x000388a8
        /*0c1c*/ 	.short	0x0100
        /*0c1e*/ 	.byte	0x08
	.zero		1


	//   ....[18]....
        /*0c20*/ 	.word	0x000007d0
        /*0c24*/ 	.word	0x000000ff
        /*0c28*/ 	.word	0x000388b0
        /*0c2c*/ 	.short	0x0100
        /*0c2e*/ 	.byte	0x08
	.zero		1


	//   ....[19]....
        /*0c30*/ 	.word	0x000007e0
        /*0c34*/ 	.word	0x000000ff
        /*0c38*/ 	.word	0x000388c0
        /*0c3c*/ 	.short	0x0100
        /*0c3e*/ 	.byte	0x08
	.zero		1


	//   ....[20]....
        /*0c40*/ 	.word	0x000007f0
        /*0c44*/ 	.word	0x000000ff
        /*0c48*/ 	.word	0x000388b8
        /*0c4c*/ 	.short	0x0100
        /*0c4e*/ 	.byte	0x08
	.zero		1


	//   ....[21]....
        /*0c50*/ 	.word	0x00000800
        /*0c54*/ 	.word	0x000000ff
        /*0c58*/ 	.word	0x000388c8
        /*0c5c*/ 	.short	0x0100
        /*0c5e*/ 	.byte	0x08
	.zero		1


	//   ....[22]....
        /*0c60*/ 	.word	0x00001830
        /*0c64*/ 	.word	0x000000ff
        /*0c68*/ 	.word	0x00038800
        /*0c6c*/ 	.short	0x010a
        /*0c6e*/ 	.byte	0x29
	.zero		1


	//   ....[23]....
        /*0c70*/ 	.word	0x000018f0
        /*0c74*/ 	.word	0x000000ff
        /*0c78*/ 	.word	0x00038830
        /*0c7c*/ 	.short	0x010a
        /*0c7e*/ 	.byte	0x29
	.zero		1


	//   ....[24]....
        /*0c80*/ 	.word	0x00001930
        /*0c84*/ 	.word	0x000000ff
        /*0c88*/ 	.word	0x00038830
        /*0c8c*/ 	.short	0x010a
        /*0c8e*/ 	.byte	0x29
	.zero		1


	//   ....[25]....
        /*0c90*/ 	.word	0x000027c0
        /*0c94*/ 	.word	0x000000ff
        /*0c98*/ 	.word	0x00000000
        /*0c9c*/ 	.short	0x0101
        /*0c9e*/ 	.byte	0x06
	.zero		1


	//   ....[26]....
        /*0ca0*/ 	.word	0x000043a0
        /*0ca4*/ 	.word	0x000000ff
        /*0ca8*/ 	.word	0x00038850
        /*0cac*/ 	.short	0x010a
        /*0cae*/ 	.byte	0x29
	.zero		1


	//   ....[27]....
        /*0cb0*/ 	.word	0x000043e0
        /*0cb4*/ 	.word	0x000000ff
        /*0cb8*/ 	.word	0x00038850
        /*0cbc*/ 	.short	0x010a
        /*0cbe*/ 	.byte	0x29
	.zero		1


	//   ....[28]....
        /*0cc0*/ 	.word	0x000046b0
        /*0cc4*/ 	.word	0x000000ff
        /*0cc8*/ 	.word	0x00000000
        /*0ccc*/ 	.short	0x0101
        /*0cce*/ 	.byte	0x06
	.zero		1


	//   ....[29]....
        /*0cd0*/ 	.word	0x00004870
        /*0cd4*/ 	.word	0x000000ff
        /*0cd8*/ 	.word	0x00038830
        /*0cdc*/ 	.short	0x010a
        /*0cde*/ 	.byte	0x36
	.zero		1


	//   ....[30]....
        /*0ce0*/ 	.word	0x000048c0
        /*0ce4*/ 	.word	0x000000ff
        /*0ce8*/ 	.word	0x00038830
        /*0cec*/ 	.short	0x010a
        /*0cee*/ 	.byte	0x36
	.zero		1


	//   ....[31]....
        /*0cf0*/ 	.word	0x00005210
        /*0cf4*/ 	.word	0x000000ff
        /*0cf8*/ 	.word	0x00000000
        /*0cfc*/ 	.short	0x0101
        /*0cfe*/ 	.byte	0x06
	.zero		1


	//   ....[32]....
        /*0d00*/ 	.word	0x000078b0
        /*0d04*/ 	.word	0x000000ff
        /*0d08*/ 	.word	0x00038850
        /*0d0c*/ 	.short	0x010a
        /*0d0e*/ 	.byte	0x36
	.zero		1


	//   ....[33]....
        /*0d10*/ 	.word	0x00007900
        /*0d14*/ 	.word	0x000000ff
        /*0d18*/ 	.word	0x00038850
        /*0d1c*/ 	.short	0x010a
        /*0d1e*/ 	.byte	0x36
	.zero		1


	//   ....[34]....
        /*0d20*/ 	.word	0x00007b40
        /*0d24*/ 	.word	0x000000ff
        /*0d28*/ 	.word	0x00000000
        /*0d2c*/ 	.short	0x0101
        /*0d2e*/ 	.byte	0x36
	.zero		1


	//   ....[35]....
        /*0d30*/ 	.word	0x00007c70
        /*0d34*/ 	.word	0x000000ff
        /*0d38*/ 	.word	0x00038830
        /*0d3c*/ 	.short	0x010a
        /*0d3e*/ 	.byte	0x2c
	.zero		1


	//   ....[36]....
        /*0d40*/ 	.word	0x00007cb0
        /*0d44*/ 	.word	0x000000ff
        /*0d48*/ 	.word	0x00038830
        /*0d4c*/ 	.short	0x010a
        /*0d4e*/ 	.byte	0x2c
	.zero		1


	//   ....[37]....
        /*0d50*/ 	.word	0x00008410
        /*0d54*/ 	.word	0x000000ff
        /*0d58*/ 	.word	0x00000000
        /*0d5c*/ 	.short	0x0101
        /*0d5e*/ 	.byte	0x06
	.zero		1


	//   ....[38]....
        /*0d60*/ 	.word	0x0000a300
        /*0d64*/ 	.word	0x000000ff
        /*0d68*/ 	.word	0x00038850
        /*0d6c*/ 	.short	0x010a
        /*0d6e*/ 	.byte	0x2c
	.zero		1


	//   ....[39]....
        /*0d70*/ 	.word	0x0000a340
        /*0d74*/ 	.word	0x000000ff
        /*0d78*/ 	.word	0x00038850
        /*0d7c*/ 	.short	0x010a
        /*0d7e*/ 	.byte	0x2c
	.zero		1


	//   ....[40]....
        /*0d80*/ 	.word	0x0000a580
        /*0d84*/ 	.word	0x000000ff
        /*0d88*/ 	.word	0x00000000
        /*0d8c*/ 	.short	0x0101
        /*0d8e*/ 	.byte	0x2c
	.zero		1


	//   ....[41]....
        /*0d90*/ 	.word	0x0000cf70
        /*0d94*/ 	.word	0x000000ff
        /*0d98*/ 	.word	0x00000000
        /*0d9c*/ 	.short	0x0101
        /*0d9e*/ 	.byte	0x04
	.zero		1


	//   ....[42]....
        /*0da0*/ 	.word	0x0000ffe0
        /*0da4*/ 	.word	0x000000ff
        /*0da8*/ 	.word	0x00038880
        /*0dac*/ 	.short	0x010a
        /*0dae*/ 	.byte	0x2c
	.zero		1


	//   ....[43]....
        /*0db0*/ 	.word	0x00010750
        /*0db4*/ 	.word	0x000000ff
        /*0db8*/ 	.word	0x00038870
        /*0dbc*/ 	.short	0x0107
        /*0dbe*/ 	.byte	0x2c
	.zero		1


	//   ....[44]....
        /*0dc0*/ 	.word	0x000107e0
        /*0dc4*/ 	.word	0x000000ff
        /*0dc8*/ 	.word	0x00038870
        /*0dcc*/ 	.short	0x0101
        /*0dce*/ 	.byte	0x2c
	.zero		1


	//   ....[45]....
        /*0dd0*/ 	.word	0x00010810
        /*0dd4*/ 	.word	0x000000ff
        /*0dd8*/ 	.word	0x00038840
        /*0ddc*/ 	.short	0x010a
        /*0dde*/ 	.byte	0x2c
	.zero		1


	//   ....[46]....
        /*0de0*/ 	.word	0x00010e70
        /*0de4*/ 	.word	0x000000ff
        /*0de8*/ 	.word	0x00038830
        /*0dec*/ 	.short	0x0107
        /*0dee*/ 	.byte	0x2c
	.zero		1


	//   ....[47]....
        /*0df0*/ 	.word	0x00010f00
        /*0df4*/ 	.word	0x000000ff
        /*0df8*/ 	.word	0x00038830
        /*0dfc*/ 	.short	0x0101
        /*0dfe*/ 	.byte	0x2c
	.zero		1


	//   ....[48]....
        /*0e00*/ 	.word	0x00011900
        /*0e04*/ 	.word	0x000000ff
        /*0e08*/ 	.word	0x00038800
        /*0e0c*/ 	.short	0x0107
        /*0e0e*/ 	.byte	0x2c
	.zero		1


	//   ....[49]....
        /*0e10*/ 	.word	0x00011940
        /*0e14*/ 	.word	0x000000ff
        /*0e18*/ 	.word	0x00038800
        /*0e1c*/ 	.short	0x0101
        /*0e1e*/ 	.byte	0x2c
	.zero		1


	//   ....[50]....
        /*0e20*/ 	.word	0x00011970
        /*0e24*/ 	.word	0x000000ff
        /*0e28*/ 	.word	0x00038820
        /*0e2c*/ 	.short	0x010a
        /*0e2e*/ 	.byte	0x2c
	.zero		1


	//   ....[51]....
        /*0e30*/ 	.word	0x00011c90
        /*0e34*/ 	.word	0x00000004
        /*0e38*/ 	.word	0x00038880
        /*0e3c*/ 	.short	0x010a
        /*0e3e*/ 	.byte	0x3f
	.zero		1


	//   ....[52]....
        /*0e40*/ 	.word	0x000121d0
        /*0e44*/ 	.word	0x00000004
        /*0e48*/ 	.word	0x00038870
        /*0e4c*/ 	.short	0x0107
        /*0e4e*/ 	.byte	0x3f
	.zero		1


	//   ....[53]....
        /*0e50*/ 	.word	0x00012260
        /*0e54*/ 	.word	0x00000004
        /*0e58*/ 	.word	0x00038870
        /*0e5c*/ 	.short	0x0101
        /*0e5e*/ 	.byte	0x3f
	.zero		1


	//   ....[54]....
        /*0e60*/ 	.word	0x00012290
        /*0e64*/ 	.word	0x00000004
        /*0e68*/ 	.word	0x00038840
        /*0e6c*/ 	.short	0x010a
        /*0e6e*/ 	.byte	0x3f
	.zero		1


	//   ....[55]....
        /*0e70*/ 	.word	0x000127a0
        /*0e74*/ 	.word	0x00000004
        /*0e78*/ 	.word	0x00038830
        /*0e7c*/ 	.short	0x0107
        /*0e7e*/ 	.byte	0x3f
	.zero		1


	//   ....[56]....
        /*0e80*/ 	.word	0x00012840
        /*0e84*/ 	.word	0x00000004
        /*0e88*/ 	.word	0x00038830
        /*0e8c*/ 	.short	0x0101
        /*0e8e*/ 	.byte	0x3f
	.zero		1


	//   ....[57]....
        /*0e90*/ 	.word	0x000128c0
        /*0e94*/ 	.word	0x00000005
        /*0e98*/ 	.word	0x00038870
        /*0e9c*/ 	.short	0x010a
        /*0e9e*/ 	.byte	0x3f
	.zero		1


	//   ....[58]....
        /*0ea0*/ 	.word	0x00012950
        /*0ea4*/ 	.word	0x00000005
        /*0ea8*/ 	.word	0x00038860
        /*0eac*/ 	.short	0x010a
        /*0eae*/ 	.byte	0x3f
	.zero		1


	//   ....[59]....
        /*0eb0*/ 	.word	0x000130d0
        /*0eb4*/ 	.word	0x00000005
        /*0eb8*/ 	.word	0x00038850
        /*0ebc*/ 	.short	0x0101
        /*0ebe*/ 	.byte	0x3f
	.zero		1


	//   ....[60]....
        /*0ec0*/ 	.word	0x00013170
        /*0ec4*/ 	.word	0x00000005
        /*0ec8*/ 	.word	0x00000000
        /*0ecc*/ 	.short	0x0101
        /*0ece*/ 	.byte	0x3f
	.zero		1


	//   ....[61]....
        /*0ed0*/ 	.word	0x00013240
        /*0ed4*/ 	.word	0x00000011
        /*0ed8*/ 	.word	0x00038870
        /*0edc*/ 	.short	0x010a
        /*0ede*/ 	.byte	0x3f
	.zero		1


	//   ....[62]....
        /*0ee0*/ 	.word	0x00013300
        /*0ee4*/ 	.word	0x00000011
        /*0ee8*/ 	.word	0x00038860
        /*0eec*/ 	.short	0x010a
        /*0eee*/ 	.byte	0x3f
	.zero		1


	//   ....[63]....
        /*0ef0*/ 	.word	0x00013a70
        /*0ef4*/ 	.word	0x00000011
        /*0ef8*/ 	.word	0x00038850
        /*0efc*/ 	.short	0x0101
        /*0efe*/ 	.byte	0x3f
	.zero		1


	//   ....[64]....
        /*0f00*/ 	.word	0x00013b40
        /*0f04*/ 	.word	0x00000011
        /*0f08*/ 	.word	0x00000000
        /*0f0c*/ 	.short	0x0101
        /*0f0e*/ 	.byte	0x3f
	.zero		1


	//   ....[65]....
        /*0f10*/ 	.word	0x00013b90
        /*0f14*/ 	.word	0x00000005
        /*0f18*/ 	.word	0x00038820
        /*0f1c*/ 	.short	0x010a
        /*0f1e*/ 	.byte	0x3f
	.zero		1


	//   ....[66]....
        /*0f20*/ 	.word	0x00013cb0
        /*0f24*/ 	.word	0x00000004
        /*0f28*/ 	.word	0x00038840
        /*0f2c*/ 	.short	0x010a
        /*0f2e*/ 	.byte	0x3f
	.zero		1


	//   ....[67]....
        /*0f30*/ 	.word	0x00013d50
        /*0f34*/ 	.word	0x00000005
        /*0f38*/ 	.word	0x00038840
        /*0f3c*/ 	.short	0x010a
        /*0f3e*/ 	.byte	0x3f
	.zero		1


	//   ....[68]....
        /*0f40*/ 	.word	0x00013d90
        /*0f44*/ 	.word	0x00000004
        /*0f48*/ 	.word	0x00038860
        /*0f4c*/ 	.short	0x010a
        /*0f4e*/ 	.byte	0x3f
	.zero		1


	//   ....[69]....
        /*0f50*/ 	.word	0x00013dd0
        /*0f54*/ 	.word	0x00000005
        /*0f58*/ 	.word	0x00038860
        /*0f5c*/ 	.short	0x010a
        /*0f5e*/ 	.byte	0x3f
	.zero		1


	//   ....[70]....
        /*0f60*/ 	.word	0x00013e10
        /*0f64*/ 	.word	0x00000004
        /*0f68*/ 	.word	0x00038880
        /*0f6c*/ 	.short	0x010a
        /*0f6e*/ 	.byte	0x3f
	.zero		1


	//   ....[71]....
        /*0f70*/ 	.word	0x00013e50
        /*0f74*/ 	.word	0x00000005
        /*0f78*/ 	.word	0x00038880
        /*0f7c*/ 	.short	0x010a
        /*0f7e*/ 	.byte	0x3f
	.zero		1


	//   ....[72]....
        /*0f80*/ 	.word	0x00013ec0
        /*0f84*/ 	.word	0x00000003
        /*0f88*/ 	.word	0x00038800
        /*0f8c*/ 	.short	0x010a
        /*0f8e*/ 	.byte	0x3f
	.zero		1


	//   ....[73]....
        /*0f90*/ 	.word	0x00013f20
        /*0f94*/ 	.word	0x00000003
        /*0f98*/ 	.word	0x00038830
        /*0f9c*/ 	.short	0x010a
        /*0f9e*/ 	.byte	0x3f
	.zero		1


	//   ....[74]....
        /*0fa0*/ 	.word	0x00013f80
        /*0fa4*/ 	.word	0x00000009
        /*0fa8*/ 	.word	0x00038850
        /*0fac*/ 	.short	0x010a
        /*0fae*/ 	.byte	0x3f
	.zero		1


	//   ....[75]....
        /*0fb0*/ 	.word	0x00013ff0
        /*0fb4*/ 	.word	0x00000004
        /*0fb8*/ 	.word	0x00038830
        /*0fbc*/ 	.short	0x010a
        /*0fbe*/ 	.byte	0x3f
	.zero		1


	//   ....[76]....
        /*0fc0*/ 	.word	0x00014060
        /*0fc4*/ 	.word	0x00000008
        /*0fc8*/ 	.word	0x00038850
        /*0fcc*/ 	.short	0x010a
        /*0fce*/ 	.byte	0x3f
	.zero		1


	//   ....[77]....
        /*0fd0*/ 	.word	0x000140c0
        /*0fd4*/ 	.word	0x0000000a
        /*0fd8*/ 	.word	0x00038830
        /*0fdc*/ 	.short	0x010a
        /*0fde*/ 	.byte	0x3f
	.zero		1


	//   ....[78]....
        /*0fe0*/ 	.word	0x00014120
        /*0fe4*/ 	.word	0x00000008
        /*0fe8*/ 	.word	0x00038850
        /*0fec*/ 	.short	0x010a
        /*0fee*/ 	.byte	0x3f
	.zero		1


	//   ....[79]....
        /*0ff0*/ 	.word	0x00014200
        /*0ff4*/ 	.word	0x00000002
        /*0ff8*/ 	.word	0x00038880
        /*0ffc*/ 	.short	0x010a
        /*0ffe*/ 	.byte	0x3f
	.zero		1


	//   ....[80]....
        /*1000*/ 	.word	0x00014d10
        /*1004*/ 	.word	0x00000002
        /*1008*/ 	.word	0x00038840
        /*100c*/ 	.short	0x010a
        /*100e*/ 	.byte	0x3f
	.zero		1


	//   ....[81]....
        /*1010*/ 	.word	0x000161a0
        /*1014*/ 	.word	0x00000003
        /*1018*/ 	.word	0x00038820
        /*101c*/ 	.short	0x010a
        /*101e*/ 	.byte	0x3f
	.zero		1


	//   ....[82]....
        /*1020*/ 	.word	0x000161f0
        /*1024*/ 	.word	0x00000004
        /*1028*/ 	.word	0x00038880
        /*102c*/ 	.short	0x010a
        /*102e*/ 	.byte	0x3f
	.zero		1


	//   ....[83]....
        /*1030*/ 	.word	0x00016b80
        /*1034*/ 	.word	0x00000004
        /*1038*/ 	.word	0x00038840
        /*103c*/ 	.short	0x010a
        /*103e*/ 	.byte	0x3f
	.zero		1


	//   ....[84]....
        /*1040*/ 	.word	0x000174a0
        /*1044*/ 	.word	0x00000005
        /*1048*/ 	.word	0x00038870
        /*104c*/ 	.short	0x010a
        /*104e*/ 	.byte	0x3f
	.zero		1


	//   ....[85]....
        /*1050*/ 	.word	0x000174f0
        /*1054*/ 	.word	0x00000005
        /*1058*/ 	.word	0x00038860
        /*105c*/ 	.short	0x010a
        /*105e*/ 	.byte	0x3f
	.zero		1


	//   ....[86]....
        /*1060*/ 	.word	0x00017540
        /*1064*/ 	.word	0x00000011
        /*1068*/ 	.word	0x00038870
        /*106c*/ 	.short	0x010a
        /*106e*/ 	.byte	0x3f
	.zero		1


	//   ....[87]....
        /*1070*/ 	.word	0x00017590
        /*1074*/ 	.word	0x00000011
        /*1078*/ 	.word	0x00038860
        /*107c*/ 	.short	0x010a
        /*107e*/ 	.byte	0x3f
	.zero		1


	//   ....[88]....
        /*1080*/ 	.word	0x000175e0
        /*1084*/ 	.word	0x00000005
        /*1088*/ 	.word	0x00038820
        /*108c*/ 	.short	0x010a
        /*108e*/ 	.byte	0x3f
	.zero		1


	//   ....[89]....
        /*1090*/ 	.word	0x00017630
        /*1094*/ 	.word	0x00000004
        /*1098*/ 	.word	0x00038840
        /*109c*/ 	.short	0x010a
        /*109e*/ 	.byte	0x3f
	.zero		1


	//   ....[90]....
        /*10a0*/ 	.word	0x00017680
        /*10a4*/ 	.word	0x00000005
        /*10a8*/ 	.word	0x00038840
        /*10ac*/ 	.short	0x010a
        /*10ae*/ 	.byte	0x3f
	.zero		1


	//   ....[91]....
        /*10b0*/ 	.word	0x000176d0
        /*10b4*/ 	.word	0x00000004
        /*10b8*/ 	.word	0x00038860
        /*10bc*/ 	.short	0x010a
        /*10be*/ 	.byte	0x3f
	.zero		1


	//   ....[92]....
        /*10c0*/ 	.word	0x00017720
        /*10c4*/ 	.word	0x00000005
        /*10c8*/ 	.word	0x00038860
        /*10cc*/ 	.short	0x010a
        /*10ce*/ 	.byte	0x3f
	.zero		1


	//   ....[93]....
        /*10d0*/ 	.word	0x00017770
        /*10d4*/ 	.word	0x00000004
        /*10d8*/ 	.word	0x00038880
        /*10dc*/ 	.short	0x010a
        /*10de*/ 	.byte	0x3f
	.zero		1


	//----- nvinfo : EIATTR_NUM_MBARRIERS
	.align		4
.L_272:
        /*10e0*/ 	.byte	0x03, 0x38
        /*10e2*/ 	.short	0x0016


	//----- nvinfo : EIATTR_EXIT_INSTR_OFFSETS
	.align		4
        /*10e4*/ 	.byte	0x04, 0x1c
        /*10e6*/ 	.short	(.L_274 - .L_273)


	//   ....[0]....
.L_273:
        /*10e8*/ 	.word	0x00013ea0


	//----- nvinfo : EIATTR_MAX_THREADS
	.align		4
.L_274:
        /*10ec*/ 	.byte	0x04, 0x05
        /*10ee*/ 	.short	(.L_276 - .L_275)
.L_275:
        /*10f0*/ 	.word	0x00000180
        /*10f4*/ 	.word	0x00000001
        /*10f8*/ 	.word	0x00000001


	//----- nvinfo : EIATTR_CRS_STACK_SIZE
	.align		4
.L_276:
        /*10fc*/ 	.byte	0x04, 0x1e
        /*10fe*/ 	.short	(.L_278 - .L_277)
.L_277:
        /*1100*/ 	.word	0x00000000


	//----- nvinfo : EIATTR_CBANK_PARAM_SIZE
	.align		4
.L_278:
        /*1104*/ 	.byte	0x03, 0x19
        /*1106*/ 	.short	0x0a70


	//----- nvinfo : EIATTR_PARAM_CBANK
	.align		4
        /*1108*/ 	.byte	0x04, 0x0a
        /*110a*/ 	.short	(.L_280 - .L_279)
	.align		4
.L_279:
        /*110c*/ 	.word	index@(.nv.constant0._ZN7cutlass13device_kernelIN5flash11enable_sm90INS1_16FlashAttnFwdSm90INS1_25CollectiveMainloopFwdSm90ILi2EN4cute5tupleIJNS5_1CILi1EEES8_S8_EEENS6_IJNS7_ILi128EEESA_NS7_ILi256EEEEEELi256ENS_12float_e4m3_tEfNS_4arch4Sm90ELb1ELb0ELb1ELb0ELb1ELb0ELb0ELb1ELb0ELb1ELb1ELb0EEENS1_21CollectiveEpilogueFwdINS6_IJSA_SB_SA_EEES9_NS_10bfloat16_tESF_Li256ELb0ELb1ELb1ELb1EEENS1_19SingleTileSchedulerILb0ELb1ELb1ELi128EEEEEEEEEvNT_6ParamsE)
        /*1110*/ 	.short	0x0210
        /*1112*/ 	.short	0x0a70


	//----- nvinfo : EIATTR_SW_WAR
	.align		4
.L_280:
        /*1114*/ 	.byte	0x04, 0x36
        /*1116*/ 	.short	(.L_282 - .L_281)
.L_281:
        /*1118*/ 	.word	0x00000008
.L_282:


//--------------------- .nv.info._ZN7cutlass13device_kernelIN5flash11enable_sm90INS1_16FlashAttnFwdSm90INS1_25CollectiveMainloopFwdSm90ILi2EN4cute5tupleIJNS5_1CILi1EEES8_S8_EEENS6_IJNS7_ILi128EEESA_NS7_ILi256EEEEEELi256ENS_12float_e4m3_tEfNS_4arch4Sm90ELb1ELb0ELb1ELb1ELb1ELb0ELb0ELb1ELb0ELb1ELb1ELb0EEENS1_21CollectiveEpilogueFwdINS6_IJSA_SB_SA_EEES9_NS_10bfloat16_tESF_Li256ELb1ELb1ELb1ELb1EEENS1_36VarlenDynamicPersistentTileSchedulerILi128ELi128ELi256ELi128ELb1ELb1ELb1ELb1ELb1ELb1EEEEEEEEEvNT_6ParamsE --------------------------
	.section	.nv.info._ZN7cutlass13device_kernelIN5flash11enable_sm90INS1_16FlashAttnFwdSm90INS1_25CollectiveMainloopFwdSm90ILi2EN4cute5tupleIJNS5_1CILi1EEES8_S8_EEENS6_IJNS7_ILi128EEESA_NS7_ILi256EEEEEELi256ENS_12float_e4m3_tEfNS_4arch4Sm90ELb1ELb0ELb1ELb1ELb1ELb0ELb0ELb1ELb0ELb1ELb1ELb0EEENS1_21CollectiveEpilogueFwdINS6_IJSA_SB_SA_EEES9_NS_10bfloat16_tESF_Li256ELb1ELb1ELb1ELb1EEENS1_36VarlenDynamicPersistentTileSchedulerILi128ELi128ELi256ELi128ELb1ELb1ELb1ELb1ELb1ELb1EEEEEEEEEvNT_6ParamsE,"",@"SHT_CUDA_INFO"
	.sectionflags	@""
	.align	4


	//----- nvinfo : EIATTR_CUDA_API_VERSION
	.align		4
        /*0000*/ 	.byte	0x04, 0x37
        /*0002*/ 	.short	(.L_284 - .L_283)
.L_283:
        /*0004*/ 	.word	0x00000082


	//----- nvinfo : EIATTR_KPARAM_INFO
	.align		4
.L_284:
        /*0008*/ 	.byte	0x04, 0x17
        /*000a*/ 	.short	(.L_286 - .L_285)
.L_285:
        /*000c*/ 	.word	0x00000000
        /*0010*/ 	.short	0x0000
        /*0012*/ 	.short	0x0070
        /*0014*/ 	.byte	0x00, 0xf0, 0x01, 0x2a


	//----- nvinfo : EIATTR_SPARSE_MMA_MASK
	.align		4
.L_286:
        /*0018*/ 	.byte	0x03, 0x50
        /*001a*/ 	.short	0x0000


	//----- nvinfo : EIATTR_MAXREG_COUNT
	.align		4
        /*001c*/ 	.byte	0x03, 0x1b
        /*001e*/ 	.short	0x00a8


	//----- nvinfo : EIATTR_NUM_BARRIERS
	.align		4
        /*0020*/ 	.byte	0x02, 0x4c
        /*0022*/ 	.byte	0x10
	.zero		1


	//----- nvinfo : EIATTR_EXTERNS
	.align		4
        /*0024*/ 	.byte	0x04, 0x0f
        /*0026*/ 	.short	(.L_288 - .L_287)


	//   ....[0]....
	.align		4
.L_287:
        /*0028*/ 	.word	index@(__assertfail)


	//----- nvinfo : EIATTR_ANNOTATIONS
	.align		4
.L_288:
        /*002c*/ 	.byte	0x04, 0x55
        /*002e*/ 	.short	(.L_290 - .L_289)


	//   ....[0]....
.L_289:
        /* <DEDUP_REMOVED lines=32> */


	//----- nvinfo : EIATTR_MERCURY_ISA_VERSION
	.align		4
.L_290:
        /*0220*/ 	.byte	0x03, 0x5f
        /*0222*/ 	.short	0x0101


	//----- nvinfo : EIATTR_UNUSED_LOAD_BYTE_OFFSET
	.align		4
        /*0224*/ 	.byte	0x04, 0x44
        /*0226*/ 	.short	(.L_292 - .L_291)


	//   ....[0]....
.L_291:
        /*0228*/ 	.word	0x00000980
        /*022c*/ 	.word	0x0000fff0


	//   ....[1]....
        /*0230*/ 	.word	0x0000ba90
        /*0234*/ 	.word	0x0000fff0


	//----- nvinfo : EIATTR_INT_WARP_WIDE_INSTR_OFFSETS
	.align		4
.L_292:
        /*0238*/ 	.byte	0x04, 0x31
        /*023a*/ 	.short	(.L_294 - .L_293)


	//   ....[0]....
.L_293:
        /*023c*/ 	.word	0x000000c0


	//   ....[1]....
        /*0240*/ 	.word	0x000000d0


	//   ....[2]....
        /*0244*/ 	.word	0x00000170


	//   ....[3]....
        /*0248*/ 	.word	0x000138b0


	//   ....[4]....
        /*024c*/ 	.word	0x00013940


	//   ....[5]....
        /*0250*/ 	.word	0x00017740


	//   ....[6]....
        /*0254*/ 	.word	0x000177d0


	//----- nvinfo : EIATTR_COOP_GROUP_MASK_REGIDS
	.align		4
.L_294:
        /*0258*/ 	.byte	0x04, 0x29
        /*025a*/ 	.short	(.L_296 - .L_295)


	//   ....[0]....
.L_295:
        /*025c*/ 	.word	0xffffffff


	//   ....[1]....
        /*0260*/ 	.word	0xffffffff


	//   ....[2]....
        /*0264*/ 	.word	0xffffffff


	//   ....[3]....
        /*0268*/ 	.word	0xffffffff


	//   ....[4]....
        /*026c*/ 	.word	0xffffffff


	//   ....[5]....
        /*0270*/ 	.word	0xffffffff


	//   ....[6]....
        /*0274*/ 	.word	0xffffffff


	//   ....[7]....
        /*0278*/ 	.word	0xffffffff


	//   ....[8]....
        /*027c*/ 	.word	0xffffffff


	//   ....[9]....
        /*0280*/ 	.word	0xffffffff


	//   ....[10]....
        /*0284*/ 	.word	0xffffffff


	//   ....[11]....
        /*0288*/ 	.word	0xffffffff


	//   ....[12]....
        /*028c*/ 	.word	0xffffffff


	//   ....[13]....
        /*0290*/ 	.word	0xffffffff


	//   ....[14]....
        /*0294*/ 	.word	0xffffffff


	//   ....[15]....
        /*0298*/ 	.word	0xffffffff


	//   ....[16]....
        /*029c*/ 	.word	0xffffffff


	//   ....[17]....
        /*02a0*/ 	.word	0xffffffff


	//   ....[18]....
        /*02a4*/ 	.word	0xffffffff


	//   ....[19]....
        /*02a8*/ 	.word	0xffffffff


	//   ....[20]....
        /*02ac*/ 	.word	0xffffffff


	//   ....[21]....
        /*02b0*/ 	.word	0xffffffff


	//   ....[22]....
        /*02b4*/ 	.word	0xffffffff


	//   ....[23]....
        /*02b8*/ 	.word	0xffffffff


	//   ....[24]....
        /*02bc*/ 	.word	0xffffffff


	//   ....[25]....
        /*02c0*/ 	.word	0xffffffff


	//   ....[26]....
        /*02c4*/ 	.word	0xffffffff


	//   ....[27]....
        /*02c8*/ 	.word	0xffffffff


	//   ....[28]....
        /*02cc*/ 	.word	0xffffffff


	//   ....[29]....
        /*02d0*/ 	.word	0xffffffff


	//   ....[30]....
        /*02d4*/ 	.word	0xffffffff


	//   ....[31]....
        /*02d8*/ 	.word	0xffffffff


	//   ....[32]....
        /*02dc*/ 	.word	0xffffffff


	//   ....[33]....
        /*02e0*/ 	.word	0xffffffff


	//   ....[34]....
        /*02e4*/ 	.word	0xffffffff


	//   ....[35]....
        /*02e8*/ 	.word	0xffffffff


	//   ....[36]....
        /*02ec*/ 	.word	0xffffffff


	//   ....[37]....
        /*02f0*/ 	.word	0xffffffff


	//   ....[38]....
        /*02f4*/ 	.word	0xffffffff


	//   ....[39]....
        /*02f8*/ 	.word	0xffffffff


	//   ....[40]....
        /*02fc*/ 	.word	0xffffffff


	//   ....[41]....
        /*0300*/ 	.word	0xffffffff


	//   ....[42]....
        /*0304*/ 	.word	0xffffffff


	//   ....[43]....
        /*0308*/ 	.word	0xffffffff


	//   ....[44]....
        /*030c*/ 	.word	0xffffffff


	//   ....[45]....
        /*0310*/ 	.word	0xffffffff


	//   ....[46]....
        /*0314*/ 	.word	0xffffffff


	//   ....[47]....
        /*0318*/ 	.word	0xffffffff


	//   ....[48]....
        /*031c*/ 	.word	0xffffffff


	//   ....[49]....
        /*0320*/ 	.word	0xffffffff


	//   ....[50]....
        /*0324*/ 	.word	0xffffffff


	//   ....[51]....
        /*0328*/ 	.word	0xffffffff


	//   ....[52]....
        /*032c*/ 	.word	0xffffffff


	//   ....[53]....
        /*0330*/ 	.word	0xffffffff


	//   ....[54]....
        /*0334*/ 	.word	0xffffffff


	//   ....[55]....
        /*0338*/ 	.word	0xffffffff


	//   ....[56]....
        /*033c*/ 	.word	0xffffffff


	//   ....[57]....
        /*0340*/ 	.word	0xffffffff


	//   ....[58]....
        /*0344*/ 	.word	0xffffffff


	//   ....[59]....
        /*0348*/ 	.word	0xffffffff


	//   ....[60]....
        /*034c*/ 	.word	0xffffffff


	//   ....[61]....
        /*0350*/ 	.word	0xffffffff


	//   ....[62]....
        /*0354*/ 	.word	0xffffffff


	//   ....[63]....
        /*0358*/ 	.word	0xffffffff


	//   ....[64]....
        /*035c*/ 	.word	0xffffffff


	//   ....[65]....
        /*0360*/ 	.word	0xffffffff


	//   ....[66]....
        /*0364*/ 	.word	0xffffffff


	//   ....[67]....
        /*0368*/ 	.word	0xffffffff


	//   ....[68]....
        /*036c*/ 	.word	0xffffffff


	//   ....[69]....
        /*0370*/ 	.word	0xffffffff


	//   ....[70]....
        /*0374*/ 	.word	0xffffffff


	//   ....[71]....
        /*0378*/ 	.word	0xffffffff


	//   ....[72]....
        /*037c*/ 	.word	0xffffffff


	//   ....[73]....
        /*0380*/ 	.word	0xffffffff


	//   ....[74]....
        /*0384*/ 	.word	0xffffffff


	//   ....[75]....
        /*0388*/ 	.word	0xffffffff


	//   ....[76]....
        /*038c*/ 	.word	0xffffffff


	//   ....[77]....
        /*0390*/ 	.word	0xffffffff


	//   ....[78]....
        /*0394*/ 	.word	0xffffffff


	//   ....[79]....
        /*0398*/ 	.word	0xffffffff


	//   ....[80]....
        /*039c*/ 	.word	0xffffffff


	//   ....[81]....
        /*03a0*/ 	.word	0xffffffff


	//   ....[82]....
        /*03a4*/ 	.word	0xffffffff


	//   ....[83]....
        /*03a8*/ 	.word	0xffffffff


	//   ....[84]....
        /*03ac*/ 	.word	0xffffffff


	//   ....[85]....
        /*03b0*/ 	.word	0xffffffff


	//   ....[86]....
        /*03b4*/ 	.word	0xffffffff


	//   ....[87]....
        /*03b8*/ 	.word	0xffffffff


	//   ....[88]....
        /*03bc*/ 	.word	0xffffffff


	//   ....[89]....
        /*03c0*/ 	.word	0xffffffff


	//   ....[90]....
        /*03c4*/ 	.word	0xffffffff


	//   ....[91]....
        /*03c8*/ 	.word	0xffffffff


	//   ....[92]....
        /*03cc*/ 	.word	0xffffffff


	//   ....[93]....
        /*03d0*/ 	.word	0xffffffff


	//   ....[94]....
        /*03d4*/ 	.word	0xffffffff


	//   ....[95]....
        /*03d8*/ 	.word	0xffffffff


	//   ....[96]....
        /*03dc*/ 	.word	0xffffffff


	//   ....[97]....
        /*03e0*/ 	.word	0xffffffff


	//   ....[98]....
        /*03e4*/ 	.word	0xffffffff


	//   ....[99]....
        /*03e8*/ 	.word	0xffffffff


	//   ....[100]....
        /*03ec*/ 	.word	0xffffffff


	//   ....[101]....
        /*03f0*/ 	.word	0xffffffff


	//   ....[102]....
        /*03f4*/ 	.word	0xffffffff


	//   ....[103]....
        /*03f8*/ 	.word	0xffffffff


	//   ....[104]....
        /*03fc*/ 	.word	0xffffffff


	//   ....[105]....
        /*0400*/ 	.word	0xffffffff


	//   ....[106]....
        /*0404*/ 	.word	0xffffffff


	//   ....[107]....
        /*0408*/ 	.word	0xffffffff


	//   ....[108]....
        /*040c*/ 	.word	0xffffffff


	//   ....[109]....
        /*0410*/ 	.word	0xffffffff


	//   ....[110]....
        /*0414*/ 	.word	0xffffffff


	//   ....[111]....
        /*0418*/ 	.word	0xffffffff


	//   ....[112]....
        /*041c*/ 	.word	0xffffffff


	//   ....[113]....
        /*0420*/ 	.word	0xffffffff


	//   ....[114]....
        /*0424*/ 	.word	0xffffffff


	//   ....[115]....
        /*0428*/ 	.word	0xffffffff


	//   ....[116]....
        /*042c*/ 	.word	0xffffffff


	//   ....[117]....
        /*0430*/ 	.word	0xffffffff


	//   ....[118]....
        /*0434*/ 	.word	0xffffffff


	//   ....[119]....
        /*0438*/ 	.word	0xffffffff


	//   ....[120]....
        /*043c*/ 	.word	0xffffffff


	//   ....[121]....
        /*0440*/ 	.word	0xffffffff


	//   ....[122]....
        /*0444*/ 	.word	0xffffffff


	//   ....[123]....
        /*0448*/ 	.word	0xffffffff


	//   ....[124]....
        /*044c*/ 	.word	0xffffffff


	//   ....[125]....
        /*0450*/ 	.word	0xffffffff


	//   ....[126]....
        /*0454*/ 	.word	0xffffffff


	//   ....[127]....
        /*0458*/ 	.word	0xffffffff


	//   ....[128]....
        /*045c*/ 	.word	0xffffffff


	//   ....[129]....
        /*0460*/ 	.word	0xffffffff


	//   ....[130]....
        /*0464*/ 	.word	0xffffffff


	//   ....[131]....
        /*0468*/ 	.word	0xffffffff


	//   ....[132]....
        /*046c*/ 	.word	0xffffffff


	//   ....[133]....
        /*0470*/ 	.word	0xffffffff


	//   ....[134]....
        /*0474*/ 	.word	0xffffffff


	//   ....[135]....
        /*0478*/ 	.word	0xffffffff


	//   ....[136]....
        /*047c*/ 	.word	0xffffffff


	//   ....[137]....
        /*0480*/ 	.word	0xffffffff


	//   ....[138]....
        /*0484*/ 	.word	0xffffffff


	//   ....[139]....
        /*0488*/ 	.word	0xffffffff


	//   ....[140]....
        /*048c*/ 	.word	0xffffffff


	//   ....[141]....
        /*0490*/ 	.word	0xffffffff


	//   ....[142]....
        /*0494*/ 	.word	0xffffffff


	//   ....[143]....
        /*0498*/ 	.word	0xffffffff


	//   ....[144]....
        /*049c*/ 	.word	0xffffffff


	//   ....[145]....
        /*04a0*/ 	.word	0xffffffff


	//   ....[146]....
        /*04a4*/ 	.word	0xffffffff


	//   ....[147]....
        /*04a8*/ 	.word	0xffffffff


	//   ....[148]....
        /*04ac*/ 	.word	0xffffffff


	//   ....[149]....
        /*04b0*/ 	.word	0xffffffff


	//   ....[150]....
        /*04b4*/ 	.word	0xffffffff


	//   ....[151]....
        /*04b8*/ 	.word	0xffffffff


	//   ....[152]....
        /*04bc*/ 	.word	0xffffffff


	//   ....[153]....
        /*04c0*/ 	.word	0xffffffff


	//   ....[154]....
        /*04c4*/ 	.word	0xffffffff


	//   ....[155]....
        /*04c8*/ 	.word	0xffffffff


	//   ....[156]....
        /*04cc*/ 	.word	0xffffffff


	//   ....[157]....
        /*04d0*/ 	.word	0xffffffff


	//   ....[158]....
        /*04d4*/ 	.word	0xffffffff


	//   ....[159]....
        /*04d8*/ 	.word	0xffffffff


	//   ....[160]....
        /*04dc*/ 	.word	0xffffffff


	//   ....[161]....
        /*04e0*/ 	.word	0xffffffff


	//   ....[162]....
        /*04e4*/ 	.word	0xffffffff


	//   ....[163]....
        /*04e8*/ 	.word	0xffffffff


	//   ....[164]....
        /*04ec*/ 	.word	0xffffffff


	//   ....[165]....
        /*04f0*/ 	.word	0xffffffff


	//   ....[166]....
        /*04f4*/ 	.word	0xffffffff


	//   ....[167]....
        /*04f8*/ 	.word	0xffffffff


	//   ....[168]....
        /*04fc*/ 	.word	0xffffffff


	//   ....[169]....
        /*0500*/ 	.word	0xffffffff


	//   ....[170]....
        /*0504*/ 	.word	0xffffffff


	//   ....[171]....
        /*0508*/ 	.word	0xffffffff


	//   ....[172]....
        /*050c*/ 	.word	0xffffffff


	//   ....[173]....
        /*0510*/ 	.word	0xffffffff


	//   ....[174]....
        /*0514*/ 	.word	0xffffffff


	//   ....[175]....
        /*0518*/ 	.word	0xffffffff


	//   ....[176]....
        /*051c*/ 	.word	0xffffffff


	//   ....[177]....
        /*0520*/ 	.word	0xffffffff


	//   ....[178]....
        /*0524*/ 	.word	0xffffffff


	//   ....[179]....
        /*0528*/ 	.word	0xffffffff


	//   ....[180]....
        /*052c*/ 	.word	0xffffffff


	//   ....[181]....
        /*0530*/ 	.word	0xffffffff


	//   ....[182]....
        /*0534*/ 	.word	0xffffffff


	//   ....[183]....
        /*0538*/ 	.word	0xffffffff


	//   ....[184]....
        /*053c*/ 	.word	0xffffffff


	//   ....[185]....
        /*0540*/ 	.word	0xffffffff


	//   ....[186]....
        /*0544*/ 	.word	0xffffffff


	//   ....[187]....
        /*0548*/ 	.word	0xffffffff


	//   ....[188]....
        /*054c*/ 	.word	0xffffffff


	//   ....[189]....
        /*0550*/ 	.word	0xffffffff


	//   ....[190]....
        /*0554*/ 	.word	0xffffffff


	//   ....[191]....
        /*0558*/ 	.word	0xffffffff


	//   ....[192]....
        /*055c*/ 	.word	0xffffffff


	//   ....[193]....
        /*0560*/ 	.word	0xffffffff


	//   ....[194]....
        /*0564*/ 	.word	0xffffffff


	//   ....[195]....
        /*0568*/ 	.word	0xffffffff


	//   ....[196]....
        /*056c*/ 	.word	0xffffffff


	//   ....[197]....
        /*0570*/ 	.word	0xffffffff


	//   ....[198]....
        /*0574*/ 	.word	0xffffffff


	//   ....[199]....
        /*0578*/ 	.word	0xffffffff


	//   ....[200]....
        /*057c*/ 	.word	0xffffffff


	//   ....[201]....
        /*0580*/ 	.word	0xffffffff


	//   ....[202]....
        /*0584*/ 	.word	0xffffffff


	//   ....[203]....
        /*0588*/ 	.word	0xffffffff


	//   ....[204]....
        /*058c*/ 	.word	0xffffffff


	//   ....[205]....
        /*0590*/ 	.word	0xffffffff


	//   ....[206]....
        /*0594*/ 	.word	0xffffffff


	//   ....[207]....
        /*0598*/ 	.word	0xffffffff


	//   ....[208]....
        /*059c*/ 	.word	0xffffffff


	//   ....[209]....
        /*05a0*/ 	.word	0xffffffff


	//   ....[210]....
        /*05a4*/ 	.word	0xffffffff


	//   ....[211]....
        /*05a8*/ 	.word	0xffffffff


	//   ....[212]....
        /*05ac*/ 	.word	0xffffffff


	//   ....[213]....
        /*05b0*/ 	.word	0xffffffff


	//   ....[214]....
        /*05b4*/ 	.word	0xffffffff


	//   ....[215]....
        /*05b8*/ 	.word	0xffffffff


	//   ....[216]....
        /*05bc*/ 	.word	0xffffffff


	//   ....[217]....
        /*05c0*/ 	.word	0xffffffff


	//   ....[218]....
        /*05c4*/ 	.word	0xffffffff


	//   ....[219]....
        /*05c8*/ 	.word	0xffffffff


	//   ....[220]....
        /*05cc*/ 	.word	0xffffffff


	//   ....[221]....
        /*05d0*/ 	.word	0xffffffff


	//   ....[222]....
        /*05d4*/ 	.word	0xffffffff


	//   ....[223]....
        /*05d8*/ 	.word	0xffffffff


	//   ....[224]....
        /*05dc*/ 	.word	0xffffffff


	//   ....[225]....
        /*05e0*/ 	.word	0xffffffff


	//   ....[226]....
        /*05e4*/ 	.word	0xffffffff


	//   ....[227]....
        /*05e8*/ 	.word	0xffffffff


	//   ....[228]....
        /*05ec*/ 	.word	0xffffffff


	//   ....[229]....
        /*05f0*/ 	.word	0xffffffff


	//   ....[230]....
        /*05f4*/ 	.word	0xffffffff


	//   ....[231]....
        /*05f8*/ 	.word	0xffffffff


	//   ....[232]....
        /*05fc*/ 	.word	0xffffffff


	//   ....[233]....
        /*0600*/ 	.word	0xffffffff


	//   ....[234]....
        /*0604*/ 	.word	0xffffffff


	//   ....[235]....
        /*0608*/ 	.word	0xffffffff


	//   ....[236]....
        /*060c*/ 	.word	0xffffffff


	//   ....[237]....
        /*0610*/ 	.word	0xffffffff


	//   ....[238]....
        /*0614*/ 	.word	0xffffffff


	//   ....[239]....
        /*0618*/ 	.word	0xffffffff


	//   ....[240]....
        /*061c*/ 	.word	0xffffffff


	//   ....[241]....
        /*0620*/ 	.word	0xffffffff


	//   ....[242]....
        /*0624*/ 	.word	0xffffffff


	//   ....[243]....
        /*0628*/ 	.word	0xffffffff


	//   ....[244]....
        /*062c*/ 	.word	0xffffffff


	//   ....[245]....
        /*0630*/ 	.word	0xffffffff


	//   ....[246]....
        /*0634*/ 	.word	0xffffffff


	//   ....[247]....
        /*0638*/ 	.word	0xffffffff


	//   ....[248]....
        /*063c*/ 	.word	0xffffffff


	//   ....[249]....
        /*0640*/ 	.word	0xffffffff


	//   ....[250]....
        /*0644*/ 	.word	0xffffffff


	//   ....[251]....
        /*0648*/ 	.word	0xffffffff


	//   ....[252]....
        /*064c*/ 	.word	0xffffffff


	//   ....[253]....
        /*0650*/ 	.word	0xffffffff


	//   ....[254]....
        /*0654*/ 	.word	0xffffffff


	//   ....[255]....
        /*0658*/ 	.word	0xffffffff


	//   ....[0]....
        /*065c*/ 	.word	0xffffffff


	//   ....[1]....
        /*0660*/ 	.word	0xffffffff


	//   ....[2]....
        /*0664*/ 	.word	0xffffffff


	//   ....[3]....
        /*0668*/ 	.word	0xffffffff


	//   ....[4]....
        /*066c*/ 	.word	0xffffffff


	//   ....[5]....
        /*0670*/ 	.word	0xffffffff


	//   ....[6]....
        /*0674*/ 	.word	0xffffffff


	//   ....[7]....
        /*0678*/ 	.word	0xffffffff


	//   ....[8]....
        /*067c*/ 	.word	0xffffffff


	//   ....[9]....
        /*0680*/ 	.word	0xffffffff


	//   ....[10]....
        /*0684*/ 	.word	0xffffffff


	//   ....[11]....
        /*0688*/ 	.word	0xffffffff


	//   ....[12]....
        /*068c*/ 	.word	0xffffffff


	//   ....[13]....
        /*0690*/ 	.word	0xffffffff


	//   ....[14]....
        /*0694*/ 	.word	0xffffffff


	//   ....[15]....
        /*0698*/ 	.word	0xffffffff


	//   ....[16]....
        /*069c*/ 	.word	0xffffffff


	//   ....[17]....
        /*06a0*/ 	.word	0xffffffff


	//   ....[18]....
        /*06a4*/ 	.word	0xffffffff


	//   ....[19]....
        /*06a8*/ 	.word	0xffffffff


	//   ....[20]....
        /*06ac*/ 	.word	0xffffffff


	//   ....[21]....
        /*06b0*/ 	.word	0xffffffff


	//   ....[22]....
        /*06b4*/ 	.word	0xffffffff


	//   ....[23]....
        /*06b8*/ 	.word	0xffffffff


	//   ....[24]....
        /*06bc*/ 	.word	0xffffffff


	//   ....[25]....
        /*06c0*/ 	.word	0xffffffff


	//   ....[26]....
        /*06c4*/ 	.word	0xffffffff


	//   ....[27]....
        /*06c8*/ 	.word	0xffffffff


	//   ....[28]....
        /*06cc*/ 	.word	0xffffffff


	//   ....[29]....
        /*06d0*/ 	.word	0xffffffff


	//   ....[30]....
        /*06d4*/ 	.word	0xffffffff


	//   ....[31]....
        /*06d8*/ 	.word	0xffffffff


	//   ....[32]....
        /*06dc*/ 	.word	0xffffffff


	//   ....[33]....
        /*06e0*/ 	.word	0xffffffff


	//   ....[34]....
        /*06e4*/ 	.word	0xffffffff


	//   ....[35]....
        /*06e8*/ 	.word	0xffffffff


	//   ....[36]....
        /*06ec*/ 	.word	0xffffffff


	//   ....[37]....
        /*06f0*/ 	.word	0xffffffff


	//   ....[38]....
        /*06f4*/ 	.word	0xffffffff


	//   ....[39]....
        /*06f8*/ 	.word	0x0500000f


	//   ....[40]....
        /*06fc*/ 	.word	0x0500000f


	//   ....[41]....
        /*0700*/ 	.word	0x0500000f


	//   ....[42]....
        /*0704*/ 	.word	0x0500000f


	//   ....[43]....
        /*0708*/ 	.word	0x0500000f


	//   ....[44]....
        /*070c*/ 	.word	0x0500000f


	//   ....[45]....
        /*0710*/ 	.word	0x0500000f


	//   ....[46]....
        /*0714*/ 	.word	0x0500000f


	//   ....[47]....
        /*0718*/ 	.word	0x0500000f


	//   ....[48]....
        /*071c*/ 	.word	0x0500000f


	//   ....[49]....
        /*0720*/ 	.word	0x0500000f


	//   ....[50]....
        /*0724*/ 	.word	0x0500000f


	//   ....[51]....
        /*0728*/ 	.word	0x0500000f


	//   ....[52]....
        /*072c*/ 	.word	0x0500000f


	//   ....[53]....
        /*0730*/ 	.word	0x0500000f


	//   ....[54]....
        /*0734*/ 	.word	0x0500000f


	//   ....[55]....
        /*0738*/ 	.word	0x0500000f


	//   ....[56]....
        /*073c*/ 	.word	0x0500000f


	//   ....[57]....
        /*0740*/ 	.word	0x0500000f


	//   ....[58]....
        /*0744*/ 	.word	0x0500000f


	//   ....[59]....
        /*0748*/ 	.word	0x0500000f


	//   ....[60]....
        /*074c*/ 	.word	0x0500000f


	//   ....[61]....
        /*0750*/ 	.word	0x0500000f


	//   ....[62]....
        /*0754*/ 	.word	0x0500000f


	//   ....[63]....
        /*0758*/ 	.word	0x0500000f


	//   ....[64]....
        /*075c*/ 	.word	0x0500000f


	//   ....[65]....
        /*0760*/ 	.word	0x0500000f


	//   ....[66]....
        /*0764*/ 	.word	0x0500000f


	//   ....[67]....
        /*0768*/ 	.word	0x0500000f


	//   ....[68]....
        /*076c*/ 	.word	0x0500000f


	//   ....[69]....
        /*0770*/ 	.word	0x0500000f


	//   ....[70]....
        /*0774*/ 	.word	0x0500000f


	//   ....[71]....
        /*0778*/ 	.word	0x0500000f


	//   ....[72]....
        /*077c*/ 	.word	0x0500000f


	//   ....[73]....
        /*0780*/ 	.word	0x0500000f


	//   ....[74]....
        /*0784*/ 	.word	0x0500000f


	//   ....[75]....
        /*0788*/ 	.word	0x0500000f


	//   ....[76]....
        /*078c*/ 	.word	0x0500000f


	//   ....[77]....
        /*0790*/ 	.word	0x0500000f


	//   ....[78]....
        /*0794*/ 	.word	0x0500000f


	//   ....[79]....
        /*0798*/ 	.word	0x0500000f


	//   ....[80]....
        /*079c*/ 	.word	0x0500000f


	//   ....[81]....
        /*07a0*/ 	.word	0x0500000f


	//   ....[82]....
        /*07a4*/ 	.word	0x0500000f


	//   ....[83]....
        /*07a8*/ 	.word	0x0500000f


	//   ....[84]....
        /*07ac*/ 	.word	0x0500000f


	//   ....[85]....
        /*07b0*/ 	.word	0x0500000f


	//   ....[86]....
        /*07b4*/ 	.word	0x0500000f


	//   ....[87]....
        /*07b8*/ 	.word	0x0500000f


	//   ....[88]....
        /*07bc*/ 	.word	0x0500000f


	//   ....[89]....
        /*07c0*/ 	.word	0x0500000f


	//   ....[90]....
        /*07c4*/ 	.word	0x0500000f


	//   ....[91]....
        /*07c8*/ 	.word	0x0500000f


	//   ....[92]....
        /*07cc*/ 	.word	0x0500000f


	//   ....[93]....
        /*07d0*/ 	.word	0x0500000f


	//   ....[94]....
        /*07d4*/ 	.word	0x0500000f


	//   ....[95]....
        /*07d8*/ 	.word	0x0500000f


	//   ....[96]....
        /*07dc*/ 	.word	0x0500000f


	//   ....[97]....
        /*07e0*/ 	.word	0x0500000f


	//   ....[98]....
        /*07e4*/ 	.word	0x0500000f


	//   ....[99]....
        /*07e8*/ 	.word	0x0500000f


	//   ....[100]....
        /*07ec*/ 	.word	0x0500000f


	//   ....[101]....
        /*07f0*/ 	.word	0x0500000f


	//   ....[102]....
        /*07f4*/ 	.word	0x0500000f


	//   ....[103]....
        /*07f8*/ 	.word	0x0500000f


	//   ....[104]....
        /*07fc*/ 	.word	0x0500000f


	//   ....[105]....
        /*0800*/ 	.word	0x0500000f


	//   ....[106]....
        /*0804*/ 	.word	0x0500000f


	//   ....[107]....
        /*0808*/ 	.word	0x0500000f


	//   ....[108]....
        /*080c*/ 	.word	0x0500000f


	//   ....[109]....
        /*0810*/ 	.word	0x0500000f


	//   ....[110]....
        /*0814*/ 	.word	0x0500000f


	//   ....[111]....
        /*0818*/ 	.word	0x0500000f


	//   ....[112]....
        /*081c*/ 	.word	0x0500000f


	//   ....[113]....
        /*0820*/ 	.word	0x0500000f


	//   ....[114]....
        /*0824*/ 	.word	0x0500000f


	//   ....[115]....
        /*0828*/ 	.word	0x0500000f


	//   ....[116]....
        /*082c*/ 	.word	0x0500000f


	//   ....[117]....
        /*0830*/ 	.word	0x0500000f


	//   ....[118]....
        /*0834*/ 	.word	0x0500000f


	//   ....[119]....
        /*0838*/ 	.word	0x0500000f


	//   ....[120]....
        /*083c*/ 	.word	0x0500000f


	//----- nvinfo : EIATTR_COOP_GROUP_INSTR_OFFSETS
	.align		4
.L_296:
        /*0840*/ 	.byte	0x04, 0x28
        /*0842*/ 	.short	(.L_298 - .L_297)


	//   ....[0]....
.L_297:
        /*0844*/ 	.word	0x00000080


	//   ....[1]....
        /*0848*/ 	.word	0x00000090


	//   ....[2]....
        /*084c*/ 	.word	0x000002d0


	//   ....[3]....
        /*0850*/ 	.word	0x00000430


	//   ....[4]....
        /*0854*/ 	.word	0x00000550


	//   ....[5]....
        /*0858*/ 	.word	0x000006b0


	//   ....[6]....
        /*085c*/ 	.word	0x00001ec0


	//   ....[7]....
        /*0860*/ 	.word	0x000029d0


	//   ....[8]....
        /*0864*/ 	.word	0x00002e30


	//   ....[9]....
        /*0868*/ 	.word	0x00003590


	//   ....[10]....
        /*086c*/ 	.word	0x00003600


	//   ....[11]....
        /*0870*/ 	.word	0x00004040


	//   ....[12]....
        /*0874*/ 	.word	0x000040a0


	//   ....[13]....
        /*0878*/ 	.word	0x000055e0


	//   ....[14]....
        /*087c*/ 	.word	0x00005630


	//   ....[15]....
        /*0880*/ 	.word	0x00006340


	//   ....[16]....
        /*0884*/ 	.word	0x00006400


	//   ....[17]....
        /*0888*/ 	.word	0x000071c0


	//   ....[18]....
        /*088c*/ 	.word	0x00007270


	//   ....[19]....
        /*0890*/ 	.word	0x00008ec0


	//   ....[20]....
        /*0894*/ 	.word	0x00008ee0


	//   ....[21]....
        /*0898*/ 	.word	0x00009be0


	//   ....[22]....
        /*089c*/ 	.word	0x00009c60


	//   ....[23]....
        /*08a0*/ 	.word	0x0000afd0


	//   ....[24]....
        /*08a4*/ 	.word	0x0000b000


	//   ....[25]....
        /*08a8*/ 	.word	0x0000b080


	//   ....[26]....
        /*08ac*/ 	.word	0x0000b0a0


	//   ....[27]....
        /*08b0*/ 	.word	0x0000c5b0


	//   ....[28]....
        /*08b4*/ 	.word	0x0000c5e0


	//   ....[29]....
        /*08b8*/ 	.word	0x0000c610


	//   ....[30]....
        /*08bc*/ 	.word	0x0000c640


	//   ....[31]....
        /*08c0*/ 	.word	0x0000c670


	//   ....[32]....
        /*08c4*/ 	.word	0x0000c6b0


	//   ....[33]....
        /*08c8*/ 	.word	0x0000c6e0


	//   ....[34]....
        /*08cc*/ 	.word	0x0000c710


	//   ....[35]....
        /*08d0*/ 	.word	0x0000c740


	//   ....[36]....
        /*08d4*/ 	.word	0x0000c780


	//   ....[37]....
        /*08d8*/ 	.word	0x0000c800


	//   ....[38]....
        /*08dc*/ 	.word	0x0000c830


	//   ....[39]....
        /*08e0*/ 	.word	0x0000c880


	//   ....[40]....
        /*08e4*/ 	.word	0x0000c8b0


	//   ....[41]....
        /*08e8*/ 	.word	0x0000c8e0


	//   ....[42]....
        /*08ec*/ 	.word	0x0000c920


	//   ....[43]....
        /*08f0*/ 	.word	0x0000c950


	//   ....[44]....
        /*08f4*/ 	.word	0x0000c980


	//   ....[45]....
        /*08f8*/ 	.word	0x0000c9b0


	//   ....[46]....
        /*08fc*/ 	.word	0x0000c9e0


	//   ....[47]....
        /*0900*/ 	.word	0x0000ca10


	//   ....[48]....
        /*0904*/ 	.word	0x0000ca40


	//   ....[49]....
        /*0908*/ 	.word	0x0000ca70


	//   ....[50]....
        /*090c*/ 	.word	0x0000caa0


	//   ....[51]....
        /*0910*/ 	.word	0x0000cad0


	//   ....[52]....
        /*0914*/ 	.word	0x0000cb00


	//   ....[53]....
        /*0918*/ 	.word	0x0000cb40


	//   ....[54]....
        /*091c*/ 	.word	0x0000cb80


	//   ....[55]....
        /*0920*/ 	.word	0x0000cbb0


	//   ....[56]....
        /*0924*/ 	.word	0x0000cbe0


	//   ....[57]....
        /*0928*/ 	.word	0x0000cc10


	//   ....[58]....
        /*092c*/ 	.word	0x0000cc20


	//   ....[59]....
        /*0930*/ 	.word	0x0000cc30


	//   ....[60]....
        /*0934*/ 	.word	0x0000cc40


	//   ....[61]....
        /*0938*/ 	.word	0x0000cc50


	//   ....[62]....
        /*093c*/ 	.word	0x0000cc60


	//   ....[63]....
        /*0940*/ 	.word	0x0000cc70


	//   ....[64]....
        /*0944*/ 	.word	0x0000cc80


	//   ....[65]....
        /*0948*/ 	.word	0x0000cc90


	//   ....[66]....
        /*094c*/ 	.word	0x0000cca0


	//   ....[67]....
        /*0950*/ 	.word	0x0000ccb0


	//   ....[68]....
        /*0954*/ 	.word	0x0000ccc0


	//   ....[69]....
        /*0958*/ 	.word	0x0000ccd0


	//   ....[70]....
        /*095c*/ 	.word	0x0000cce0


	//   ....[71]....
        /*0960*/ 	.word	0x0000ccf0


	//   ....[72]....
        /*0964*/ 	.word	0x0000cd00


	//   ....[73]....
        /*0968*/ 	.word	0x0000cd10


	//   ....[74]....
        /*096c*/ 	.word	0x0000cd20


	//   ....[75]....
        /*0970*/ 	.word	0x0000cd30


	//   ....[76]....
        /*0974*/ 	.word	0x0000cd40


	//   ....[77]....
        /*0978*/ 	.word	0x0000cd50


	//   ....[78]....
        /*097c*/ 	.word	0x0000cd60


	//   ....[79]....
        /*0980*/ 	.word	0x0000cd70


	//   ....[80]....
        /*0984*/ 	.word	0x0000cd80


	//   ....[81]....
        /*0988*/ 	.word	0x0000cd90


	//   ....[82]....
        /*098c*/ 	.word	0x0000cda0


	//   ....[83]....
        /*0990*/ 	.word	0x0000cdb0


	//   ....[84]....
        /*0994*/ 	.word	0x0000cdc0


	//   ....[85]....
        /*0998*/ 	.word	0x0000cdd0


	//   ....[86]....
        /*099c*/ 	.word	0x0000cde0


	//   ....[87]....
        /*09a0*/ 	.word	0x0000cdf0


	//   ....[88]....
        /*09a4*/ 	.word	0x0000ce00


	//   ....[89]....
        /*09a8*/ 	.word	0x0000ce10


	//   ....[90]....
        /*09ac*/ 	.word	0x0000ce20


	//   ....[91]....
        /*09b0*/ 	.word	0x0000ce30


	//   ....[92]....
        /*09b4*/ 	.word	0x0000ce40


	//   ....[93]....
        /*09b8*/ 	.word	0x0000ce60


	//   ....[94]....
        /*09bc*/ 	.word	0x0000ce70


	//   ....[95]....
        /*09c0*/ 	.word	0x0000ce80


	//   ....[96]....
        /*09c4*/ 	.word	0x0000ce90


	//   ....[97]....
        /*09c8*/ 	.word	0x0000cea0


	//   ....[98]....
        /*09cc*/ 	.word	0x0000cec0


	//   ....[99]....
        /*09d0*/ 	.word	0x0000ced0


	//   ....[100]....
        /*09d4*/ 	.word	0x0000cee0


	//   ....[101]....
        /*09d8*/ 	.word	0x0000cf00


	//   ....[102]....
        /*09dc*/ 	.word	0x0000cf20


	//   ....[103]....
        /*09e0*/ 	.word	0x0000cf30


	//   ....[104]....
        /*09e4*/ 	.word	0x0000cf40


	//   ....[105]....
        /*09e8*/ 	.word	0x0000cf60


	//   ....[106]....
        /*09ec*/ 	.word	0x0000cf70


	//   ....[107]....
        /*09f0*/ 	.word	0x0000cf80


	//   ....[108]....
        /*09f4*/ 	.word	0x0000cfa0


	//   ....[109]....
        /*09f8*/ 	.word	0x0000cfc0


	//   ....[110]....
        /*09fc*/ 	.word	0x0000cff0


	//   ....[111]....
        /*0a00*/ 	.word	0x0000d020


	//   ....[112]....
        /*0a04*/ 	.word	0x0000d050


	//   ....[113]....
        /*0a08*/ 	.word	0x0000d080


	//   ....[114]....
        /*0a0c*/ 	.word	0x0000d0a0


	//   ....[115]....
        /*0a10*/ 	.word	0x0000d0c0


	//   ....[116]....
        /*0a14*/ 	.word	0x0000d0f0


	//   ....[117]....
        /*0a18*/ 	.word	0x0000d120


	//   ....[118]....
        /*0a1c*/ 	.word	0x0000d150


	//   ....[119]....
        /*0a20*/ 	.word	0x0000d180


	//   ....[120]....
        /*0a24*/ 	.word	0x0000d1b0


	//   ....[121]....
        /*0a28*/ 	.word	0x0000d1e0


	//   ....[122]....
        /*0a2c*/ 	.word	0x0000d210


	//   ....[123]....
        /*0a30*/ 	.word	0x0000d240


	//   ....[124]....
        /*0a34*/ 	.word	0x0000d270


	//   ....[125]....
        /*0a38*/ 	.word	0x0000d2a0


	//   ....[126]....
        /*0a3c*/ 	.word	0x0000d2d0


	//   ....[127]....
        /*0a40*/ 	.word	0x0000d300


	//   ....[128]....
        /*0a44*/ 	.word	0x0000d330


	//   ....[129]....
        /*0a48*/ 	.word	0x0000d360


	//   ....[130]....
        /*0a4c*/ 	.word	0x0000d390


	//   ....[131]....
        /*0a50*/ 	.word	0x0000d3c0


	//   ....[132]....
        /*0a54*/ 	.word	0x0000d3f0


	//   ....[133]....
        /*0a58*/ 	.word	0x0000d420


	//   ....[134]....
        /*0a5c*/ 	.word	0x0000d430


	//   ....[135]....
        /*0a60*/ 	.word	0x0000d440


	//   ....[136]....
        /*0a64*/ 	.word	0x0000d450


	//   ....[137]....
        /*0a68*/ 	.word	0x0000d460


	//   ....[138]....
        /*0a6c*/ 	.word	0x0000d470


	//   ....[139]....
        /*0a70*/ 	.word	0x0000d490


	//   ....[140]....
        /*0a74*/ 	.word	0x0000d4c0


	//   ....[141]....
        /*0a78*/ 	.word	0x0000d4e0


	//   ....[142]....
        /*0a7c*/ 	.word	0x0000d500


	//   ....[143]....
        /*0a80*/ 	.word	0x0000d530


	//   ....[144]....
        /*0a84*/ 	.word	0x0000d560


	//   ....[145]....
        /*0a88*/ 	.word	0x0000d580


	//   ....[146]....
        /*0a8c*/ 	.word	0x0000d590


	//   ....[147]....
        /*0a90*/ 	.word	0x0000d5a0


	//   ....[148]....
        /*0a94*/ 	.word	0x0000d5c0


	//   ....[149]....
        /*0a98*/ 	.word	0x0000d5f0


	//   ....[150]....
        /*0a9c*/ 	.word	0x0000d620


	//   ....[151]....
        /*0aa0*/ 	.word	0x0000d650


	//   ....[152]....
        /*0aa4*/ 	.word	0x0000d680


	//   ....[153]....
        /*0aa8*/ 	.word	0x0000d6b0


	//   ....[154]....
        /*0aac*/ 	.word	0x0000d6e0


	//   ....[155]....
        /*0ab0*/ 	.word	0x0000e460


	//   ....[156]....
        /*0ab4*/ 	.word	0x0000e470


	//   ....[157]....
        /*0ab8*/ 	.word	0x0000e480


	//   ....[158]....
        /*0abc*/ 	.word	0x0000e490


	//   ....[159]....
        /*0ac0*/ 	.word	0x0000ef50


	//   ....[160]....
        /*0ac4*/ 	.word	0x0000ef70


	//   ....[161]....
        /*0ac8*/ 	.word	0x0000f110


	//   ....[162]....
        /*0acc*/ 	.word	0x0000f130


	//   ....[163]....
        /*0ad0*/ 	.word	0x0000f270


	//   ....[164]....
        /*0ad4*/ 	.word	0x0000f290


	//   ....[165]....
        /*0ad8*/ 	.word	0x0000f3e0


	//   ....[166]....
        /*0adc*/ 	.word	0x0000f400


	//   ....[167]....
        /*0ae0*/ 	.word	0x0000f9e0


	//   ....[168]....
        /*0ae4*/ 	.word	0x0000fa20


	//   ....[169]....
        /*0ae8*/ 	.word	0x000103e0


	//   ....[170]....
        /*0aec*/ 	.word	0x000103f0


	//   ....[171]....
        /*0af0*/ 	.word	0x00011600


	//   ....[172]....
        /*0af4*/ 	.word	0x00011630


	//   ....[173]....
        /*0af8*/ 	.word	0x000117a0


	//   ....[174]....
        /*0afc*/ 	.word	0x000117c0


	//   ....[175]....
        /*0b00*/ 	.word	0x00011900


	//   ....[176]....
        /*0b04*/ 	.word	0x00011920


	//   ....[177]....
        /*0b08*/ 	.word	0x00011a70


	//   ....[178]....
        /*0b0c*/ 	.word	0x00011a90


	//   ....[179]....
        /*0b10*/ 	.word	0x00011c60


	//   ....[180]....
        /*0b14*/ 	.word	0x00011e70


	//   ....[181]....
        /*0b18*/ 	.word	0x00011ea0


	//   ....[182]....
        /*0b1c*/ 	.word	0x00011ed0


	//   ....[183]....
        /*0b20*/ 	.word	0x00011f00


	//   ....[184]....
        /*0b24*/ 	.word	0x00011f30


	//   ....[185]....
        /*0b28*/ 	.word	0x00011f80


	//   ....[186]....
        /*0b2c*/ 	.word	0x00012100


	//   ....[187]....
        /*0b30*/ 	.word	0x00012130


	//   ....[188]....
        /*0b34*/ 	.word	0x00012160


	//   ....[189]....
        /*0b38*/ 	.word	0x00012190


	//   ....[190]....
        /*0b3c*/ 	.word	0x000121c0


	//   ....[191]....
        /*0b40*/ 	.word	0x000121f0


	//   ....[192]....
        /*0b44*/ 	.word	0x00012280


	//   ....[193]....
        /*0b48*/ 	.word	0x000122e0


	//   ....[194]....
        /*0b4c*/ 	.word	0x000122f0


	//   ....[195]....
        /*0b50*/ 	.word	0x00012340


	//   ....[196]....
        /*0b54*/ 	.word	0x000144c0


	//   ....[197]....
        /*0b58*/ 	.word	0x00014500


	//   ....[198]....
        /*0b5c*/ 	.word	0x00014610


	//   ....[199]....
        /*0b60*/ 	.word	0x00014620


	//   ....[200]....
        /*0b64*/ 	.word	0x00014690


	//   ....[201]....
        /*0b68*/ 	.word	0x000146a0


	//   ....[202]....
        /*0b6c*/ 	.word	0x00014710


	//   ....[203]....
        /*0b70*/ 	.word	0x00014720


	//   ....[204]....
        /*0b74*/ 	.word	0x00014790


	//   ....[205]....
        /*0b78*/ 	.word	0x000147a0


	//   ....[206]....
        /*0b7c*/ 	.word	0x00014810


	//   ....[207]....
        /*0b80*/ 	.word	0x00014820


	//   ....[208]....
        /*0b84*/ 	.word	0x00014890


	//   ....[209]....
        /*0b88*/ 	.word	0x000148a0


	//   ....[210]....
        /*0b8c*/ 	.word	0x000148b0


	//   ....[211]....
        /*0b90*/ 	.word	0x00014930


	//   ....[212]....
        /*0b94*/ 	.word	0x00014ca0


	//   ....[213]....
        /*0b98*/ 	.word	0x00014cd0


	//   ....[214]....
        /*0b9c*/ 	.word	0x00014cf0


	//   ....[215]....
        /*0ba0*/ 	.word	0x00014df0


	//   ....[216]....
        /*0ba4*/ 	.word	0x00014e00


	//   ....[217]....
        /*0ba8*/ 	.word	0x00014e90


	//   ....[218]....
        /*0bac*/ 	.word	0x00014ea0


	//   ....[219]....
        /*0bb0*/ 	.word	0x00014f30


	//   ....[220]....
        /*0bb4*/ 	.word	0x00014f40


	//   ....[221]....
        /*0bb8*/ 	.word	0x00014fc0


	//   ....[222]....
        /*0bbc*/ 	.word	0x00014fd0


	//   ....[223]....
        /*0bc0*/ 	.word	0x00015050


	//   ....[224]....
        /*0bc4*/ 	.word	0x00015060


	//   ....[225]....
        /*0bc8*/ 	.word	0x000150e0


	//   ....[226]....
        /*0bcc*/ 	.word	0x000150f0


	//   ....[227]....
        /*0bd0*/ 	.word	0x00015100


	//   ....[228]....
        /*0bd4*/ 	.word	0x00015840


	//   ....[229]....
        /*0bd8*/ 	.word	0x00015870


	//   ....[230]....
        /*0bdc*/ 	.word	0x000158d0


	//   ....[231]....
        /*0be0*/ 	.word	0x00015910


	//   ....[232]....
        /*0be4*/ 	.word	0x00015960


	//   ....[233]....
        /*0be8*/ 	.word	0x000159b0


	//   ....[234]....
        /*0bec*/ 	.word	0x00015a00


	//   ....[235]....
        /*0bf0*/ 	.word	0x00015a50


	//   ....[236]....
        /*0bf4*/ 	.word	0x00015aa0


	//   ....[237]....
        /*0bf8*/ 	.word	0x00015af0


	//   ....[238]....
        /*0bfc*/ 	.word	0x00015b40


	//   ....[239]....
        /*0c00*/ 	.word	0x00015b90


	//   ....[240]....
        /*0c04*/ 	.word	0x00015be0


	//   ....[241]....
        /*0c08*/ 	.word	0x00015c30


	//   ....[242]....
        /*0c0c*/ 	.word	0x00015c50


	//   ....[243]....
        /*0c10*/ 	.word	0x00015c90


	//   ....[244]....
        /*0c14*/ 	.word	0x000163a0


	//   ....[245]....
        /*0c18*/ 	.word	0x000163c0


	//   ....[246]....
        /*0c1c*/ 	.word	0x00016420


	//   ....[247]....
        /*0c20*/ 	.word	0x00016430


	//   ....[248]....
        /*0c24*/ 	.word	0x00016480


	//   ....[249]....
        /*0c28*/ 	.word	0x00016490


	//   ....[250]....
        /*0c2c*/ 	.word	0x000164e0


	//   ....[251]....
        /*0c30*/ 	.word	0x000164f0


	//   ....[252]....
        /*0c34*/ 	.word	0x00016540


	//   ....[253]....
        /*0c38*/ 	.word	0x00016550


	//   ....[254]....
        /*0c3c*/ 	.word	0x000165a0


	//   ....[255]....
        /*0c40*/ 	.word	0x000165b0


	//   ....[0]....
        /*0c44*/ 	.word	0x00016600


	//   ....[1]....
        /*0c48*/ 	.word	0x00016610


	//   ....[2]....
        /*0c4c*/ 	.word	0x00016620


	//   ....[3]....
        /*0c50*/ 	.word	0x00016670


	//   ....[4]....
        /*0c54*/ 	.word	0x00016990


	//   ....[5]....
        /*0c58*/ 	.word	0x000169a0


	//   ....[6]....
        /*0c5c*/ 	.word	0x000169c0


	//   ....[7]....
        /*0c60*/ 	.word	0x00016a00


	//   ....[8]....
        /*0c64*/ 	.word	0x00016a20


	//   ....[9]....
        /*0c68*/ 	.word	0x00016a60


	//   ....[10]....
        /*0c6c*/ 	.word	0x00016a80


	//   ....[11]....
        /*0c70*/ 	.word	0x00016ac0


	//   ....[12]....
        /*0c74*/ 	.word	0x00016ae0


	//   ....[13]....
        /*0c78*/ 	.word	0x00016b20


	//   ....[14]....
        /*0c7c*/ 	.word	0x00016b40


	//   ....[15]....
        /*0c80*/ 	.word	0x00016b80


	//   ....[16]....
        /*0c84*/ 	.word	0x00016ba0


	//   ....[17]....
        /*0c88*/ 	.word	0x00016be0


	//   ....[18]....
        /*0c8c*/ 	.word	0x00016c00


	//   ....[19]....
        /*0c90*/ 	.word	0x00016c10


	//   ....[20]....
        /*0c94*/ 	.word	0x00018360


	//   ....[21]....
        /*0c98*/ 	.word	0x000183b0


	//   ....[22]....
        /*0c9c*/ 	.word	0x000183e0


	//   ....[23]....
        /*0ca0*/ 	.word	0x00018410


	//   ....[24]....
        /*0ca4*/ 	.word	0x00018440


	//   ....[25]....
        /*0ca8*/ 	.word	0x00018450


	//   ....[26]....
        /*0cac*/ 	.word	0x00018480


	//   ....[27]....
        /*0cb0*/ 	.word	0x000184d0


	//   ....[28]....
        /*0cb4*/ 	.word	0x00018630


	//   ....[29]....
        /*0cb8*/ 	.word	0x00018660


	//   ....[30]....
        /*0cbc*/ 	.word	0x000186a0


	//   ....[31]....
        /*0cc0*/ 	.word	0x000186d0


	//   ....[32]....
        /*0cc4*/ 	.word	0x00018700


	//   ....[33]....
        /*0cc8*/ 	.word	0x00018730


	//   ....[34]....
        /*0ccc*/ 	.word	0x000187d0


	//   ....[35]....
        /*0cd0*/ 	.word	0x00018820


	//   ....[36]....
        /*0cd4*/ 	.word	0x00018830


	//   ....[37]....
        /*0cd8*/ 	.word	0x00018870


	//   ....[38]....
        /*0cdc*/ 	.word	0x00019360


	//   ....[39]....
        /*0ce0*/ 	.word	0x00019980


	//   ....[40]....
        /*0ce4*/ 	.word	0x00019a60


	//   ....[41]....
        /*0ce8*/ 	.word	0x00019b50


	//   ....[42]....
        /*0cec*/ 	.word	0x00019c10


	//   ....[43]....
        /*0cf0*/ 	.word	0x00019cf0


	//   ....[44]....
        /*0cf4*/ 	.word	0x00019d50


	//   ....[45]....
        /*0cf8*/ 	.word	0x00019e30


	//   ....[46]....
        /*0cfc*/ 	.word	0x00019e90


	//   ....[47]....
        /*0d00*/ 	.word	0x00019f70


	//   ....[48]....
        /*0d04*/ 	.word	0x00019fd0


	//   ....[49]....
        /*0d08*/ 	.word	0x0001a0b0


	//   ....[50]....
        /*0d0c*/ 	.word	0x0001a110


	//   ....[51]....
        /*0d10*/ 	.word	0x0001a1f0


	//   ....[52]....
        /*0d14*/ 	.word	0x0001a250


	//   ....[53]....
        /*0d18*/ 	.word	0x0001a330


	//   ....[54]....
        /*0d1c*/ 	.word	0x0001a390


	//   ....[55]....
        /*0d20*/ 	.word	0x0001a460


	//   ....[56]....
        /*0d24*/ 	.word	0x0001a5f0


	//   ....[57]....
        /*0d28*/ 	.word	0x0001a680


	//   ....[58]....
        /*0d2c*/ 	.word	0x0001a7a0


	//   ....[59]....
        /*0d30*/ 	.word	0x0001a7f0


	//   ....[60]....
        /*0d34*/ 	.word	0x0001a910


	//   ....[61]....
        /*0d38*/ 	.word	0x0001a960


	//   ....[62]....
        /*0d3c*/ 	.word	0x0001aa80


	//   ....[63]....
        /*0d40*/ 	.word	0x0001aad0


	//   ....[64]....
        /*0d44*/ 	.word	0x0001abd0


	//   ....[65]....
        /*0d48*/ 	.word	0x0001ac70


	//   ....[66]....
        /*0d4c*/ 	.word	0x0001acd0


	//   ....[67]....
        /*0d50*/ 	.word	0x0001adc0


	//   ....[68]....
        /*0d54*/ 	.word	0x0001ae20


	//   ....[69]....
        /*0d58*/ 	.word	0x0001af10


	//   ....[70]....
        /*0d5c*/ 	.word	0x0001af70


	//   ....[71]....
        /*0d60*/ 	.word	0x0001b060


	//   ....[72]....
        /*0d64*/ 	.word	0x0001b100


	//   ....[73]....
        /*0d68*/ 	.word	0x0001b170


	//   ....[74]....
        /*0d6c*/ 	.word	0x0001b1f0


	//   ....[75]....
        /*0d70*/ 	.word	0x0001b2a0


	//   ....[76]....
        /*0d74*/ 	.word	0x0001b320


	//   ....[77]....
        /*0d78*/ 	.word	0x0001b3f0


	//   ....[78]....
        /*0d7c*/ 	.word	0x0001b470


	//   ....[79]....
        /*0d80*/ 	.word	0x0001b540


	//   ....[80]....
        /*0d84*/ 	.word	0x0001b5c0


	//   ....[81]....
        /*0d88*/ 	.word	0x0001b690


	//   ....[82]....
        /*0d8c*/ 	.word	0x0001b710


	//   ....[83]....
        /*0d90*/ 	.word	0x0001b7e0


	//   ....[84]....
        /*0d94*/ 	.word	0x0001b860


	//   ....[85]....
        /*0d98*/ 	.word	0x0001b930


	//   ....[86]....
        /*0d9c*/ 	.word	0x0001b9b0


	//   ....[87]....
        /*0da0*/ 	.word	0x0001ba60


	//   ....[88]....
        /*0da4*/ 	.word	0x0001bb90


	//   ....[89]....
        /*0da8*/ 	.word	0x0001bc30


	//   ....[90]....
        /*0dac*/ 	.word	0x0001bc90


	//   ....[91]....
        /*0db0*/ 	.word	0x0001bd50


	//   ....[92]....
        /*0db4*/ 	.word	0x0001bdb0


	//   ....[93]....
        /*0db8*/ 	.word	0x0001be70


	//   ....[94]....
        /*0dbc*/ 	.word	0x0001bed0


	//   ....[95]....
        /*0dc0*/ 	.word	0x0001bf90


	//   ....[96]....
        /*0dc4*/ 	.word	0x0001bff0


	//   ....[97]....
        /*0dc8*/ 	.word	0x0001c0b0


	//   ....[98]....
        /*0dcc*/ 	.word	0x0001c110


	//   ....[99]....
        /*0dd0*/ 	.word	0x0001c1d0


	//   ....[100]....
        /*0dd4*/ 	.word	0x0001c230


	//   ....[101]....
        /*0dd8*/ 	.word	0x0001c2f0


	//   ....[102]....
        /*0ddc*/ 	.word	0x0001c350


	//   ....[103]....
        /*0de0*/ 	.word	0x0001c410


	//   ....[104]....
        /*0de4*/ 	.word	0x0001c500


	//   ....[105]....
        /*0de8*/ 	.word	0x0001c590


	//   ....[106]....
        /*0dec*/ 	.word	0x0001c5f0


	//   ....[107]....
        /*0df0*/ 	.word	0x0001c6a0


	//   ....[108]....
        /*0df4*/ 	.word	0x0001c700


	//   ....[109]....
        /*0df8*/ 	.word	0x0001c7b0


	//   ....[110]....
        /*0dfc*/ 	.word	0x0001c810


	//   ....[111]....
        /*0e00*/ 	.word	0x0001c8c0


	//   ....[112]....
        /*0e04*/ 	.word	0x0001c920


	//   ....[113]....
        /*0e08*/ 	.word	0x0001c9d0


	//   ....[114]....
        /*0e0c*/ 	.word	0x0001ca30


	//   ....[115]....
        /*0e10*/ 	.word	0x0001cae0


	//   ....[116]....
        /*0e14*/ 	.word	0x0001cb40


	//   ....[117]....
        /*0e18*/ 	.word	0x0001cbf0


	//   ....[118]....
        /*0e1c*/ 	.word	0x0001cc50


	//   ....[119]....
        /*0e20*/ 	.word	0x0001cd00


	//   ....[120]....
        /*0e24*/ 	.word	0x0001cf50


	//----- nvinfo : EIATTR_REG_RECONFIG
	.align		4
.L_298:
        /*0e28*/ 	.byte	0x01, 0x54
	.zero		2


	//----- nvinfo : EIATTR_SYSCALL_OFFSETS
	.align		4
        /*0e2c*/ 	.byte	0x04, 0x46
        /*0e2e*/ 	.short	(.L_300 - .L_299)


	//   ....[0]....
.L_299:
        /*0e30*/ 	.word	0x00002040


	//   ....[1]....
        /*0e34*/ 	.word	0x00013ab0


	//   ....[2]....
        /*0e38*/ 	.word	0x00013c20


	//   ....[3]....
        /*0e3c*/ 	.word	0x00013d70


	//   ....[4]....
        /*0e40*/ 	.word	0x00013eb0


	//   ....[5]....
        /*0e44*/ 	.word	0x000154d0


	//----- nvinfo : EIATTR_MBARRIER_INSTR_OFFSETS
	.align		4
.L_300:
        /*0e48*/ 	.byte	0x04, 0x39
        /*0e4a*/ 	.short	(.L_302 - .L_301)


	//   ....[0]....
.L_301:
        /*0e4c*/ 	.word	0x00000180
        /*0e50*/ 	.word	0x000000ff
        /*0e54*/ 	.word	0x00038800
        /*0e58*/ 	.short	0x0100
        /*0e5a*/ 	.byte	0x08
	.zero		1


	//   ....[1]....
        /*0e5c*/ 	.word	0x00000190
        /*0e60*/ 	.word	0x000000ff
        /*0e64*/ 	.word	0x00038820
        /*0e68*/ 	.short	0x0100
        /*0e6a*/ 	.byte	0x08
	.zero		1


	//   ....[2]....
        /*0e6c*/ 	.word	0x00000280
        /*0e70*/ 	.word	0x000000ff
        /*0e74*/ 	.word	0x00038830
        /*0e78*/ 	.short	0x0100
        /*0e7a*/ 	.byte	0x08
	.zero		1


	//   ....[3]....
        /*0e7c*/ 	.word	0x00000290
        /*0e80*/ 	.word	0x000000ff
        /*0e84*/ 	.word	0x00038840
        /*0e88*/ 	.short	0x0100
        /*0e8a*/ 	.byte	0x08
	.zero		1


	//   ....[4]....
        /*0e8c*/ 	.word	0x000002a0
        /*0e90*/ 	.word	0x000000ff
        /*0e94*/ 	.word	0x00038838
        /*0e98*/ 	.short	0x0100
        /*0e9a*/ 	.byte	0x08
	.zero		1


	//   ....[5]....
        /*0e9c*/ 	.word	0x000002b0
        /*0ea0*/ 	.word	0x000000ff
        /*0ea4*/ 	.word	0x00038848
        /*0ea8*/ 	.short	0x0100
        /*0eaa*/ 	.byte	0x08
	.zero		1


	//   ....[6]....
        /*0eac*/ 	.word	0x000003e0
        /*0eb0*/ 	.word	0x000000ff
        /*0eb4*/ 	.word	0x00038850
        /*0eb8*/ 	.short	0x0100
        /*0eba*/ 	.byte	0x08
	.zero		1


	//   ....[7]....
        /*0ebc*/ 	.word	0x000003f0
        /*0ec0*/ 	.word	0x000000ff
        /*0ec4*/ 	.word	0x00038860
        /*0ec8*/ 	.short	0x0100
        /*0eca*/ 	.byte	0x08
	.zero		1


	//   ....[8]....
        /*0ecc*/ 	.word	0x00000400
        /*0ed0*/ 	.word	0x000000ff
        /*0ed4*/ 	.word	0x00038858
        /*0ed8*/ 	.short	0x0100
        /*0eda*/ 	.byte	0x08
	.zero		1


	//   ....[9]....
        /*0edc*/ 	.word	0x00000410
        /*0ee0*/ 	.word	0x000000ff
        /*0ee4*/ 	.word	0x00038868
        /*0ee8*/ 	.short	0x0100
        /*0eea*/ 	.byte	0x08
	.zero		1


	//   ....[10]....
        /*0eec*/ 	.word	0x00000500
        /*0ef0*/ 	.word	0x000000ff
        /*0ef4*/ 	.word	0x00038870
        /*0ef8*/ 	.short	0x0100
        /*0efa*/ 	.byte	0x06
	.zero		1


	//   ....[11]....
        /*0efc*/ 	.word	0x00000510
        /*0f00*/ 	.word	0x000000ff
        /*0f04*/ 	.word	0x00038880
        /*0f08*/ 	.short	0x0100
        /*0f0a*/ 	.byte	0x06
	.zero		1


	//   ....[12]....
        /*0f0c*/ 	.word	0x00000520
        /*0f10*/ 	.word	0x000000ff
        /*0f14*/ 	.word	0x00038878
        /*0f18*/ 	.short	0x0100
        /*0f1a*/ 	.byte	0x06
	.zero		1


	//   ....[13]....
        /*0f1c*/ 	.word	0x00000530
        /*0f20*/ 	.word	0x000000ff
        /*0f24*/ 	.word	0x00038888
        /*0f28*/ 	.short	0x0100
        /*0f2a*/ 	.byte	0x06
	.zero		1


	//   ....[14]....
        /*0f2c*/ 	.word	0x00000660
        /*0f30*/ 	.word	0x000000ff
        /*0f34*/ 	.word	0x00038890
        /*0f38*/ 	.short	0x0100
        /*0f3a*/ 	.byte	0x08
	.zero		1


	//   ....[15]....
        /*0f3c*/ 	.word	0x00000670
        /*0f40*/ 	.word	0x000000ff
        /*0f44*/ 	.word	0x000388a0
        /*0f48*/ 	.short	0x0100
        /*0f4a*/ 	.byte	0x08
	.zero		1


	//   ....[16]....
        /*0f4c*/ 	.word	0x00000680
        /*0f50*/ 	.word	0x000000ff
        /*0f54*/ 	.word	0x00038898
        /*0f58*/ 	.short	0x0100
        /*0f5a*/ 	.byte	0x08
	.zero		1


	//   ....[17]....
        /*0f5c*/ 	.word	0x00000690
        /*0f60*/ 	.word	0x000000ff
        /*0f64*/ 	.word	0x000388a8
        /*0f68*/ 	.short	0x0100
        /*0f6a*/ 	.byte	0x08
	.zero		1


	//   ....[18]....
        /*0f6c*/ 	.word	0x000007e0
        /*0f70*/ 	.word	0x000000ff
        /*0f74*/ 	.word	0x000388b0
        /*0f78*/ 	.short	0x0100
        /*0f7a*/ 	.byte	0x08
	.zero		1


	//   ....[19]....
        /*0f7c*/ 	.word	0x000007f0
        /*0f80*/ 	.word	0x000000ff
        /*0f84*/ 	.word	0x000388c0
        /*0f88*/ 	.short	0x0100
        /*0f8a*/ 	.byte	0x08
	.zero		1


	//   ....[20]....
        /*0f8c*/ 	.word	0x00000800
        /*0f90*/ 	.word	0x000000ff
        /*0f94*/ 	.word	0x000388b8
        /*0f98*/ 	.short	0x0100
        /*0f9a*/ 	.byte	0x08
	.zero		1


	//   ....[21]....
        /*0f9c*/ 	.word	0x00000810
        /*0fa0*/ 	.word	0x000000ff
        /*0fa4*/ 	.word	0x000388c8
        /*0fa8*/ 	.short	0x0100
        /*0faa*/ 	.byte	0x08
	.zero		1


	//   ....[22]....
        /*0fac*/ 	.word	0x000022a0
        /*0fb0*/ 	.word	0x000000ff
        /*0fb4*/ 	.word	0x00038800
        /*0fb8*/ 	.short	0x010a
        /*0fba*/ 	.byte	0x34
	.zero		1


	//   ....[23]....
        /*0fbc*/ 	.word	0x00002380
        /*0fc0*/ 	.word	0x000000ff
        /*0fc4*/ 	.word	0x00038830
        /*0fc8*/ 	.short	0x010a
        /*0fca*/ 	.byte	0x39
	.zero		1


	//   ....[24]....
        /*0fcc*/ 	.word	0x000023c0
        /*0fd0*/ 	.word	0x000000ff
        /*0fd4*/ 	.word	0x00038830
        /*0fd8*/ 	.short	0x010a
        /*0fda*/ 	.byte	0x39
	.zero		1


	//   ....[25]....
        /*0fdc*/ 	.word	0x00002f40
        /*0fe0*/ 	.word	0x000000ff
        /*0fe4*/ 	.word	0x00000000
        /*0fe8*/ 	.short	0x0101
        /*0fea*/ 	.byte	0x06
	.zero		1


	//   ....[26]....
        /*0fec*/ 	.word	0x00004c50
        /*0ff0*/ 	.word	0x000000ff
        /*0ff4*/ 	.word	0x00038850
        /*0ff8*/ 	.short	0x010a
        /*0ffa*/ 	.byte	0x39
	.zero		1


	//   ....[27]....
        /*0ffc*/ 	.word	0x00004c90
        /*1000*/ 	.word	0x000000ff
        /*1004*/ 	.word	0x00038850
        /*1008*/ 	.short	0x010a
        /*100a*/ 	.byte	0x39
	.zero		1


	//   ....[28]....
        /*100c*/ 	.word	0x00004f30
        /*1010*/ 	.word	0x000000ff
        /*1014*/ 	.word	0x00000000
        /*1018*/ 	.short	0x0101
        /*101a*/ 	.byte	0x39
	.zero		1


	//   ....[29]....
        /*101c*/ 	.word	0x000050d0
        /*1020*/ 	.word	0x000000ff
        /*1024*/ 	.word	0x00038830
        /*1028*/ 	.short	0x010a
        /*102a*/ 	.byte	0x38
	.zero		1


	//   ....[30]....
        /*102c*/ 	.word	0x00005110
        /*1030*/ 	.word	0x000000ff
        /*1034*/ 	.word	0x00038830
        /*1038*/ 	.short	0x010a
        /*103a*/ 	.byte	0x38
	.zero		1


	//   ....[31]....
        /*103c*/ 	.word	0x00005bc0
        /*1040*/ 	.word	0x000000ff
        /*1044*/ 	.word	0x00000000
        /*1048*/ 	.short	0x0101
        /*104a*/ 	.byte	0x06
	.zero		1


	//   ....[32]....
        /*104c*/ 	.word	0x00008100
        /*1050*/ 	.word	0x000000ff
        /*1054*/ 	.word	0x00038850
        /*1058*/ 	.short	0x010a
        /*105a*/ 	.byte	0x38
	.zero		1


	//   ....[33]....
        /*105c*/ 	.word	0x00008140
        /*1060*/ 	.word	0x000000ff
        /*1064*/ 	.word	0x00038850
        /*1068*/ 	.short	0x010a
        /*106a*/ 	.byte	0x38
	.zero		1


	//   ....[34]....
        /*106c*/ 	.word	0x000083b0
        /*1070*/ 	.word	0x000000ff
        /*1074*/ 	.word	0x00000000
        /*1078*/ 	.short	0x0101
        /*107a*/ 	.byte	0x38
	.zero		1


	//   ....[35]....
        /*107c*/ 	.word	0x00008500
        /*1080*/ 	.word	0x000000ff
        /*1084*/ 	.word	0x00038830
        /*1088*/ 	.short	0x010a
        /*108a*/ 	.byte	0x32
	.zero		1


	//   ....[36]....
        /*108c*/ 	.word	0x00008540
        /*1090*/ 	.word	0x000000ff
        /*1094*/ 	.word	0x00038830
        /*1098*/ 	.short	0x010a
        /*109a*/ 	.byte	0x32
	.zero		1


	//   ....[37]....
        /*109c*/ 	.word	0x00008b50
        /*10a0*/ 	.word	0x000000ff
        /*10a4*/ 	.word	0x00000000
        /*10a8*/ 	.short	0x0101
        /*10aa*/ 	.byte	0x06
	.zero		1


	//   ....[38]....
        /*10ac*/ 	.word	0x0000abc0
        /*10b0*/ 	.word	0x000000ff
        /*10b4*/ 	.word	0x00038850
        /*10b8*/ 	.short	0x010a
        /*10ba*/ 	.byte	0x32
	.zero		1


	//   ....[39]....
        /*10bc*/ 	.word	0x0000ac00
        /*10c0*/ 	.word	0x000000ff
        /*10c4*/ 	.word	0x00038850
        /*10c8*/ 	.short	0x010a
        /*10ca*/ 	.byte	0x32
	.zero		1


	//   ....[40]....
        /*10cc*/ 	.word	0x0000ae70
        /*10d0*/ 	.word	0x000000ff
        /*10d4*/ 	.word	0x00000000
        /*10d8*/ 	.short	0x0101
        /*10da*/ 	.byte	0x32
	.zero		1


	//   ....[41]....
        /*10dc*/ 	.word	0x0000ef40
        /*10e0*/ 	.word	0x000000ff
        /*10e4*/ 	.word	0x00000000
        /*10e8*/ 	.short	0x0101
        /*10ea*/ 	.byte	0x08
	.zero		1


	//   ....[42]....
        /*10ec*/ 	.word	0x0000f7f0
        /*10f0*/ 	.word	0x000000ff
        /*10f4*/ 	.word	0x00000000
        /*10f8*/ 	.short	0x0101
        /*10fa*/ 	.byte	0x08
	.zero		1


	//   ....[43]....
        /*10fc*/ 	.word	0x000142d0
        /*1100*/ 	.word	0x00000006
        /*1104*/ 	.word	0x00038880
        /*1108*/ 	.short	0x010a
        /*110a*/ 	.byte	0x3f
	.zero		1


	//   ....[44]....
        /*110c*/ 	.word	0x00014a20
        /*1110*/ 	.word	0x00000006
        /*1114*/ 	.word	0x00038870
        /*1118*/ 	.short	0x0107
        /*111a*/ 	.byte	0x3f
	.zero		1


	//   ....[45]....
        /*111c*/ 	.word	0x00014ae0
        /*1120*/ 	.word	0x00000006
        /*1124*/ 	.word	0x00038870
        /*1128*/ 	.short	0x0101
        /*112a*/ 	.byte	0x3f
	.zero		1


	//   ....[46]....
        /*112c*/ 	.word	0x00014b10
        /*1130*/ 	.word	0x00000006
        /*1134*/ 	.word	0x00038840
        /*1138*/ 	.short	0x010a
        /*113a*/ 	.byte	0x3f
	.zero		1


	//   ....[47]....
        /*113c*/ 	.word	0x00015220
        /*1140*/ 	.word	0x00000006
        /*1144*/ 	.word	0x00038830
        /*1148*/ 	.short	0x0107
        /*114a*/ 	.byte	0x3f
	.zero		1


	//   ....[48]....
        /*114c*/ 	.word	0x000152e0
        /*1150*/ 	.word	0x00000006
        /*1154*/ 	.word	0x00038830
        /*1158*/ 	.short	0x0101
        /*115a*/ 	.byte	0x3f
	.zero		1


	//   ....[49]....
        /*115c*/ 	.word	0x00015d80
        /*1160*/ 	.word	0x00000010
        /*1164*/ 	.word	0x00038800
        /*1168*/ 	.short	0x0107
        /*116a*/ 	.byte	0x3f
	.zero		1


	//   ....[50]....
        /*116c*/ 	.word	0x00015e80
        /*1170*/ 	.word	0x00000010
        /*1174*/ 	.word	0x00038800
        /*1178*/ 	.short	0x0101
        /*117a*/ 	.byte	0x3f
	.zero		1


	//   ....[51]....
        /*117c*/ 	.word	0x00015ec0
        /*1180*/ 	.word	0x00000010
        /*1184*/ 	.word	0x00038820
        /*1188*/ 	.short	0x010a
        /*118a*/ 	.byte	0x3f
	.zero		1


	//   ....[52]....
        /*118c*/ 	.word	0x000161f0
        /*1190*/ 	.word	0x00000000
        /*1194*/ 	.word	0x00038880
        /*1198*/ 	.short	0x010a
        /*119a*/ 	.byte	0x3f
	.zero		1


	//   ....[53]....
        /*119c*/ 	.word	0x00016700
        /*11a0*/ 	.word	0x00000000
        /*11a4*/ 	.word	0x00038870
        /*11a8*/ 	.short	0x0107
        /*11aa*/ 	.byte	0x3f
	.zero		1


	//   ....[54]....
        /*11ac*/ 	.word	0x000167c0
        /*11b0*/ 	.word	0x00000000
        /*11b4*/ 	.word	0x00038870
        /*11b8*/ 	.short	0x0101
        /*11ba*/ 	.byte	0x3f
	.zero		1


	//   ....[55]....
        /*11bc*/ 	.word	0x000167f0
        /*11c0*/ 	.word	0x00000000
        /*11c4*/ 	.word	0x00038840
        /*11c8*/ 	.short	0x010a
        /*11ca*/ 	.byte	0x3f
	.zero		1


	//   ....[56]....
        /*11cc*/ 	.word	0x00016cd0
        /*11d0*/ 	.word	0x00000000
        /*11d4*/ 	.word	0x00038830
        /*11d8*/ 	.short	0x0107
        /*11da*/ 	.byte	0x3f
	.zero		1


	//   ....[57]....
        /*11dc*/ 	.word	0x00016d90
        /*11e0*/ 	.word	0x00000000
        /*11e4*/ 	.word	0x00038830
        /*11e8*/ 	.short	0x0101
        /*11ea*/ 	.byte	0x3f
	.zero		1


	//   ....[58]....
        /*11ec*/ 	.word	0x00016e20
        /*11f0*/ 	.word	0x00000000
        /*11f4*/ 	.word	0x00038870
        /*11f8*/ 	.short	0x010a
        /*11fa*/ 	.byte	0x3f
	.zero		1


	//   ....[59]....
        /*11fc*/ 	.word	0x00016eb0
        /*1200*/ 	.word	0x00000000
        /*1204*/ 	.word	0x00038860
        /*1208*/ 	.short	0x010a
        /*120a*/ 	.byte	0x3f
	.zero		1


	//   ....[60]....
        /*120c*/ 	.word	0x00017610
        /*1210*/ 	.word	0x00000000
        /*1214*/ 	.word	0x00038850
        /*1218*/ 	.short	0x0101
        /*121a*/ 	.byte	0x3f
	.zero		1


	//   ....[61]....
        /*121c*/ 	.word	0x000176a0
        /*1220*/ 	.word	0x00000000
        /*1224*/ 	.word	0x00000000
        /*1228*/ 	.short	0x0101
        /*122a*/ 	.byte	0x3f
	.zero		1


	//   ....[62]....
        /*122c*/ 	.word	0x00017870
        /*1230*/ 	.word	0x00000012
        /*1234*/ 	.word	0x00038870
        /*1238*/ 	.short	0x010a
        /*123a*/ 	.byte	0x3f
	.zero		1


	//   ....[63]....
        /*123c*/ 	.word	0x000178f0
        /*1240*/ 	.word	0x00000012
        /*1244*/ 	.word	0x00038860
        /*1248*/ 	.short	0x010a
        /*124a*/ 	.byte	0x3f
	.zero		1


	//   ....[64]....
        /*124c*/ 	.word	0x00018060
        /*1250*/ 	.word	0x00000012
        /*1254*/ 	.word	0x00038850
        /*1258*/ 	.short	0x0101
        /*125a*/ 	.byte	0x3f
	.zero		1


	//   ....[65]....
        /*125c*/ 	.word	0x00018110
        /*1260*/ 	.word	0x00000012
        /*1264*/ 	.word	0x00000000
        /*1268*/ 	.short	0x0101
        /*126a*/ 	.byte	0x3f
	.zero		1


	//   ....[66]....
        /*126c*/ 	.word	0x000192e0
        /*1270*/ 	.word	0x00000005
        /*1274*/ 	.word	0x00038820
        /*1278*/ 	.short	0x010a
        /*127a*/ 	.byte	0x3f
	.zero		1


	//   ....[67]....
        /*127c*/ 	.word	0x00019460
        /*1280*/ 	.word	0x00000003
        /*1284*/ 	.word	0x00038840
        /*1288*/ 	.short	0x010a
        /*128a*/ 	.byte	0x3f
	.zero		1


	//   ....[68]....
        /*128c*/ 	.word	0x00019500
        /*1290*/ 	.word	0x00000005
        /*1294*/ 	.word	0x00038840
        /*1298*/ 	.short	0x010a
        /*129a*/ 	.byte	0x3f
	.zero		1


	//   ....[69]....
        /*129c*/ 	.word	0x00019540
        /*12a0*/ 	.word	0x00000003
        /*12a4*/ 	.word	0x00038860
        /*12a8*/ 	.short	0x010a
        /*12aa*/ 	.byte	0x3f
	.zero		1


	//   ....[70]....
        /*12ac*/ 	.word	0x00019580
        /*12b0*/ 	.word	0x00000005
        /*12b4*/ 	.word	0x00038860
        /*12b8*/ 	.short	0x010a
        /*12ba*/ 	.byte	0x3f
	.zero		1


	//   ....[71]....
        /*12bc*/ 	.word	0x000195c0
        /*12c0*/ 	.word	0x00000003
        /*12c4*/ 	.word	0x00038880
        /*12c8*/ 	.short	0x010a
        /*12ca*/ 	.byte	0x3f
	.zero		1


	//   ....[72]....
        /*12cc*/ 	.word	0x00019600
        /*12d0*/ 	.word	0x00000005
        /*12d4*/ 	.word	0x00038880
        /*12d8*/ 	.short	0x010a
        /*12da*/ 	.byte	0x3f
	.zero		1


	//   ....[73]....
        /*12dc*/ 	.word	0x00019670
        /*12e0*/ 	.word	0x00000003
        /*12e4*/ 	.word	0x00038800
        /*12e8*/ 	.short	0x010a
        /*12ea*/ 	.byte	0x3f
	.zero		1


	//   ....[74]....
        /*12ec*/ 	.word	0x000196d0
        /*12f0*/ 	.word	0x00000003
        /*12f4*/ 	.word	0x00038830
        /*12f8*/ 	.short	0x010a
        /*12fa*/ 	.byte	0x3f
	.zero		1


	//   ....[75]....
        /*12fc*/ 	.word	0x00019730
        /*1300*/ 	.word	0x00000007
        /*1304*/ 	.word	0x00038850
        /*1308*/ 	.short	0x010a
        /*130a*/ 	.byte	0x3f
	.zero		1


	//   ....[76]....
        /*130c*/ 	.word	0x00019790
        /*1310*/ 	.word	0x00000004
        /*1314*/ 	.word	0x00038830
        /*1318*/ 	.short	0x010a
        /*131a*/ 	.byte	0x3f
	.zero		1


	//   ....[77]....
        /*131c*/ 	.word	0x000197f0
        /*1320*/ 	.word	0x00000006
        /*1324*/ 	.word	0x00038850
        /*1328*/ 	.short	0x010a
        /*132a*/ 	.byte	0x3f
	.zero		1


	//   ....[78]....
        /*132c*/ 	.word	0x00019850
        /*1330*/ 	.word	0x00000004
        /*1334*/ 	.word	0x00038830
        /*1338*/ 	.short	0x010a
        /*133a*/ 	.byte	0x3f
	.zero		1


	//   ....[79]....
        /*133c*/ 	.word	0x000198b0
        /*1340*/ 	.word	0x00000006
        /*1344*/ 	.word	0x00038850
        /*1348*/ 	.short	0x010a
        /*134a*/ 	.byte	0x3f
	.zero		1


	//   ....[80]....
        /*134c*/ 	.word	0x000199b0
        /*1350*/ 	.word	0x00000006
        /*1354*/ 	.word	0x00038880
        /*1358*/ 	.short	0x010a
        /*135a*/ 	.byte	0x3f
	.zero		1


	//   ....[81]....
        /*135c*/ 	.word	0x0001a540
        /*1360*/ 	.word	0x00000006
        /*1364*/ 	.word	0x00038840
        /*1368*/ 	.short	0x010a
        /*136a*/ 	.byte	0x3f
	.zero		1


	//   ....[82]....
        /*136c*/ 	.word	0x0001ba90
        /*1370*/ 	.word	0x00000010
        /*1374*/ 	.word	0x00038820
        /*1378*/ 	.short	0x010a
        /*137a*/ 	.byte	0x3f
	.zero		1


	//   ....[83]....
        /*137c*/ 	.word	0x0001bae0
        /*1380*/ 	.word	0x00000000
        /*1384*/ 	.word	0x00038880
        /*1388*/ 	.short	0x010a
        /*138a*/ 	.byte	0x3f
	.zero		1


	//   ....[84]....
        /*138c*/ 	.word	0x0001c450
        /*1390*/ 	.word	0x00000000
        /*1394*/ 	.word	0x00038840
        /*1398*/ 	.short	0x010a
        /*139a*/ 	.byte	0x3f
	.zero		1


	//   ....[85]....
        /*139c*/ 	.word	0x0001cd30
        /*13a0*/ 	.word	0x00000000
        /*13a4*/ 	.word	0x00038870
        /*13a8*/ 	.short	0x010a
        /*13aa*/ 	.byte	0x3f
	.zero		1


	//   ....[86]....
        /*13ac*/ 	.word	0x0001cd80
        /*13b0*/ 	.word	0x00000000
        /*13b4*/ 	.word	0x00038860
        /*13b8*/ 	.short	0x010a
        /*13ba*/ 	.byte	0x3f
	.zero		1


	//   ....[87]....
        /*13bc*/ 	.word	0x0001cdd0
        /*13c0*/ 	.word	0x00000012
        /*13c4*/ 	.word	0x00038870
        /*13c8*/ 	.short	0x010a
        /*13ca*/ 	.byte	0x3f
	.zero		1


	//   ....[88]....
        /*13cc*/ 	.word	0x0001ce20
        /*13d0*/ 	.word	0x00000012
        /*13d4*/ 	.word	0x00038860
        /*13d8*/ 	.short	0x010a
        /*13da*/ 	.byte	0x3f
	.zero		1


	//   ....[89]....
        /*13dc*/ 	.word	0x0001ce70
        /*13e0*/ 	.word	0x00000005
        /*13e4*/ 	.word	0x00038820
        /*13e8*/ 	.short	0x010a
        /*13ea*/ 	.byte	0x3f
	.zero		1


	//   ....[90]....
        /*13ec*/ 	.word	0x0001d010
        /*13f0*/ 	.word	0x00000003
        /*13f4*/ 	.word	0x00038840
        /*13f8*/ 	.short	0x010a
        /*13fa*/ 	.byte	0x3f
	.zero		1


	//   ....[91]....
        /*13fc*/ 	.word	0x0001d060
        /*1400*/ 	.word	0x00000005
        /*1404*/ 	.word	0x00038840
        /*1408*/ 	.short	0x010a
        /*140a*/ 	.byte	0x3f
	.zero		1


	//   ....[92]....
        /*140c*/ 	.word	0x0001d0b0
        /*1410*/ 	.word	0x00000003
        /*1414*/ 	.word	0x00038860
        /*1418*/ 	.short	0x010a
        /*141a*/ 	.byte	0x3f
	.zero		1


	//   ....[93]....
        /*141c*/ 	.word	0x0001d100
        /*1420*/ 	.word	0x00000005
        /*1424*/ 	.word	0x00038860
        /*1428*/ 	.short	0x010a
        /*142a*/ 	.byte	0x3f
	.zero		1


	//   ....[94]....
        /*142c*/ 	.word	0x0001d150
        /*1430*/ 	.word	0x00000003
        /*1434*/ 	.word	0x00038880
        /*1438*/ 	.short	0x010a
        /*143a*/ 	.byte	0x3f
	.zero		1


	//----- nvinfo : EIATTR_NUM_MBARRIERS
	.align		4
.L_302:
        /*143c*/ 	.byte	0x03, 0x38
        /*143e*/ 	.short	0x0016


	//----- nvinfo : EIATTR_EXIT_INSTR_OFFSETS
	.align		4
        /*1440*/ 	.byte	0x04, 0x1c
        /*1442*/ 	.short	(.L_304 - .L_303)


	//   ....[0]....
.L_303:
        /*1444*/ 	.word	0x000009c0


	//   ....[1]....
        /*1448*/ 	.word	0x00011c10


	//   ....[2]....
        /*144c*/ 	.word	0x00019650


	//----- nvinfo : EIATTR_MAX_THREADS
	.align		4
.L_304:
        /*1450*/ 	.byte	0x04, 0x05
        /*1452*/ 	.short	(.L_306 - .L_305)
.L_305:
        /*1454*/ 	.word	0x00000180
        /*1458*/ 	.word	0x00000001
        /*145c*/ 	.word	0x00000001


	//----- nvinfo : EIATTR_CRS_STACK_SIZE
	.align		4
.L_306:
        /*1460*/ 	.byte	0x04, 0x1e
        /*1462*/ 	.short	(.L_308 - .L_307)
.L_307:
        /*1464*/ 	.word	0x00000000


	//----- nvinfo : EIATTR_CBANK_PARAM_SIZE
	.align		4
.L_308:
        /*1468*/ 	.byte	0x03, 0x19
        /*146a*/ 	.short	0x0af0


	//----- nvinfo : EIATTR_PARAM_CBANK
	.align		4
        /*146c*/ 	.byte	0x04, 0x0a
        /*146e*/ 	.short	(.L_310 - .L_309)
	.align		4
.L_309:
        /*1470*/ 	.word	index@(.nv.constant0._ZN7cutlass13device_kernelIN5flash11enable_sm90INS1_16FlashAttnFwdSm90INS1_25CollectiveMainloopFwdSm90ILi2EN4cute5tupleIJNS5_1CILi1EEES8_S8_EEENS6_IJNS7_ILi128EEESA_NS7_ILi256EEEEEELi256ENS_12float_e4m3_tEfNS_4arch4Sm90ELb1ELb0ELb1ELb1ELb1ELb0ELb0ELb1ELb0ELb1ELb1ELb0EEENS1_21CollectiveEpilogueFwdINS6_IJSA_SB_SA_EEES9_NS_10bfloat16_tESF_Li256ELb1ELb1ELb1ELb1EEENS1_36VarlenDynamicPersistentTileSchedulerILi128ELi128ELi256ELi128ELb1ELb1ELb1ELb1ELb1ELb1EEEEEEEEEvNT_6ParamsE)
        /*1474*/ 	.short	0x0210
        /*1476*/ 	.short	0x0af0


	//----- nvinfo : EIATTR_SW_WAR
	.align		4
.L_310:
        /*1478*/ 	.byte	0x04, 0x36
        /*147a*/ 	.short	(.L_312 - .L_311)
.L_311:
        /*147c*/ 	.word	0x00000008
.L_312:


//--------------------- .nv.info._ZN7cutlass13device_kernelIN5flash11enable_sm90INS1_16FlashAttnFwdSm90INS1_25CollectiveMainloopFwdSm90ILi2EN4cute5tupleIJNS5_1CILi1EEES8_S8_EEENS6_IJNS7_ILi128EEESA_NS7_ILi256EEEEEELi256ENS_12float_e4m3_tEfNS_4arch4Sm90ELb1ELb0ELb1ELb1ELb1ELb1ELb0ELb1ELb0ELb1ELb1ELb0EEENS1_21CollectiveEpilogueFwdINS6_IJSA_SB_SA_EEES9_NS_10bfloat16_tESF_Li256ELb1ELb1ELb1ELb1EEENS1_36VarlenDynamicPersistentTileSchedulerILi128ELi128ELi256ELi128ELb1ELb1ELb1ELb1ELb1ELb1EEEEEEEEEvNT_6ParamsE --------------------------
	.section	.nv.info._ZN7cutlass13device_kernelIN5flash11enable_sm90INS1_16FlashAttnFwdSm90INS1_25CollectiveMainloopFwdSm90ILi2EN4cute5tupleIJNS5_1CILi1EEES8_S8_EEENS6_IJNS7_ILi128EEESA_NS7_ILi256EEEEEELi256ENS_12float_e4m3_tEfNS_4arch4Sm90ELb1ELb0ELb1ELb1ELb1ELb1ELb0ELb1ELb0ELb1ELb1ELb0EEENS1_21CollectiveEpilogueFwdINS6_IJSA_SB_SA_EEES9_NS_10bfloat16_tESF_Li256ELb1ELb1ELb1ELb1EEENS1_36VarlenDynamicPersistentTileSchedulerILi128ELi128ELi256ELi128ELb1ELb1ELb1ELb1ELb1ELb1EEEEEEEEEvNT_6ParamsE,"",@"SHT_CUDA_INFO"
	.sectionflags	@""
	.align	4


	//----- nvinfo : EIATTR_CUDA_API_VERSION
	.align		4
        /*0000*/ 	.byte	0x04, 0x37
        /*0002*/ 	.short	(.L_314 - .L_313)
.L_313:
        /*0004*/ 	.word	0x00000082


	//----- nvinfo : EIATTR_KPARAM_INFO
	.align		4
.L_314:
        /*0008*/ 	.byte	0x04, 0x17
        /*000a*/ 	.short	(.L_316 - .L_315)
.L_315:
        /*000c*/ 	.word	0x00000000
        /*0010*/ 	.short	0x0000
        /*0012*/ 	.short	0x0070
        /*0014*/ 	.byte	0x00, 0xf0, 0x01, 0x2a


	//----- nvinfo : EIATTR_SPARSE_MMA_MASK
	.align		4
.L_316:
        /*0018*/ 	.byte	0x03, 0x50
        /*001a*/ 	.short	0x0000


	//----- nvinfo : EIATTR_MAXREG_COUNT
	.align		4
        /*001c*/ 	.byte	0x03, 0x1b
        /*001e*/ 	.short	0x00a8


	//----- nvinfo : EIATTR_NUM_BARRIERS
	.align		4
        /*0020*/ 	.byte	0x02, 0x4c
        /*0022*/ 	.byte	0x10
	.zero		1


	//----- nvinfo : EIATTR_EXTERNS
	.align		4
        /*0024*/ 	.byte	0x04, 0x0f
        /*0026*/ 	.short	(.L_318 - .L_317)


	//   ....[0]....
	.align		4
.L_317:
        /*0028*/ 	.word	index@(__assertfail)


	//----- nvinfo : EIATTR_ANNOTATIONS
	.align		4
.L_318:
        /*002c*/ 	.byte	0x04, 0x55
        /*002e*/ 	.short	(.L_320 - .L_319)


	//   ....[0]....
.L_319:
        /* <DEDUP_REMOVED lines=219> */


	//----- nvinfo : EIATTR_MERCURY_ISA_VERSION
	.align		4
.L_320:
        /*0dc8*/ 	.byte	0x03, 0x5f
        /*0dca*/ 	.short	0x0101


	//----- nvinfo : EIATTR_UNUSED_LOAD_BYTE_OFFSET
	.align		4
        /*0dcc*/ 	.byte	0x04, 0x44
        /*0dce*/ 	.short	(.L_322 - .L_321)


	//   ....[0]....
.L_321:
        /*0dd0*/ 	.word	0x00000a90
        /*0dd4*/ 	.word	0x0000fff0


	//   ....[1]....
        /*0dd8*/ 	.word	0x00021930
        /*0ddc*/ 	.word	0x0000fff0


	//----- nvinfo : EIATTR_INT_WARP_WIDE_INSTR_OFFSETS
	.align		4
.L_322:
        /*0de0*/ 	.byte	0x04, 0x31
        /*0de2*/ 	.short	(.L_324 - .L_323)


	//   ....[0]....
.L_323:
        /*0de4*/ 	.word	0x00000130


	//   ....[1]....
        /*0de8*/ 	.word	0x00000170


	//   ....[2]....
        /*0dec*/ 	.word	0x000001e0


	//   ....[3]....
        /*0df0*/ 	.word	0x0002c060


	//   ....[4]....
        /*0df4*/ 	.word	0x0002c0f0


	//   ....[5]....
        /*0df8*/ 	.word	0x0002ff80


	//   ....[6]....
        /*0dfc*/ 	.word	0x00030010


	//----- nvinfo : EIATTR_COOP_GROUP_MASK_REGIDS
	.align		4
.L_324:
        /*0e00*/ 	.byte	0x04, 0x29
        /*0e02*/ 	.short	(.L_326 - .L_325)


	//   ....[0]....
.L_325:
        /*0e04*/ 	.word	0xffffffff


	//   ....[1]....
        /*0e08*/ 	.word	0xffffffff


	//   ....[2]....
        /*0e0c*/ 	.word	0xffffffff


	//   ....[3]....
        /*0e10*/ 	.word	0xffffffff


	//   ....[4]....
        /*0e14*/ 	.word	0xffffffff


	//   ....[5]....
        /*0e18*/ 	.word	0xffffffff


	//   ....[6]....
        /*0e1c*/ 	.word	0xffffffff


	//   ....[7]....
        /*0e20*/ 	.word	0xffffffff


	//   ....[8]....
        /*0e24*/ 	.word	0xffffffff


	//   ....[9]....
        /*0e28*/ 	.word	0xffffffff


	//   ....[10]....
        /*0e2c*/ 	.word	0xffffffff


	//   ....[11]....
        /*0e30*/ 	.word	0xffffffff


	//   ....[12]....
        /*0e34*/ 	.word	0xffffffff


	//   ....[13]....
        /*0e38*/ 	.word	0xffffffff


	//   ....[14]....
        /*0e3c*/ 	.word	0xffffffff


	//   ....[15]....
        /*0e40*/ 	.word	0xffffffff


	//   ....[16]....
        /*0e44*/ 	.word	0xffffffff


	//   ....[17]....
        /*0e48*/ 	.word	0xffffffff


	//   ....[18]....
        /*0e4c*/ 	.word	0xffffffff


	//   ....[19]....
        /*0e50*/ 	.word	0xffffffff


	//   ....[20]....
        /*0e54*/ 	.word	0xffffffff


	//   ....[21]....
        /*0e58*/ 	.word	0xffffffff


	//   ....[22]....
        /*0e5c*/ 	.word	0xffffffff


	//   ....[23]....
        /*0e60*/ 	.word	0xffffffff


	//   ....[24]....
        /*0e64*/ 	.word	0xffffffff


	//   ....[25]....
        /*0e68*/ 	.word	0xffffffff


	//   ....[26]....
        /*0e6c*/ 	.word	0xffffffff


	//   ....[27]....
        /*0e70*/ 	.word	0xffffffff


	//   ....[28]....
        /*0e74*/ 	.word	0xffffffff


	//   ....[29]....
        /*0e78*/ 	.word	0xffffffff


	//   ....[30]....
        /*0e7c*/ 	.word	0xffffffff


	//   ....[31]....
        /*0e80*/ 	.word	0xffffffff


	//   ....[32]....
        /*0e84*/ 	.word	0xffffffff


	//   ....[33]....
        /*0e88*/ 	.word	0xffffffff


	//   ....[34]....
        /*0e8c*/ 	.word	0xffffffff


	//   ....[35]....
        /*0e90*/ 	.word	0xffffffff


	//   ....[36]....
        /*0e94*/ 	.word	0xffffffff


	//   ....[37]....
        /*0e98*/ 	.word	0xffffffff


	//   ....[38]....
        /*0e9c*/ 	.word	0xffffffff


	//   ....[39]....
        /*0ea0*/ 	.word	0xffffffff


	//   ....[40]....
        /*0ea4*/ 	.word	0xffffffff


	//   ....[41]....
        /*0ea8*/ 	.word	0xffffffff


	//   ....[42]....
        /*0eac*/ 	.word	0xffffffff


	//   ....[43]....
        /*0eb0*/ 	.word	0xffffffff


	//   ....[44]....
        /*0eb4*/ 	.word	0xffffffff


	//   ....[45]....
        /*0eb8*/ 	.word	0xffffffff


	//   ....[46]....
        /*0ebc*/ 	.word	0xffffffff


	//   ....[47]....
        /*0ec0*/ 	.word	0xffffffff


	//   ....[48]....
        /*0ec4*/ 	.word	0xffffffff


	//   ....[49]....
        /*0ec8*/ 	.word	0xffffffff


	//   ....[50]....
        /*0ecc*/ 	.word	0xffffffff


	//   ....[51]....
        /*0ed0*/ 	.word	0xffffffff


	//   ....[52]....
        /*0ed4*/ 	.word	0xffffffff


	//   ....[53]....
        /*0ed8*/ 	.word	0xffffffff


	//   ....[54]....
        /*0edc*/ 	.word	0xffffffff


	//   ....[55]....
        /*0ee0*/ 	.word	0xffffffff


	//   ....[56]....
        /*0ee4*/ 	.word	0xffffffff


	//   ....[57]....
        /*0ee8*/ 	.word	0xffffffff


	//   ....[58]....
        /*0eec*/ 	.word	0xffffffff


	//   ....[59]....
        /*0ef0*/ 	.word	0xffffffff


	//   ....[60]....
        /*0ef4*/ 	.word	0xffffffff


	//   ....[61]....
        /*0ef8*/ 	.word	0xffffffff


	//   ....[62]....
        /*0efc*/ 	.word	0xffffffff


	//   ....[63]....
        /*0f00*/ 	.word	0xffffffff


	//   ....[64]....
        /*0f04*/ 	.word	0xffffffff


	//   ....[65]....
        /*0f08*/ 	.word	0xffffffff


	//   ....[66]....
        /*0f0c*/ 	.word	0xffffffff


	//   ....[67]....
        /*0f10*/ 	.word	0xffffffff


	//   ....[68]....
        /*0f14*/ 	.word	0xffffffff


	//   ....[69]....
        /*0f18*/ 	.word	0xffffffff


	//   ....[70]....
        /*0f1c*/ 	.word	0xffffffff


	//   ....[71]....
        /*0f20*/ 	.word	0xffffffff


	//   ....[72]....
        /*0f24*/ 	.word	0xffffffff


	//   ....[73]....
        /*0f28*/ 	.word	0xffffffff


	//   ....[74]....
        /*0f2c*/ 	.word	0xffffffff


	//   ....[75]....
        /*0f30*/ 	.word	0xffffffff


	//   ....[76]....
        /*0f34*/ 	.word	0xffffffff


	//   ....[77]....
        /*0f38*/ 	.word	0xffffffff


	//   ....[78]....
        /*0f3c*/ 	.word	0xffffffff


	//   ....[79]....
        /*0f40*/ 	.word	0xffffffff


	//   ....[80]....
        /*0f44*/ 	.word	0xffffffff


	//   ....[81]....
        /*0f48*/ 	.word	0xffffffff


	//   ....[82]....
        /*0f4c*/ 	.word	0xffffffff


	//   ....[83]....
        /*0f50*/ 	.word	0xffffffff


	//   ....[84]....
        /*0f54*/ 	.word	0xffffffff


	//   ....[85]....
        /*0f58*/ 	.word	0xffffffff


	//   ....[86]....
        /*0f5c*/ 	.word	0xffffffff


	//   ....[87]....
        /*0f60*/ 	.word	0xffffffff


	//   ....[88]....
        /*0f64*/ 	.word	0xffffffff


	//   ....[89]....
        /*0f68*/ 	.word	0xffffffff


	//   ....[90]....
        /*0f6c*/ 	.word	0xffffffff


	//   ....[91]....
        /*0f70*/ 	.word	0xffffffff


	//   ....[92]....
        /*0f74*/ 	.word	0xffffffff


	//   ....[93]....
        /*0f78*/ 	.word	0xffffffff


	//   ....[94]....
        /*0f7c*/ 	.word	0xffffffff


	//   ....[95]....
        /*0f80*/ 	.word	0xffffffff


	//   ....[96]....
        /*0f84*/ 	.word	0xffffffff


	//   ....[97]....
        /*0f88*/ 	.word	0xffffffff


	//   ....[98]....
        /*0f8c*/ 	.word	0xffffffff


	//   ....[99]....
        /*0f90*/ 	.word	0xffffffff


	//   ....[100]....
        /*0f94*/ 	.word	0xffffffff


	//   ....[101]....
        /*0f98*/ 	.word	0xffffffff


	//   ....[102]....
        /*0f9c*/ 	.word	0xffffffff


	//   ....[103]....
        /*0fa0*/ 	.word	0xffffffff


	//   ....[104]....
        /*0fa4*/ 	.word	0xffffffff


	//   ....[105]....
        /*0fa8*/ 	.word	0xffffffff


	//   ....[106]....
        /*0fac*/ 	.word	0xffffffff


	//   ....[107]....
        /*0fb0*/ 	.word	0xffffffff


	//   ....[108]....
        /*0fb4*/ 	.word	0xffffffff


	//   ....[109]....
        /*0fb8*/ 	.word	0xffffffff


	//   ....[110]....
        /*0fbc*/ 	.word	0xffffffff


	//   ....[111]....
        /*0fc0*/ 	.word	0xffffffff


	//   ....[112]....
        /*0fc4*/ 	.word	0xffffffff


	//   ....[113]....
        /*0fc8*/ 	.word	0xffffffff


	//   ....[114]....
        /*0fcc*/ 	.word	0xffffffff


	//   ....[115]....
        /*0fd0*/ 	.word	0xffffffff


	//   ....[116]....
        /*0fd4*/ 	.word	0xffffffff


	//   ....[117]....
        /*0fd8*/ 	.word	0xffffffff


	//   ....[118]....
        /*0fdc*/ 	.word	0xffffffff


	//   ....[119]....
        /*0fe0*/ 	.word	0xffffffff


	//   ....[120]....
        /*0fe4*/ 	.word	0xffffffff


	//   ....[121]....
        /*0fe8*/ 	.word	0xffffffff


	//   ....[122]....
        /*0fec*/ 	.word	0xffffffff


	//   ....[123]....
        /*0ff0*/ 	.word	0xffffffff


	//   ....[124]....
        /*0ff4*/ 	.word	0xffffffff


	//   ....[125]....
        /*0ff8*/ 	.word	0xffffffff


	//   ....[126]....
        /*0ffc*/ 	.word	0xffffffff


	//   ....[127]....
        /*1000*/ 	.word	0xffffffff


	//   ....[128]....
        /*1004*/ 	.word	0xffffffff


	//   ....[129]....
        /*1008*/ 	.word	0xffffffff


	//   ....[130]....
        /*100c*/ 	.word	0xffffffff


	//   ....[131]....
        /*1010*/ 	.word	0xffffffff


	//   ....[132]....
        /*1014*/ 	.word	0xffffffff


	//   ....[133]....
        /*1018*/ 	.word	0xffffffff


	//   ....[134]....
        /*101c*/ 	.word	0xffffffff


	//   ....[135]....
        /*1020*/ 	.word	0xffffffff


	//   ....[136]....
        /*1024*/ 	.word	0xffffffff


	//   ....[137]....
        /*1028*/ 	.word	0xffffffff


	//   ....[138]....
        /*102c*/ 	.word	0xffffffff


	//   ....[139]....
        /*1030*/ 	.word	0xffffffff


	//   ....[140]....
        /*1034*/ 	.word	0xffffffff


	//   ....[141]....
        /*1038*/ 	.word	0xffffffff


	//   ....[142]....
        /*103c*/ 	.word	0xffffffff


	//   ....[143]....
        /*1040*/ 	.word	0xffffffff


	//   ....[144]....
        /*1044*/ 	.word	0xffffffff


	//   ....[145]....
        /*1048*/ 	.word	0xffffffff


	//   ....[146]....
        /*104c*/ 	.word	0xffffffff


	//   ....[147]....
        /*1050*/ 	.word	0xffffffff


	//   ....[148]....
        /*1054*/ 	.word	0xffffffff


	//   ....[149]....
        /*1058*/ 	.word	0xffffffff


	//   ....[150]....
        /*105c*/ 	.word	0xffffffff


	//   ....[151]....
        /*1060*/ 	.word	0xffffffff


	//   ....[152]....
        /*1064*/ 	.word	0xffffffff


	//   ....[153]....
        /*1068*/ 	.word	0xffffffff


	//   ....[154]....
        /*106c*/ 	.word	0xffffffff


	//   ....[155]....
        /*1070*/ 	.word	0xffffffff


	//   ....[156]....
        /*1074*/ 	.word	0xffffffff


	//   ....[157]....
        /*1078*/ 	.word	0xffffffff


	//   ....[158]....
        /*107c*/ 	.word	0xffffffff


	//   ....[159]....
        /*1080*/ 	.word	0xffffffff


	//   ....[160]....
        /*1084*/ 	.word	0xffffffff


	//   ....[161]....
        /*1088*/ 	.word	0xffffffff


	//   ....[162]....
        /*108c*/ 	.word	0xffffffff


	//   ....[163]....
        /*1090*/ 	.word	0xffffffff


	//   ....[164]....
        /*1094*/ 	.word	0xffffffff


	//   ....[165]....
        /*1098*/ 	.word	0xffffffff


	//   ....[166]....
        /*109c*/ 	.word	0xffffffff


	//   ....[167]....
        /*10a0*/ 	.word	0xffffffff


	//   ....[168]....
        /*10a4*/ 	.word	0xffffffff


	//   ....[169]....
        /*10a8*/ 	.word	0xffffffff


	//   ....[170]....
        /*10ac*/ 	.word	0xffffffff


	//   ....[171]....
        /*10b0*/ 	.word	0xffffffff


	//   ....[172]....
        /*10b4*/ 	.word	0xffffffff


	//   ....[173]....
        /*10b8*/ 	.word	0xffffffff


	//   ....[174]....
        /*10bc*/ 	.word	0xffffffff


	//   ....[175]....
        /*10c0*/ 	.word	0xffffffff


	//   ....[176]....
        /*10c4*/ 	.word	0xffffffff


	//   ....[177]....
        /*10c8*/ 	.word	0xffffffff


	//   ....[178]....
        /*10cc*/ 	.word	0xffffffff


	//   ....[179]....
        /*10d0*/ 	.word	0xffffffff


	//   ....[180]....
        /*10d4*/ 	.word	0xffffffff


	//   ....[181]....
        /*10d8*/ 	.word	0xffffffff


	//   ....[182]....
        /*10dc*/ 	.word	0xffffffff


	//   ....[183]....
        /*10e0*/ 	.word	0xffffffff


	//   ....[184]....
        /*10e4*/ 	.word	0xffffffff


	//   ....[185]....
        /*10e8*/ 	.word	0xffffffff


	//   ....[186]....
        /*10ec*/ 	.word	0xffffffff


	//   ....[187]....
        /*10f0*/ 	.word	0xffffffff


	//   ....[188]....
        /*10f4*/ 	.word	0xffffffff


	//   ....[189]....
        /*10f8*/ 	.word	0xffffffff


	//   ....[190]....
        /*10fc*/ 	.word	0xffffffff


	//   ....[191]....
        /*1100*/ 	.word	0xffffffff


	//   ....[192]....
        /*1104*/ 	.word	0xffffffff


	//   ....[193]....
        /*1108*/ 	.word	0xffffffff


	//   ....[194]....
        /*110c*/ 	.word	0xffffffff


	//   ....[195]....
        /*1110*/ 	.word	0xffffffff


	//   ....[196]....
        /*1114*/ 	.word	0xffffffff


	//   ....[197]....
        /*1118*/ 	.word	0xffffffff


	//   ....[198]....
        /*111c*/ 	.word	0xffffffff


	//   ....[199]....
        /*1120*/ 	.word	0xffffffff


	//   ....[200]....
        /*1124*/ 	.word	0xffffffff


	//   ....[201]....
        /*1128*/ 	.word	0xffffffff


	//   ....[202]....
        /*112c*/ 	.word	0xffffffff


	//   ....[203]....
        /*1130*/ 	.word	0xffffffff


	//   ....[204]....
        /*1134*/ 	.word	0xffffffff


	//   ....[205]....
        /*1138*/ 	.word	0xffffffff


	//   ....[206]....
        /*113c*/ 	.word	0xffffffff


	//   ....[207]....
        /*1140*/ 	.word	0xffffffff


	//   ....[208]....
        /*1144*/ 	.word	0xffffffff


	//   ....[209]....
        /*1148*/ 	.word	0xffffffff


	//   ....[210]....
        /*114c*/ 	.word	0xffffffff


	//   ....[211]....
        /*1150*/ 	.word	0xffffffff


	//   ....[212]....
        /*1154*/ 	.word	0xffffffff


	//   ....[213]....
        /*1158*/ 	.word	0xffffffff


	//   ....[214]....
        /*115c*/ 	.word	0xffffffff


	//   ....[215]....
        /*1160*/ 	.word	0xffffffff


	//   ....[216]....
        /*1164*/ 	.word	0xffffffff


	//   ....[217]....
        /*1168*/ 	.word	0xffffffff


	//   ....[218]....
        /*116c*/ 	.word	0xffffffff


	//   ....[219]....
        /*1170*/ 	.word	0xffffffff


	//   ....[220]....
        /*1174*/ 	.word	0xffffffff


	//   ....[221]....
        /*1178*/ 	.word	0xffffffff


	//   ....[222]....
        /*117c*/ 	.word	0xffffffff


	//   ....[223]....
        /*1180*/ 	.word	0xffffffff


	//   ....[224]....
        /*1184*/ 	.word	0xffffffff


	//   ....[225]....
        /*1188*/ 	.word	0xffffffff


	//   ....[226]....
        /*118c*/ 	.word	0xffffffff


	//   ....[227]....
        /*1190*/ 	.word	0xffffffff


	//   ....[228]....
        /*1194*/ 	.word	0xffffffff


	//   ....[229]....
        /*1198*/ 	.word	0xffffffff


	//   ....[230]....
        /*119c*/ 	.word	0xffffffff


	//   ....[231]....
        /*11a0*/ 	.word	0xffffffff


	//   ....[232]....
        /*11a4*/ 	.word	0xffffffff


	//   ....[233]....
        /*11a8*/ 	.word	0xffffffff


	//   ....[234]....
        /*11ac*/ 	.word	0xffffffff


	//   ....[235]....
        /*11b0*/ 	.word	0xffffffff


	//   ....[236]....
        /*11b4*/ 	.word	0xffffffff


	//   ....[237]....
        /*11b8*/ 	.word	0xffffffff


	//   ....[238]....
        /*11bc*/ 	.word	0xffffffff


	//   ....[239]....
        /*11c0*/ 	.word	0xffffffff


	//   ....[240]....
        /*11c4*/ 	.word	0xffffffff


	//   ....[241]....
        /*11c8*/ 	.word	0xffffffff


	//   ....[242]....
        /*11cc*/ 	.word	0xffffffff


	//   ....[243]....
        /*11d0*/ 	.word	0xffffffff


	//   ....[244]....
        /*11d4*/ 	.word	0xffffffff


	//   ....[245]....
        /*11d8*/ 	.word	0xffffffff


	//   ....[246]....
        /*11dc*/ 	.word	0xffffffff


	//   ....[247]....
        /*11e0*/ 	.word	0xffffffff


	//   ....[248]....
        /*11e4*/ 	.word	0xffffffff


	//   ....[249]....
        /*11e8*/ 	.word	0xffffffff


	//   ....[250]....
        /*11ec*/ 	.word	0xffffffff


	//   ....[251]....
        /*11f0*/ 	.word	0xffffffff


	//   ....[252]....
        /*11f4*/ 	.word	0xffffffff


	//   ....[253]....
        /*11f8*/ 	.word	0xffffffff


	//   ....[254]....
        /*11fc*/ 	.word	0xffffffff


	//   ....[255]....
        /*1200*/ 	.word	0xffffffff


	//   ....[0]....
        /*1204*/ 	.word	0xffffffff


	//   ....[1]....
        /*1208*/ 	.word	0xffffffff


	//   ....[2]....
        /*120c*/ 	.word	0xffffffff


	//   ....[3]....
        /*1210*/ 	.word	0xffffffff


	//   ....[4]....
        /*1214*/ 	.word	0xffffffff


	//   ....[5]....
        /*1218*/ 	.word	0xffffffff


	//   ....[6]....
        /*121c*/ 	.word	0xffffffff


	//   ....[7]....
        /*1220*/ 	.word	0xffffffff


	//   ....[8]....
        /*1224*/ 	.word	0xffffffff


	//   ....[9]....
        /*1228*/ 	.word	0xffffffff


	//   ....[10]....
        /*122c*/ 	.word	0xffffffff


	//   ....[11]....
        /*1230*/ 	.word	0xffffffff


	//   ....[12]....
        /*1234*/ 	.word	0xffffffff


	//   ....[13]....
        /*1238*/ 	.word	0xffffffff


	//   ....[14]....
        /*123c*/ 	.word	0xffffffff


	//   ....[15]....
        /*1240*/ 	.word	0xffffffff


	//   ....[16]....
        /*1244*/ 	.word	0xffffffff


	//   ....[17]....
        /*1248*/ 	.word	0xffffffff


	//   ....[18]....
        /*124c*/ 	.word	0xffffffff


	//   ....[19]....
        /*1250*/ 	.word	0xffffffff


	//   ....[20]....
        /*1254*/ 	.word	0xffffffff


	//   ....[21]....
        /*1258*/ 	.word	0xffffffff


	//   ....[22]....
        /*125c*/ 	.word	0xffffffff


	//   ....[23]....
        /*1260*/ 	.word	0xffffffff


	//   ....[24]....
        /*1264*/ 	.word	0xffffffff


	//   ....[25]....
        /*1268*/ 	.word	0xffffffff


	//   ....[26]....
        /*126c*/ 	.word	0xffffffff


	//   ....[27]....
        /*1270*/ 	.word	0xffffffff


	//   ....[28]....
        /*1274*/ 	.word	0xffffffff


	//   ....[29]....
        /*1278*/ 	.word	0xffffffff


	//   ....[30]....
        /*127c*/ 	.word	0xffffffff


	//   ....[31]....
        /*1280*/ 	.word	0xffffffff


	//   ....[32]....
        /*1284*/ 	.word	0xffffffff


	//   ....[33]....
        /*1288*/ 	.word	0xffffffff


	//   ....[34]....
        /*128c*/ 	.word	0xffffffff


	//   ....[35]....
        /*1290*/ 	.word	0xffffffff


	//   ....[36]....
        /*1294*/ 	.word	0xffffffff


	//   ....[37]....
        /*1298*/ 	.word	0xffffffff


	//   ....[38]....
        /*129c*/ 	.word	0xffffffff


	//   ....[39]....
        /*12a0*/ 	.word	0xffffffff


	//   ....[40]....
        /*12a4*/ 	.word	0xffffffff


	//   ....[41]....
        /*12a8*/ 	.word	0xffffffff


	//   ....[42]....
        /*12ac*/ 	.word	0xffffffff


	//   ....[43]....
        /*12b0*/ 	.word	0xffffffff


	//   ....[44]....
        /*12b4*/ 	.word	0xffffffff


	//   ....[45]....
        /*12b8*/ 	.word	0xffffffff


	//   ....[46]....
        /*12bc*/ 	.word	0xffffffff


	//   ....[47]....
        /*12c0*/ 	.word	0xffffffff


	//   ....[48]....
        /*12c4*/ 	.word	0xffffffff


	//   ....[49]....
        /*12c8*/ 	.word	0xffffffff


	//   ....[50]....
        /*12cc*/ 	.word	0xffffffff


	//   ....[51]....
        /*12d0*/ 	.word	0xffffffff


	//   ....[52]....
        /*12d4*/ 	.word	0xffffffff


	//   ....[53]....
        /*12d8*/ 	.word	0xffffffff


	//   ....[54]....
        /*12dc*/ 	.word	0xffffffff


	//   ....[55]....
        /*12e0*/ 	.word	0xffffffff


	//   ....[56]....
        /*12e4*/ 	.word	0xffffffff


	//   ....[57]....
        /*12e8*/ 	.word	0xffffffff


	//   ....[58]....
        /*12ec*/ 	.word	0xffffffff


	//   ....[59]....
        /*12f0*/ 	.word	0xffffffff


	//   ....[60]....
        /*12f4*/ 	.word	0xffffffff


	//   ....[61]....
        /*12f8*/ 	.word	0xffffffff


	//   ....[62]....
        /*12fc*/ 	.word	0xffffffff


	//   ....[63]....
        /*1300*/ 	.word	0xffffffff


	//   ....[64]....
        /*1304*/ 	.word	0xffffffff


	//   ....[65]....
        /*1308*/ 	.word	0xffffffff


	//   ....[66]....
        /*130c*/ 	.word	0xffffffff


	//   ....[67]....
        /*1310*/ 	.word	0xffffffff


	//   ....[68]....
        /*1314*/ 	.word	0xffffffff


	//   ....[69]....
        /*1318*/ 	.word	0xffffffff


	//   ....[70]....
        /*131c*/ 	.word	0xffffffff


	//   ....[71]....
        /*1320*/ 	.word	0xffffffff


	//   ....[72]....
        /*1324*/ 	.word	0xffffffff


	//   ....[73]....
        /*1328*/ 	.word	0xffffffff


	//   ....[74]....
        /*132c*/ 	.word	0xffffffff


	//   ....[75]....
        /*1330*/ 	.word	0xffffffff


	//   ....[76]....
        /*1334*/ 	.word	0xffffffff


	//   ....[77]....
        /*1338*/ 	.word	0xffffffff


	//   ....[78]....
        /*133c*/ 	.word	0xffffffff


	//   ....[79]....
        /*1340*/ 	.word	0xffffffff


	//   ....[80]....
        /*1344*/ 	.word	0xffffffff


	//   ....[81]....
        /*1348*/ 	.word	0xffffffff


	//   ....[82]....
        /*134c*/ 	.word	0xffffffff


	//   ....[83]....
        /*1350*/ 	.word	0xffffffff


	//   ....[84]....
        /*1354*/ 	.word	0xffffffff


	//   ....[85]....
        /*1358*/ 	.word	0xffffffff


	//   ....[86]....
        /*135c*/ 	.word	0xffffffff


	//   ....[87]....
        /*1360*/ 	.word	0xffffffff


	//   ....[88]....
        /*1364*/ 	.word	0xffffffff


	//   ....[89]....
        /*1368*/ 	.word	0xffffffff


	//   ....[90]....
        /*136c*/ 	.word	0xffffffff


	//   ....[91]....
        /*1370*/ 	.word	0xffffffff


	//   ....[92]....
        /*1374*/ 	.word	0xffffffff


	//   ....[93]....
        /*1378*/ 	.word	0xffffffff


	//   ....[94]....
        /*137c*/ 	.word	0xffffffff


	//   ....[95]....
        /*1380*/ 	.word	0xffffffff


	//   ....[96]....
        /*1384*/ 	.word	0xffffffff


	//   ....[97]....
        /*1388*/ 	.word	0xffffffff


	//   ....[98]....
        /*138c*/ 	.word	0xffffffff


	//   ....[99]....
        /*1390*/ 	.word	0xffffffff


	//   ....[100]....
        /*1394*/ 	.word	0xffffffff


	//   ....[101]....
        /*1398*/ 	.word	0xffffffff


	//   ....[102]....
        /*139c*/ 	.word	0xffffffff


	//   ....[103]....
        /*13a0*/ 	.word	0xffffffff


	//   ....[104]....
        /*13a4*/ 	.word	0xffffffff


	//   ....[105]....
        /*13a8*/ 	.word	0x0500000f


	//   ....[106]....
        /*13ac*/ 	.word	0x0500000f


	//   ....[107]....
        /*13b0*/ 	.word	0x0500000f


	//   ....[108]....
        /*13b4*/ 	.word	0x0500000f


	//   ....[109]....
        /*13b8*/ 	.word	0x0500000f


	//   ....[110]....
        /*13bc*/ 	.word	0x0500000f


	//   ....[111]....
        /*13c0*/ 	.word	0x0500000f


	//   ....[112]....
        /*13c4*/ 	.word	0x0500000f


	//   ....[113]....
        /*13c8*/ 	.word	0x0500000f


	//   ....[114]....
        /*13cc*/ 	.word	0x0500000f


	//   ....[115]....
        /*13d0*/ 	.word	0x0500000f


	//   ....[116]....
        /*13d4*/ 	.word	0x0500000f


	//   ....[117]....
        /*13d8*/ 	.word	0x0500000f


	//   ....[118]....
        /*13dc*/ 	.word	0x0500000f


	//   ....[119]....
        /*13e0*/ 	.word	0x0500000f


	//   ....[120]....
        /*13e4*/ 	.word	0x0500000f


	//   ....[121]....
        /*13e8*/ 	.word	0x0500000f


	//   ....[122]....
        /*13ec*/ 	.word	0x0500000f


	//   ....[123]....
        /*13f0*/ 	.word	0x0500000f


	//   ....[124]....
        /*13f4*/ 	.word	0x0500000f


	//   ....[125]....
        /*13f8*/ 	.word	0x0500000f


	//   ....[126]....
        /*13fc*/ 	.word	0x0500000f


	//   ....[127]....
        /*1400*/ 	.word	0x0500000f


	//   ....[128]....
        /*1404*/ 	.word	0x0500000f


	//   ....[129]....
        /*1408*/ 	.word	0x0500000f


	//   ....[130]....
        /*140c*/ 	.word	0x0500000f


	//   ....[131]....
        /*1410*/ 	.word	0x0500000f


	//   ....[132]....
        /*1414*/ 	.word	0x0500000f


	//   ....[133]....
        /*1418*/ 	.word	0x0500000f


	//   ....[134]....
        /*141c*/ 	.word	0x0500000f


	//   ....[135]....
        /*1420*/ 	.word	0x0500000f


	//   ....[136]....
        /*1424*/ 	.word	0x0500000f


	//   ....[137]....
        /*1428*/ 	.word	0x0500000f


	//   ....[138]....
        /*142c*/ 	.word	0x0500000f


	//   ....[139]....
        /*1430*/ 	.word	0x0500000f


	//   ....[140]....
        /*1434*/ 	.word	0x0500000f


	//   ....[141]....
        /*1438*/ 	.word	0x0500000f


	//   ....[142]....
        /*143c*/ 	.word	0x0500000f


	//   ....[143]....
        /*1440*/ 	.word	0x0500000f


	//   ....[144]....
        /*1444*/ 	.word	0x0500000f


	//   ....[145]....
        /*1448*/ 	.word	0x0500000f


	//   ....[146]....
        /*144c*/ 	.word	0x0500000f


	//   ....[147]....
        /*1450*/ 	.word	0x0500000f


	//   ....[148]....
        /*1454*/ 	.word	0x0500000f


	//   ....[149]....
        /*1458*/ 	.word	0x0500000f


	//   ....[150]....
        /*145c*/ 	.word	0x0500000f


	//   ....[151]....
        /*1460*/ 	.word	0x0500000f


	//   ....[152]....
        /*1464*/ 	.word	0x0500000f


	//   ....[153]....
        /*1468*/ 	.word	0x0500000f


	//   ....[154]....
        /*146c*/ 	.word	0x0500000f


	//   ....[155]....
        /*1470*/ 	.word	0x0500000f


	//   ....[156]....
        /*1474*/ 	.word	0x0500000f


	//   ....[157]....
        /*1478*/ 	.word	0x0500000f


	//   ....[158]....
        /*147c*/ 	.word	0x0500000f


	//   ....[159]....
        /*1480*/ 	.word	0x0500000f


	//   ....[160]....
        /*1484*/ 	.word	0x0500000f


	//   ....[161]....
        /*1488*/ 	.word	0x0500000f


	//   ....[162]....
        /*148c*/ 	.word	0x0500000f


	//   ....[163]....
        /*1490*/ 	.word	0x0500000f


	//   ....[164]....
        /*1494*/ 	.word	0x0500000f


	//   ....[165]....
        /*1498*/ 	.word	0x0500000f


	//   ....[166]....
        /*149c*/ 	.word	0x0500000f


	//   ....[167]....
        /*14a0*/ 	.word	0x0500000f


	//   ....[168]....
        /*14a4*/ 	.word	0x0500000f


	//   ....[169]....
        /*14a8*/ 	.word	0x0500000f


	//   ....[170]....
        /*14ac*/ 	.word	0x0500000f


	//   ....[171]....
        /*14b0*/ 	.word	0x0500000f


	//   ....[172]....
        /*14b4*/ 	.word	0x0500000f


	//   ....[173]....
        /*14b8*/ 	.word	0x0500000f


	//   ....[174]....
        /*14bc*/ 	.word	0x0500000f


	//   ....[175]....
        /*14c0*/ 	.word	0x0500000f


	//   ....[176]....
        /*14c4*/ 	.word	0x0500000f


	//   ....[177]....
        /*14c8*/ 	.word	0x0500000f


	//   ....[178]....
        /*14cc*/ 	.word	0x0500000f


	//   ....[179]....
        /*14d0*/ 	.word	0x0500000f


	//   ....[180]....
        /*14d4*/ 	.word	0x0500000f


	//   ....[181]....
        /*14d8*/ 	.word	0x0500000f


	//   ....[182]....
        /*14dc*/ 	.word	0x0500000f


	//   ....[183]....
        /*14e0*/ 	.word	0x0500000f


	//   ....[184]....
        /*14e4*/ 	.word	0x0500000f


	//   ....[185]....
        /*14e8*/ 	.word	0x0500000f


	//   ....[186]....
        /*14ec*/ 	.word	0x0500000f


	//   ....[187]....
        /*14f0*/ 	.word	0x0500000f


	//   ....[188]....
        /*14f4*/ 	.word	0x0500000f


	//   ....[189]....
        /*14f8*/ 	.word	0x0500000f


	//   ....[190]....
        /*14fc*/ 	.word	0x0500000f


	//   ....[191]....
        /*1500*/ 	.word	0x0500000f


	//   ....[192]....
        /*1504*/ 	.word	0x0500000f


	//   ....[193]....
        /*1508*/ 	.word	0x0500000f


	//   ....[194]....
        /*150c*/ 	.word	0x0500000f


	//   ....[195]....
        /*1510*/ 	.word	0x0500000f


	//   ....[196]....
        /*1514*/ 	.word	0x0500000f


	//   ....[197]....
        /*1518*/ 	.word	0x0500000f


	//   ....[198]....
        /*151c*/ 	.word	0x0500000f


	//   ....[199]....
        /*1520*/ 	.word	0x0500000f


	//   ....[200]....
        /*1524*/ 	.word	0x0500000f


	//   ....[201]....
        /*1528*/ 	.word	0x0500000f


	//   ....[202]....
        /*152c*/ 	.word	0x0500000f


	//   ....[203]....
        /*1530*/ 	.word	0x0500000f


	//   ....[204]....
        /*1534*/ 	.word	0x0500000f


	//   ....[205]....
        /*1538*/ 	.word	0x0500000f


	//   ....[206]....
        /*153c*/ 	.word	0x0500000f


	//   ....[207]....
        /*1540*/ 	.word	0x0500000f


	//   ....[208]....
        /*1544*/ 	.word	0x0500000f


	//   ....[209]....
        /*1548*/ 	.word	0x0500000f


	//   ....[210]....
        /*154c*/ 	.word	0x0500000f


	//   ....[211]....
        /*1550*/ 	.word	0x0500000f


	//   ....[212]....
        /*1554*/ 	.word	0x0500000f


	//   ....[213]....
        /*1558*/ 	.word	0x0500000f


	//   ....[214]....
        /*155c*/ 	.word	0x0500000f


	//   ....[215]....
        /*1560*/ 	.word	0x0500000f


	//   ....[216]....
        /*1564*/ 	.word	0x0500000f


	//   ....[217]....
        /*1568*/ 	.word	0x0500000f


	//   ....[218]....
        /*156c*/ 	.word	0x0500000f


	//   ....[219]....
        /*1570*/ 	.word	0x0500000f


	//   ....[220]....
        /*1574*/ 	.word	0x0500000f


	//   ....[221]....
        /*1578*/ 	.word	0x0500000f


	//   ....[222]....
        /*157c*/ 	.word	0x0500000f


	//   ....[223]....
        /*1580*/ 	.word	0x0500000f


	//   ....[224]....
        /*1584*/ 	.word	0x0500000f


	//   ....[225]....
        /*1588*/ 	.word	0x0500000f


	//   ....[226]....
        /*158c*/ 	.word	0x0500000f


	//   ....[227]....
        /*1590*/ 	.word	0x0500000f


	//   ....[228]....
        /*1594*/ 	.word	0x0500000f


	//   ....[229]....
        /*1598*/ 	.word	0x0500000f


	//   ....[230]....
        /*159c*/ 	.word	0x0500000f


	//   ....[231]....
        /*15a0*/ 	.word	0x0500000f


	//   ....[232]....
        /*15a4*/ 	.word	0x0500000f


	//   ....[233]....
        /*15a8*/ 	.word	0x0500000f


	//   ....[234]....
        /*15ac*/ 	.word	0x0500000f


	//   ....[235]....
        /*15b0*/ 	.word	0x0500000f


	//   ....[236]....
        /*15b4*/ 	.word	0x0500000f


	//   ....[237]....
        /*15b8*/ 	.word	0x0500000f


	//   ....[238]....
        /*15bc*/ 	.word	0x0500000f


	//   ....[239]....
        /*15c0*/ 	.word	0x0500000f


	//   ....[240]....
        /*15c4*/ 	.word	0x0500000f


	//   ....[241]....
        /*15c8*/ 	.word	0x0500000f


	//   ....[242]....
        /*15cc*/ 	.word	0x0500000f


	//   ....[243]....
        /*15d0*/ 	.word	0x0500000f


	//   ....[244]....
        /*15d4*/ 	.word	0x0500000f


	//   ....[245]....
        /*15d8*/ 	.word	0x0500000f


	//   ....[246]....
        /*15dc*/ 	.word	0x0500000f


	//   ....[247]....
        /*15e0*/ 	.word	0x0500000f


	//   ....[248]....
        /*15e4*/ 	.word	0x0500000f


	//   ....[249]....
        /*15e8*/ 	.word	0x0500000f


	//   ....[250]....
        /*15ec*/ 	.word	0x0500000f


	//   ....[251]....
        /*15f0*/ 	.word	0x0500000f


	//   ....[252]....
        /*15f4*/ 	.word	0x0500000f


	//   ....[253]....
        /*15f8*/ 	.word	0x0500000f


	//   ....[254]....
        /*15fc*/ 	.word	0x0500000f


	//   ....[255]....
        /*1600*/ 	.word	0x0500000f


	//   ....[0]....
        /*1604*/ 	.word	0x0500000f


	//   ....[1]....
        /*1608*/ 	.word	0x0500000f


	//   ....[2]....
        /*160c*/ 	.word	0x0500000f


	//   ....[3]....
        /*1610*/ 	.word	0x0500000f


	//   ....[4]....
        /*1614*/ 	.word	0x0500000f


	//   ....[5]....
        /*1618*/ 	.word	0x0500000f


	//   ....[6]....
        /*161c*/ 	.word	0x0500000f


	//   ....[7]....
        /*1620*/ 	.word	0x0500000f


	//   ....[8]....
        /*1624*/ 	.word	0x0500000f


	//   ....[9]....
        /*1628*/ 	.word	0x0500000f


	//   ....[10]....
        /*162c*/ 	.word	0x0500000f


	//   ....[11]....
        /*1630*/ 	.word	0x0500000f


	//   ....[12]....
        /*1634*/ 	.word	0x0500000f


	//   ....[13]....
        /*1638*/ 	.word	0x0500000f


	//   ....[14]....
        /*163c*/ 	.word	0x0500000f


	//   ....[15]....
        /*1640*/ 	.word	0x0500000f


	//   ....[16]....
        /*1644*/ 	.word	0x0500000f


	//   ....[17]....
        /*1648*/ 	.word	0x0500000f


	//   ....[18]....
        /*164c*/ 	.word	0x0500000f


	//   ....[19]....
        /*1650*/ 	.word	0x0500000f


	//   ....[20]....
        /*1654*/ 	.word	0x0500000f


	//   ....[21]....
        /*1658*/ 	.word	0x0500000f


	//   ....[22]....
        /*165c*/ 	.word	0x0500000f


	//   ....[23]....
        /*1660*/ 	.word	0x0500000f


	//   ....[24]....
        /*1664*/ 	.word	0x0500000f


	//   ....[25]....
        /*1668*/ 	.word	0x0500000f


	//   ....[26]....
        /*166c*/ 	.word	0x0500000f


	//   ....[27]....
        /*1670*/ 	.word	0x0500000f


	//   ....[28]....
        /*1674*/ 	.word	0x0500000f


	//   ....[29]....
        /*1678*/ 	.word	0x0500000f


	//   ....[30]....
        /*167c*/ 	.word	0x0500000f


	//   ....[31]....
        /*1680*/ 	.word	0x0500000f


	//   ....[32]....
        /*1684*/ 	.word	0x0500000f


	//   ....[33]....
        /*1688*/ 	.word	0x0500000f


	//   ....[34]....
        /*168c*/ 	.word	0x0500000f


	//   ....[35]....
        /*1690*/ 	.word	0x0500000f


	//   ....[36]....
        /*1694*/ 	.word	0x0500000f


	//   ....[37]....
        /*1698*/ 	.word	0x0500000f


	//   ....[38]....
        /*169c*/ 	.word	0x0500000f


	//   ....[39]....
        /*16a0*/ 	.word	0x0500000f


	//   ....[40]....
        /*16a4*/ 	.word	0x0500000f


	//   ....[41]....
        /*16a8*/ 	.word	0x0500000f


	//   ....[42]....
        /*16ac*/ 	.word	0x0500000f


	//   ....[43]....
        /*16b0*/ 	.word	0x0500000f


	//   ....[44]....
        /*16b4*/ 	.word	0x0500000f


	//   ....[45]....
        /*16b8*/ 	.word	0x0500000f


	//   ....[46]....
        /*16bc*/ 	.word	0x0500000f


	//   ....[47]....
        /*16c0*/ 	.word	0x0500000f


	//   ....[48]....
        /*16c4*/ 	.word	0x0500000f


	//   ....[49]....
        /*16c8*/ 	.word	0x0500000f


	//   ....[50]....
        /*16cc*/ 	.word	0x0500000f


	//   ....[51]....
        /*16d0*/ 	.word	0x0500000f


	//   ....[52]....
        /*16d4*/ 	.word	0x0500000f


	//   ....[53]....
        /*16d8*/ 	.word	0x0500000f


	//   ....[54]....
        /*16dc*/ 	.word	0x0500000f


	//   ....[55]....
        /*16e0*/ 	.word	0x0500000f


	//   ....[56]....
        /*16e4*/ 	.word	0x0500000f


	//   ....[57]....
        /*16e8*/ 	.word	0x0500000f


	//   ....[58]....
        /*16ec*/ 	.word	0x0500000f


	//   ....[59]....
        /*16f0*/ 	.word	0x0500000f


	//   ....[60]....
        /*16f4*/ 	.word	0x0500000f


	//   ....[61]....
        /*16f8*/ 	.word	0x0500000f


	//   ....[62]....
        /*16fc*/ 	.word	0x0500000f


	//   ....[63]....
        /*1700*/ 	.word	0x0500000f


	//   ....[64]....
        /*1704*/ 	.word	0x0500000f


	//   ....[65]....
        /*1708*/ 	.word	0x0500000f


	//   ....[66]....
        /*170c*/ 	.word	0x0500000f


	//   ....[67]....
        /*1710*/ 	.word	0x0500000f


	//   ....[68]....
        /*1714*/ 	.word	0x0500000f


	//   ....[69]....
        /*1718*/ 	.word	0x0500000f


	//   ....[70]....
        /*171c*/ 	.word	0x0500000f


	//   ....[71]....
        /*1720*/ 	.word	0x0500000f


	//   ....[72]....
        /*1724*/ 	.word	0x0500000f


	//   ....[73]....
        /*1728*/ 	.word	0x0500000f


	//   ....[74]....
        /*172c*/ 	.word	0x0500000f


	//   ....[75]....
        /*1730*/ 	.word	0x0500000f


	//   ....[76]....
        /*1734*/ 	.word	0x0500000f


	//   ....[77]....
        /*1738*/ 	.word	0x0500000f


	//   ....[78]....
        /*173c*/ 	.word	0x0500000f


	//   ....[79]....
        /*1740*/ 	.word	0x0500000f


	//   ....[80]....
        /*1744*/ 	.word	0x0500000f


	//   ....[81]....
        /*1748*/ 	.word	0x0500000f


	//   ....[82]....
        /*174c*/ 	.word	0x0500000f


	//   ....[83]....
        /*1750*/ 	.word	0x0500000f


	//   ....[84]....
        /*1754*/ 	.word	0x0500000f


	//   ....[85]....
        /*1758*/ 	.word	0x0500000f


	//   ....[86]....
        /*175c*/ 	.word	0x0500000f


	//   ....[87]....
        /*1760*/ 	.word	0x0500000f


	//   ....[88]....
        /*1764*/ 	.word	0x0500000f


	//   ....[89]....
        /*1768*/ 	.word	0x0500000f


	//   ....[90]....
        /*176c*/ 	.word	0x0500000f


	//   ....[91]....
        /*1770*/ 	.word	0x0500000f


	//   ....[92]....
        /*1774*/ 	.word	0x0500000f


	//   ....[93]....
        /*1778*/ 	.word	0x0500000f


	//   ....[94]....
        /*177c*/ 	.word	0x0500000f


	//   ....[95]....
        /*1780*/ 	.word	0x0500000f


	//   ....[96]....
        /*1784*/ 	.word	0x0500000f


	//   ....[97]....
        /*1788*/ 	.word	0x0500000f


	//   ....[98]....
        /*178c*/ 	.word	0x0500000f


	//   ....[99]....
        /*1790*/ 	.word	0x0500000f


	//   ....[100]....
        /*1794*/ 	.word	0x0500000f


	//   ....[101]....
        /*1798*/ 	.word	0x0500000f


	//   ....[102]....
        /*179c*/ 	.word	0x0500000f


	//   ....[103]....
        /*17a0*/ 	.word	0x0500000f


	//   ....[104]....
        /*17a4*/ 	.word	0x0500000f


	//   ....[105]....
        /*17a8*/ 	.word	0x0500000f


	//   ....[106]....
        /*17ac*/ 	.word	0x0500000f


	//   ....[107]....
        /*17b0*/ 	.word	0x0500000f


	//   ....[108]....
        /*17b4*/ 	.word	0x0500000f


	//   ....[109]....
        /*17b8*/ 	.word	0x0500000f


	//   ....[110]....
        /*17bc*/ 	.word	0x0500000f


	//   ....[111]....
        /*17c0*/ 	.word	0x0500000f


	//   ....[112]....
        /*17c4*/ 	.word	0x0500000f


	//   ....[113]....
        /*17c8*/ 	.word	0x0500000f


	//   ....[114]....
        /*17cc*/ 	.word	0x0500000f


	//   ....[115]....
        /*17d0*/ 	.word	0x0500000f


	//   ....[116]....
        /*17d4*/ 	.word	0x0500000f


	//   ....[117]....
        /*17d8*/ 	.word	0x0500000f


	//   ....[118]....
        /*17dc*/ 	.word	0x0500000f


	//   ....[119]....
        /*17e0*/ 	.word	0x0500000f


	//   ....[120]....
        /*17e4*/ 	.word	0x0500000f


	//   ....[121]....
        /*17e8*/ 	.word	0x0500000f


	//   ....[122]....
        /*17ec*/ 	.word	0x0500000f


	//   ....[123]....
        /*17f0*/ 	.word	0x0500000f


	//   ....[124]....
        /*17f4*/ 	.word	0x0500000f


	//   ....[125]....
        /*17f8*/ 	.word	0x0500000f


	//   ....[126]....
        /*17fc*/ 	.word	0x0500000f


	//   ....[127]....
        /*1800*/ 	.word	0x0500000f


	//   ....[128]....
        /*1804*/ 	.word	0x0500000f


	//   ....[129]....
        /*1808*/ 	.word	0x0500000f


	//   ....[130]....
        /*180c*/ 	.word	0x0500000f


	//   ....[131]....
        /*1810*/ 	.word	0x0500000f


	//   ....[132]....
        /*1814*/ 	.word	0x0500000f


	//   ....[133]....
        /*1818*/ 	.word	0x0500000f


	//   ....[134]....
        /*181c*/ 	.word	0x0500000f


	//   ....[135]....
        /*1820*/ 	.word	0x0500000f


	//   ....[136]....
        /*1824*/ 	.word	0x0500000f


	//   ....[137]....
        /*1828*/ 	.word	0x0500000f


	//   ....[138]....
        /*182c*/ 	.word	0x0500000f


	//   ....[139]....
        /*1830*/ 	.word	0x0500000f


	//   ....[140]....
        /*1834*/ 	.word	0x0500000f


	//   ....[141]....
        /*1838*/ 	.word	0x0500000f


	//   ....[142]....
        /*183c*/ 	.word	0x0500000f


	//   ....[143]....
        /*1840*/ 	.word	0x0500000f


	//   ....[144]....
        /*1844*/ 	.word	0x0500000f


	//   ....[145]....
        /*1848*/ 	.word	0x0500000f


	//   ....[146]....
        /*184c*/ 	.word	0x0500000f


	//   ....[147]....
        /*1850*/ 	.word	0x0500000f


	//   ....[148]....
        /*1854*/ 	.word	0x0500000f


	//   ....[149]....
        /*1858*/ 	.word	0x0500000f


	//   ....[150]....
        /*185c*/ 	.word	0x0500000f


	//   ....[151]....
        /*1860*/ 	.word	0x0500000f


	//   ....[152]....
        /*1864*/ 	.word	0x0500000f


	//   ....[153]....
        /*1868*/ 	.word	0x0500000f


	//   ....[154]....
        /*186c*/ 	.word	0x0500000f


	//----- nvinfo : EIATTR_COOP_GROUP_INSTR_OFFSETS
	.align		4
.L_326:
        /*1870*/ 	.byte	0x04, 0x28
        /*1872*/ 	.short	(.L_328 - .L_327)


	//   ....[0]....
.L_327:
        /*1874*/ 	.word	0x00000070


	//   ....[1]....
        /*1878*/ 	.word	0x00000140


	//   ....[2]....
        /*187c*/ 	.word	0x00000190


	//   ....[3]....
        /*1880*/ 	.word	0x000003c0


	//   ....[4]....
        /*1884*/ 	.word	0x00000520


	//   ....[5]....
        /*1888*/ 	.word	0x00000640


	//   ....[6]....
        /*188c*/ 	.word	0x000007a0


	//   ....[7]....
        /*1890*/ 	.word	0x00003d40


	//   ....[8]....
        /*1894*/ 	.word	0x00003d50


	//   ....[9]....
        /*1898*/ 	.word	0x00004c50


	//   ....[10]....
        /*189c*/ 	.word	0x00004c60


	//   ....[11]....
        /*18a0*/ 	.word	0x00005b50


	//   ....[12]....
        /*18a4*/ 	.word	0x00005b60


	//   ....[13]....
        /*18a8*/ 	.word	0x00006a30


	//   ....[14]....
        /*18ac*/ 	.word	0x00006a40


	//   ....[15]....
        /*18b0*/ 	.word	0x00007fa0


	//   ....[16]....
        /*18b4*/ 	.word	0x00007fb0


	//   ....[17]....
        /*18b8*/ 	.word	0x00008f90


	//   ....[18]....
        /*18bc*/ 	.word	0x00008fa0


	//   ....[19]....
        /*18c0*/ 	.word	0x00009f60


	//   ....[20]....
        /*18c4*/ 	.word	0x00009f70


	//   ....[21]....
        /*18c8*/ 	.word	0x0000af50


	//   ....[22]....
        /*18cc*/ 	.word	0x0000af60


	//   ....[23]....
        /*18d0*/ 	.word	0x0000c170


	//   ....[24]....
        /*18d4*/ 	.word	0x0000c180


	//   ....[25]....
        /*18d8*/ 	.word	0x0000c290


	//   ....[26]....
        /*18dc*/ 	.word	0x0000c2a0


	//   ....[27]....
        /*18e0*/ 	.word	0x0000c3c0


	//   ....[28]....
        /*18e4*/ 	.word	0x0000c3d0


	//   ....[29]....
        /*18e8*/ 	.word	0x0000c4f0


	//   ....[30]....
        /*18ec*/ 	.word	0x0000c500


	//   ....[31]....
        /*18f0*/ 	.word	0x0000c870


	//   ....[32]....
        /*18f4*/ 	.word	0x0000c890


	//   ....[33]....
        /*18f8*/ 	.word	0x0000c970


	//   ....[34]....
        /*18fc*/ 	.word	0x0000c990


	//   ....[35]....
        /*1900*/ 	.word	0x0000ca70


	//   ....[36]....
        /*1904*/ 	.word	0x0000ca90


	//   ....[37]....
        /*1908*/ 	.word	0x0000cb70


	//   ....[38]....
        /*190c*/ 	.word	0x0000cb90


	//   ....[39]....
        /*1910*/ 	.word	0x0000d640


	//   ....[40]....
        /*1914*/ 	.word	0x0000df80


	//   ....[41]....
        /*1918*/ 	.word	0x0000df90


	//   ....[42]....
        /*191c*/ 	.word	0x0000dfa0


	//   ....[43]....
        /*1920*/ 	.word	0x0000dfb0


	//   ....[44]....
        /*1924*/ 	.word	0x0000e1d0


	//   ....[45]....
        /*1928*/ 	.word	0x0000e1e0


	//   ....[46]....
        /*192c*/ 	.word	0x0000e1f0


	//   ....[47]....
        /*1930*/ 	.word	0x0000e200


	//   ....[48]....
        /*1934*/ 	.word	0x0000e3f0


	//   ....[49]....
        /*1938*/ 	.word	0x0000e400


	//   ....[50]....
        /*193c*/ 	.word	0x0000e410


	//   ....[51]....
        /*1940*/ 	.word	0x0000e420


	//   ....[52]....
        /*1944*/ 	.word	0x0000e630


	//   ....[53]....
        /*1948*/ 	.word	0x0000e640


	//   ....[54]....
        /*194c*/ 	.word	0x0000e650


	//   ....[55]....
        /*1950*/ 	.word	0x0000e660


	//   ....[56]....
        /*1954*/ 	.word	0x000129a0


	//   ....[57]....
        /*1958*/ 	.word	0x000129b0


	//   ....[58]....
        /*195c*/ 	.word	0x000129c0


	//   ....[59]....
        /*1960*/ 	.word	0x000129d0


	//   ....[60]....
        /*1964*/ 	.word	0x00012aa0


	//   ....[61]....
        /*1968*/ 	.word	0x00012ac0


	//   ....[62]....
        /*196c*/ 	.word	0x00012ad0


	//   ....[63]....
        /*1970*/ 	.word	0x00012ae0


	//   ....[64]....
        /*1974*/ 	.word	0x00012cc0


	//   ....[65]....
        /*1978*/ 	.word	0x00012ce0


	//   ....[66]....
        /*197c*/ 	.word	0x00012d00


	//   ....[67]....
        /*1980*/ 	.word	0x00012d10


	//   ....[68]....
        /*1984*/ 	.word	0x00012d90


	//   ....[69]....
        /*1988*/ 	.word	0x00012da0


	//   ....[70]....
        /*198c*/ 	.word	0x00012db0


	//   ....[71]....
        /*1990*/ 	.word	0x00012dc0


	//   ....[72]....
        /*1994*/ 	.word	0x00017f40


	//   ....[73]....
        /*1998*/ 	.word	0x000187c0


	//   ....[74]....
        /*199c*/ 	.word	0x000187d0


	//   ....[75]....
        /*19a0*/ 	.word	0x000187f0


	//   ....[76]....
        /*19a4*/ 	.word	0x00019130


	//   ....[77]....
        /*19a8*/ 	.word	0x00019170


	//   ....[78]....
        /*19ac*/ 	.word	0x0001b280


	//   ....[79]....
        /*19b0*/ 	.word	0x0001b2d0


	//   ....[80]....
        /*19b4*/ 	.word	0x0001c0e0


	//   ....[81]....
        /*19b8*/ 	.word	0x0001c100


	//   ....[82]....
        /*19bc*/ 	.word	0x0001c6f0


	//   ....[83]....
        /*19c0*/ 	.word	0x0001c730


	//   ....[84]....
        /*19c4*/ 	.word	0x0001ec70


	//   ....[85]....
        /*19c8*/ 	.word	0x0001ecd0


	//   ....[86]....
        /*19cc*/ 	.word	0x0001f940


	//   ....[87]....
        /*19d0*/ 	.word	0x0001f9c0


	//   ....[88]....
        /*19d4*/ 	.word	0x00020d00


	//   ....[89]....
        /*19d8*/ 	.word	0x00020d70


	//   ....[90]....
        /*19dc*/ 	.word	0x00020e40


	//   ....[91]....
        /*19e0*/ 	.word	0x00020e60


	//   ....[92]....
        /*19e4*/ 	.word	0x00022100


	//   ....[93]....
        /*19e8*/ 	.word	0x00022140


	//   ....[94]....
        /*19ec*/ 	.word	0x00022170


	//   ....[95]....
        /*19f0*/ 	.word	0x000221a0


	//   ....[96]....
        /*19f4*/ 	.word	0x000221d0


	//   ....[97]....
        /*19f8*/ 	.word	0x00022200


	//   ....[98]....
        /*19fc*/ 	.word	0x00022230


	//   ....[99]....
        /*1a00*/ 	.word	0x00022260


	//   ....[100]....
        /*1a04*/ 	.word	0x00022290


	//   ....[101]....
        /*1a08*/ 	.word	0x000222c0


	//   ....[102]....
        /*1a0c*/ 	.word	0x000222f0


	//   ....[103]....
        /*1a10*/ 	.word	0x00022320


	//   ....[104]....
        /*1a14*/ 	.word	0x00022350


	//   ....[105]....
        /*1a18*/ 	.word	0x00022380


	//   ....[106]....
        /*1a1c*/ 	.word	0x000223b0


	//   ....[107]....
        /*1a20*/ 	.word	0x000223e0


	//   ....[108]....
        /*1a24*/ 	.word	0x00022410


	//   ....[109]....
        /*1a28*/ 	.word	0x00022440


	//   ....[110]....
        /*1a2c*/ 	.word	0x00022470


	//   ....[111]....
        /*1a30*/ 	.word	0x000224a0


	//   ....[112]....
        /*1a34*/ 	.word	0x000224d0


	//   ....[113]....
        /*1a38*/ 	.word	0x00022500


	//   ....[114]....
        /*1a3c*/ 	.word	0x00022530


	//   ....[115]....
        /*1a40*/ 	.word	0x00022560


	//   ....[116]....
        /*1a44*/ 	.word	0x00022590


	//   ....[117]....
        /*1a48*/ 	.word	0x000225c0


	//   ....[118]....
        /*1a4c*/ 	.word	0x000225f0


	//   ....[119]....
        /*1a50*/ 	.word	0x00022620


	//   ....[120]....
        /*1a54*/ 	.word	0x00022650


	//   ....[121]....
        /*1a58*/ 	.word	0x00022680


	//   ....[122]....
        /*1a5c*/ 	.word	0x000226b0


	//   ....[123]....
        /*1a60*/ 	.word	0x000226e0


	//   ....[124]....
        /*1a64*/ 	.word	0x00022710


	//   ....[125]....
        /*1a68*/ 	.word	0x00022740


	//   ....[126]....
        /*1a6c*/ 	.word	0x00022770


	//   ....[127]....
        /*1a70*/ 	.word	0x000227a0


	//   ....[128]....
        /*1a74*/ 	.word	0x000227d0


	//   ....[129]....
        /*1a78*/ 	.word	0x00022800


	//   ....[130]....
        /*1a7c*/ 	.word	0x00022830


	//   ....[131]....
        /*1a80*/ 	.word	0x00022860


	//   ....[132]....
        /*1a84*/ 	.word	0x00022890


	//   ....[133]....
        /*1a88*/ 	.word	0x000228c0


	//   ....[134]....
        /*1a8c*/ 	.word	0x000228f0


	//   ....[135]....
        /*1a90*/ 	.word	0x00022920


	//   ....[136]....
        /*1a94*/ 	.word	0x00022950


	//   ....[137]....
        /*1a98*/ 	.word	0x00022980


	//   ....[138]....
        /*1a9c*/ 	.word	0x000229b0


	//   ....[139]....
        /*1aa0*/ 	.word	0x000229e0


	//   ....[140]....
        /*1aa4*/ 	.word	0x00022a10


	//   ....[141]....
        /*1aa8*/ 	.word	0x00022a40


	//   ....[142]....
        /*1aac*/ 	.word	0x00022a70


	//   ....[143]....
        /*1ab0*/ 	.word	0x00022aa0


	//   ....[144]....
        /*1ab4*/ 	.word	0x00022ad0


	//   ....[145]....
        /*1ab8*/ 	.word	0x00022b00


	//   ....[146]....
        /*1abc*/ 	.word	0x00022b30


	//   ....[147]....
        /*1ac0*/ 	.word	0x00022b60


	//   ....[148]....
        /*1ac4*/ 	.word	0x00022b90


	//   ....[149]....
        /*1ac8*/ 	.word	0x00022bc0


	//   ....[150]....
        /*1acc*/ 	.word	0x00022bf0


	//   ....[151]....
        /*1ad0*/ 	.word	0x00022c20


	//   ....[152]....
        /*1ad4*/ 	.word	0x00022c50


	//   ....[153]....
        /*1ad8*/ 	.word	0x00022c80


	//   ....[154]....
        /*1adc*/ 	.word	0x00022cb0


	//   ....[155]....
        /*1ae0*/ 	.word	0x00022ce0


	//   ....[156]....
        /*1ae4*/ 	.word	0x00022d10


	//   ....[157]....
        /*1ae8*/ 	.word	0x00022d40


	//   ....[158]....
        /*1aec*/ 	.word	0x00022d70


	//   ....[159]....
        /*1af0*/ 	.word	0x00022da0


	//   ....[160]....
        /*1af4*/ 	.word	0x00022dd0


	//   ....[161]....
        /*1af8*/ 	.word	0x00022e00


	//   ....[162]....
        /*1afc*/ 	.word	0x00022e30


	//   ....[163]....
        /*1b00*/ 	.word	0x00022e60


	//   ....[164]....
        /*1b04*/ 	.word	0x00022e90


	//   ....[165]....
        /*1b08*/ 	.word	0x00022ec0


	//   ....[166]....
        /*1b0c*/ 	.word	0x00022ef0


	//   ....[167]....
        /*1b10*/ 	.word	0x00022f20


	//   ....[168]....
        /*1b14*/ 	.word	0x00022f50


	//   ....[169]....
        /*1b18*/ 	.word	0x00022f80


	//   ....[170]....
        /*1b1c*/ 	.word	0x00022fb0


	//   ....[171]....
        /*1b20*/ 	.word	0x00022fe0


	//   ....[172]....
        /*1b24*/ 	.word	0x00023010


	//   ....[173]....
        /*1b28*/ 	.word	0x00023040


	//   ....[174]....
        /*1b2c*/ 	.word	0x00023070


	//   ....[175]....
        /*1b30*/ 	.word	0x000230a0


	//   ....[176]....
        /*1b34*/ 	.word	0x000230d0


	//   ....[177]....
        /*1b38*/ 	.word	0x00023100


	//   ....[178]....
        /*1b3c*/ 	.word	0x00023130


	//   ....[179]....
        /*1b40*/ 	.word	0x00023160


	//   ....[180]....
        /*1b44*/ 	.word	0x00023190


	//   ....[181]....
        /*1b48*/ 	.word	0x000231c0


	//   ....[182]....
        /*1b4c*/ 	.word	0x000231f0


	//   ....[183]....
        /*1b50*/ 	.word	0x00023220


	//   ....[184]....
        /*1b54*/ 	.word	0x00023250


	//   ....[185]....
        /*1b58*/ 	.word	0x00023280


	//   ....[186]....
        /*1b5c*/ 	.word	0x000232b0


	//   ....[187]....
        /*1b60*/ 	.word	0x000232e0


	//   ....[188]....
        /*1b64*/ 	.word	0x00023310


	//   ....[189]....
        /*1b68*/ 	.word	0x00023340


	//   ....[190]....
        /*1b6c*/ 	.word	0x00023370


	//   ....[191]....
        /*1b70*/ 	.word	0x000233a0


	//   ....[192]....
        /*1b74*/ 	.word	0x000233d0


	//   ....[193]....
        /*1b78*/ 	.word	0x00023400


	//   ....[194]....
        /*1b7c*/ 	.word	0x00023430


	//   ....[195]....
        /*1b80*/ 	.word	0x00023460


	//   ....[196]....
        /*1b84*/ 	.word	0x00023490


	//   ....[197]....
        /*1b88*/ 	.word	0x000234c0


	//   ....[198]....
        /*1b8c*/ 	.word	0x000234f0


	//   ....[199]....
        /*1b90*/ 	.word	0x00023520


	//   ....[200]....
        /*1b94*/ 	.word	0x00023550


	//   ....[201]....
        /*1b98*/ 	.word	0x00023580


	//   ....[202]....
        /*1b9c*/ 	.word	0x000235b0


	//   ....[203]....
        /*1ba0*/ 	.word	0x000235e0


	//   ....[204]....
        /*1ba4*/ 	.word	0x00023610


	//   ....[205]....
        /*1ba8*/ 	.word	0x00023640


	//   ....[206]....
        /*1bac*/ 	.word	0x00023670


	//   ....[207]....
        /*1bb0*/ 	.word	0x000236a0


	//   ....[208]....
        /*1bb4*/ 	.word	0x000236d0


	//   ....[209]....
        /*1bb8*/ 	.word	0x00023700


	//   ....[210]....
        /*1bbc*/ 	.word	0x00023730


	//   ....[211]....
        /*1bc0*/ 	.word	0x00023740


	//   ....[212]....
        /*1bc4*/ 	.word	0x00023770


	//   ....[213]....
        /*1bc8*/ 	.word	0x00023780


	//   ....[214]....
        /*1bcc*/ 	.word	0x000237b0


	//   ....[215]....
        /*1bd0*/ 	.word	0x000237c0


	//   ....[216]....
        /*1bd4*/ 	.word	0x000237f0


	//   ....[217]....
        /*1bd8*/ 	.word	0x00023800


	//   ....[218]....
        /*1bdc*/ 	.word	0x00023830


	//   ....[219]....
        /*1be0*/ 	.word	0x00023840


	//   ....[220]....
        /*1be4*/ 	.word	0x00024320


	//   ....[221]....
        /*1be8*/ 	.word	0x00024340


	//   ....[222]....
        /*1bec*/ 	.word	0x00024350


	//   ....[223]....
        /*1bf0*/ 	.word	0x00024360


	//   ....[224]....
        /*1bf4*/ 	.word	0x00024d80


	//   ....[225]....
        /*1bf8*/ 	.word	0x00024d90


	//   ....[226]....
        /*1bfc*/ 	.word	0x00024f60


	//   ....[227]....
        /*1c00*/ 	.word	0x00024f70


	//   ....[228]....
        /*1c04*/ 	.word	0x00025150


	//   ....[229]....
        /*1c08*/ 	.word	0x00025160


	//   ....[230]....
        /*1c0c*/ 	.word	0x00025340


	//   ....[231]....
        /*1c10*/ 	.word	0x00025350


	//   ....[232]....
        /*1c14*/ 	.word	0x000257d0


	//   ....[233]....
        /*1c18*/ 	.word	0x000257e0


	//   ....[234]....
        /*1c1c*/ 	.word	0x00026800


	//   ....[235]....
        /*1c20*/ 	.word	0x00026810


	//   ....[236]....
        /*1c24*/ 	.word	0x00028870


	//   ....[237]....
        /*1c28*/ 	.word	0x00028880


	//   ....[238]....
        /*1c2c*/ 	.word	0x00028a60


	//   ....[239]....
        /*1c30*/ 	.word	0x00028a70


	//   ....[240]....
        /*1c34*/ 	.word	0x00028c50


	//   ....[241]....
        /*1c38*/ 	.word	0x00028c60


	//   ....[242]....
        /*1c3c*/ 	.word	0x00028e40


	//   ....[243]....
        /*1c40*/ 	.word	0x00028e50


	//   ....[244]....
        /*1c44*/ 	.word	0x00029080


	//   ....[245]....
        /*1c48*/ 	.word	0x00029290


	//   ....[246]....
        /*1c4c*/ 	.word	0x000292c0


	//   ....[247]....
        /*1c50*/ 	.word	0x000292f0


	//   ....[248]....
        /*1c54*/ 	.word	0x00029320


	//   ....[249]....
        /*1c58*/ 	.word	0x00029350


	//   ....[250]....
        /*1c5c*/ 	.word	0x00029380


	//   ....[251]....
        /*1c60*/ 	.word	0x00029510


	//   ....[252]....
        /*1c64*/ 	.word	0x00029540


	//   ....[253]....
        /*1c68*/ 	.word	0x00029570


	//   ....[254]....
        /*1c6c*/ 	.word	0x000295a0


	//   ....[255]....
        /*1c70*/ 	.word	0x000295d0


	//   ....[0]....
        /*1c74*/ 	.word	0x00029600


	//   ....[1]....
        /*1c78*/ 	.word	0x00029690


	//   ....[2]....
        /*1c7c*/ 	.word	0x000296c0


	//   ....[3]....
        /*1c80*/ 	.word	0x000296d0


	//   ....[4]....
        /*1c84*/ 	.word	0x00029710


	//   ....[5]....
        /*1c88*/ 	.word	0x0002ad00


	//   ....[6]....
        /*1c8c*/ 	.word	0x0002cca0


	//   ....[7]....
        /*1c90*/ 	.word	0x0002ccc0


	//   ....[8]....
        /*1c94*/ 	.word	0x0002cdc0


	//   ....[9]....
        /*1c98*/ 	.word	0x0002cdd0


	//   ....[10]....
        /*1c9c*/ 	.word	0x0002ce40


	//   ....[11]....
        /*1ca0*/ 	.word	0x0002ce50


	//   ....[12]....
        /*1ca4*/ 	.word	0x0002cec0


	//   ....[13]....
        /*1ca8*/ 	.word	0x0002ced0


	//   ....[14]....
        /*1cac*/ 	.word	0x0002cf40


	//   ....[15]....
        /*1cb0*/ 	.word	0x0002cf50


	//   ....[16]....
        /*1cb4*/ 	.word	0x0002d000


	//   ....[17]....
        /*1cb8*/ 	.word	0x0002d010


	//   ....[18]....
        /*1cbc*/ 	.word	0x0002d080


	//   ....[19]....
        /*1cc0*/ 	.word	0x0002d090


	//   ....[20]....
        /*1cc4*/ 	.word	0x0002d0a0


	//   ....[21]....
        /*1cc8*/ 	.word	0x0002d120


	//   ....[22]....
        /*1ccc*/ 	.word	0x0002d4b0


	//   ....[23]....
        /*1cd0*/ 	.word	0x0002d4e0


	//   ....[24]....
        /*1cd4*/ 	.word	0x0002d610


	//   ....[25]....
        /*1cd8*/ 	.word	0x0002d620


	//   ....[26]....
        /*1cdc*/ 	.word	0x0002d6b0


	//   ....[27]....
        /*1ce0*/ 	.word	0x0002d6c0


	//   ....[28]....
        /*1ce4*/ 	.word	0x0002d750


	//   ....[29]....
        /*1ce8*/ 	.word	0x0002d760


	//   ....[30]....
        /*1cec*/ 	.word	0x0002d7e0


	//   ....[31]....
        /*1cf0*/ 	.word	0x0002d7f0


	//   ....[32]....
        /*1cf4*/ 	.word	0x0002d870


	//   ....[33]....
        /*1cf8*/ 	.word	0x0002d880


	//   ....[34]....
        /*1cfc*/ 	.word	0x0002d900


	//   ....[35]....
        /*1d00*/ 	.word	0x0002d910


	//   ....[36]....
        /*1d04*/ 	.word	0x0002d920


	//   ....[37]....
        /*1d08*/ 	.word	0x0002d930


	//   ....[38]....
        /*1d0c*/ 	.word	0x0002e080


	//   ....[39]....
        /*1d10*/ 	.word	0x0002e0b0


	//   ....[40]....
        /*1d14*/ 	.word	0x0002e0d0


	//   ....[41]....
        /*1d18*/ 	.word	0x0002e150


	//   ....[42]....
        /*1d1c*/ 	.word	0x0002e170


	//   ....[43]....
        /*1d20*/ 	.word	0x0002e1f0


	//   ....[44]....
        /*1d24*/ 	.word	0x0002e210


	//   ....[45]....
        /*1d28*/ 	.word	0x0002e290


	//   ....[46]....
        /*1d2c*/ 	.word	0x0002e2b0


	//   ....[47]....
        /*1d30*/ 	.word	0x0002e330


	//   ....[48]....
        /*1d34*/ 	.word	0x0002e350


	//   ....[49]....
        /*1d38*/ 	.word	0x0002e3d0


	//   ....[50]....
        /*1d3c*/ 	.word	0x0002e3f0


	//   ....[51]....
        /*1d40*/ 	.word	0x0002e470


	//   ....[52]....
        /*1d44*/ 	.word	0x0002e480


	//   ....[53]....
        /*1d48*/ 	.word	0x0002e490


	//   ....[54]....
        /*1d4c*/ 	.word	0x0002ebc0


	//   ....[55]....
        /*1d50*/ 	.word	0x0002ebe0


	//   ....[56]....
        /*1d54*/ 	.word	0x0002ec40


	//   ....[57]....
        /*1d58*/ 	.word	0x0002ec50


	//   ....[58]....
        /*1d5c*/ 	.word	0x0002eca0


	//   ....[59]....
        /*1d60*/ 	.word	0x0002ecb0


	//   ....[60]....
        /*1d64*/ 	.word	0x0002ed00


	//   ....[61]....
        /*1d68*/ 	.word	0x0002ed10


	//   ....[62]....
        /*1d6c*/ 	.word	0x0002ed60


	//   ....[63]....
        /*1d70*/ 	.word	0x0002ed70


	//   ....[64]....
        /*1d74*/ 	.word	0x0002edc0


	//   ....[65]....
        /*1d78*/ 	.word	0x0002edd0


	//   ....[66]....
        /*1d7c*/ 	.word	0x0002ee20


	//   ....[67]....
        /*1d80*/ 	.word	0x0002ee30


	//   ....[68]....
        /*1d84*/ 	.word	0x0002ee40


	//   ....[69]....
        /*1d88*/ 	.word	0x0002ee90


	//   ....[70]....
        /*1d8c*/ 	.word	0x0002f1b0


	//   ....[71]....
        /*1d90*/ 	.word	0x0002f1c0


	//   ....[72]....
        /*1d94*/ 	.word	0x0002f220


	//   ....[73]....
        /*1d98*/ 	.word	0x0002f230


	//   ....[74]....
        /*1d9c*/ 	.word	0x0002f280


	//   ....[75]....
        /*1da0*/ 	.word	0x0002f290


	//   ....[76]....
        /*1da4*/ 	.word	0x0002f2e0


	//   ....[77]....
        /*1da8*/ 	.word	0x0002f2f0


	//   ....[78]....
        /*1dac*/ 	.word	0x0002f340


	//   ....[79]....
        /*1db0*/ 	.word	0x0002f350


	//   ....[80]....
        /*1db4*/ 	.word	0x0002f3a0


	//   ....[81]....
        /*1db8*/ 	.word	0x0002f3b0


	//   ....[82]....
        /*1dbc*/ 	.word	0x0002f400


	//   ....[83]....
        /*1dc0*/ 	.word	0x0002f410


	//   ....[84]....
        /*1dc4*/ 	.word	0x0002f420


	//   ....[85]....
        /*1dc8*/ 	.word	0x0002f470


	//   ....[86]....
        /*1dcc*/ 	.word	0x00030b60


	//   ....[87]....
        /*1dd0*/ 	.word	0x00030b90


	//   ....[88]....
        /*1dd4*/ 	.word	0x00030bf0


	//   ....[89]....
        /*1dd8*/ 	.word	0x00030c20


	//   ....[90]....
        /*1ddc*/ 	.word	0x00030c50


	//   ....[91]....
        /*1de0*/ 	.word	0x00030c80


	//   ....[92]....
        /*1de4*/ 	.word	0x00030cb0


	//   ....[93]....
        /*1de8*/ 	.word	0x00030ce0


	//   ....[94]....
        /*1dec*/ 	.word	0x00030e80


	//   ....[95]....
        /*1df0*/ 	.word	0x00030eb0


	//   ....[96]....
        /*1df4*/ 	.word	0x00030ee0


	//   ....[97]....
        /*1df8*/ 	.word	0x00030f10


	//   ....[98]....
        /*1dfc*/ 	.word	0x00030f40


	//   ....[99]....
        /*1e00*/ 	.word	0x00030f70


	//   ....[100]....
        /*1e04*/ 	.word	0x00031030


	//   ....[101]....
        /*1e08*/ 	.word	0x00031050


	//   ....[102]....
        /*1e0c*/ 	.word	0x00031070


	//   ....[103]....
        /*1e10*/ 	.word	0x000310d0


	//   ....[104]....
        /*1e14*/ 	.word	0x00031b10


	//   ....[105]....
        /*1e18*/ 	.word	0x00031eb0


	//   ....[106]....
        /*1e1c*/ 	.word	0x00031f40


	//   ....[107]....
        /*1e20*/ 	.word	0x00031fe0


	//   ....[108]....
        /*1e24*/ 	.word	0x00032070


	//   ....[109]....
        /*1e28*/ 	.word	0x00032110


	//   ....[110]....
        /*1e2c*/ 	.word	0x000321a0


	//   ....[111]....
        /*1e30*/ 	.word	0x00032240


	//   ....[112]....
        /*1e34*/ 	.word	0x000322d0


	//   ....[113]....
        /*1e38*/ 	.word	0x000323c0


	//   ....[114]....
        /*1e3c*/ 	.word	0x00032450


	//   ....[115]....
        /*1e40*/ 	.word	0x000324f0


	//   ....[116]....
        /*1e44*/ 	.word	0x00032580


	//   ....[117]....
        /*1e48*/ 	.word	0x00032620


	//   ....[118]....
        /*1e4c*/ 	.word	0x000326b0


	//   ....[119]....
        /*1e50*/ 	.word	0x00032750


	//   ....[120]....
        /*1e54*/ 	.word	0x000327e0


	//   ....[121]....
        /*1e58*/ 	.word	0x000328d0


	//   ....[122]....
        /*1e5c*/ 	.word	0x00032960


	//   ....[123]....
        /*1e60*/ 	.word	0x000329f0


	//   ....[124]....
        /*1e64*/ 	.word	0x00032a80


	//   ....[125]....
        /*1e68*/ 	.word	0x00032b10


	//   ....[126]....
        /*1e6c*/ 	.word	0x00032ba0


	//   ....[127]....
        /*1e70*/ 	.word	0x00032c30


	//   ....[128]....
        /*1e74*/ 	.word	0x00032cc0


	//   ....[129]....
        /*1e78*/ 	.word	0x00032d90


	//   ....[130]....
        /*1e7c*/ 	.word	0x00032e30


	//   ....[131]....
        /*1e80*/ 	.word	0x00032ec0


	//   ....[132]....
        /*1e84*/ 	.word	0x00032f10


	//   ....[133]....
        /*1e88*/ 	.word	0x00032f60


	//   ....[134]....
        /*1e8c*/ 	.word	0x00032ff0


	//   ....[135]....
        /*1e90*/ 	.word	0x00033080


	//   ....[136]....
        /*1e94*/ 	.word	0x000330d0


	//   ....[137]....
        /*1e98*/ 	.word	0x00033120


	//   ....[138]....
        /*1e9c*/ 	.word	0x000331b0


	//   ....[139]....
        /*1ea0*/ 	.word	0x00033240


	//   ....[140]....
        /*1ea4*/ 	.word	0x00033290


	//   ....[141]....
        /*1ea8*/ 	.word	0x000332e0


	//   ....[142]....
        /*1eac*/ 	.word	0x00033370


	//   ....[143]....
        /*1eb0*/ 	.word	0x00033400


	//   ....[144]....
        /*1eb4*/ 	.word	0x00033450


	//   ....[145]....
        /*1eb8*/ 	.word	0x000334a0


	//   ....[146]....
        /*1ebc*/ 	.word	0x000335a0


	//   ....[147]....
        /*1ec0*/ 	.word	0x00033650


	//   ....[148]....
        /*1ec4*/ 	.word	0x000336a0


	//   ....[149]....
        /*1ec8*/ 	.word	0x000336f0


	//   ....[150]....
        /*1ecc*/ 	.word	0x00033800


	//   ....[151]....
        /*1ed0*/ 	.word	0x00033850


	//   ....[152]....
        /*1ed4*/ 	.word	0x000338a0


	//   ....[153]....
        /*1ed8*/ 	.word	0x000338f0


	//   ....[154]....
        /*1edc*/ 	.word	0x00033a10


	//   ....[155]....
        /*1ee0*/ 	.word	0x00033ab0


	//   ....[156]....
        /*1ee4*/ 	.word	0x00033b10


	//   ....[157]....
        /*1ee8*/ 	.word	0x00033b80


	//   ....[158]....
        /*1eec*/ 	.word	0x00033c20


	//   ....[159]....
        /*1ef0*/ 	.word	0x00033c70


	//   ....[160]....
        /*1ef4*/ 	.word	0x00033cc0


	//   ....[161]....
        /*1ef8*/ 	.word	0x00033d10


	//   ....[162]....
        /*1efc*/ 	.word	0x000340b0


	//   ....[163]....
        /*1f00*/ 	.word	0x000341d0


	//   ....[164]....
        /*1f04*/ 	.word	0x000342f0


	//   ....[165]....
        /*1f08*/ 	.word	0x00034410


	//   ....[166]....
        /*1f0c*/ 	.word	0x00034530


	//   ....[167]....
        /*1f10*/ 	.word	0x00034650


	//   ....[168]....
        /*1f14*/ 	.word	0x00034770


	//   ....[169]....
        /*1f18*/ 	.word	0x00034890


	//   ....[170]....
        /*1f1c*/ 	.word	0x000349b0


	//   ....[171]....
        /*1f20*/ 	.word	0x00034ad0


	//   ....[172]....
        /*1f24*/ 	.word	0x00034bf0


	//   ....[173]....
        /*1f28*/ 	.word	0x00034ca0


	//   ....[174]....
        /*1f2c*/ 	.word	0x00034d20


	//   ....[175]....
        /*1f30*/ 	.word	0x00034d90


	//   ....[176]....
        /*1f34*/ 	.word	0x00034df0


	//   ....[177]....
        /*1f38*/ 	.word	0x00034e40


	//   ....[178]....
        /*1f3c*/ 	.word	0x00034ec0


	//   ....[179]....
        /*1f40*/ 	.word	0x00034f30


	//   ....[180]....
        /*1f44*/ 	.word	0x00034f90


	//   ....[181]....
        /*1f48*/ 	.word	0x00034fe0


	//   ....[182]....
        /*1f4c*/ 	.word	0x00035060


	//   ....[183]....
        /*1f50*/ 	.word	0x000350d0


	//   ....[184]....
        /*1f54*/ 	.word	0x00035130


	//   ....[185]....
        /*1f58*/ 	.word	0x00035180


	//   ....[186]....
        /*1f5c*/ 	.word	0x00035200


	//   ....[187]....
        /*1f60*/ 	.word	0x00035270


	//   ....[188]....
        /*1f64*/ 	.word	0x000352d0


	//   ....[189]....
        /*1f68*/ 	.word	0x00035320


	//   ....[190]....
        /*1f6c*/ 	.word	0x000353a0


	//   ....[191]....
        /*1f70*/ 	.word	0x00035410


	//   ....[192]....
        /*1f74*/ 	.word	0x00035470


	//   ....[193]....
        /*1f78*/ 	.word	0x000354c0


	//   ....[194]....
        /*1f7c*/ 	.word	0x00035540


	//   ....[195]....
        /*1f80*/ 	.word	0x000355b0


	//   ....[196]....
        /*1f84*/ 	.word	0x00035610


	//   ....[197]....
        /*1f88*/ 	.word	0x00035660


	//   ....[198]....
        /*1f8c*/ 	.word	0x000356e0


	//   ....[199]....
        /*1f90*/ 	.word	0x00035750


	//   ....[200]....
        /*1f94*/ 	.word	0x000357b0


	//   ....[201]....
        /*1f98*/ 	.word	0x00035800


	//   ....[202]....
        /*1f9c*/ 	.word	0x00035880


	//   ....[203]....
        /*1fa0*/ 	.word	0x000358f0


	//   ....[204]....
        /*1fa4*/ 	.word	0x00035950


	//   ....[205]....
        /*1fa8*/ 	.word	0x000359a0


	//   ....[206]....
        /*1fac*/ 	.word	0x00035a20


	//   ....[207]....
        /*1fb0*/ 	.word	0x00035a90


	//   ....[208]....
        /*1fb4*/ 	.word	0x00035af0


	//   ....[209]....
        /*1fb8*/ 	.word	0x00035b40


	//   ....[210]....
        /*1fbc*/ 	.word	0x00035bc0


	//   ....[211]....
        /*1fc0*/ 	.word	0x00035c30


	//   ....[212]....
        /*1fc4*/ 	.word	0x00035c90


	//   ....[213]....
        /*1fc8*/ 	.word	0x00035ce0


	//   ....[214]....
        /*1fcc*/ 	.word	0x00035d60


	//   ....[215]....
        /*1fd0*/ 	.word	0x00035dd0


	//   ....[216]....
        /*1fd4*/ 	.word	0x00035e30


	//   ....[217]....
        /*1fd8*/ 	.word	0x00035e80


	//   ....[218]....
        /*1fdc*/ 	.word	0x00035f00


	//   ....[219]....
        /*1fe0*/ 	.word	0x00035f70


	//   ....[220]....
        /*1fe4*/ 	.word	0x00035fd0


	//   ....[221]....
        /*1fe8*/ 	.word	0x00036020


	//   ....[222]....
        /*1fec*/ 	.word	0x000360a0


	//   ....[223]....
        /*1ff0*/ 	.word	0x00036110


	//   ....[224]....
        /*1ff4*/ 	.word	0x00036170


	//   ....[225]....
        /*1ff8*/ 	.word	0x000361c0


	//   ....[226]....
        /*1ffc*/ 	.word	0x00036240


	//   ....[227]....
        /*2000*/ 	.word	0x000362b0


	//   ....[228]....
        /*2004*/ 	.word	0x00036310


	//   ....[229]....
        /*2008*/ 	.word	0x00036360


	//   ....[230]....
        /*200c*/ 	.word	0x000363e0


	//   ....[231]....
        /*2010*/ 	.word	0x00036450


	//   ....[232]....
        /*2014*/ 	.word	0x000364b0


	//   ....[233]....
        /*2018*/ 	.word	0x00036500


	//   ....[234]....
        /*201c*/ 	.word	0x00036580


	//   ....[235]....
        /*2020*/ 	.word	0x000365f0


	//   ....[236]....
        /*2024*/ 	.word	0x00036650


	//   ....[237]....
        /*2028*/ 	.word	0x000366a0


	//   ....[238]....
        /*202c*/ 	.word	0x00036720


	//   ....[239]....
        /*2030*/ 	.word	0x00036790


	//   ....[240]....
        /*2034*/ 	.word	0x000367f0


	//   ....[241]....
        /*2038*/ 	.word	0x00036840


	//   ....[242]....
        /*203c*/ 	.word	0x000368c0


	//   ....[243]....
        /*2040*/ 	.word	0x00036930


	//   ....[244]....
        /*2044*/ 	.word	0x00036990


	//   ....[245]....
        /*2048*/ 	.word	0x000369e0


	//   ....[246]....
        /*204c*/ 	.word	0x00036a60


	//   ....[247]....
        /*2050*/ 	.word	0x00036ad0


	//   ....[248]....
        /*2054*/ 	.word	0x00036b30


	//   ....[249]....
        /*2058*/ 	.word	0x00036b80


	//   ....[250]....
        /*205c*/ 	.word	0x00036c00


	//   ....[251]....
        /*2060*/ 	.word	0x00036c70


	//   ....[252]....
        /*2064*/ 	.word	0x00036cd0


	//   ....[253]....
        /*2068*/ 	.word	0x00036d20


	//   ....[254]....
        /*206c*/ 	.word	0x00036da0


	//   ....[255]....
        /*2070*/ 	.word	0x00036e10


	//   ....[0]....
        /*2074*/ 	.word	0x00036e70


	//   ....[1]....
        /*2078*/ 	.word	0x00036ec0


	//   ....[2]....
        /*207c*/ 	.word	0x00036f40


	//   ....[3]....
        /*2080*/ 	.word	0x00036fb0


	//   ....[4]....
        /*2084*/ 	.word	0x00037010


	//   ....[5]....
        /*2088*/ 	.word	0x00037060


	//   ....[6]....
        /*208c*/ 	.word	0x000370e0


	//   ....[7]....
        /*2090*/ 	.word	0x00037150


	//   ....[8]....
        /*2094*/ 	.word	0x000371b0


	//   ....[9]....
        /*2098*/ 	.word	0x00037200


	//   ....[10]....
        /*209c*/ 	.word	0x00037280


	//   ....[11]....
        /*20a0*/ 	.word	0x000372f0


	//   ....[12]....
        /*20a4*/ 	.word	0x00037350


	//   ....[13]....
        /*20a8*/ 	.word	0x000373a0


	//   ....[14]....
        /*20ac*/ 	.word	0x00037420


	//   ....[15]....
        /*20b0*/ 	.word	0x00037490


	//   ....[16]....
        /*20b4*/ 	.word	0x000374f0


	//   ....[17]....
        /*20b8*/ 	.word	0x00037540


	//   ....[18]....
        /*20bc*/ 	.word	0x000375c0


	//   ....[19]....
        /*20c0*/ 	.word	0x00037630


	//   ....[20]....
        /*20c4*/ 	.word	0x00037690


	//   ....[21]....
        /*20c8*/ 	.word	0x000376e0


	//   ....[22]....
        /*20cc*/ 	.word	0x00037760


	//   ....[23]....
        /*20d0*/ 	.word	0x000377d0


	//   ....[24]....
        /*20d4*/ 	.word	0x00037830


	//   ....[25]....
        /*20d8*/ 	.word	0x00037880


	//   ....[26]....
        /*20dc*/ 	.word	0x00037900


	//   ....[27]....
        /*20e0*/ 	.word	0x00037970


	//   ....[28]....
        /*20e4*/ 	.word	0x000379d0


	//   ....[29]....
        /*20e8*/ 	.word	0x00037a20


	//   ....[30]....
        /*20ec*/ 	.word	0x00037aa0


	//   ....[31]....
        /*20f0*/ 	.word	0x00037b10


	//   ....[32]....
        /*20f4*/ 	.word	0x00037b70


	//   ....[33]....
        /*20f8*/ 	.word	0x00037bc0


	//   ....[34]....
        /*20fc*/ 	.word	0x00037c60


	//   ....[35]....
        /*2100*/ 	.word	0x00037cb0


	//   ....[36]....
        /*2104*/ 	.word	0x00037d40


	//   ....[37]....
        /*2108*/ 	.word	0x00037dd0


	//   ....[38]....
        /*210c*/ 	.word	0x00037e60


	//   ....[39]....
        /*2110*/ 	.word	0x00037ef0


	//   ....[40]....
        /*2114*/ 	.word	0x00037f80


	//   ....[41]....
        /*2118*/ 	.word	0x00038010


	//   ....[42]....
        /*211c*/ 	.word	0x00038090


	//   ....[43]....
        /*2120*/ 	.word	0x000380e0


	//   ....[44]....
        /*2124*/ 	.word	0x00038180


	//   ....[45]....
        /*2128*/ 	.word	0x00038210


	//   ....[46]....
        /*212c*/ 	.word	0x000382a0


	//   ....[47]....
        /*2130*/ 	.word	0x000382f0


	//   ....[48]....
        /*2134*/ 	.word	0x00038380


	//   ....[49]....
        /*2138*/ 	.word	0x00038410


	//   ....[50]....
        /*213c*/ 	.word	0x000384a0


	//   ....[51]....
        /*2140*/ 	.word	0x00038530


	//   ....[52]....
        /*2144*/ 	.word	0x000385c0


	//   ....[53]....
        /*2148*/ 	.word	0x00038650


	//   ....[54]....
        /*214c*/ 	.word	0x00038710


	//   ....[55]....
        /*2150*/ 	.word	0x000389f0


	//   ....[56]....
        /*2154*/ 	.word	0x00038ae0


	//   ....[57]....
        /*2158*/ 	.word	0x00038b90


	//   ....[58]....
        /*215c*/ 	.word	0x00038c20


	//   ....[59]....
        /*2160*/ 	.word	0x00038d40


	//   ....[60]....
        /*2164*/ 	.word	0x00038da0


	//   ....[61]....
        /*2168*/ 	.word	0x00038e80


	//   ....[62]....
        /*216c*/ 	.word	0x00038ee0


	//   ....[63]....
        /*2170*/ 	.word	0x00038fc0


	//   ....[64]....
        /*2174*/ 	.word	0x00039020


	//   ....[65]....
        /*2178*/ 	.word	0x00039100


	//   ....[66]....
        /*217c*/ 	.word	0x00039160


	//   ....[67]....
        /*2180*/ 	.word	0x00039280


	//   ....[68]....
        /*2184*/ 	.word	0x000392e0


	//   ....[69]....
        /*2188*/ 	.word	0x000393c0


	//   ....[70]....
        /*218c*/ 	.word	0x00039420


	//   ....[71]....
        /*2190*/ 	.word	0x000394f0


	//   ....[72]....
        /*2194*/ 	.word	0x00039690


	//   ....[73]....
        /*2198*/ 	.word	0x00039720


	//   ....[74]....
        /*219c*/ 	.word	0x00039840


	//   ....[75]....
        /*21a0*/ 	.word	0x00039890


	//   ....[76]....
        /*21a4*/ 	.word	0x000399b0


	//   ....[77]....
        /*21a8*/ 	.word	0x00039a00


	//   ....[78]....
        /*21ac*/ 	.word	0x00039b20


	//   ....[79]....
        /*21b0*/ 	.word	0x00039b70


	//   ....[80]....
        /*21b4*/ 	.word	0x00039c70


	//   ....[81]....
        /*21b8*/ 	.word	0x00039d10


	//   ....[82]....
        /*21bc*/ 	.word	0x00039d70


	//   ....[83]....
        /*21c0*/ 	.word	0x00039e60


	//   ....[84]....
        /*21c4*/ 	.word	0x00039ec0


	//   ....[85]....
        /*21c8*/ 	.word	0x00039fb0


	//   ....[86]....
        /*21cc*/ 	.word	0x0003a010


	//   ....[87]....
        /*21d0*/ 	.word	0x0003a0f0


	//   ....[88]....
        /*21d4*/ 	.word	0x0003a1e0


	//   ....[89]....
        /*21d8*/ 	.word	0x0003a240


	//   ....[90]....
        /*21dc*/ 	.word	0x0003a2a0


	//   ....[91]....
        /*21e0*/ 	.word	0x0003a390


	//   ....[92]....
        /*21e4*/ 	.word	0x0003a3f0


	//   ....[93]....
        /*21e8*/ 	.word	0x0003a4e0


	//   ....[94]....
        /*21ec*/ 	.word	0x0003a540


	//   ....[95]....
        /*21f0*/ 	.word	0x0003a630


	//   ....[96]....
        /*21f4*/ 	.word	0x0003a690


	//   ....[97]....
        /*21f8*/ 	.word	0x0003a780


	//   ....[98]....
        /*21fc*/ 	.word	0x0003a7e0


	//   ....[99]....
        /*2200*/ 	.word	0x0003a8d0


	//   ....[100]....
        /*2204*/ 	.word	0x0003a930


	//   ....[101]....
        /*2208*/ 	.word	0x0003aa20


	//   ....[102]....
        /*220c*/ 	.word	0x0003aa80


	//   ....[103]....
        /*2210*/ 	.word	0x0003ab60


	//   ....[104]....
        /*2214*/ 	.word	0x0003ac90


	//   ....[105]....
        /*2218*/ 	.word	0x0003ad30


	//   ....[106]....
        /*221c*/ 	.word	0x0003ad90


	//   ....[107]....
        /*2220*/ 	.word	0x0003ae50


	//   ....[108]....
        /*2224*/ 	.word	0x0003aeb0


	//   ....[109]....
        /*2228*/ 	.word	0x0003af70


	//   ....[110]....
        /*222c*/ 	.word	0x0003afd0


	//   ....[111]....
        /*2230*/ 	.word	0x0003b090


	//   ....[112]....
        /*2234*/ 	.word	0x0003b0f0


	//   ....[113]....
        /*2238*/ 	.word	0x0003b1b0


	//   ....[114]....
        /*223c*/ 	.word	0x0003b210


	//   ....[115]....
        /*2240*/ 	.word	0x0003b2d0


	//   ....[116]....
        /*2244*/ 	.word	0x0003b330


	//   ....[117]....
        /*2248*/ 	.word	0x0003b3f0


	//   ....[118]....
        /*224c*/ 	.word	0x0003b450


	//   ....[119]....
        /*2250*/ 	.word	0x0003b510


	//   ....[120]....
        /*2254*/ 	.word	0x0003b600


	//   ....[121]....
        /*2258*/ 	.word	0x0003b690


	//   ....[122]....
        /*225c*/ 	.word	0x0003b6f0


	//   ....[123]....
        /*2260*/ 	.word	0x0003b7b0


	//   ....[124]....
        /*2264*/ 	.word	0x0003b810


	//   ....[125]....
        /*2268*/ 	.word	0x0003b8d0


	//   ....[126]....
        /*226c*/ 	.word	0x0003b930


	//   ....[127]....
        /*2270*/ 	.word	0x0003b9f0


	//   ....[128]....
        /*2274*/ 	.word	0x0003ba50


	//   ....[129]....
        /*2278*/ 	.word	0x0003bb10


	//   ....[130]....
        /*227c*/ 	.word	0x0003bb70


	//   ....[131]....
        /*2280*/ 	.word	0x0003bc30


	//   ....[132]....
        /*2284*/ 	.word	0x0003bc90


	//   ....[133]....
        /*2288*/ 	.word	0x0003bd50


	//   ....[134]....
        /*228c*/ 	.word	0x0003bdb0


	//   ....[135]....
        /*2290*/ 	.word	0x0003be70


	//   ....[136]....
        /*2294*/ 	.word	0x0003c050


	//   ....[137]....
        /*2298*/ 	.word	0x0003c0f0


	//   ....[138]....
        /*229c*/ 	.word	0x0003c260


	//   ....[139]....
        /*22a0*/ 	.word	0x0003c2d0


	//   ....[140]....
        /*22a4*/ 	.word	0x0003c340


	//   ....[141]....
        /*22a8*/ 	.word	0x0003c3b0


	//   ....[142]....
        /*22ac*/ 	.word	0x0003c420


	//   ....[143]....
        /*22b0*/ 	.word	0x0003c4a0


	//   ....[144]....
        /*22b4*/ 	.word	0x0003c520


	//   ....[145]....
        /*22b8*/ 	.word	0x0003c5b0


	//   ....[146]....
        /*22bc*/ 	.word	0x0003c620


	//   ....[147]....
        /*22c0*/ 	.word	0x0003c690


	//   ....[148]....
        /*22c4*/ 	.word	0x0003c700


	//   ....[149]....
        /*22c8*/ 	.word	0x0003c780


	//   ....[150]....
        /*22cc*/ 	.word	0x0003c7f0


	//   ....[151]....
        /*22d0*/ 	.word	0x0003c880


	//   ....[152]....
        /*22d4*/ 	.word	0x0003c8e0


	//   ....[153]....
        /*22d8*/ 	.word	0x0003c970


	//   ....[154]....
        /*22dc*/ 	.word	0x0003caa0


	//----- nvinfo : EIATTR_REG_RECONFIG
	.align		4
.L_328:
        /*22e0*/ 	.byte	0x01, 0x54
	.zero		2


	//----- nvinfo : EIATTR_SYSCALL_OFFSETS
	.align		4
        /*22e4*/ 	.byte	0x04, 0x46
        /*22e6*/ 	.short	(.L_330 - .L_329)


	//   ....[0]....
.L_329:
        /*22e8*/ 	.word	0x000025f0


	//   ....[1]....
        /*22ec*/ 	.word	0x00002740


	//   ....[2]....
        /*22f0*/ 	.word	0x0000d7e0


	//   ....[3]....
        /*22f4*/ 	.word	0x0000dd30


	//   ....[4]....
        /*22f8*/ 	.word	0x0002c250


	//   ....[5]....
        /*22fc*/ 	.word	0x0002c3e0


	//   ....[6]....
        /*2300*/ 	.word	0x0002c530


	//   ....[7]....
        /*2304*/ 	.word	0x0002c680


	//   ....[8]....
        /*2308*/ 	.word	0x0002dd40


	//----- nvinfo : EIATTR_MBARRIER_INSTR_OFFSETS
	.align		4
.L_330:
        /*230c*/ 	.byte	0x04, 0x39
        /*230e*/ 	.short	(.L_332 - .L_331)


	//   ....[0]....
.L_331:
        /*2310*/ 	.word	0x00000270
        /*2314*/ 	.word	0x000000ff
        /*2318*/ 	.word	0x00038800
        /*231c*/ 	.short	0x0100
        /*231e*/ 	.byte	0x08
	.zero		1


	//   ....[1]....
        /*2320*/ 	.word	0x00000280
        /*2324*/ 	.word	0x000000ff
        /*2328*/ 	.word	0x00038820
        /*232c*/ 	.short	0x0100
        /*232e*/ 	.byte	0x08
	.zero		1


	//   ....[2]....
        /*2330*/ 	.word	0x00000370
        /*2334*/ 	.word	0x000000ff
        /*2338*/ 	.word	0x00038830
        /*233c*/ 	.short	0x0100
        /*233e*/ 	.byte	0x08
	.zero		1


	//   ....[3]....
        /*2340*/ 	.word	0x00000380
        /*2344*/ 	.word	0x000000ff
        /*2348*/ 	.word	0x00038840
        /*234c*/ 	.short	0x0100
        /*234e*/ 	.byte	0x08
	.zero		1


	//   ....[4]....
        /*2350*/ 	.word	0x00000390
        /*2354*/ 	.word	0x000000ff
        /*2358*/ 	.word	0x00038838
        /*235c*/ 	.short	0x0100
        /*235e*/ 	.byte	0x08
	.zero		1


	//   ....[5]....
        /*2360*/ 	.word	0x000003a0
        /*2364*/ 	.word	0x000000ff
        /*2368*/ 	.word	0x00038848
        /*236c*/ 	.short	0x0100
        /*236e*/ 	.byte	0x08
	.zero		1


	//   ....[6]....
        /*2370*/ 	.word	0x000004d0
        /*2374*/ 	.word	0x000000ff
        /*2378*/ 	.word	0x00038850
        /*237c*/ 	.short	0x0100
        /*237e*/ 	.byte	0x08
	.zero		1


	//   ....[7]....
        /*2380*/ 	.word	0x000004e0
        /*2384*/ 	.word	0x000000ff
        /*2388*/ 	.word	0x00038860
        /*238c*/ 	.short	0x0100
        /*238e*/ 	.byte	0x08
	.zero		1


	//   ....[8]....
        /*2390*/ 	.word	0x000004f0
        /*2394*/ 	.word	0x000000ff
        /*2398*/ 	.word	0x00038858
        /*239c*/ 	.short	0x0100
        /*239e*/ 	.byte	0x08
	.zero		1


	//   ....[9]....
        /*23a0*/ 	.word	0x00000500
        /*23a4*/ 	.word	0x000000ff
        /*23a8*/ 	.word	0x00038868
        /*23ac*/ 	.short	0x0100
        /*23ae*/ 	.byte	0x08
	.zero		1


	//   ....[10]....
        /*23b0*/ 	.word	0x000005f0
        /*23b4*/ 	.word	0x000000ff
        /*23b8*/ 	.word	0x00038870
        /*23bc*/ 	.short	0x0100
        /*23be*/ 	.byte	0x06
	.zero		1


	//   ....[11]....
        /*23c0*/ 	.word	0x00000600
        /*23c4*/ 	.word	0x000000ff
        /*23c8*/ 	.word	0x00038880
        /*23cc*/ 	.short	0x0100
        /*23ce*/ 	.byte	0x06
	.zero		1


	//   ....[12]....
        /*23d0*/ 	.word	0x00000610
        /*23d4*/ 	.word	0x000000ff
        /*23d8*/ 	.word	0x00038878
        /*23dc*/ 	.short	0x0100
        /*23de*/ 	.byte	0x06
	.zero		1


	//   ....[13]....
        /*23e0*/ 	.word	0x00000620
        /*23e4*/ 	.word	0x000000ff
        /*23e8*/ 	.word	0x00038888
        /*23ec*/ 	.short	0x0100
        /*23ee*/ 	.byte	0x06
	.zero		1


	//   ....[14]....
        /*23f0*/ 	.word	0x00000750
        /*23f4*/ 	.word	0x000000ff
        /*23f8*/ 	.word	0x00038890
        /*23fc*/ 	.short	0x0100
        /*23fe*/ 	.byte	0x08
	.zero		1


	//   ....[15]....
        /*2400*/ 	.word	0x00000760
        /*2404*/ 	.word	0x000000ff
        /*2408*/ 	.word	0x000388a0
        /*240c*/ 	.short	0x0100
        /*240e*/ 	.byte	0x08
	.zero		1


	//   ....[16]....
        /*2410*/ 	.word	0x00000770
        /*2414*/ 	.word	0x000000ff
        /*2418*/ 	.word	0x00038898
        /*241c*/ 	.short	0x0100
        /*241e*/ 	.byte	0x08
	.zero		1


	//   ....[17]....
        /*2420*/ 	.word	0x00000780
        /*2424*/ 	.word	0x000000ff
        /*2428*/ 	.word	0x000388a8
        /*242c*/ 	.short	0x0100
        /*242e*/ 	.byte	0x08
	.zero		1


	//   ....[18]....
        /*2430*/ 	.word	0x000008c0
        /*2434*/ 	.word	0x000000ff
        /*2438*/ 	.word	0x000388b0
        /*243c*/ 	.short	0x0100
        /*243e*/ 	.byte	0x08
	.zero		1


	//   ....[19]....
        /*2440*/ 	.word	0x000008d0
        /*2444*/ 	.word	0x000000ff
        /*2448*/ 	.word	0x000388c0
        /*244c*/ 	.short	0x0100
        /*244e*/ 	.byte	0x08
	.zero		1


	//   ....[20]....
        /*2450*/ 	.word	0x000008e0
        /*2454*/ 	.word	0x000000ff
        /*2458*/ 	.word	0x000388b8
        /*245c*/ 	.short	0x0100
        /*245e*/ 	.byte	0x08
	.zero		1


	//   ....[21]....
        /*2460*/ 	.word	0x000008f0
        /*2464*/ 	.word	0x000000ff
        /*2468*/ 	.word	0x000388c8
        /*246c*/ 	.short	0x0100
        /*246e*/ 	.byte	0x08
	.zero		1


	//   ....[22]....
        /*2470*/ 	.word	0x00003cf0
        /*2474*/ 	.word	0x00000058
        /*2478*/ 	.word	0x00038890
        /*247c*/ 	.short	0x010a
        /*247e*/ 	.byte	0x3f
	.zero		1


	//   ....[23]....
        /*2480*/ 	.word	0x00007f40
        /*2484*/ 	.word	0x00000058
        /*2488*/ 	.word	0x00038890
        /*248c*/ 	.short	0x010a
        /*248e*/ 	.byte	0x3f
	.zero		1


	//   ....[24]....
        /*2490*/ 	.word	0x0000bfd0
        /*2494*/ 	.word	0x00000058
        /*2498*/ 	.word	0x00038890
        /*249c*/ 	.short	0x010a
        /*249e*/ 	.byte	0x3f
	.zero		1


	//   ....[25]....
        /*24a0*/ 	.word	0x0000c6c0
        /*24a4*/ 	.word	0x0000000b
        /*24a8*/ 	.word	0x00000000
        /*24ac*/ 	.short	0x0101
        /*24ae*/ 	.byte	0x3f
	.zero		1


	//   ....[26]....
        /*24b0*/ 	.word	0x0000c700
        /*24b4*/ 	.word	0x00000058
        /*24b8*/ 	.word	0x000388b0
        /*24bc*/ 	.short	0x010a
        /*24be*/ 	.byte	0x3f
	.zero		1


	//   ....[27]....
        /*24c0*/ 	.word	0x0000cd10
        /*24c4*/ 	.word	0x00000058
        /*24c8*/ 	.word	0x00000000
        /*24cc*/ 	.short	0x0101
        /*24ce*/ 	.byte	0x3f
	.zero		1


	//   ....[28]....
        /*24d0*/ 	.word	0x0000dab0
        /*24d4*/ 	.word	0x00000017
        /*24d8*/ 	.word	0x00038800
        /*24dc*/ 	.short	0x010a
        /*24de*/ 	.byte	0x3f
	.zero		1


	//   ....[29]....
        /*24e0*/ 	.word	0x0000db00
        /*24e4*/ 	.word	0x00000017
        /*24e8*/ 	.word	0x00038800
        /*24ec*/ 	.short	0x010a
        /*24ee*/ 	.byte	0x3f
	.zero		1


	//   ....[30]....
        /*24f0*/ 	.word	0x0000e880
        /*24f4*/ 	.word	0x00000017
        /*24f8*/ 	.word	0x00038800
        /*24fc*/ 	.short	0x010a
        /*24fe*/ 	.byte	0x3f
	.zero		1


	//   ....[31]....
        /*2500*/ 	.word	0x00013020
        /*2504*/ 	.word	0x00000017
        /*2508*/ 	.word	0x00038800
        /*250c*/ 	.short	0x010a
        /*250e*/ 	.byte	0x3f
	.zero		1


	//   ....[32]....
        /*2510*/ 	.word	0x00017360
        /*2514*/ 	.word	0x00000003
        /*2518*/ 	.word	0x00038830
        /*251c*/ 	.short	0x010a
        /*251e*/ 	.byte	0x3f
	.zero		1


	//   ....[33]....
        /*2520*/ 	.word	0x000173a0
        /*2524*/ 	.word	0x00000003
        /*2528*/ 	.word	0x00038830
        /*252c*/ 	.short	0x010a
        /*252e*/ 	.byte	0x3f
	.zero		1


	//   ....[34]....
        /*2530*/ 	.word	0x00019990
        /*2534*/ 	.word	0x0000002a
        /*2538*/ 	.word	0x00000000
        /*253c*/ 	.short	0x0101
        /*253e*/ 	.byte	0x3f
	.zero		1


	//   ....[35]....
        /*2540*/ 	.word	0x00019f00
        /*2544*/ 	.word	0x00000003
        /*2548*/ 	.word	0x00038850
        /*254c*/ 	.short	0x010a
        /*254e*/ 	.byte	0x3f
	.zero		1


	//   ....[36]....
        /*2550*/ 	.word	0x00019f50
        /*2554*/ 	.word	0x00000003
        /*2558*/ 	.word	0x00038850
        /*255c*/ 	.short	0x010a
        /*255e*/ 	.byte	0x3f
	.zero		1


	//   ....[37]....
        /*2560*/ 	.word	0x0001a2a0
        /*2564*/ 	.word	0x00000003
        /*2568*/ 	.word	0x00000000
        /*256c*/ 	.short	0x0101
        /*256e*/ 	.byte	0x3f
	.zero		1


	//   ....[38]....
        /*2570*/ 	.word	0x0001a450
        /*2574*/ 	.word	0x00000006
        /*2578*/ 	.word	0x00038830
        /*257c*/ 	.short	0x010a
        /*257e*/ 	.byte	0x3f
	.zero		1


	//   ....[39]....
        /*2580*/ 	.word	0x0001a4d0
        /*2584*/ 	.word	0x00000006
        /*2588*/ 	.word	0x00038830
        /*258c*/ 	.short	0x010a
        /*258e*/ 	.byte	0x3f
	.zero		1


	//   ....[40]....
        /*2590*/ 	.word	0x0001d1d0
        /*2594*/ 	.word	0x0000009b
        /*2598*/ 	.word	0x00000000
        /*259c*/ 	.short	0x0101
        /*259e*/ 	.byte	0x3f
	.zero		1


	//   ....[41]....
        /*25a0*/ 	.word	0x0001db80
        /*25a4*/ 	.word	0x00000006
        /*25a8*/ 	.word	0x00038850
        /*25ac*/ 	.short	0x010a
        /*25ae*/ 	.byte	0x3f
	.zero		1


	//   ....[42]....
        /*25b0*/ 	.word	0x0001dbd0
        /*25b4*/ 	.word	0x00000006
        /*25b8*/ 	.word	0x00038850
        /*25bc*/ 	.short	0x010a
        /*25be*/ 	.byte	0x3f
	.zero		1


	//   ....[43]....
        /*25c0*/ 	.word	0x0001deb0
        /*25c4*/ 	.word	0x00000006
        /*25c8*/ 	.word	0x00000000
        /*25cc*/ 	.short	0x0101
        /*25ce*/ 	.byte	0x3f
	.zero		1


	//   ....[44]....
        /*25d0*/ 	.word	0x0001dff0
        /*25d4*/ 	.word	0x00000006
        /*25d8*/ 	.word	0x00038830
        /*25dc*/ 	.short	0x010a
        /*25de*/ 	.byte	0x3f
	.zero		1


	//   ....[45]....
        /*25e0*/ 	.word	0x0001e070
        /*25e4*/ 	.word	0x00000006
        /*25e8*/ 	.word	0x00038830
        /*25ec*/ 	.short	0x010a
        /*25ee*/ 	.byte	0x3f
	.zero		1


	//   ....[46]....
        /*25f0*/ 	.word	0x0001ffa0
        /*25f4*/ 	.word	0x0000009a
        /*25f8*/ 	.word	0x00000000
        /*25fc*/ 	.short	0x0101
        /*25fe*/ 	.byte	0x3f
	.zero		1


	//   ....[47]....
        /*2600*/ 	.word	0x00020960
        /*2604*/ 	.word	0x00000006
        /*2608*/ 	.word	0x00038850
        /*260c*/ 	.short	0x010a
        /*260e*/ 	.byte	0x3f
	.zero		1


	//   ....[48]....
        /*2610*/ 	.word	0x000209b0
        /*2614*/ 	.word	0x00000006
        /*2618*/ 	.word	0x00038850
        /*261c*/ 	.short	0x010a
        /*261e*/ 	.byte	0x3f
	.zero		1


	//   ....[49]....
        /*2620*/ 	.word	0x00020c90
        /*2624*/ 	.word	0x00000006
        /*2628*/ 	.word	0x00000000
        /*262c*/ 	.short	0x0101
        /*262e*/ 	.byte	0x3f
	.zero		1


	//   ....[50]....
        /*2630*/ 	.word	0x00024cd0
        /*2634*/ 	.word	0x00000008
        /*2638*/ 	.word	0x00000000
        /*263c*/ 	.short	0x0101
        /*263e*/ 	.byte	0x3f
	.zero		1


	//   ....[51]....
        /*2640*/ 	.word	0x00025730
        /*2644*/ 	.word	0x0000000e
        /*2648*/ 	.word	0x00000000
        /*264c*/ 	.short	0x0101
        /*264e*/ 	.byte	0x3f
	.zero		1


	//   ....[52]....
        /*2650*/ 	.word	0x0002ade0
        /*2654*/ 	.word	0x00000016
        /*2658*/ 	.word	0x00038820
        /*265c*/ 	.short	0x010a
        /*265e*/ 	.byte	0x3f
	.zero		1


	//   ....[53]....
        /*2660*/ 	.word	0x0002ae70
        /*2664*/ 	.word	0x0000000a
        /*2668*/ 	.word	0x000388a0
        /*266c*/ 	.short	0x010a
        /*266e*/ 	.byte	0x3f
	.zero		1


	//   ....[54]....
        /*2670*/ 	.word	0x0002b1c0
        /*2674*/ 	.word	0x0000000a
        /*2678*/ 	.word	0x000388c0
        /*267c*/ 	.short	0x010a
        /*267e*/ 	.byte	0x3f
	.zero		1


	//   ....[55]....
        /*2680*/ 	.word	0x0002b5e0
        /*2684*/ 	.word	0x00000009
        /*2688*/ 	.word	0x000388a0
        /*268c*/ 	.short	0x010a
        /*268e*/ 	.byte	0x3f
	.zero		1


	//   ....[56]....
        /*2690*/ 	.word	0x0002b920
        /*2694*/ 	.word	0x00000009
        /*2698*/ 	.word	0x000388c0
        /*269c*/ 	.short	0x010a
        /*269e*/ 	.byte	0x3f
	.zero		1


	//   ....[57]....
        /*26a0*/ 	.word	0x0002ca90
        /*26a4*/ 	.word	0x00000006
        /*26a8*/ 	.word	0x00038880
        /*26ac*/ 	.short	0x010a
        /*26ae*/ 	.byte	0x3f
	.zero		1


	//   ....[58]....
        /*26b0*/ 	.word	0x0002d220
        /*26b4*/ 	.word	0x00000006
        /*26b8*/ 	.word	0x00038870
        /*26bc*/ 	.short	0x0107
        /*26be*/ 	.byte	0x3f
	.zero		1


	//   ....[59]....
        /*26c0*/ 	.word	0x0002d2e0
        /*26c4*/ 	.word	0x00000006
        /*26c8*/ 	.word	0x00038870
        /*26cc*/ 	.short	0x0101
        /*26ce*/ 	.byte	0x3f
	.zero		1


	//   ....[60]....
        /*26d0*/ 	.word	0x0002d310
        /*26d4*/ 	.word	0x00000006
        /*26d8*/ 	.word	0x00038840
        /*26dc*/ 	.short	0x010a
        /*26de*/ 	.byte	0x3f
	.zero		1


	//   ....[61]....
        /*26e0*/ 	.word	0x0002da60
        /*26e4*/ 	.word	0x00000006
        /*26e8*/ 	.word	0x00038830
        /*26ec*/ 	.short	0x0107
        /*26ee*/ 	.byte	0x3f
	.zero		1


	//   ....[62]....
        /*26f0*/ 	.word	0x0002db40
        /*26f4*/ 	.word	0x00000006
        /*26f8*/ 	.word	0x00038830
        /*26fc*/ 	.short	0x0101
        /*26fe*/ 	.byte	0x3f
	.zero		1


	//   ....[63]....
        /*2700*/ 	.word	0x0002e5c0
        /*2704*/ 	.word	0x00000016
        /*2708*/ 	.word	0x00038800
        /*270c*/ 	.short	0x0107
        /*270e*/ 	.byte	0x3f
	.zero		1


	//   ....[64]....
        /*2710*/ 	.word	0x0002e6d0
        /*2714*/ 	.word	0x00000016
        /*2718*/ 	.word	0x00038800
        /*271c*/ 	.short	0x0101
        /*271e*/ 	.byte	0x3f
	.zero		1


	//   ....[65]....
        /*2720*/ 	.word	0x0002e6f0
        /*2724*/ 	.word	0x00000016
        /*2728*/ 	.word	0x00038820
        /*272c*/ 	.short	0x010a
        /*272e*/ 	.byte	0x3f
	.zero		1


	//   ....[66]....
        /*2730*/ 	.word	0x0002ea10
        /*2734*/ 	.word	0x00000000
        /*2738*/ 	.word	0x00038880
        /*273c*/ 	.short	0x010a
        /*273e*/ 	.byte	0x3f
	.zero		1


	//   ....[67]....
        /*2740*/ 	.word	0x0002ef20
        /*2744*/ 	.word	0x00000000
        /*2748*/ 	.word	0x00038870
        /*274c*/ 	.short	0x0107
        /*274e*/ 	.byte	0x3f
	.zero		1


	//   ....[68]....
        /*2750*/ 	.word	0x0002efe0
        /*2754*/ 	.word	0x00000000
        /*2758*/ 	.word	0x00038870
        /*275c*/ 	.short	0x0101
        /*275e*/ 	.byte	0x3f
	.zero		1


	//   ....[69]....
        /*2760*/ 	.word	0x0002f010
        /*2764*/ 	.word	0x00000000
        /*2768*/ 	.word	0x00038840
        /*276c*/ 	.short	0x010a
        /*276e*/ 	.byte	0x3f
	.zero		1


	//   ....[70]....
        /*2770*/ 	.word	0x0002f500
        /*2774*/ 	.word	0x00000000
        /*2778*/ 	.word	0x00038830
        /*277c*/ 	.short	0x0107
        /*277e*/ 	.byte	0x3f
	.zero		1


	//   ....[71]....
        /*2780*/ 	.word	0x0002f5c0
        /*2784*/ 	.word	0x00000000
        /*2788*/ 	.word	0x00038830
        /*278c*/ 	.short	0x0101
        /*278e*/ 	.byte	0x3f
	.zero		1


	//   ....[72]....
        /*2790*/ 	.word	0x0002f650
        /*2794*/ 	.word	0x00000011
        /*2798*/ 	.word	0x00038870
        /*279c*/ 	.short	0x010a
        /*279e*/ 	.byte	0x3f
	.zero		1


	//   ....[73]....
        /*27a0*/ 	.word	0x0002f6e0
        /*27a4*/ 	.word	0x00000011
        /*27a8*/ 	.word	0x00038860
        /*27ac*/ 	.short	0x010a
        /*27ae*/ 	.byte	0x3f
	.zero		1


	//   ....[74]....
        /*27b0*/ 	.word	0x0002fe50
        /*27b4*/ 	.word	0x00000011
        /*27b8*/ 	.word	0x00038850
        /*27bc*/ 	.short	0x0101
        /*27be*/ 	.byte	0x3f
	.zero		1


	//   ....[75]....
        /*27c0*/ 	.word	0x0002fee0
        /*27c4*/ 	.word	0x00000011
        /*27c8*/ 	.word	0x00000000
        /*27cc*/ 	.short	0x0101
        /*27ce*/ 	.byte	0x3f
	.zero		1


	//   ....[76]....
        /*27d0*/ 	.word	0x000300a0
        /*27d4*/ 	.word	0x00000012
        /*27d8*/ 	.word	0x00038870
        /*27dc*/ 	.short	0x010a
        /*27de*/ 	.byte	0x3f
	.zero		1


	//   ....[77]....
        /*27e0*/ 	.word	0x00030120
        /*27e4*/ 	.word	0x00000012
        /*27e8*/ 	.word	0x00038860
        /*27ec*/ 	.short	0x010a
        /*27ee*/ 	.byte	0x3f
	.zero		1


	//   ....[78]....
        /*27f0*/ 	.word	0x000308a0
        /*27f4*/ 	.word	0x00000012
        /*27f8*/ 	.word	0x00038850
        /*27fc*/ 	.short	0x0101
        /*27fe*/ 	.byte	0x3f
	.zero		1


	//   ....[79]....
        /*2800*/ 	.word	0x00030950
        /*2804*/ 	.word	0x00000012
        /*2808*/ 	.word	0x00000000
        /*280c*/ 	.short	0x0101
        /*280e*/ 	.byte	0x3f
	.zero		1


	//   ....[80]....
        /*2810*/ 	.word	0x00031a90
        /*2814*/ 	.word	0x00000005
        /*2818*/ 	.word	0x00038820
        /*281c*/ 	.short	0x010a
        /*281e*/ 	.byte	0x3f
	.zero		1


	//   ....[81]....
        /*2820*/ 	.word	0x00031c00
        /*2824*/ 	.word	0x00000003
        /*2828*/ 	.word	0x00038840
        /*282c*/ 	.short	0x010a
        /*282e*/ 	.byte	0x3f
	.zero		1


	//   ....[82]....
        /*2830*/ 	.word	0x00031ca0
        /*2834*/ 	.word	0x00000017
        /*2838*/ 	.word	0x00038840
        /*283c*/ 	.short	0x010a
        /*283e*/ 	.byte	0x3f
	.zero		1


	//   ....[83]....
        /*2840*/ 	.word	0x00031ce0
        /*2844*/ 	.word	0x00000003
        /*2848*/ 	.word	0x00038860
        /*284c*/ 	.short	0x010a
        /*284e*/ 	.byte	0x3f
	.zero		1


	//   ....[84]....
        /*2850*/ 	.word	0x00031d20
        /*2854*/ 	.word	0x00000017
        /*2858*/ 	.word	0x00038860
        /*285c*/ 	.short	0x010a
        /*285e*/ 	.byte	0x3f
	.zero		1


	//   ....[85]....
        /*2860*/ 	.word	0x00031d60
        /*2864*/ 	.word	0x00000003
        /*2868*/ 	.word	0x00038880
        /*286c*/ 	.short	0x010a
        /*286e*/ 	.byte	0x3f
	.zero		1


	//   ....[86]....
        /*2870*/ 	.word	0x00031da0
        /*2874*/ 	.word	0x00000017
        /*2878*/ 	.word	0x00038880
        /*287c*/ 	.short	0x010a
        /*287e*/ 	.byte	0x3f
	.zero		1


	//   ....[87]....
        /*2880*/ 	.word	0x00031e00
        /*2884*/ 	.word	0x00000058
        /*2888*/ 	.word	0x00038890
        /*288c*/ 	.short	0x010a
        /*288e*/ 	.byte	0x3f
	.zero		1


	//   ....[88]....
        /*2890*/ 	.word	0x00032310
        /*2894*/ 	.word	0x00000058
        /*2898*/ 	.word	0x00038890
        /*289c*/ 	.short	0x010a
        /*289e*/ 	.byte	0x3f
	.zero		1


	//   ....[89]....
        /*28a0*/ 	.word	0x00032820
        /*28a4*/ 	.word	0x00000058
        /*28a8*/ 	.word	0x00038890
        /*28ac*/ 	.short	0x010a
        /*28ae*/ 	.byte	0x3f
	.zero		1


	//   ....[90]....
        /*28b0*/ 	.word	0x00032cf0
        /*28b4*/ 	.word	0x00000058
        /*28b8*/ 	.word	0x000388b0
        /*28bc*/ 	.short	0x010a
        /*28be*/ 	.byte	0x3f
	.zero		1


	//   ....[91]....
        /*28c0*/ 	.word	0x000334e0
        /*28c4*/ 	.word	0x00000017
        /*28c8*/ 	.word	0x00038800
        /*28cc*/ 	.short	0x010a
        /*28ce*/ 	.byte	0x3f
	.zero		1


	//   ....[92]....
        /*28d0*/ 	.word	0x00033e20
        /*28d4*/ 	.word	0x00000017
        /*28d8*/ 	.word	0x00038800
        /*28dc*/ 	.short	0x010a
        /*28de*/ 	.byte	0x3f
	.zero		1


	//   ....[93]....
        /*28e0*/ 	.word	0x00033e70
        /*28e4*/ 	.word	0x00000003
        /*28e8*/ 	.word	0x00038830
        /*28ec*/ 	.short	0x010a
        /*28ee*/ 	.byte	0x3f
	.zero		1


	//   ....[94]....
        /*28f0*/ 	.word	0x00033ec0
        /*28f4*/ 	.word	0x00000003
        /*28f8*/ 	.word	0x00038850
        /*28fc*/ 	.short	0x010a
        /*28fe*/ 	.byte	0x3f
	.zero		1


	//   ....[95]....
        /*2900*/ 	.word	0x00033f10
        /*2904*/ 	.word	0x00000006
        /*2908*/ 	.word	0x00038830
        /*290c*/ 	.short	0x010a
        /*290e*/ 	.byte	0x3f
	.zero		1


	//   ....[96]....
        /*2910*/ 	.word	0x00033f60
        /*2914*/ 	.word	0x00000006
        /*2918*/ 	.word	0x00038850
        /*291c*/ 	.short	0x010a
        /*291e*/ 	.byte	0x3f
	.zero		1


	//   ....[97]....
        /*2920*/ 	.word	0x00033fb0
        /*2924*/ 	.word	0x00000006
        /*2928*/ 	.word	0x00038830
        /*292c*/ 	.short	0x010a
        /*292e*/ 	.byte	0x3f
	.zero		1


	//   ....[98]....
        /*2930*/ 	.word	0x00034000
        /*2934*/ 	.word	0x00000006
        /*2938*/ 	.word	0x00038850
        /*293c*/ 	.short	0x010a
        /*293e*/ 	.byte	0x3f
	.zero		1


	//   ....[99]....
        /*2940*/ 	.word	0x000387d0
        /*2944*/ 	.word	0x00000016
        /*2948*/ 	.word	0x00038820
        /*294c*/ 	.short	0x010a
        /*294e*/ 	.byte	0x3f
	.zero		1


	//   ....[100]....
        /*2950*/ 	.word	0x00038820
        /*2954*/ 	.word	0x0000000a
        /*2958*/ 	.word	0x000388a0
        /*295c*/ 	.short	0x010a
        /*295e*/ 	.byte	0x3f
	.zero		1


	//   ....[101]....
        /*2960*/ 	.word	0x00038870
        /*2964*/ 	.word	0x0000000a
        /*2968*/ 	.word	0x000388c0
        /*296c*/ 	.short	0x010a
        /*296e*/ 	.byte	0x3f
	.zero		1


	//   ....[102]....
        /*2970*/ 	.word	0x000388c0
        /*2974*/ 	.word	0x00000009
        /*2978*/ 	.word	0x000388a0
        /*297c*/ 	.short	0x010a
        /*297e*/ 	.byte	0x3f
	.zero		1


	//   ....[103]....
        /*2980*/ 	.word	0x00038910
        /*2984*/ 	.word	0x00000009
        /*2988*/ 	.word	0x000388c0
        /*298c*/ 	.short	0x010a
        /*298e*/ 	.byte	0x3f
	.zero		1


	//   ....[104]....
        /*2990*/ 	.word	0x00038a30
        /*2994*/ 	.word	0x00000006
        /*2998*/ 	.word	0x00038880
        /*299c*/ 	.short	0x010a
        /*299e*/ 	.byte	0x3f
	.zero		1


	//   ....[105]....
        /*29a0*/ 	.word	0x000395e0
        /*29a4*/ 	.word	0x00000006
        /*29a8*/ 	.word	0x00038840
        /*29ac*/ 	.short	0x010a
        /*29ae*/ 	.byte	0x3f
	.zero		1


	//   ....[106]....
        /*29b0*/ 	.word	0x0003ab90
        /*29b4*/ 	.word	0x00000016
        /*29b8*/ 	.word	0x00038820
        /*29bc*/ 	.short	0x010a
        /*29be*/ 	.byte	0x3f
	.zero		1


	//   ....[107]....
        /*29c0*/ 	.word	0x0003abe0
        /*29c4*/ 	.word	0x00000000
        /*29c8*/ 	.word	0x00038880
        /*29cc*/ 	.short	0x010a
        /*29ce*/ 	.byte	0x3f
	.zero		1


	//   ....[108]....
        /*29d0*/ 	.word	0x0003b550
        /*29d4*/ 	.word	0x00000000
        /*29d8*/ 	.word	0x00038840
        /*29dc*/ 	.short	0x010a
        /*29de*/ 	.byte	0x3f
	.zero		1


	//   ....[109]....
        /*29e0*/ 	.word	0x0003beb0
        /*29e4*/ 	.word	0x00000011
        /*29e8*/ 	.word	0x00038870
        /*29ec*/ 	.short	0x010a
        /*29ee*/ 	.byte	0x3f
	.zero		1


	//   ....[110]....
        /*29f0*/ 	.word	0x0003bf00
        /*29f4*/ 	.word	0x00000011
        /*29f8*/ 	.word	0x00038860
        /*29fc*/ 	.short	0x010a
        /*29fe*/ 	.byte	0x3f
	.zero		1


	//   ....[111]....
        /*2a00*/ 	.word	0x0003bf50
        /*2a04*/ 	.word	0x00000012
        /*2a08*/ 	.word	0x00038870
        /*2a0c*/ 	.short	0x010a
        /*2a0e*/ 	.byte	0x3f
	.zero		1


	//   ....[112]....
        /*2a10*/ 	.word	0x0003bfa0
        /*2a14*/ 	.word	0x00000012
        /*2a18*/ 	.word	0x00038860
        /*2a1c*/ 	.short	0x010a
        /*2a1e*/ 	.byte	0x3f
	.zero		1


	//   ....[113]....
        /*2a20*/ 	.word	0x0003c9c0
        /*2a24*/ 	.word	0x00000005
        /*2a28*/ 	.word	0x00038820
        /*2a2c*/ 	.short	0x010a
        /*2a2e*/ 	.byte	0x3f
	.zero		1


	//   ....[114]....
        /*2a30*/ 	.word	0x0003cb60
        /*2a34*/ 	.word	0x00000003
        /*2a38*/ 	.word	0x00038840
        /*2a3c*/ 	.short	0x010a
        /*2a3e*/ 	.byte	0x3f
	.zero		1


	//   ....[115]....
        /*2a40*/ 	.word	0x0003cbb0
        /*2a44*/ 	.word	0x00000017
        /*2a48*/ 	.word	0x00038840
        /*2a4c*/ 	.short	0x010a
        /*2a4e*/ 	.byte	0x3f
	.zero		1


	//   ....[116]....
        /*2a50*/ 	.word	0x0003cc00
        /*2a54*/ 	.word	0x00000003
        /*2a58*/ 	.word	0x00038860
        /*2a5c*/ 	.short	0x010a
        /*2a5e*/ 	.byte	0x3f
	.zero		1


	//   ....[117]....
        /*2a60*/ 	.word	0x0003cc50
        /*2a64*/ 	.word	0x00000017
        /*2a68*/ 	.word	0x00038860
        /*2a6c*/ 	.short	0x010a
        /*2a6e*/ 	.byte	0x3f
	.zero		1


	//   ....[118]....
        /*2a70*/ 	.word	0x0003cca0
        /*2a74*/ 	.word	0x00000003
        /*2a78*/ 	.word	0x00038880
        /*2a7c*/ 	.short	0x010a
        /*2a7e*/ 	.byte	0x3f
	.zero		1


	//----- nvinfo : EIATTR_NUM_MBARRIERS
	.align		4
.L_332:
        /*2a80*/ 	.byte	0x03, 0x38
        /*2a82*/ 	.short	0x0016


	//----- nvinfo : EIATTR_EXIT_INSTR_OFFSETS
	.align		4
        /*2a84*/ 	.byte	0x04, 0x1c
        /*2a86*/ 	.short	(.L_334 - .L_333)


	//   ....[0]....
.L_333:
        /*2a88*/ 	.word	0x00031df0


	//----- nvinfo : EIATTR_MAX_THREADS
	.align		4
.L_334:
        /*2a8c*/ 	.byte	0x04, 0x05
        /*2a8e*/ 	.short	(.L_336 - .L_335)
.L_335:
        /*2a90*/ 	.word	0x00000180
        /*2a94*/ 	.word	0x00000001
        /*2a98*/ 	.word	0x00000001


	//----- nvinfo : EIATTR_CRS_STACK_SIZE
	.align		4
.L_336:
        /*2a9c*/ 	.byte	0x04, 0x1e
        /*2a9e*/ 	.short	(.L_338 - .L_337)
.L_337:
        /*2aa0*/ 	.word	0x00000000


	//----- nvinfo : EIATTR_CBANK_PARAM_SIZE
	.align		4
.L_338:
        /*2aa4*/ 	.byte	0x03, 0x19
        /*2aa6*/ 	.short	0x0af0


	//----- nvinfo : EIATTR_PARAM_CBANK
	.align		4
        /*2aa8*/ 	.byte	0x04, 0x0a
        /*2aaa*/ 	.short	(.L_340 - .L_339)
	.align		4
.L_339:
        /*2aac*/ 	.word	index@(.nv.constant0._ZN7cutlass13device_kernelIN5flash11enable_sm90INS1_16FlashAttnFwdSm90INS1_25CollectiveMainloopFwdSm90ILi2EN4cute5tupleIJNS5_1CILi1EEES8_S8_EEENS6_IJNS7_ILi128EEESA_NS7_ILi256EEEEEELi256ENS_12float_e4m3_tEfNS_4arch4Sm90ELb1ELb0ELb1ELb1ELb1ELb1ELb0ELb1ELb0ELb1ELb1ELb0EEENS1_21CollectiveEpilogueFwdINS6_IJSA_SB_SA_EEES9_NS_10bfloat16_tESF_Li256ELb1ELb1ELb1ELb1EEENS1_36VarlenDynamicPersistentTileSchedulerILi128ELi128ELi256ELi128ELb1ELb1ELb1ELb1ELb1ELb1EEEEEEEEEvNT_6ParamsE)
        /*2ab0*/ 	.short	0x0210
        /*2ab2*/ 	.short	0x0af0


	//----- nvinfo : EIATTR_SW_WAR
	.align		4
.L_340:
        /*2ab4*/ 	.byte	0x04, 0x36
        /*2ab6*/ 	.short	(.L_342 - .L_341)
.L_341:
        /*2ab8*/ 	.word	0x00000008
.L_342:


//--------------------- .nv.callgraph             --------------------------
	.section	.nv.callgraph,"",@"SHT_CUDA_CALLGRAPH"
	.align	4
	.sectionentsize	8
	.align		4
        /*0000*/ 	.word	0x00000000
	.align		4
        /*0004*/ 	.word	0xffffffff
	.align		4
        /*0008*/ 	.word	index@(_ZN7cutlass13device_kernelIN5flash11enable_sm90INS1_16FlashAttnFwdSm90INS1_25CollectiveMainloopFwdSm90ILi2EN4cute5tupleIJNS5_1CILi1EEES8_S8_EEENS6_IJNS7_ILi128EEESA_NS7_ILi256EEEEEELi256ENS_12float_e4m3_tEfNS_4arch4Sm90ELb0ELb0ELb1ELb0ELb1ELb0ELb0ELb1ELb0ELb1ELb1ELb0EEENS1_21CollectiveEpilogueFwdINS6_IJSA_SB_SA_EEES9_NS_10bfloat16_tESF_Li256ELb0ELb1ELb1ELb1EEENS1_19SingleTileSchedulerILb0ELb1ELb1ELi128EEEEEEEEEvNT_6ParamsE)
	.align		4
        /*000c*/ 	.word	index@(__assertfail)
	.align		4
        /*0010*/ 	.word	index@(_ZN7cutlass13device_kernelIN5flash11enable_sm90INS1_16FlashAttnFwdSm90INS1_25CollectiveMainloopFwdSm90ILi2EN4cute5tupleIJNS5_1CILi1EEES8_S8_EEENS6_IJNS7_ILi128EEESA_NS7_ILi256EEEEEELi256ENS_12float_e4m3_tEfNS_4arch4Sm90ELb0ELb0ELb1ELb1ELb1ELb0ELb0ELb1ELb0ELb1ELb1ELb0EEENS1_21CollectiveEpilogueFwdINS6_IJSA_SB_SA_EEES9_NS_10bfloat16_tESF_Li256ELb1ELb1ELb1ELb1EEENS1_36VarlenDynamicPersistentTileSchedulerILi128ELi128ELi256ELi128ELb1ELb1ELb1ELb0ELb1ELb1EEEEEEEEEvNT_6ParamsE)
	.align		4
        /*0014*/ 	.word	index@(__assertfail)
	.align		4
        /*0018*/ 	.word	index@(_ZN7cutlass13device_kernelIN5flash11enable_sm90INS1_16FlashAttnFwdSm90INS1_25CollectiveMainloopFwdSm90ILi2EN4cute5tupleIJNS5_1CILi1EEES8_S8_EEENS6_IJNS7_ILi128EEESA_NS7_ILi256EEEEEELi256ENS_12float_e4m3_tEfNS_4arch4Sm90ELb0ELb0ELb1ELb1ELb1ELb1ELb0ELb1ELb0ELb1ELb1ELb0EEENS1_21CollectiveEpilogueFwdINS6_IJSA_SB_SA_EEES9_NS_10bfloat16_tESF_Li256ELb1ELb1ELb1ELb1EEENS1_36VarlenDynamicPersistentTileSchedulerILi128ELi128ELi256ELi128ELb1ELb1ELb1ELb0ELb1ELb1EEEEEEEEEvNT_6ParamsE)
	.align		4
        /*001c*/ 	.word	index@(__assertfail)
	.align		4
        /*0020*/ 	.word	index@(_ZN7cutlass13device_kernelIN5flash11enable_sm90INS1_16FlashAttnFwdSm90INS1_25CollectiveMainloopFwdSm90ILi2EN4cute5tupleIJNS5_1CILi1EEES8_S8_EEENS6_IJNS7_ILi128EEENS7_ILi64EEENS7_ILi256EEEEEELi256ENS_12float_e4m3_tEfNS_4arch4Sm90ELb0ELb1ELb1ELb0ELb1ELb0ELb0ELb1ELb0ELb1ELb1ELb0EEENS1_21CollectiveEpilogueFwdINS6_IJSA_SC_SB_EEES9_NS_10bfloat16_tESG_Li256ELb0ELb1ELb1ELb1EEENS1_19SingleTileSchedulerILb0ELb1ELb1ELi128EEEEEEEEEvNT_6ParamsE)
	.align		4
        /*0024*/ 	.word	index@(__assertfail)
	.align		4
        /*0028*/ 	.word	index@(_ZN7cutlass13device_kernelIN5flash11enable_sm90INS1_16FlashAttnFwdSm90INS1_25CollectiveMainloopFwdSm90ILi2EN4cute5tupleIJNS5_1CILi1EEES8_S8_EEENS6_IJNS7_ILi128EEENS7_ILi64EEENS7_ILi256EEEEEELi256ENS_12float_e4m3_tEfNS_4arch4Sm90ELb0ELb1ELb1ELb1ELb1ELb0ELb0ELb1ELb0ELb1ELb1ELb0EEENS1_21CollectiveEpilogueFwdINS6_IJSA_SC_SB_EEES9_NS_10bfloat16_tESG_Li256ELb1ELb1ELb1ELb1EEENS1_36VarlenDynamicPersistentTileSchedulerILi128ELi64ELi256ELi128ELb1ELb1ELb1ELb1ELb0ELb1EEEEEEEEEvNT_6ParamsE)
	.align		4
        /*002c*/ 	.word	index@(__assertfail)
	.align		4
        /*0030*/ 	.word	index@(_ZN7cutlass13device_kernelIN5flash11enable_sm90INS1_16FlashAttnFwdSm90INS1_25CollectiveMainloopFwdSm90ILi2EN4cute5tupleIJNS5_1CILi1EEES8_S8_EEENS6_IJNS7_ILi128EEENS7_ILi64EEENS7_ILi256EEEEEELi256ENS_12float_e4m3_tEfNS_4arch4Sm90ELb0ELb1ELb1ELb1ELb1ELb1ELb0ELb1ELb0ELb1ELb1ELb0EEENS1_21CollectiveEpilogueFwdINS6_IJSA_SC_SB_EEES9_NS_10bfloat16_tESG_Li256ELb1ELb1ELb1ELb1EEENS1_36VarlenDynamicPersistentTileSchedulerILi128ELi64ELi256ELi128ELb1ELb1ELb1ELb1ELb0ELb1EEEEEEEEEvNT_6ParamsE)
	.align		4
        /*0034*/ 	.word	index@(__assertfail)
	.align		4
        /*0038*/ 	.word	index@(_ZN7cutlass13device_kernelIN5flash11enable_sm90INS1_16FlashAttnFwdSm90INS1_25CollectiveMainloopFwdSm90ILi2EN4cute5tupleIJNS5_1CILi1EEES8_S8_EEENS6_IJNS7_ILi128EEESA_NS7_ILi256EEEEEELi256ENS_12float_e4m3_tEfNS_4arch4Sm90ELb1ELb0ELb1ELb0ELb1ELb0ELb0ELb1ELb0ELb1ELb1ELb0EEENS1_21CollectiveEpilogueFwdINS6_IJSA_SB_SA_EEES9_NS_10bfloat16_tESF_Li256ELb0ELb1ELb1ELb1EEENS1_19SingleTileSchedulerILb0ELb1ELb1ELi128EEEEEEEEEvNT_6ParamsE)
	.align		4
        /*003c*/ 	.word	index@(__assertfail)
	.align		4
        /*0040*/ 	.word	index@(_ZN7cutlass13device_kernelIN5flash11enable_sm90INS1_16FlashAttnFwdSm90INS1_25CollectiveMainloopFwdSm90ILi2EN4cute5tupleIJNS5_1CILi1EEES8_S8_EEENS6_IJNS7_ILi128EEESA_NS7_ILi256EEEEEELi256ENS_12float_e4m3_tEfNS_4arch4Sm90ELb1ELb0ELb1ELb1ELb1ELb0ELb0ELb1ELb0ELb1ELb1ELb0EEENS1_21CollectiveEpilogueFwdINS6_IJSA_SB_SA_EEES9_NS_10bfloat16_tESF_Li256ELb1ELb1ELb1ELb1EEENS1_36VarlenDynamicPersistentTileSchedulerILi128ELi128ELi256ELi128ELb1ELb1ELb1ELb1ELb1ELb1EEEEEEEEEvNT_6ParamsE)
	.align		4
        /*0044*/ 	.word	index@(__assertfail)
	.align		4
        /*0048*/ 	.word	index@(_ZN7cutlass13device_kernelIN5flash11enable_sm90INS1_16FlashAttnFwdSm90INS1_25CollectiveMainloopFwdSm90ILi2EN4cute5tupleIJNS5_1CILi1EEES8_S8_EEENS6_IJNS7_ILi128EEESA_NS7_ILi256EEEEEELi256ENS_12float_e4m3_tEfNS_4arch4Sm90ELb1ELb0ELb1ELb1ELb1ELb1ELb0ELb1ELb0ELb1ELb1ELb0EEENS1_21CollectiveEpilogueFwdINS6_IJSA_SB_SA_EEES9_NS_10bfloat16_tESF_Li256ELb1ELb1ELb1ELb1EEENS1_36VarlenDynamicPersistentTileSchedulerILi128ELi128ELi256ELi128ELb1ELb1ELb1ELb1ELb1ELb1EEEEEEEEEvNT_6ParamsE)
	.align		4
        /*004c*/ 	.word	index@(__assertfail)
	.align		4
        /*0050*/ 	.word	0x00000000
	.align		4
        /*0054*/ 	.word	0xfffffffe
	.align		4
        /*0058*/ 	.word	0x00000000
	.align		4
        /*005c*/ 	.word	0xfffffffd
	.align		4
        /*0060*/ 	.word	0x00000000
	.align		4
        /*0064*/ 	.word	0xfffffffc


//--------------------- .nv.constant4             --------------------------
	.section	.nv.constant4,"a",@progbits
	.align	8
	.align		8
.nv.constant4:
        /*0000*/ 	.dword	__assertfail
	.align		8
        /*0008*/ 	.dword	__unnamed_1
	.align		8
        /*0010*/ 	.dword	__unnamed_2
	.align		8
        /*0018*/ 	.dword	__unnamed_3
	.align		8
        /*0020*/ 	.dword	__unnamed_4
	.align		8
        /*0028*/ 	.dword	__unnamed_5
	.align		8
        /*0030*/ 	.dword	__unnamed_6
	.align		8
        /*0038*/ 	.dword	_ZZN5flash28permute_output_fp8_VcolmajorIN4cute6TensorINS1_11ArrayEngineIfLm128EEENS1_6LayoutINS1_5tupleIJNS6_IJNS1_1CILi2EEES8_NS7_ILi32EEEEEENS7_ILi1EEESB_EEENS6_IJNS6_IJSB_S8_NS7_ILi4EEEEEENS7_ILi0EEESF_EEEEEEEEEvRT_E9upper_map
	.align		8
        /*0040*/ 	.dword	__unnamed_7
	.align		8
        /*0048*/ 	.dword	__unnamed_8
	.align		8
        /*0050*/ 	.dword	__unnamed_9
	.align		8
        /*0058*/ 	.dword	__unnamed_10
	.align		8
        /*0060*/ 	.dword	__unnamed_11
	.align		8
        /*0068*/ 	.dword	_ZN86_INTERNAL_c2f450a7_50_flash_fwd_hdim256_e4m3_paged_split_softcap_sm90_cu_9949e2e8_44624cuda3std3__45__cpo5beginE
	.align		8
        /*0070*/ 	.dword	_ZN86_INTERNAL_c2f450a7_50_flash_fwd_hdim256_e4m3_paged_split_softcap_sm90_cu_9949e2e8_44624cuda3std3__45__cpo3endE
	.align		8
        /*0078*/ 	.dword	_ZN86_INTERNAL_c2f450a7_50_flash_fwd_hdim256_e4m3_paged_split_softcap_sm90_cu_9949e2e8_44624cuda3std3__45__cpo6cbeginE
	.align		8
        /*0080*/ 	.dword	_ZN86_INTERNAL_c2f450a7_50_flash_fwd_hdim256_e4m3_paged_split_softcap_sm90_cu_9949e2e8_44624cuda3std3__45__cpo4cendE
	.align		8
        /*0088*/ 	.dword	_ZN86_INTERNAL_c2f450a7_50_flash_fwd_hdim256_e4m3_paged_split_softcap_sm90_cu_9949e2e8_44624cuda3std3__488_GLOBAL__N__c2f450a7_50_flash_fwd_hdim256_e4m3_paged_split_softcap_sm90_cu_9949e2e8_44626ignoreE
	.align		8
        /*0090*/ 	.dword	_ZN86_INTERNAL_c2f450a7_50_flash_fwd_hdim256_e4m3_paged_split_softcap_sm90_cu_9949e2e8_44624cuda3std3__419piecewise_constructE
	.align		8
        /*0098*/ 	.dword	_ZN86_INTERNAL_c2f450a7_50_flash_fwd_hdim256_e4m3_paged_split_softcap_sm90_cu_9949e2e8_44624cuda3std3__48in_placeE
	.align		8
        /*00a0*/ 	.dword	_ZN86_INTERNAL_c2f450a7_50_flash_fwd_hdim256_e4m3_paged_split_softcap_sm90_cu_9949e2e8_44624cuda3std6ranges3__45__cpo4swapE
	.align		8
        /*00a8*/ 	.dword	_ZN86_INTERNAL_c2f450a7_50_flash_fwd_hdim256_e4m3_paged_split_softcap_sm90_cu_9949e2e8_44624cuda3std6ranges3__45__cpo9iter_moveE
	.align		8
        /*00b0*/ 	.dword	_ZN86_INTERNAL_c2f450a7_50_flash_fwd_hdim256_e4m3_paged_split_softcap_sm90_cu_9949e2e8_44624cute7productE
	.align		8
        /*00b8*/ 	.dword	_ZN86_INTERNAL_c2f450a7_50_flash_fwd_hdim256_e4m3_paged_split_softcap_sm90_cu_9949e2e8_44624cute1_E
	.align		8
        /*00c0*/ 	.dword	$str$23
	.align		8
        /*00c8*/ 	.dword	$str$24


//--------------------- .text._ZN7cutlass13device_kernelIN5flash11enable_sm90INS1_16FlashAttnFwdSm90INS1_25CollectiveMainloopFwdSm90ILi2EN4cute5tupleIJNS5_1CILi1EEES8_S8_EEENS6_IJNS7_ILi128EEESA_NS7_ILi256EEEEEELi256ENS_12float_e4m3_tEfNS_4arch4Sm90ELb0ELb0ELb1ELb0ELb1ELb0ELb0ELb1ELb0ELb1ELb1ELb0EEENS1_21CollectiveEpilogueFwdINS6_IJSA_SB_SA_EEES9_NS_10bfloat16_tESF_Li256ELb0ELb1ELb1ELb1EEENS1_19SingleTileSchedulerILb0ELb1ELb1ELi128EEEEEEEEEvNT_6ParamsE --------------------------
	.section	.text._ZN7cutlass13device_kernelIN5flash11enable_sm90INS1_16FlashAttnFwdSm90INS1_25CollectiveMainloopFwdSm90ILi2EN4cute5tupleIJNS5_1CILi1EEES8_S8_EEENS6_IJNS7_ILi128EEESA_NS7_ILi256EEEEEELi256ENS_12float_e4m3_tEfNS_4arch4Sm90ELb0ELb0ELb1ELb0ELb1ELb0ELb0ELb1ELb0ELb1ELb1ELb0EEENS1_21CollectiveEpilogueFwdINS6_IJSA_SB_SA_EEES9_NS_10bfloat16_tESF_Li256ELb0ELb1ELb1ELb1EEENS1_19SingleTileSchedulerILb0ELb1ELb1ELi128EEEEEEEEEvNT_6ParamsE,"ax",@progbits
	.align	128
.text._ZN7cutlass13device_kernelIN5flash11enable_sm90INS1_16FlashAttnFwdSm90INS1_25CollectiveMainloopFwdSm90ILi2EN4cute5tupleIJNS5_1CILi1EEES8_S8_EEENS6_IJNS7_ILi128EEESA_NS7_ILi256EEEEEELi256ENS_12float_e4m3_tEfNS_4arch4Sm90ELb0ELb0ELb1ELb0ELb1ELb0ELb0ELb1ELb0ELb1ELb1ELb0EEENS1_21CollectiveEpilogueFwdINS6_IJSA_SB_SA_EEES9_NS_10bfloat16_tESF_Li256ELb0ELb1ELb1ELb1EEENS1_19SingleTileSchedulerILb0ELb1ELb1ELi128EEEEEEEEEvNT_6ParamsE:
        .type           _ZN7cutlass13device_kernelIN5flash11enable_sm90INS1_16FlashAttnFwdSm90INS1_25CollectiveMainloopFwdSm90ILi2EN4cute5tupleIJNS5_1CILi1EEES8_S8_EEENS6_IJNS7_ILi128EEESA_NS7_ILi256EEEEEELi256ENS_12float_e4m3_tEfNS_4arch4Sm90ELb0ELb0ELb1ELb0ELb1ELb0ELb0ELb1ELb0ELb1ELb1ELb0EEENS1_21CollectiveEpilogueFwdINS6_IJSA_SB_SA_EEES9_NS_10bfloat16_tESF_Li256ELb0ELb1ELb1ELb1EEENS1_19SingleTileSchedulerILb0ELb1ELb1ELi128EEEEEEEEEvNT_6ParamsE,@function
        .size           _ZN7cutlass13device_kernelIN5flash11enable_sm90INS1_16FlashAttnFwdSm90INS1_25CollectiveMainloopFwdSm90ILi2EN4cute5tupleIJNS5_1CILi1EEES8_S8_EEENS6_IJNS7_ILi128EEESA_NS7_ILi256EEEEEELi256ENS_12float_e4m3_tEfNS_4arch4Sm90ELb0ELb0ELb1ELb0ELb1ELb0ELb0ELb1ELb0ELb1ELb1ELb0EEENS1_21CollectiveEpilogueFwdINS6_IJSA_SB_SA_EEES9_NS_10bfloat16_tESF_Li256ELb0ELb1ELb1ELb1EEENS1_19SingleTileSchedulerILb0ELb1ELb1ELi128EEEEEEEEEvNT_6ParamsE,(.L_x_3852 - _ZN7cutlass13device_kernelIN5flash11enable_sm90INS1_16FlashAttnFwdSm90INS1_25CollectiveMainloopFwdSm90ILi2EN4cute5tupleIJNS5_1CILi1EEES8_S8_EEENS6_IJNS7_ILi128EEESA_NS7_ILi256EEEEEELi256ENS_12float_e4m3_tEfNS_4arch4Sm90ELb0ELb0ELb1ELb0ELb1ELb0ELb0ELb1ELb0ELb1ELb1ELb0EEENS1_21CollectiveEpilogueFwdINS6_IJSA_SB_SA_EEES9_NS_10bfloat16_tESF_Li256ELb0ELb1ELb1ELb1EEENS1_19SingleTileSchedulerILb0ELb1ELb1ELi128EEEEEEEEEvNT_6ParamsE)
        .other          _ZN7cutlass13device_kernelIN5flash11enable_sm90INS1_16FlashAttnFwdSm90INS1_25CollectiveMainloopFwdSm90ILi2EN4cute5tupleIJNS5_1CILi1EEES8_S8_EEENS6_IJNS7_ILi128EEESA_NS7_ILi256EEEEEELi256ENS_12float_e4m3_tEfNS_4arch4Sm90ELb0ELb0ELb1ELb0ELb1ELb0ELb0ELb1ELb0ELb1ELb1ELb0EEENS1_21CollectiveEpilogueFwdINS6_IJSA_SB_SA_EEES9_NS_10bfloat16_tESF_Li256ELb0ELb1ELb1ELb1EEENS1_19SingleTileSchedulerILb0ELb1ELb1ELi128EEEEEEEEEvNT_6ParamsE,@"STO_CUDA_ENTRY STV_DEFAULT"
_ZN7cutlass13device_kernelIN5flash11enable_sm90INS1_16FlashAttnFwdSm90INS1_25CollectiveMainloopFwdSm90ILi2EN4cute5tupleIJNS5_1CILi1EEES8_S8_EEENS6_IJNS7_ILi128EEESA_NS7_ILi256EEEEEELi256ENS_12float_e4m3_tEfNS_4arch4Sm90ELb0ELb0ELb1ELb0ELb1ELb0ELb0ELb1ELb0ELb1ELb1ELb0EEENS1_21CollectiveEpilogueFwdINS6_IJSA_SB_SA_EEES9_NS_10bfloat16_tESF_Li256ELb0ELb1ELb1ELb1EEENS1_19SingleTileSchedulerILb0ELb1ELb1ELi128EEEEEEEEEvNT_6ParamsE:
[----:B------:R-:W0:Y:S02]  /*0000*/  LDC R1, c[0x0][0x28] ;  /* 0x00000a00ff017b82 */ /* 0x000e240000000800 */
[----:B0-----:R-:W-:Y:S01]  /*0010*/  VIADD R1, R1, 0xfffffff0 ;  /* 0xfffffff001017836 */ /* 0x001fe20000000000 */
[----:B------:R-:W0:Y:S01]  /*0020*/  S2R R19, SR_TID.X ;  /* 0x0000000000137919 */ /* 0x000e220000002100 */
[----:B------:R-:W-:Y:S01]  /*0030*/  ELECT P0, URZ, PT ;  /* 0x00000000003f782f */ /* 0x000fe20003800000 */
[----:B------:R-:W-:Y:S01]  /*0040*/  UMOV UR4, 0x80 ;  /* 0x0000008000047882 */ /* 0x000fe20000000000 */
[----:B------:R-:W-:Y:S01]  /*0050*/  UMOV UR7, 0x100 ;  /* 0x0000010000077882 */ /* 0x000fe20000000000 */
[--C-:B0-----:R-:W-:Y:S02]  /*0060*/  SHF.R.U32.HI R0, RZ, 0x5, R19.reuse ;  /* 0x00000005ff007819 */ /* 0x101fe40000011613 */
[----:B------:R-:W-:-:S03]  /*0070*/  SHF.R.U32.HI R16, RZ, 0x7, R19 ;  /* 0x00000007ff107819 */ /* 0x000fc60000011613 */
[----:B------:R-:W0:Y:S04]  /*0080*/  SHFL.IDX PT, R2, R0, RZ, 0x1f ;  /* 0x00001fff00027589 */ /* 0x000e2800000e0000 */
[----:B------:R1:W2:Y:S01]  /*0090*/  SHFL.IDX PT, R3, R16, RZ, 0x1f ;  /* 0x00001fff10037589 */ /* 0x0002a200000e0000 */
[C---:B0-----:R-:W-:Y:S02]  /*00a0*/  ISETP.NE.OR P0, PT, R2.reuse, RZ, !P0 ;  /* 0x000000ff0200720c */ /* 0x041fe40004705670 */
[----:B------:R-:W-:-:S11]  /*00b0*/  ISETP.NE.AND P1, PT, R2, RZ, PT ;  /* 0x000000ff0200720c */ /* 0x000fd60003f25270 */
[----:B------:R-:W-:Y:S01]  /*00c0*/  VOTEU.ALL UP0, P0 ;  /* 0x00000000003f7886 */ /* 0x000fe20000000000 */
[----:B------:R-:W-:-:S04]  /*00d0*/  VOTEU.ALL UP1, P0 ;  /* 0x00000000003f7886 */ /* 0x000fc80000020000 */
[----:B------:R-:W0:Y:S01]  /*00e0*/  @!UP0 S2UR UR8, SR_CgaCtaId ;  /* 0x00000000000889c3 */ /* 0x000e220000008800 */
[----:B------:R-:W-:Y:S01]  /*00f0*/  @!UP0 UMOV UR6, 0x400 ;  /* 0x0000040000068882 */ /* 0x000fe20000000000 */
[----:B------:R-:W-:-:S04]  /*0100*/  @!UP0 UIADD3 UR4, -UR4, 0x100000, URZ ;  /* 0x0010000004048890 */ /* 0x000fc8000fffe13f */
[----:B------:R-:W-:Y:S02]  /*0110*/  @!UP0 USHF.L.U32 UR5, UR4, 0xb, URZ ;  /* 0x0000000b04058899 */ /* 0x000fe4000800063f */
[----:B------:R-:W-:Y:S02]  /*0120*/  @!UP0 USHF.L.U32 UR4, UR4, 0x1, URZ ;  /* 0x0000000104048899 */ /* 0x000fe4000800063f */
[----:B0-----:R-:W-:Y:S02]  /*0130*/  @!UP0 ULEA UR8, UR8, UR6, 0x18 ;  /* 0x0000000608088291 */ /* 0x001fe4000f8ec03f */
[----:B------:R-:W-:-:S04]  /*0140*/  @!UP0 UIADD3 UR6, -UR7, 0x100000, URZ ;  /* 0x0010000007068890 */ /* 0x000fc8000fffe13f */
[----:B------:R-:W-:Y:S02]  /*0150*/  @!UP0 USHF.L.U32 UR7, UR6, 0xb, URZ ;  /* 0x0000000b06078899 */ /* 0x000fe4000800063f */
[----:B------:R-:W-:Y:S01]  /*0160*/  @!UP0 USHF.L.U32 UR6, UR6, 0x1, URZ ;  /* 0x0000000106068899 */ /* 0x000fe2000800063f */
[----:B------:R-:W-:-:S05]  /*0170*/  VOTEU.ALL UP0, P0 ;  /* 0x00000000003f7886 */ /* 0x000fca0000000000 */
[----:B------:R1:W0:Y:S06]  /*0180*/  @!UP0 SYNCS.EXCH.64 URZ, [UR8+0x38800], UR4 ;  /* 0x03880004083f85b2 */ /* 0x00022c0008000100 */
[----:B------:R1:W3:Y:S02]  /*0190*/  @!UP1 SYNCS.EXCH.64 URZ, [UR8+0x38820], UR6 ;  /* 0x03882006083f95b2 */ /* 0x0002e40008000100 */
[----:B-12---:R-:W-:Y:S05]  /*01a0*/  @P1 BRA `(.L_x_0) ;  /* 0x0000000000481947 */ /* 0x006fea0003800000 */
[----:B------:R-:W1:Y:S01]  /*01b0*/  S2UR UR5, SR_CgaCtaId ;  /* 0x00000000000579c3 */ /* 0x000e620000008800 */
[----:B------:R-:W-:Y:S01]  /*01c0*/  UMOV UR4, 0x400 ;  /* 0x0000040000047882 */ /* 0x000fe20000000000 */
[----:B------:R-:W-:Y:S01]  /*01d0*/  UMOV UR6, 0x80 ;  /* 0x0000008000067882 */ /* 0x000fe20000000000 */
[----:B------:R-:W-:Y:S01]  /*01e0*/  UMOV UR7, 0x100 ;  /* 0x0000010000077882 */ /* 0x000fe20000000000 */
[----:B------:R-:W-:Y:S01]  /*01f0*/  ELECT P0, URZ, PT ;  /* 0x00000000003f782f */ /* 0x000fe20003800000 */
[----:B-1----:R-:W-:Y:S02]  /*0200*/  ULEA UR8, UR5, UR4, 0x18 ;  /* 0x0000000405087291 */ /* 0x002fe4000f8ec03f */
[----:B------:R-:W-:-:S04]  /*0210*/  UIADD3 UR4, -UR6, 0x100000, URZ ;  /* 0x0010000006047890 */ /* 0x000fc8000fffe13f */
[----:B------:R-:W-:Y:S02]  /*0220*/  USHF.L.U32 UR5, UR4, 0xb, URZ ;  /* 0x0000000b04057899 */ /* 0x000fe4000800063f */
[----:B------:R-:W-:Y:S02]  /*0230*/  USHF.L.U32 UR4, UR4, 0x1, URZ ;  /* 0x0000000104047899 */ /* 0x000fe4000800063f */
[----:B------:R-:W-:-:S04]  /*0240*/  UIADD3 UR6, -UR7, 0x100000, URZ ;  /* 0x0010000007067890 */ /* 0x000fc8000fffe13f */
[----:B------:R-:W-:Y:S02]  /*0250*/  USHF.L.U32 UR7, UR6, 0xb, URZ ;  /* 0x0000000b06077899 */ /* 0x000fe4000800063f */
[----:B------:R-:W-:Y:S01]  /*0260*/  USHF.L.U32 UR6, UR6, 0x1, URZ ;  /* 0x0000000106067899 */ /* 0x000fe2000800063f */
[----:B------:R-:W1:Y:S03]  /*0270*/  FENCE.VIEW.ASYNC.S ;  /* 0x00000000000073c6 */ /* 0x000e660000000000 */
[----:B-1----:R1:W2:Y:S08]  /*0280*/  SYNCS.EXCH.64 URZ, [UR8+0x38830], UR4 ;  /* 0x03883004083f75b2 */ /* 0x0022b00008000100 */
[----:B------:R1:W4:Y:S01]  /*0290*/  SYNCS.EXCH.64 URZ, [UR8+0x38840], UR6 ;  /* 0x03884006083f75b2 */ /* 0x0003220008000100 */
[----:B------:R1:W0:Y:S01]  /*02a0*/  SYNCS.EXCH.64 URZ, [UR8+0x38838], UR4 ;  /* 0x03883804083f75b2 */ /* 0x0002220008000100 */
[----:B------:R1:W0:Y:S01]  /*02b0*/  SYNCS.EXCH.64 URZ, [UR8+0x38848], UR6 ;  /* 0x03884806083f75b2 */ /* 0x0002220008000100 */
[----:B------:R-:W-:Y:S01]  /*02c0*/  NOP ;  /* 0x0000000000007918 */ /* 0x000fe20000000000 */
.L_x_0:
[----:B------:R-:W5:Y:S01]  /*02d0*/  SHFL.IDX PT, R2, R0, RZ, 0x1f ;  /* 0x00001fff00027589 */ /* 0x000f6200000e0000 */
[----:B------:R-:W-:Y:S01]  /*02e0*/  NOP ;  /* 0x0000000000007918 */ /* 0x000fe20000000000 */
[----:B-----5:R-:W-:-:S13]  /*02f0*/  ISETP.NE.AND P0, PT, R2, RZ, PT ;  /* 0x000000ff0200720c */ /* 0x020fda0003f05270 */
[----:B------:R-:W-:Y:S05]  /*0300*/  @P0 BRA `(.L_x_1) ;  /* 0x0000000000480947 */ /* 0x000fea0003800000 */
[----:B-1----:R-:W1:Y:S01]  /*0310*/  S2UR UR5, SR_CgaCtaId ;  /* 0x00000000000579c3 */ /* 0x002e620000008800 */
        /* <DEDUP_REMOVED lines=12> */
[----:B-1----:R1:W0:Y:S08]  /*03e0*/  SYNCS.EXCH.64 URZ, [UR8+0x38850], UR4 ;  /* 0x03885004083f75b2 */ /* 0x0022300008000100 */
[----:B------:R1:W0:Y:S01]  /*03f0*/  SYNCS.EXCH.64 URZ, [UR8+0x38860], UR6 ;  /* 0x03886006083f75b2 */ /* 0x0002220008000100 */
[----:B------:R1:W0:Y:S01]  /*0400*/  SYNCS.EXCH.64 URZ, [UR8+0x38858], UR4 ;  /* 0x03885804083f75b2 */ /* 0x0002220008000100 */
[----:B------:R1:W0:Y:S01]  /*0410*/  SYNCS.EXCH.64 URZ, [UR8+0x38868], UR6 ;  /* 0x03886806083f75b2 */ /* 0x0002220008000100 */
[----:B------:R-:W-:Y:S01]  /*0420*/  NOP ;  /* 0x0000000000007918 */ /* 0x000fe20000000000 */
.L_x_1:
[----:B------:R-:W5:Y:S01]  /*0430*/  SHFL.IDX PT, R2, R0, RZ, 0x1f ;  /* 0x00001fff00027589 */ /* 0x000f6200000e0000 */
[----:B------:R-:W-:Y:S01]  /*0440*/  NOP ;  /* 0x0000000000007918 */ /* 0x000fe20000000000 */
[----:B-----5:R-:W-:-:S13]  /*0450*/  ISETP.NE.AND P0, PT, R2, RZ, PT ;  /* 0x000000ff0200720c */ /* 0x020fda0003f05270 */
[----:B------:R-:W-:Y:S05]  /*0460*/  @P0 BRA `(.L_x_2) ;  /* 0x0000000000380947 */ /* 0x000fea0003800000 */
[----:B-1----:R-:W1:Y:S01]  /*0470*/  S2UR UR5, SR_CgaCtaId ;  /* 0x00000000000579c3 */ /* 0x002e620000008800 */
[----:B------:R-:W-:Y:S01]  /*0480*/  UMOV UR4, 0x400 ;  /* 0x0000040000047882 */ /* 0x000fe20000000000 */
[----:B------:R-:W-:Y:S01]  /*0490*/  UMOV UR7, 0x80 ;  /* 0x0000008000077882 */ /* 0x000fe20000000000 */
[----:B------:R-:W-:Y:S01]  /*04a0*/  ELECT P0, URZ, PT ;  /* 0x00000000003f782f */ /* 0x000fe20003800000 */
[----:B-1----:R-:W-:Y:S02]  /*04b0*/  ULEA UR6, UR5, UR4, 0x18 ;  /* 0x0000000405067291 */ /* 0x002fe4000f8ec03f */
[----:B------:R-:W-:-:S04]  /*04c0*/  UIADD3 UR4, -UR7, 0x100000, URZ ;  /* 0x0010000007047890 */ /* 0x000fc8000fffe13f */
[----:B------:R-:W-:Y:S02]  /*04d0*/  USHF.L.U32 UR5, UR4, 0xb, URZ ;  /* 0x0000000b04057899 */ /* 0x000fe4000800063f */
[----:B------:R-:W-:Y:S01]  /*04e0*/  USHF.L.U32 UR4, UR4, 0x1, URZ ;  /* 0x0000000104047899 */ /* 0x000fe2000800063f */
[----:B------:R-:W1:Y:S11]  /*04f0*/  FENCE.VIEW.ASYNC.S ;  /* 0x00000000000073c6 */ /* 0x000e760000000000 */
[----:B-1----:R1:W0:Y:S01]  /*0500*/  SYNCS.EXCH.64 URZ, [UR6+0x38870], UR4 ;  /* 0x03887004063f75b2 */ /* 0x0022220008000100 */
[----:B------:R1:W0:Y:S01]  /*0510*/  SYNCS.EXCH.64 URZ, [UR6+0x38880], UR4 ;  /* 0x03888004063f75b2 */ /* 0x0002220008000100 */
[----:B------:R1:W0:Y:S01]  /*0520*/  SYNCS.EXCH.64 URZ, [UR6+0x38878], UR4 ;  /* 0x03887804063f75b2 */ /* 0x0002220008000100 */
[----:B------:R1:W0:Y:S01]  /*0530*/  SYNCS.EXCH.64 URZ, [UR6+0x38888], UR4 ;  /* 0x03888804063f75b2 */ /* 0x0002220008000100 */
[----:B------:R-:W-:Y:S01]  /*0540*/  NOP ;  /* 0x0000000000007918 */ /* 0x000fe20000000000 */
.L_x_2:
        /* <DEDUP_REMOVED lines=22> */
.L_x_3:
[----:B------:R-:W5:Y:S01]  /*06b0*/  SHFL.IDX PT, R2, R0, RZ, 0x1f ;  /* 0x00001fff00027589 */ /* 0x000f6200000e0000 */
[----:B------:R-:W-:Y:S01]  /*06c0*/  R2UR UR9, R3 ;  /* 0x00000000030972ca */ /* 0x000fe200000e0000 */
        /* <DEDUP_REMOVED lines=21> */
.L_x_4:
[----:B------:R-:W-:Y:S01]  /*0820*/  UISETP.NE.AND UP0, UPT, UR9, URZ, UPT ;  /* 0x0000003f0900728c */ /* 0x000fe2000bf05270 */
[----:B------:R-:W-:Y:S01]  /*0830*/  NOP ;  /* 0x0000000000007918 */ /* 0x000fe20000000000 */
[----:B------:R-:W-:Y:S01]  /*0840*/  UMOV UR36, 0x1 ;  /* 0x0000000100247882 */ /* 0x000fe20000000000 */
[----:B------:R-:W-:Y:S01]  /*0850*/  ULDC.64 UR46, c[0x0][0x208] ;  /* 0x00008200002e7ab9 */ /* 0x000fe20000000a00 */
[----:B------:R-:W-:Y:S01]  /*0860*/  USEL UR36, UR36, 0x2, !UP0 ;  /* 0x0000000224247887 */ /* 0x000fe2000c000000 */
[----:B------:R-:W-:Y:S01]  /*0870*/  BSSY B6, `(.L_x_5) ;  /* 0x0000fb1000067945 */ /* 0x000fe20003800000 */
[----:B0-234-:R-:W-:Y:S01]  /*0880*/  BAR.SYNC.DEFER_BLOCKING 0x0 ;  /* 0x0000000000007b1d */ /* 0x01dfe20000010000 */
[----:B------:R-:W-:-:S13]  /*0890*/  PLOP3.LUT P0, PT, PT, PT, UP0, 0x80, 0x0 ;  /* 0x000000000000781c */ /* 0x000fda0003f0f008 */
[----:B------:R-:W-:Y:S05]  /*08a0*/  @!P0 BRA `(.L_x_6) ;  /* 0x000000a800f88947 */ /* 0x000fea0003800000 */
.L_x_7:
[----:B------:R-:W-:-:S08]  /*08b0*/  NOP ;  /* 0x0000000000007918 */ /* 0x000fd00000000000 */
[----:B------:R-:W0:Y:S02]  /*08c0*/  USETMAXREG.TRY_ALLOC.CTAPOOL UP0, 0xe8 ;  /* 0x000000e8000079c8 */ /* 0x000e240008000600 */
[----:B0-----:R-:W-:-:S13]  /*08d0*/  PLOP3.LUT P0, PT, PT, PT, UP0, 0x80, 0x0 ;  /* 0x000000000000781c */ /* 0x001fda0003f0f008 */
[----:B------:R-:W-:Y:S05]  /*08e0*/  @!P0 BRA `(.L_x_7) ;  /* 0xfffffffc00f08947 */ /* 0x000fea000383ffff */
[----:B-1----:R-:W0:Y:S01]  /*08f0*/  S2UR UR6, SR_CTAID.Y ;  /* 0x00000000000679c3 */ /* 0x002e220000002600 */
[----:B------:R-:W-:-:S07]  /*0900*/  ULDC UR7, c[0x0][0xc50] ;  /* 0x0003140000077ab9 */ /* 0x000fce0000000800 */
[----:B------:R-:W-:Y:S08]  /*0910*/  BAR.ARV 0x8, 0x180 ;  /* 0x0206000000007b1d */ /* 0x000ff00000002000 */
[----:B------:R-:W1:Y:S01]  /*0920*/  S2UR UR37, SR_CTAID.Z ;  /* 0x00000000002579c3 */ /* 0x000e620000002700 */
[----:B------:R-:W-:Y:S01]  /*0930*/  ISETP.NE.AND P0, PT, R16, 0x1, PT ;  /* 0x000000011000780c */ /* 0x000fe20003f05270 */
[----:B------:R-:W-:-:S11]  /*0940*/  UISETP.NE.AND UP0, UPT, UR7, 0x1, UPT ;  /* 0x000000010700788c */ /* 0x000fd6000bf05270 */
[----:B------:R-:W-:Y:S01]  /*0950*/  @UP0 ULDC UR4, c[0x0][0xc54] ;  /* 0x0003150000040ab9 */ /* 0x000fe20000000800 */
[----:B------:R-:W-:Y:S06]  /*0960*/  @!P0 BAR.ARV 0x9, 0x100 ;  /* 0x0244000000008b1d */ /* 0x000fec0000002000 */
[----:B0-----:R-:W-:Y:S01]  /*0970*/  UIMAD.WIDE.U32 UR4, UR6, UR4, URZ ;  /* 0x00000004060472a5 */ /* 0x001fe2000f8e003f */
[----:B------:R-:W-:Y:S01]  /*0980*/  @UP0 ULDC UR8, c[0x0][0xc58] ;  /* 0x0003160000080ab9 */ /* 0x000fe20000000800 */
[----:B------:R-:W-:Y:S01]  /*0990*/  UMOV UR38, UR6 ;  /* 0x0000000600267c82 */ /* 0x000fe20008000000 */
[----:B-1----:R-:W-:Y:S01]  /*09a0*/  ISETP.LE.AND P0, PT, RZ, UR37, PT ;  /* 0x00000025ff007c0c */ /* 0x002fe2000bf03270 */
[----:B------:R-:W-:-:S04]  /*09b0*/  @UP0 USHF.R.U32.HI UR38, URZ, UR8, UR5 ;  /* 0x000000083f260299 */ /* 0x000fc80008011605 */
[----:B------:R-:W-:-:S04]  /*09c0*/  UIADD3 UR4, -UR38, URZ, URZ ;  /* 0x0000003f26047290 */ /* 0x000fc8000fffe13f */
[----:B------:R-:W-:-:S04]  /*09d0*/  UIMAD UR7, UR7, UR4, UR6 ;  /* 0x00000004070772a4 */ /* 0x000fc8000f8e0206 */
[----:B------:R-:W-:Y:S08]  /*09e0*/  @!P0 BRA `(.L_x_8) ;  /* 0x000000f800648947 */ /* 0x000ff00003800000 */
[----:B------:R-:W-:Y:S01]  /*09f0*/  ULDC.64 UR4, c[0x0][0x418] ;  /* 0x0001060000047ab9 */ /* 0x000fe20000000a00 */
[----:B------:R-:W-:Y:S01]  /*0a00*/  ULDC UR44, c[0x0][0x424] ;  /* 0x00010900002c7ab9 */ /* 0x000fe20000000800 */
[----:B------:R-:W-:Y:S02]  /*0a10*/  UISETP.NE.U32.AND UP0, UPT, UR4, URZ, UPT ;  /* 0x0000003f0400728c */ /* 0x000fe4000bf05070 */
[----:B------:R-:W-:Y:S02]  /*0a20*/  ULOP3.LUT UR39, UR7, 0xffff, URZ, 0xc0, !UPT ;  /* 0x0000ffff07277892 */ /* 0x000fe4000f8ec03f */
[----:B------:R-:W-:Y:S01]  /*0a30*/  UISETP.NE.AND.EX UP0, UPT, UR5, URZ, UPT, UP0 ;  /* 0x0000003f0500728c */ /* 0x000fe2000bf05300 */
[----:B------:R-:W-:-:S03]  /*0a40*/  ULDC UR4, c[0x0][0x2f0] ;  /* 0x0000bc0000047ab9 */ /* 0x000fc60000000800 */
[----:B------:R-:W-:-:S04]  /*0a50*/  USEL UR44, UR44, 0x1, UP0 ;  /* 0x000000012c2c7887 */ /* 0x000fc80008000000 */
[----:B------:R-:W-:-:S04]  /*0a60*/  UIMAD UR44, UR44, UR4, URZ ;  /* 0x000000042c2c72a4 */ /* 0x000fc8000f8e023f */
[----:B------:R-:W-:Y:S02]  /*0a70*/  UISETP.GE.AND UP0, UPT, UR44, 0x1, UPT ;  /* 0x000000012c00788c */ /* 0x000fe4000bf06270 */
[----:B------:R-:W-:-:S04]  /*0a80*/  UIADD3 UR4, UR44, 0x7f, URZ ;  /* 0x0000007f2c047890 */ /* 0x000fc8000fffe03f */
[----:B------:R-:W-:Y:S01]  /*0a90*/  PLOP3.LUT P0, PT, PT, PT, UP0, 0x80, 0x0 ;  /* 0x000000000000781c */ /* 0x000fe20003f0f008 */
[----:B------:R-:W-:-:S04]  /*0aa0*/  USHF.R.S32.HI UR5, URZ, 0x1f, UR4 ;  /* 0x0000001f3f057899 */ /* 0x000fc80008011404 */
[----:B------:R-:W-:-:S03]  /*0ab0*/  ULEA.HI UR5, UR5, UR4, URZ, 0x7 ;  /* 0x0000000405057291 */ /* 0x000fc6000f8f383f */
[----:B------:R-:W-:Y:S01]  /*0ac0*/  UMOV UR4, URZ ;  /* 0x0000003f00047c82 */ /* 0x000fe20008000000 */
[----:B------:R-:W-:-:S04]  /*0ad0*/  USHF.R.S32.HI UR6, URZ, 0x7, UR5 ;  /* 0x000000073f067899 */ /* 0x000fc80008011405 */
[----:B------:R-:W-:Y:S08]  /*0ae0*/  @!P0 BRA `(.L_x_9) ;  /* 0x0000000000908947 */ /* 0x000ff00003800000 */
[----:B------:R-:W-:Y:S01]  /*0af0*/  USHF.R.U32.HI UR7, URZ, 0x10, UR7 ;  /* 0x000000103f077899 */ /* 0x000fe20008011607 */
[----:B------:R-:W-:-:S03]  /*0b00*/  UMOV UR4, URZ ;  /* 0x0000003f00047c82 */ /* 0x000fc60008000000 */
[----:B------:R-:W-:-:S11]  /*0b10*/  UISETP.NE.AND UP0, UPT, UR7, URZ, UPT ;  /* 0x0000003f0700728c */ /* 0x000fd6000bf05270 */
[----:B------:R-:W-:Y:S02]  /*0b20*/  @!UP0 ULDC UR7, c[0x0][0x9f0] ;  /* 0x00027c0000078ab9 */ /* 0x000fe40000000800 */
[----:B------:R-:W-:Y:S01]  /*0b30*/  IMAD.U32 R3, RZ, RZ, UR7 ;  /* 0x00000007ff037e24 */ /* 0x000fe2000f8e00ff */
[----:B------:R-:W-:-:S04]  /*0b40*/  UIADD3 UR8, UR6, -0x1, UR7 ;  /* 0xffffffff06087890 */ /* 0x000fc8000fffe007 */
[-C--:B------:R-:W-:Y:S02]  /*0b50*/  IABS R0, R3.reuse ;  /* 0x0000000300007213 */ /* 0x080fe40000000000 */
[----:B------:R-:W-:Y:S01]  /*0b60*/  IMAD.U32 R4, RZ, RZ, UR8 ;  /* 0x00000008ff047e24 */ /* 0x000fe2000f8e00ff */
[----:B------:R-:W-:Y:S01]  /*0b70*/  IABS R5, R3 ;  /* 0x0000000300057213 */ /* 0x000fe20000000000 */
[----:B------:R-:W-:Y:S01]  /*0b80*/  ULOP3.LUT UR8, UR8, UR7, URZ, 0x3c, !UPT ;  /* 0x0000000708087292 */ /* 0x000fe2000f8e3c3f */
[----:B------:R-:W-:Y:S02]  /*0b90*/  R2UR UR11, R0 ;  /* 0x00000000000b72ca */ /* 0x000fe400000e0000 */
[----:B------:R-:W-:-:S05]  /*0ba0*/  IABS R4, R4 ;  /* 0x0000000400047213 */ /* 0x000fca0000000000 */
[----:B------:R-:W-:-:S05]  /*0bb0*/  IMAD.MOV.U32 R3, RZ, RZ, R4 ;  /* 0x000000ffff037224 */ /* 0x000fca00078e0004 */
[----:B------:R-:W-:Y:S01]  /*0bc0*/  R2UR UR10, R3 ;  /* 0x00000000030a72ca */ /* 0x000fe200000e0000 */
[----:B------:R-:W0:Y:S08]  /*0bd0*/  I2F.RP R0, UR11 ;  /* 0x0000000b00007d06 */ /* 0x000e300008209400 */
[----:B0-----:R-:W0:Y:S02]  /*0be0*/  MUFU.RCP R0, R0 ;  /* 0x0000000000007308 */ /* 0x001e240000001000 */
[----:B0-----:R-:W-:-:S02]  /*0bf0*/  VIADD R2, R0, 0xffffffe ;  /* 0x0ffffffe00027836 */ /* 0x001fc40000000000 */
[----:B------:R-:W-:-:S04]  /*0c00*/  IMAD.MOV R0, RZ, RZ, -R5 ;  /* 0x000000ffff007224 */ /* 0x000fc800078e0a05 */
[----:B------:R-:W0:Y:S02]  /*0c10*/  F2I.FTZ.U32.TRUNC.NTZ R2, R2 ;  /* 0x0000000200027305 */ /* 0x000e24000021f000 */
[----:B0-----:R-:W-:-:S13]  /*0c20*/  R2UR UR5, R2 ;  /* 0x00000000020572ca */ /* 0x001fda00000e0000 */
[----:B------:R-:W-:-:S04]  /*0c30*/  UIADD3 UR9, URZ, -UR5, URZ ;  /* 0x800000053f097290 */ /* 0x000fc8000fffe03f */
[----:B------:R-:W-:-:S04]  /*0c40*/  UIMAD UR9, UR9, UR11, URZ ;  /* 0x0000000b090972a4 */ /* 0x000fc8000f8e023f */
[----:B------:R-:W-:-:S03]  /*0c50*/  UIMAD.WIDE.U32 UR4, UR5, UR9, UR4 ;  /* 0x00000009050472a5 */ /* 0x000fc6000f8e0004 */
[----:B------:R-:W-:Y:S01]  /*0c60*/  R2UR UR9, R0 ;  /* 0x00000000000972ca */ /* 0x000fe200000e0000 */
[----:B------:R-:W-:-:S12]  /*0c70*/  UIMAD.WIDE.U32 UR4, UR5, UR10, URZ ;  /* 0x0000000a050472a5 */ /* 0x000fd8000f8e003f */
[----:B------:R-:W-:-:S04]  /*0c80*/  UIMAD UR4, UR5, UR9, UR10 ;  /* 0x00000009050472a4 */ /* 0x000fc8000f8e020a */
[----:B------:R-:W-:-:S11]  /*0c90*/  UISETP.GT.U32.AND UP1, UPT, UR11, UR4, UPT ;  /* 0x000000040b00728c */ /* 0x000fd6000bf24070 */
[----:B------:R-:W-:Y:S02]  /*0ca0*/  @!UP1 UIADD3 UR4, UR4, -UR11, URZ ;  /* 0x8000000b04049290 */ /* 0x000fe4000fffe03f */
[----:B------:R-:W-:Y:S02]  /*0cb0*/  @!UP1 UIADD3 UR5, UR5, 0x1, URZ ;  /* 0x0000000105059890 */ /* 0x000fe4000fffe03f */
[----:B------:R-:W-:Y:S02]  /*0cc0*/  UISETP.GE.U32.AND UP0, UPT, UR4, UR11, UPT ;  /* 0x0000000b0400728c */ /* 0x000fe4000bf06070 */
[----:B------:R-:W-:-:S09]  /*0cd0*/  UISETP.GE.AND UP1, UPT, UR8, URZ, UPT ;  /* 0x0000003f0800728c */ /* 0x000fd2000bf26270 */
[----:B------:R-:W-:Y:S02]  /*0ce0*/  @UP0 UIADD3 UR5, UR5, 0x1, URZ ;  /* 0x0000000105050890 */ /* 0x000fe4000fffe03f */
[----:B------:R-:W-:-:S05]  /*0cf0*/  UISETP.NE.AND UP0, UPT, UR7, URZ, UPT ;  /* 0x0000003f0700728c */ /* 0x000fca000bf05270 */
[----:B------:R-:W-:Y:S02]  /*0d00*/  UMOV UR4, UR5 ;  /* 0x0000000500047c82 */ /* 0x000fe40008000000 */
[----:B------:R-:W-:-:S04]  /*0d10*/  @!UP1 UIADD3 UR4, -UR4, URZ, URZ ;  /* 0x0000003f04049290 */ /* 0x000fc8000fffe13f */
[----:B------:R-:W-:-:S12]  /*0d20*/  @!UP0 ULOP3.LUT UR4, URZ, UR7, URZ, 0x33, !UPT ;  /* 0x000000073f048292 */ /* 0x000fd8000f8e333f */
.L_x_9:
[----:B------:R-:W-:Y:S01]  /*0d30*/  UIMAD UR39, UR39, UR4, URZ ;  /* 0x00000004272772a4 */ /* 0x000fe2000f8e023f */
[----:B------:R-:W-:Y:S01]  /*0d40*/  IMAD.U32 R0, RZ, RZ, UR6 ;  /* 0x00000006ff007e24 */ /* 0x000fe2000f8e00ff */
[----:B------:R-:W-:Y:S01]  /*0d50*/  USHF.R.S32.HI UR40, URZ, 0x1f, UR37 ;  /* 0x0000001f3f287899 */ /* 0x000fe20008011425 */
[----:B------:R-:W-:Y:S01]  /*0d60*/  IMAD.U32 R3, RZ, RZ, UR4 ;  /* 0x00000004ff037e24 */ /* 0x000fe2000f8e00ff */
[----:B------:R-:W-:Y:S01]  /*0d70*/  PLOP3.LUT P0, PT, PT, PT, PT, 0x80, 0x0 ;  /* 0x000000000000781c */ /* 0x000fe20003f0f070 */
[----:B------:R-:W-:Y:S01]  /*0d80*/  VIADD R19, R19, 0xffffff80 ;  /* 0xffffff8013137836 */ /* 0x000fe20000000000 */
[----:B------:R-:W-:Y:S01]  /*0d90*/  CS2R R28, SRZ ;  /* 0x00000000001c7805 */ /* 0x000fe2000001ff00 */
[----:B------:R-:W-:Y:S01]  /*0da0*/  IMAD.MOV.U32 R2, RZ, RZ, RZ ;  /* 0x000000ffff027224 */ /* 0x000fe200078e00ff */
[----:B------:R-:W-:Y:S02]  /*0db0*/  VIADDMNMX R0, R3, UR39, R0, PT ;  /* 0x0000002703007c46 */ /* 0x000fe4000b800100 */
[----:B------:R-:W-:Y:S01]  /*0dc0*/  CS2R R24, SRZ ;  /* 0x0000000000187805 */ /* 0x000fe2000001ff00 */
[----:B------:R-:W-:Y:S01]  /*0dd0*/  IMAD.MOV.U32 R6, RZ, RZ, RZ ;  /* 0x000000ffff067224 */ /* 0x000fe200078e00ff */
[----:B------:R-:W-:-:S02]  /*0de0*/  CS2R R26, SRZ ;  /* 0x00000000001a7805 */ /* 0x000fc4000001ff00 */
[----:B------:R-:W-:Y:S01]  /*0df0*/  R2UR UR43, R0 ;  /* 0x00000000002b72ca */ /* 0x000fe200000e0000 */
[----:B------:R-:W-:Y:S01]  /*0e00*/  IMAD.MOV.U32 R0, RZ, RZ, RZ ;  /* 0x000000ffff007224 */ /* 0x000fe200078e00ff */
[----:B------:R-:W-:Y:S01]  /*0e10*/  CS2R R36, SRZ ;  /* 0x0000000000247805 */ /* 0x000fe2000001ff00 */
[----:B------:R-:W-:Y:S01]  /*0e20*/  IMAD.MOV.U32 R31, RZ, RZ, RZ ;  /* 0x000000ffff1f7224 */ /* 0x000fe200078e00ff */
[----:B------:R-:W-:Y:S02]  /*0e30*/  CS2R R32, SRZ ;  /* 0x0000000000207805 */ /* 0x000fe4000001ff00 */
[----:B------:R-:W-:Y:S02]  /*0e40*/  MOV R10, RZ ;  /* 0x000000ff000a7202 */ /* 0x000fe40000000f00 */
[----:B------:R-:W-:Y:S01]  /*0e50*/  CS2R R34, SRZ ;  /* 0x0000000000227805 */ /* 0x000fe2000001ff00 */
[----:B------:R-:W-:Y:S01]  /*0e60*/  IMAD.MOV.U32 R39, RZ, RZ, RZ ;  /* 0x000000ffff277224 */ /* 0x000fe200078e00ff */
[----:B------:R-:W-:-:S02]  /*0e70*/  CS2R R44, SRZ ;  /* 0x00000000002c7805 */ /* 0x000fc4000001ff00 */
[----:B------:R-:W-:Y:S02]  /*0e80*/  CS2R R40, SRZ ;  /* 0x0000000000287805 */ /* 0x000fe4000001ff00 */
[----:B------:R-:W-:Y:S02]  /*0e90*/  CS2R R46, SRZ ;  /* 0x00000000002e7805 */ /* 0x000fe4000001ff00 */
[----:B------:R-:W-:Y:S02]  /*0ea0*/  CS2R R42, SRZ ;  /* 0x00000000002a7805 */ /* 0x000fe4000001ff00 */
[----:B------:R-:W-:Y:S01]  /*0eb0*/  CS2R R52, SRZ ;  /* 0x0000000000347805 */ /* 0x000fe2000001ff00 */
[----:B------:R-:W-:Y:S01]  /*0ec0*/  UISETP.GT.AND UP0, UPT, UR43, UR39, UPT ;  /* 0x000000272b00728c */ /* 0x000fe2000bf04270 */
[----:B------:R-:W-:Y:S02]  /*0ed0*/  CS2R R48, SRZ ;  /* 0x0000000000307805 */ /* 0x000fe4000001ff00 */
[----:B------:R-:W-:-:S02]  /*0ee0*/  CS2R R54, SRZ ;  /* 0x0000000000367805 */ /* 0x000fc4000001ff00 */
[----:B------:R-:W-:Y:S02]  /*0ef0*/  CS2R R50, SRZ ;  /* 0x0000000000327805 */ /* 0x000fe4000001ff00 */
[----:B------:R-:W-:Y:S02]  /*0f00*/  CS2R R60, SRZ ;  /* 0x00000000003c7805 */ /* 0x000fe4000001ff00 */
[----:B------:R-:W-:Y:S02]  /*0f10*/  CS2R R56, SRZ ;  /* 0x0000000000387805 */ /* 0x000fe4000001ff00 */
[----:B------:R-:W-:Y:S02]  /*0f20*/  PLOP3.LUT P1, PT, PT, PT, UP0, 0x80, 0x0 ;  /* 0x000000000000781c */ /* 0x000fe40003f2f008 */
[----:B------:R-:W-:Y:S02]  /*0f30*/  CS2R R62, SRZ ;  /* 0x00000000003e7805 */ /* 0x000fe4000001ff00 */
[----:B------:R-:W-:-:S02]  /*0f40*/  CS2R R58, SRZ ;  /* 0x00000000003a7805 */ /* 0x000fc4000001ff00 */
[----:B------:R-:W-:Y:S02]  /*0f50*/  CS2R R68, SRZ ;  /* 0x0000000000447805 */ /* 0x000fe4000001ff00 */
[----:B------:R-:W-:Y:S02]  /*0f60*/  CS2R R64, SRZ ;  /* 0x0000000000407805 */ /* 0x000fe4000001ff00 */
[----:B------:R-:W-:Y:S02]  /*0f70*/  CS2R R70, SRZ ;  /* 0x0000000000467805 */ /* 0x000fe4000001ff00 */
[----:B------:R-:W-:Y:S02]  /*0f80*/  CS2R R66, SRZ ;  /* 0x0000000000427805 */ /* 0x000fe4000001ff00 */
        /* <DEDUP_REMOVED lines=38> */
[----:B------:R-:W-:Y:S01]  /*11f0*/  CS2R R150, SRZ ;  /* 0x0000000000967805 */ /* 0x000fe2000001ff00 */
[----:B------:R-:W-:Y:S02]  /*1200*/  IMAD.MOV.U32 R8, RZ, RZ, RZ ;  /* 0x000000ffff087224 */ /* 0x000fe400078e00ff */
[----:B------:R-:W-:Y:S01]  /*1210*/  IMAD.MOV.U32 R147, RZ, RZ, RZ ;  /* 0x000000ffff937224 */ /* 0x000fe200078e00ff */
[----:B------:R-:W-:Y:S06]  /*1220*/  @!P1 BRA `(.L_x_10) ;  /* 0x0000006400409947 */ /* 0x000fec0003800000 */
[----:B------:R-:W-:Y:S01]  /*1230*/  SHF.R.S32.HI R0, RZ, 0x1f, R19 ;  /* 0x0000001fff007819 */ /* 0x000fe20000011413 */
[----:B------:R-:W0:Y:S01]  /*1240*/  S2UR UR42, SR_CgaCtaId ;  /* 0x00000000002a79c3 */ /* 0x000e220000008800 */
[----:B------:R-:W-:Y:S02]  /*1250*/  UMOV UR41, 0x400 ;  /* 0x0000040000297882 */ /* 0x000fe40000000000 */
[----:B------:R-:W-:-:S04]  /*1260*/  LEA.HI R17, R0, R19, RZ, 0x7 ;  /* 0x0000001300117211 */ /* 0x000fc800078f38ff */
[----:B------:R-:W-:-:S06]  /*1270*/  SHF.R.S32.HI R0, RZ, 0x7, R17 ;  /* 0x00000007ff007819 */ /* 0x000fcc0000011411 */
[----:B------:R-:W1:Y:S01]  /*1280*/  SHFL.IDX PT, R0, R0, RZ, 0x1f ;  /* 0x00001fff00007589 */ /* 0x000e6200000e0000 */
[----:B0-----:R-:W-:-:S04]  /*1290*/  ULEA UR41, UR42, UR41, 0x18 ;  /* 0x000000292a297291 */ /* 0x001fc8000f8ec03f */
[----:B------:R-:W-:-:S04]  /*12a0*/  UIADD3 UR6, UR41, 0x20400, URZ ;  /* 0x0002040029067890 */ /* 0x000fc8000fffe03f */
[----:B------:R-:W-:Y:S01]  /*12b0*/  ULOP3.LUT UP0, URZ, UR6, 0x3ff, URZ, 0xc0, !UPT ;  /* 0x000003ff063f7892 */ /* 0x000fe2000f80c03f */
[----:B-1----:R-:W-:-:S05]  /*12c0*/  R2UR UR4, R0 ;  /* 0x00000000000472ca */ /* 0x002fca00000e0000 */
[----:B------:R-:W-:-:S08]  /*12d0*/  PLOP3.LUT P0, PT, PT, PT, UP0, 0x80, 0x0 ;  /* 0x000000000000781c */ /* 0x000fd00003f0f008 */
[----:B------:R-:W-:-:S04]  /*12e0*/  ULEA.HI UR5, UR4, UR4, URZ, 0x1 ;  /* 0x0000000404057291 */ /* 0x000fc8000f8f083f */
[----:B------:R-:W-:-:S04]  /*12f0*/  ULOP3.LUT UR5, UR5, 0x1e, URZ, 0xc0, !UPT ;  /* 0x0000001e05057892 */ /* 0x000fc8000f8ec03f */
[----:B------:R-:W-:-:S04]  /*1300*/  UIADD3 UR5, UR4, -UR5, URZ ;  /* 0x8000000504057290 */ /* 0x000fc8000fffe03f */
[----:B------:R-:W-:-:S04]  /*1310*/  ULEA UR5, UR5, UR6, 0xd ;  /* 0x0000000605057291 */ /* 0x000fc8000f8e683f */
[----:B------:R-:W-:-:S04]  /*1320*/  USHF.R.U32.HI UR5, URZ, 0x4, UR5 ;  /* 0x000000043f057899 */ /* 0x000fc80008011605 */
[----:B------:R-:W-:Y:S01]  /*1330*/  ULOP3.LUT UR45, UR5, 0x3fff, URZ, 0xc0, !UPT ;  /* 0x00003fff052d7892 */ /* 0x000fe2000f8ec03f */
[----:B------:R-:W-:Y:S11]  /*1340*/  @!P0 BRA `(.L_x_11) ;  /* 0x0000000000408947 */ /* 0x000ff60003800000 */
[----:B------:R-:W-:Y:S01]  /*1350*/  MOV R0, 0x0 ;  /* 0x0000000000007802 */ /* 0x000fe20000000f00 */
[----:B------:R-:W-:Y:S01]  /*1360*/  ULDC.64 UR4, c[0x4][0xc0] ;  /* 0x0100300000047ab9 */ /* 0x000fe20000000a00 */
[----:B------:R-:W-:Y:S01]  /*1370*/  ULDC.64 UR6, c[0x4][0x30] ;  /* 0x01000c0000067ab9 */ /* 0x000fe20000000a00 */
[----:B------:R-:W-:Y:S01]  /*1380*/  IMAD.U32 R4, RZ, RZ, UR4 ;  /* 0x00000004ff047e24 */ /* 0x000fe2000f8e00ff */
[----:B------:R0:W1:Y:S01]  /*1390*/  LDC.64 R2, c[0x4][R0] ;  /* 0x0100000000027b82 */ /* 0x0000620000000a00 */
[----:B------:R-:W-:Y:S01]  /*13a0*/  IMAD.U32 R5, RZ, RZ, UR5 ;  /* 0x00000005ff057e24 */ /* 0x000fe2000f8e00ff */
[----:B------:R-:W-:Y:S01]  /*13b0*/  ULDC.64 UR4, c[0x4][0xc8] ;  /* 0x0100320000047ab9 */ /* 0x000fe20000000a00 */
[----:B------:R-:W-:Y:S02]  /*13c0*/  IMAD.U32 R10, RZ, RZ, UR6 ;  /* 0x00000006ff0a7e24 */ /* 0x000fe4000f8e00ff */
[----:B------:R-:W-:Y:S02]  /*13d0*/  IMAD.U32 R6, RZ, RZ, UR4 ;  /* 0x00000004ff067e24 */ /* 0x000fe4000f8e00ff */
[----:B------:R-:W-:-:S02]  /*13e0*/  IMAD.U32 R7, RZ, RZ, UR5 ;  /* 0x00000005ff077e24 */ /* 0x000fc4000f8e00ff */
[----:B------:R-:W-:Y:S02]  /*13f0*/  IMAD.U32 R11, RZ, RZ, UR7 ;  /* 0x00000007ff0b7e24 */ /* 0x000fe4000f8e00ff */
[----:B------:R-:W-:Y:S02]  /*1400*/  IMAD.MOV.U32 R8, RZ, RZ, 0x70 ;  /* 0x00000070ff087424 */ /* 0x000fe400078e00ff */
[----:B------:R-:W-:Y:S02]  /*1410*/  IMAD.MOV.U32 R12, RZ, RZ, 0x1 ;  /* 0x00000001ff0c7424 */ /* 0x000fe400078e00ff */
[----:B0-----:R-:W-:-:S07]  /*1420*/  IMAD.MOV.U32 R13, RZ, RZ, RZ ;  /* 0x000000ffff0d7224 */ /* 0x001fce00078e00ff */
[----:B------:R-:W-:-:S07]  /*1430*/  LEPC R20, `(.L_x_11) ;  /* 0x000000001014794e */ /* 0x000fce0000000000 */
[----:B-1----:R-:W-:Y:S05]  /*1440*/  CALL.ABS.NOINC R2 ;  /* 0x0000000002007343 */ /* 0x002fea0003c00000 */
.L_x_11:
[----:B------:R-:W-:Y:S01]  /*1450*/  ULDC.64 UR6, c[0x0][0x990] ;  /* 0x0002640000067ab9 */ /* 0x000fe20000000a00 */
[----:B------:R-:W-:Y:S01]  /*1460*/  ULDC.64 UR4, c[0x0][0x998] ;  /* 0x0002660000047ab9 */ /* 0x000fe20000000a00 */
[----:B------:R-:W-:Y:S01]  /*1470*/  UISETP.NE.U32.AND UP0, UPT, UR6, URZ, UPT ;  /* 0x0000003f0600728c */ /* 0x000fe2000bf05070 */
[----:B------:R-:W-:Y:S01]  /*1480*/  IMAD.MOV.U32 R3, RZ, RZ, 0x3f800000 ;  /* 0x3f800000ff037424 */ /* 0x000fe200078e00ff */
[----:B------:R-:W-:Y:S01]  /*1490*/  UISETP.NE.U32.AND UP1, UPT, UR4, URZ, UPT ;  /* 0x0000003f0400728c */ /* 0x000fe2000bf25070 */
[----:B------:R-:W-:Y:S01]  /*14a0*/  MOV R0, 0x3f800000 ;  /* 0x3f80000000007802 */ /* 0x000fe20000000f00 */
[----:B------:R-:W-:Y:S02]  /*14b0*/  UISETP.NE.AND.EX UP0, UPT, UR7, URZ, UPT, UP0 ;  /* 0x0000003f0700728c */ /* 0x000fe4000bf05300 */
[----:B------:R-:W-:-:S04]  /*14c0*/  UISETP.NE.AND.EX UP1, UPT, UR5, URZ, UPT, UP1 ;  /* 0x0000003f0500728c */ /* 0x000fc8000bf25310 */
[----:B------:R-:W-:Y:S02]  /*14d0*/  PLOP3.LUT P0, PT, PT, PT, UP0, 0x80, 0x0 ;  /* 0x000000000000781c */ /* 0x000fe40003f0f008 */
[----:B------:R-:W-:-:S03]  /*14e0*/  PLOP3.LUT P1, PT, PT, PT, UP1, 0x80, 0x0 ;  /* 0x000000000000781c */ /* 0x000fc60003f2f018 */
[----:B------:R-:W-:Y:S01]  /*14f0*/  @UP0 ULDC.64 UR12, c[0x0][0x9a8] ;  /* 0x00026a00000c0ab9 */ /* 0x000fe20000000a00 */
[----:B------:R-:W-:Y:S01]  /*1500*/  @UP0 ULDC.64 UR16, c[0x0][0x9b0] ;  /* 0x00026c0000100ab9 */ /* 0x000fe20000000a00 */
[----:B------:R-:W-:Y:S01]  /*1510*/  @UP1 ULDC.64 UR14, c[0x0][0x9b8] ;  /* 0x00026e00000e1ab9 */ /* 0x000fe20000000a00 */
[----:B------:R-:W-:Y:S02]  /*1520*/  @UP0 UIMAD UR10, UR40, UR12, URZ ;  /* 0x0000000c280a02a4 */ /* 0x000fe4000f8e023f */
[----:B------:R-:W-:Y:S02]  /*1530*/  @UP0 UIMAD.WIDE.U32 UR8, UR37, UR12, URZ ;  /* 0x0000000c250802a5 */ /* 0x000fe4000f8e003f */
[----:B------:R-:W-:Y:S02]  /*1540*/  @UP1 UIMAD UR12, UR40, UR14, URZ ;  /* 0x0000000e280c12a4 */ /* 0x000fe4000f8e023f */
[----:B------:R-:W-:Y:S02]  /*1550*/  @UP0 UIMAD UR13, UR37, UR13, UR10 ;  /* 0x0000000d250d02a4 */ /* 0x000fe4000f8e020a */
[----:B------:R-:W-:-:S02]  /*1560*/  @UP1 UIMAD.WIDE.U32 UR10, UR37, UR14, URZ ;  /* 0x0000000e250a12a5 */ /* 0x000fc4000f8e003f */
[----:B------:R-:W-:Y:S02]  /*1570*/  @UP1 UIMAD UR14, UR37, UR15, UR12 ;  /* 0x0000000f250e12a4 */ /* 0x000fe4000f8e020c */
[----:B------:R-:W-:Y:S02]  /*1580*/  @UP0 USHF.R.S32.HI UR12, URZ, 0x1f, UR38 ;  /* 0x0000001f3f0c0899 */ /* 0x000fe40008011426 */
[----:B------:R-:W-:Y:S01]  /*1590*/  @UP1 USHF.R.S32.HI UR15, URZ, 0x1f, UR38 ;  /* 0x0000001f3f0f1899 */ /* 0x000fe20008011426 */
[----:B------:R-:W-:Y:S01]  /*15a0*/  @UP1 ULDC.64 UR18, c[0x0][0x9c0] ;  /* 0x0002700000121ab9 */ /* 0x000fe20000000a00 */
[----:B------:R-:W-:Y:S02]  /*15b0*/  @UP0 UIMAD UR12, UR12, UR16, URZ ;  /* 0x000000100c0c02a4 */ /* 0x000fe4000f8e023f */
[----:B------:R-:W-:Y:S02]  /*15c0*/  @UP0 UIADD3 UR9, UR9, UR13, URZ ;  /* 0x0000000d09090290 */ /* 0x000fe4000fffe03f */
[----:B------:R-:W-:-:S02]  /*15d0*/  @UP1 UIMAD UR13, UR15, UR18, URZ ;  /* 0x000000120f0d12a4 */ /* 0x000fc4000f8e023f */
[----:B------:R-:W-:Y:S02]  /*15e0*/  @UP1 UIADD3 UR11, UR11, UR14, URZ ;  /* 0x0000000e0b0b1290 */ /* 0x000fe4000fffe03f */
[----:B------:R-:W-:Y:S02]  /*15f0*/  @UP0 UIMAD UR12, UR38, UR17, UR12 ;  /* 0x00000011260c02a4 */ /* 0x000fe4000f8e020c */
[----:B------:R-:W-:Y:S02]  /*1600*/  @UP0 UIMAD.WIDE.U32 UR8, UR38, UR16, UR8 ;  /* 0x00000010260802a5 */ /* 0x000fe4000f8e0008 */
[----:B------:R-:W-:Y:S02]  /*1610*/  @UP1 UIMAD UR13, UR38, UR19, UR13 ;  /* 0x00000013260d12a4 */ /* 0x000fe4000f8e020d */
[----:B------:R-:W-:Y:S02]  /*1620*/  @UP1 UIMAD.WIDE.U32 UR10, UR38, UR18, UR10 ;  /* 0x00000012260a12a5 */ /* 0x000fe4000f8e000a */
[----:B------:R-:W-:-:S02]  /*1630*/  @UP0 UIADD3 UR12, UR9, UR12, URZ ;  /* 0x0000000c090c0290 */ /* 0x000fc4000fffe03f */
[----:B------:R-:W-:Y:S02]  /*1640*/  @UP0 ULEA UR6, UP2, UR8, UR6, 0x2 ;  /* 0x0000000608060291 */ /* 0x000fe4000f84103f */
[----:B------:R-:W-:Y:S02]  /*1650*/  @UP1 UIADD3 UR9, UR11, UR13, URZ ;  /* 0x0000000d0b091290 */ /* 0x000fe4000fffe03f */
[----:B------:R-:W-:Y:S02]  /*1660*/  @UP1 ULEA UR4, UP3, UR10, UR4, 0x2 ;  /* 0x000000040a041291 */ /* 0x000fe4000f86103f */
[----:B------:R-:W-:Y:S01]  /*1670*/  @UP0 ULEA.HI.X UR7, UR8, UR7, UR12, 0x2, UP2 ;  /* 0x0000000708070291 */ /* 0x000fe200090f140c */
[----:B------:R-:W-:Y:S01]  /*1680*/  IMAD.U32 R6, RZ, RZ, UR6 ;  /* 0x00000006ff067e24 */ /* 0x000fe2000f8e00ff */
[----:B------:R-:W-:Y:S02]  /*1690*/  @UP1 ULEA.HI.X UR5, UR10, UR5, UR9, 0x2, UP3 ;  /* 0x000000050a051291 */ /* 0x000fe400098f1409 */
[----:B------:R-:W-:Y:S01]  /*16a0*/  IMAD.U32 R8, RZ, RZ, UR4 ;  /* 0x00000004ff087e24 */ /* 0x000fe2000f8e00ff */
[----:B------:R-:W-:Y:S01]  /*16b0*/  SHF.L.U32 R4, RZ, 0x1f, RZ ;  /* 0x0000001fff047819 */ /* 0x000fe200000006ff */
[----:B------:R-:W-:Y:S01]  /*16c0*/  IMAD.U32 R7, RZ, RZ, UR7 ;  /* 0x00000007ff077e24 */ /* 0x000fe2000f8e00ff */
[----:B------:R-:W-:Y:S01]  /*16d0*/  ULDC UR4, c[0x0][0x9d8] ;  /* 0x0002760000047ab9 */ /* 0x000fe20000000800 */
[----:B------:R-:W-:-:S03]  /*16e0*/  IMAD.U32 R9, RZ, RZ, UR5 ;  /* 0x00000005ff097e24 */ /* 0x000fc6000f8e00ff */
[----:B------:R-:W2:Y:S04]  /*16f0*/  @P0 LDG.E R3, desc[UR46][R6.64] ;  /* 0x0000002e06030981 */ /* 0x000ea8000c1e1900 */
[----:B------:R-:W2:Y:S01]  /*1700*/  @P1 LDG.E R0, desc[UR46][R8.64] ;  /* 0x0000002e08001981 */ /* 0x000ea2000c1e1900 */
[----:B------:R-:W0:Y:S01]  /*1710*/  SYNCS.PHASECHK.TRANS64.TRYWAIT P0, [UR41+0x38800], R4 ;  /* 0x03880004ff0075a7 */ /* 0x000e220008000169 */
[----:B--2---:R-:W-:Y:S01]  /*1720*/  FMUL.FTZ R0, R3, R0 ;  /* 0x0000000003007220 */ /* 0x004fe20000410000 */
[----:B------:R-:W-:-:S03]  /*1730*/  VIADD R3, R16, 0x8 ;  /* 0x0000000810037836 */ /* 0x000fc60000000000 */
[----:B------:R-:W-:Y:S01]  /*1740*/  FMUL.FTZ R0, R0, UR4 ;  /* 0x0000000400007c20 */ /* 0x000fe20008410000 */
[----:B0-----:R-:W-:Y:S06]  /*1750*/  @!P0 BRA `(.L_x_12) ;  /* 0x000000ec00108947 */ /* 0x001fec0003800000 */
.L_x_96:
[----:B------:R-:W-:Y:S05]  /*1760*/  WARPSYNC.ALL ;  /* 0x0000000000007948 */ /* 0x000fea0003800000 */
[----:B------:R-:W-:Y:S01]  /*1770*/  ULOP3.LUT UR4, UR36, 0x1, URZ, 0xfc, !UPT ;  /* 0x0000000124047892 */ /* 0x000fe2000f8efc3f */
[----:B------:R1:W-:Y:S03]  /*1780*/  BAR.SYNC.DEFER_BLOCKING R3, 0x100 ;  /* 0x000400030000751d */ /* 0x0003e60000010000 */
[----:B------:R-:W-:-:S06]  /*1790*/  UISETP.NE.AND UP0, UPT, UR4, 0x3, UPT ;  /* 0x000000030400788c */ /* 0x000fcc000bf05270 */
[----:B------:R-:W-:-:S13]  /*17a0*/  PLOP3.LUT P0, PT, PT, PT, UP0, 0x80, 0x0 ;  /* 0x000000000000781c */ /* 0x000fda0003f0f008 */
[----:B-1----:R-:W-:Y:S05]  /*17b0*/  @!P0 BRA `(.L_x_13) ;  /* 0x0000000000048947 */ /* 0x002fea0003800000 */
[----:B------:R-:W-:Y:S01]  /*17c0*/  BPT.TRAP 0x1 ;  /* 0x000000040000795c */ /* 0x000fe20000300000 */
.L_x_13:
[----:B------:R1:W2:Y:S01]  /*17d0*/  SYNCS.PHASECHK.TRANS64.TRYWAIT P1, [UR41+0x38830], R4 ;  /* 0x03883004ff0075a7 */ /* 0x0002a20008020169 */
[----:B------:R-:W-:Y:S05]  /*17e0*/  @!P0 BRA `(.L_x_14) ;  /* 0x0000000000048947 */ /* 0x000fea0003800000 */
[----:B------:R-:W-:Y:S01]  /*17f0*/  BPT.TRAP 0x1 ;  /* 0x000000040000795c */ /* 0x000fe20000300000 */
.L_x_14:
[----:B--2---:R-:W-:Y:S05]  /*1800*/  @P1 BRA `(.L_x_15) ;  /* 0x0000000000081947 */ /* 0x004fea0003800000 */
[----:B------:R-:W2:Y:S02]  /*1810*/  SYNCS.PHASECHK.TRANS64.TRYWAIT P1, [UR41+0x38830], R4 ;  /* 0x03883004ff0075a7 */ /* 0x000ea40008020169 */
[----:B--2---:R-:W-:Y:S05]  /*1820*/  @!P1 BRA `(.L_x_16) ;  /* 0x000000e800f49947 */ /* 0x004fea0003800000 */
.L_x_15:
[----:B------:R-:W-:Y:S01]  /*1830*/  UIADD3 UR4, UR41, 0x28400, URZ ;  /* 0x0002840029047890 */ /* 0x000fe2000fffe03f */
[----:B------:R-:W-:Y:S01]  /*1840*/  WARPGROUP.ARRIVE ;  /* 0x00000000000079c5 */ /* 0x000fe20000000000 */
[----:B------:R-:W-:Y:S01]  /*1850*/  UMOV UR5, 0x40000040 ;  /* 0x4000004000057882 */ /* 0x000fe20000000000 */
[----:B------:R-:W-:Y:S01]  /*1860*/  UMOV UR11, 0x40000040 ;  /* 0x40000040000b7882 */ /* 0x000fe20000000000 */
[----:B------:R-:W-:Y:S01]  /*1870*/  USHF.R.U32.HI UR4, URZ, 0x4, UR4 ;  /* 0x000000043f047899 */ /* 0x000fe20008011604 */
[----:B------:R-:W-:Y:S01]  /*1880*/  IADD3 R2, -R16, 0xb, RZ ;  /* 0x0000000b10027810 */ /* 0x000fe20007ffe1ff */
[----:B------:R-:W-:Y:S01]  /*1890*/  UMOV UR9, UR5 ;  /* 0x0000000500097c82 */ /* 0x000fe20008000000 */
[----:B------:R-:W-:Y:S01]  /*18a0*/  UMOV UR13, 0x40000040 ;  /* 0x40000040000d7882 */ /* 0x000fe20000000000 */
[----:B------:R-:W-:Y:S02]  /*18b0*/  ULOP3.LUT UR48, UR4, 0x3fff, URZ, 0xc0, !UPT ;  /* 0x00003fff04307892 */ /* 0x000fe4000f8ec03f */
[----:B------:R-:W-:-:S02]  /*18c0*/  ULOP3.LUT UR4, UR45, 0x10000, URZ, 0xfc, !UPT ;  /* 0x000100002d047892 */ /* 0x000fc4000f8efc3f */
[----:B------:R-:W-:Y:S02]  /*18d0*/  ULOP3.LUT UR48, UR48, 0x10000, URZ, 0xfc, !UPT ;  /* 0x0001000030307892 */ /* 0x000fe4000f8efc3f */
[----:B------:R-:W-:Y:S02]  /*18e0*/  UIADD3 UR12, UR4, 0x4, URZ ;  /* 0x00000004040c7890 */ /* 0x000fe4000fffe03f */
[----:B------:R-:W-:Y:S01]  /*18f0*/  UIADD3 UR14, UR48, 0x4, URZ ;  /* 0x00000004300e7890 */ /* 0x000fe2000fffe03f */
[----:B------:R-:W-:Y:S02]  /*1900*/  UMOV UR8, UR4 ;  /* 0x0000000400087c82 */ /* 0x000fe40008000000 */
[----:B------:R-:W-:Y:S01]  /*1910*/  UMOV UR10, UR48 ;  /* 0x00000030000a7c82 */ /* 0x000fe20008000000 */
[----:B------:R-:W-:Y:S01]  /*1920*/  UMOV UR15, 0x40000040 ;  /* 0x40000040000f7882 */ /* 0x000fe20000000000 */
[----:B------:R-:W-:Y:S01]  /*1930*/  QGMMA.64x128x32.F32.E4M3.E4M3 R24, gdesc[UR8], RZ, !UPT, gsb0 ;  /* 0x01e00000081879f3 */ /* 0x000fe2000c0008ff */
[----:B------:R-:W-:-:S02]  /*1940*/  UIADD3 UR8, UR4, 0x2, URZ ;  /* 0x0000000204087890 */ /* 0x000fc4000fffe03f */
[----:B------:R-:W-:Y:S01]  /*1950*/  UIADD3 UR10, UR48, 0x2, URZ ;  /* 0x00000002300a7890 */ /* 0x000fe2000fffe03f */
[----:B------:R-:W-:Y:S01]  /*1960*/  UMOV UR9, 0x40000040 ;  /* 0x4000004000097882 */ /* 0x000fe20000000000 */
[----:B------:R-:W-:Y:S01]  /*1970*/  UMOV UR11, 0x40000040 ;  /* 0x40000040000b7882 */ /* 0x000fe20000000000 */
[----:B------:R-:W-:Y:S02]  /*1980*/  UIADD3 UR16, UR4, 0x6, URZ ;  /* 0x0000000604107890 */ /* 0x000fe4000fffe03f */
[----:B------:R-:W-:Y:S01]  /*1990*/  UIADD3 UR18, UR48, 0x6, URZ ;  /* 0x0000000630127890 */ /* 0x000fe2000fffe03f */
[----:B------:R-:W-:Y:S01]  /*19a0*/  UMOV UR17, 0x40000040 ;  /* 0x4000004000117882 */ /* 0x000fe20000000000 */
[----:B------:R-:W-:Y:S01]  /*19b0*/  UMOV UR19, 0x40000040 ;  /* 0x4000004000137882 */ /* 0x000fe20000000000 */
[----:B------:R-:W-:Y:S02]  /*19c0*/  UIADD3 UR20, UR4, 0x400, URZ ;  /* 0x0000040004147890 */ /* 0x000fe4000fffe03f */
[----:B------:R-:W-:Y:S01]  /*19d0*/  UIADD3 UR22, UR48, 0x400, URZ ;  /* 0x0000040030167890 */ /* 0x000fe2000fffe03f */
[----:B------:R-:W-:Y:S01]  /*19e0*/  UMOV UR21, 0x40000040 ;  /* 0x4000004000157882 */ /* 0x000fe20000000000 */
[----:B------:R-:W-:Y:S01]  /*19f0*/  UMOV UR23, 0x40000040 ;  /* 0x4000004000177882 */ /* 0x000fe20000000000 */
        /* <DEDUP_REMOVED lines=12> */
[----:B------:R-:W-:-:S02]  /*1ac0*/  WARPGROUP.DEPBAR.LE gsb0, 0x0 ;  /* 0x00008000000079c5 */ /* 0x000fc40000010000 */
[----:B------:R-:W-:-:S06]  /*1ad0*/  WARPGROUP.ARRIVE ;  /* 0x00000000000079c5 */ /* 0x000fcc0000000000 */
[----:B------:R-:W-:Y:S03]  /*1ae0*/  QGMMA.64x128x32.F32.E4M3.E4M3 R24, gdesc[UR8], R24, gsb0 ;  /* 0x01e00000081879f3 */ /* 0x000fe60008000818 */
[----:B------:R-:W-:Y:S02]  /*1af0*/  WARPGROUP.DEPBAR.LE gsb0, 0x0 ;  /* 0x00008000000079c5 */ /* 0x000fe40000010000 */
[----:B------:R-:W-:-:S07]  /*1b00*/  WARPGROUP.ARRIVE ;  /* 0x00000000000079c5 */ /* 0x000fce0000000000 */
        /* <DEDUP_REMOVED lines=17> */
[----:B------:R2:W-:Y:S06]  /*1c20*/  BAR.ARV R2, 0x100 ;  /* 0x000400020000751d */ /* 0x0005ec0000002000 */
[----:B------:R-:W-:Y:S05]  /*1c30*/  @!P0 BRA `(.L_x_17) ;  /* 0x0000000000048947 */ /* 0x000fea0003800000 */
[----:B------:R-:W-:Y:S01]  /*1c40*/  BPT.TRAP 0x1 ;  /* 0x000000040000795c */ /* 0x000fe20000300000 */
.L_x_17:
[C---:B------:R-:W-:Y:S01]  /*1c50*/  FMUL.FTZ R34, R0.reuse, R34 ;  /* 0x0000002200227220 */ /* 0x040fe20000410000 */
[C---:B------:R-:W-:Y:S01]  /*1c60*/  FMUL.FTZ R24, R0.reuse, R24 ;  /* 0x0000001800187220 */ /* 0x040fe20000410000 */
[C---:B------:R-:W-:Y:S01]  /*1c70*/  FMUL.FTZ R25, R0.reuse, R25 ;  /* 0x0000001900197220 */ /* 0x040fe20000410000 */
[----:B------:R-:W-:Y:S01]  /*1c80*/  UIMAD UR44, UR43, -0x80, UR44 ;  /* 0xffffff802b2c78a4 */ /* 0x000fe2000f8e022c */
[----:B------:R3:W4:Y:S01]  /*1c90*/  MUFU.TANH R9, R34 ;  /* 0x0000002200097308 */ /* 0x0007220000002400 */
[C---:B------:R-:W-:Y:S01]  /*1ca0*/  FMUL.FTZ R28, R0.reuse, R28 ;  /* 0x0000001c001c7220 */ /* 0x040fe20000410000 */
[C---:B------:R-:W-:Y:S01]  /*1cb0*/  FMUL.FTZ R29, R0.reuse, R29 ;  /* 0x0000001d001d7220 */ /* 0x040fe20000410000 */
[----:B------:R-:W-:Y:S01]  /*1cc0*/  UIADD3 UR44, UR44, 0x80, URZ ;  /* 0x000000802c2c7890 */ /* 0x000fe2000fffe03f */
[C---:B------:R-:W-:Y:S01]  /*1cd0*/  FMUL.FTZ R32, R0.reuse, R32 ;  /* 0x0000002000207220 */ /* 0x040fe20000410000 */
[C---:B------:R-:W-:Y:S01]  /*1ce0*/  FMUL.FTZ R33, R0.reuse, R33 ;  /* 0x0000002100217220 */ /* 0x040fe20000410000 */
[C---:B------:R-:W-:Y:S01]  /*1cf0*/  FMUL.FTZ R26, R0.reuse, R26 ;  /* 0x0000001a001a7220 */ /* 0x040fe20000410000 */
[C---:B------:R-:W-:Y:S01]  /*1d00*/  FMUL.FTZ R35, R0.reuse, R35 ;  /* 0x0000002300237220 */ /* 0x040fe20000410000 */
[----:B------:R-:W-:Y:S01]  /*1d10*/  MUFU.TANH R24, R24 ;  /* 0x0000001800187308 */ /* 0x000fe20000002400 */
[----:B---3--:R-:W-:Y:S01]  /*1d20*/  LOP3.LUT R34, R17, 0xffffff80, RZ, 0xc0, !PT ;  /* 0xffffff8011227812 */ /* 0x008fe200078ec0ff */
[C---:B------:R-:W-:Y:S01]  /*1d30*/  FMUL.FTZ R38, R0.reuse, R38 ;  /* 0x0000002600267220 */ /* 0x040fe20000410000 */
[C---:B------:R-:W-:Y:S01]  /*1d40*/  FMUL.FTZ R36, R0.reuse, R36 ;  /* 0x0000002400247220 */ /* 0x040fe20000410000 */
[C---:B------:R-:W-:Y:S01]  /*1d50*/  FMUL.FTZ R27, R0.reuse, R27 ;  /* 0x0000001b001b7220 */ /* 0x040fe20000410000 */
[----:B------:R-:W-:Y:S01]  /*1d60*/  FMUL.FTZ R39, R0, R39 ;  /* 0x0000002700277220 */ /* 0x000fe20000410000 */
[----:B------:R-:W-:-:S02]  /*1d70*/  IMAD.IADD R34, R19, 0x1, -R34 ;  /* 0x0000000113227824 */ /* 0x000fc400078e0a22 */
[C---:B------:R-:W-:Y:S01]  /*1d80*/  FMUL.FTZ R37, R0.reuse, R37 ;  /* 0x0000002500257220 */ /* 0x040fe20000410000 */
[----:B------:R-:W-:Y:S01]  /*1d90*/  MUFU.TANH R25, R25 ;  /* 0x0000001900197308 */ /* 0x000fe20000002400 */
[C---:B------:R-:W-:Y:S01]  /*1da0*/  FMUL.FTZ R30, R0.reuse, R30 ;  /* 0x0000001e001e7220 */ /* 0x040fe20000410000 */
[C---:B------:R-:W-:Y:S01]  /*1db0*/  FMUL.FTZ R42, R0.reuse, R42 ;  /* 0x0000002a002a7220 */ /* 0x040fe20000410000 */
[----:B------:R-:W-:Y:S01]  /*1dc0*/  SHF.R.S32.HI R17, RZ, 0x1f, R34 ;  /* 0x0000001fff117819 */ /* 0x000fe20000011422 */
[C---:B------:R-:W-:Y:S01]  /*1dd0*/  FMUL.FTZ R40, R0.reuse, R40 ;  /* 0x0000002800287220 */ /* 0x040fe20000410000 */
[C---:B------:R-:W-:Y:S01]  /*1de0*/  FMUL.FTZ R31, R0.reuse, R31 ;  /* 0x0000001f001f7220 */ /* 0x040fe20000410000 */
[C---:B------:R-:W-:Y:S01]  /*1df0*/  FMUL.FTZ R43, R0.reuse, R43 ;  /* 0x0000002b002b7220 */ /* 0x040fe20000410000 */
[----:B------:R-:W-:Y:S01]  /*1e00*/  LEA.HI R17, R17, R34, RZ, 0x2 ;  /* 0x0000002211117211 */ /* 0x000fe200078f10ff */
[----:B------:R-:W-:Y:S01]  /*1e10*/  MUFU.TANH R28, R28 ;  /* 0x0000001c001c7308 */ /* 0x000fe20000002400 */
[C---:B------:R-:W-:Y:S01]  /*1e20*/  FMUL.FTZ R41, R0.reuse, R41 ;  /* 0x0000002900297220 */ /* 0x040fe20000410000 */
[C---:B------:R-:W-:Y:S01]  /*1e30*/  FMUL.FTZ R46, R0.reuse, R46 ;  /* 0x0000002e002e7220 */ /* 0x040fe20000410000 */
[----:B------:R-:W-:Y:S01]  /*1e40*/  LOP3.LUT R17, R17, 0x7ffffffc, RZ, 0xc0, !PT ;  /* 0x7ffffffc11117812 */ /* 0x000fe200078ec0ff */
[C---:B------:R-:W-:Y:S01]  /*1e50*/  FMUL.FTZ R44, R0.reuse, R44 ;  /* 0x0000002c002c7220 */ /* 0x040fe20000410000 */
[C---:B------:R-:W-:Y:S01]  /*1e60*/  FMUL.FTZ R45, R0.reuse, R45 ;  /* 0x0000002d002d7220 */ /* 0x040fe20000410000 */
[C---:B------:R-:W-:Y:S01]  /*1e70*/  FMUL.FTZ R50, R0.reuse, R50 ;  /* 0x0000003200327220 */ /* 0x040fe20000410000 */
[----:B------:R-:W-:Y:S01]  /*1e80*/  FMUL.FTZ R48, R0, R48 ;  /* 0x0000003000307220 */ /* 0x000fe20000410000 */
[----:B------:R-:W-:Y:S01]  /*1e90*/  IMAD.IADD R17, R34, 0x1, -R17 ;  /* 0x0000000122117824 */ /* 0x000fe200078e0a11 */
[----:B------:R-:W-:Y:S01]  /*1ea0*/  MUFU.TANH R29, R29 ;  /* 0x0000001d001d7308 */ /* 0x000fe20000002400 */
[----:B------:R-:W-:-:S02]  /*1eb0*/  IMAD.U32 R34, RZ, RZ, UR44 ;  /* 0x0000002cff227e24 */ /* 0x000fc4000f8e00ff */
[C---:B------:R-:W-:Y:S01]  /*1ec0*/  FMUL.FTZ R49, R0.reuse, R49 ;  /* 0x0000003100317220 */ /* 0x040fe20000410000 */
[C---:B------:R-:W-:Y:S01]  /*1ed0*/  FMUL.FTZ R52, R0.reuse, R52 ;  /* 0x0000003400347220 */ /* 0x040fe20000410000 */
[C---:B------:R-:W-:Y:S01]  /*1ee0*/  FMUL.FTZ R53, R0.reuse, R53 ;  /* 0x0000003500357220 */ /* 0x040fe20000410000 */
[----:B------:R-:W-:Y:S02]  /*1ef0*/  IMAD R34, R17, -0x2, R34 ;  /* 0xfffffffe11227824 */ /* 0x000fe400078e0222 */
[C---:B------:R-:W-:Y:S01]  /*1f00*/  FMUL.FTZ R47, R0.reuse, R47 ;  /* 0x0000002f002f7220 */ /* 0x040fe20000410000 */
[C---:B------:R-:W-:Y:S01]  /*1f10*/  FMUL.FTZ R56, R0.reuse, R56 ;  /* 0x0000003800387220 */ /* 0x040fe20000410000 */
[----:B------:R-:W-:Y:S01]  /*1f20*/  MUFU.TANH R32, R32 ;  /* 0x0000002000207308 */ /* 0x000fe20000002400 */
[----:B------:R-:W-:Y:S01]  /*1f30*/  FMUL.FTZ R57, R0, R57 ;  /* 0x0000003900397220 */ /* 0x000fe20000410000 */
[----:B------:R-:W-:Y:S01]  /*1f40*/  ISETP.GT.AND P2, PT, R34, RZ, PT ;  /* 0x000000ff2200720c */ /* 0x000fe20003f44270 */
[----:B------:R-:W-:Y:S01]  /*1f50*/  FMUL.FTZ R51, R0, R51 ;  /* 0x0000003300337220 */ /* 0x000fe20000410000 */
[----:B------:R-:W-:Y:S01]  /*1f60*/  ISETP.GT.AND P1, PT, R34, 0x1, PT ;  /* 0x000000012200780c */ /* 0x000fe20003f24270 */
[----:B------:R-:W-:Y:S01]  /*1f70*/  FMUL.FTZ R60, R0, R60 ;  /* 0x0000003c003c7220 */ /* 0x000fe20000410000 */
[----:B------:R-:W-:Y:S01]  /*1f80*/  ISETP.GT.AND P6, PT, R34, 0x8, PT ;  /* 0x000000082200780c */ /* 0x000fe20003fc4270 */
[----:B------:R-:W-:Y:S01]  /*1f90*/  FMUL.FTZ R61, R0, R61 ;  /* 0x0000003d003d7220 */ /* 0x000fe20000410000 */
[----:B0-----:R-:W0:Y:S01]  /*1fa0*/  MUFU.TANH R5, R26 ;  /* 0x0000001a00057308 */ /* 0x001e220000002400 */
[----:B------:R-:W-:Y:S01]  /*1fb0*/  ISETP.GT.AND P5, PT, R34, 0x9, PT ;  /* 0x000000092200780c */ /* 0x000fe20003fa4270 */
[----:B------:R-:W-:Y:S01]  /*1fc0*/  FMUL.FTZ R54, R0, R54 ;  /* 0x0000003600367220 */ /* 0x000fe20000410000 */
[----:B------:R-:W-:Y:S01]  /*1fd0*/  ISETP.GT.AND P4, PT, R34, 0x10, PT ;  /* 0x000000102200780c */ /* 0x000fe20003f84270 */
[----:B------:R-:W-:Y:S01]  /*1fe0*/  FMUL.FTZ R64, R0, R64 ;  /* 0x0000004000407220 */ /* 0x000fe20000410000 */
[----:B------:R-:W-:Y:S01]  /*1ff0*/  ISETP.GT.AND P3, PT, R34, 0x11, PT ;  /* 0x000000112200780c */ /* 0x000fe20003f64270 */
[C---:B------:R-:W-:Y:S01]  /*2000*/  FMUL.FTZ R55, R0.reuse, R55 ;  /* 0x0000003700377220 */ /* 0x040fe20000410000 */
[----:B----4-:R-:W-:Y:S01]  /*2010*/  FSEL R9, R9, -INF , P4 ;  /* 0xff80000009097808 */ /* 0x010fe20002000000 */
[----:B------:R-:W-:Y:S01]  /*2020*/  MUFU.TANH R33, R33 ;  /* 0x0000002100217308 */ /* 0x000fe20000002400 */
[C---:B------:R-:W-:Y:S01]  /*2030*/  FMUL.FTZ R65, R0.reuse, R65 ;  /* 0x0000004100417220 */ /* 0x040fe20000410000 */
[C---:B------:R-:W-:Y:S01]  /*2040*/  FMUL.FTZ R58, R0.reuse, R58 ;  /* 0x0000003a003a7220 */ /* 0x040fe20000410000 */
[C---:B------:R-:W-:Y:S01]  /*2050*/  FMUL.FTZ R68, R0.reuse, R68 ;  /* 0x0000004400447220 */ /* 0x040fe20000410000 */
[C---:B------:R-:W-:Y:S01]  /*2060*/  FMUL.FTZ R59, R0.reuse, R59 ;  /* 0x0000003b003b7220 */ /* 0x040fe20000410000 */
[C---:B------:R-:W-:Y:S01]  /*2070*/  FMUL.FTZ R62, R0.reuse, R62 ;  /* 0x0000003e003e7220 */ /* 0x040fe20000410000 */
[C---:B------:R-:W-:Y:S01]  /*2080*/  FMUL.FTZ R69, R0.reuse, R69 ;  /* 0x0000004500457220 */ /* 0x040fe20000410000 */
[C---:B------:R-:W-:Y:S01]  /*2090*/  FMUL.FTZ R63, R0.reuse, R63 ;  /* 0x0000003f003f7220 */ /* 0x040fe20000410000 */
[----:B------:R3:W4:Y:S01]  /*20a0*/  MUFU.TANH R10, R35 ;  /* 0x00000023000a7308 */ /* 0x0007220000002400 */
[----:B0-----:R-:W-:Y:S01]  /*20b0*/  FSEL R5, R5, -INF , P2 ;  /* 0xff80000005057808 */ /* 0x001fe20001000000 */
[C---:B------:R-:W-:Y:S01]  /*20c0*/  FMUL.FTZ R72, R0.reuse, R72 ;  /* 0x0000004800487220 */ /* 0x040fe20000410000 */
[C---:B------:R-:W-:Y:S01]  /*20d0*/  FMUL.FTZ R73, R0.reuse, R73 ;  /* 0x0000004900497220 */ /* 0x040fe20000410000 */
[C---:B------:R-:W-:Y:S01]  /*20e0*/  FMUL.FTZ R66, R0.reuse, R66 ;  /* 0x0000004200427220 */ /* 0x040fe20000410000 */
[C---:B------:R-:W-:Y:S01]  /*20f0*/  FMUL.FTZ R76, R0.reuse, R76 ;  /* 0x0000004c004c7220 */ /* 0x040fe20000410000 */
[C---:B------:R-:W-:Y:S01]  /*2100*/  FMUL.FTZ R67, R0.reuse, R67 ;  /* 0x0000004300437220 */ /* 0x040fe20000410000 */
[----:B------:R-:W-:Y:S01]  /*2110*/  FMUL.FTZ R70, R0, R70 ;  /* 0x0000004600467220 */ /* 0x000fe20000410000 */
[----:B------:R0:W5:Y:S01]  /*2120*/  MUFU.TANH R11, R38 ;  /* 0x00000026000b7308 */ /* 0x0001620000002400 */
[----:B---3--:R-:W-:Y:S01]  /*2130*/  FSEL R35, R24, -INF , P2 ;  /* 0xff80000018237808 */ /* 0x008fe20001000000 */
[----:B------:R-:W-:Y:S01]  /*2140*/  FMUL.FTZ R77, R0, R77 ;  /* 0x0000004d004d7220 */ /* 0x000fe20000410000 */
[----:B------:R-:W-:Y:S01]  /*2150*/  ISETP.GT.AND P2, PT, R34, 0x18, PT ;  /* 0x000000182200780c */ /* 0x000fe20003f44270 */
[C---:B------:R-:W-:Y:S01]  /*2160*/  FMUL.FTZ R71, R0.reuse, R71 ;  /* 0x0000004700477220 */ /* 0x040fe20000410000 */
[C---:B------:R-:W-:Y:S01]  /*2170*/  FMUL.FTZ R80, R0.reuse, R80 ;  /* 0x0000005000507220 */ /* 0x040fe20000410000 */
[C---:B------:R-:W-:Y:S01]  /*2180*/  FMUL.FTZ R81, R0.reuse, R81 ;  /* 0x0000005100517220 */ /* 0x040fe20000410000 */
[C---:B------:R-:W-:Y:S01]  /*2190*/  FMUL.FTZ R74, R0.reuse, R74 ;  /* 0x0000004a004a7220 */ /* 0x040fe20000410000 */
[----:B------:R-:W3:Y:S01]  /*21a0*/  MUFU.TANH R6, R27 ;  /* 0x0000001b00067308 */ /* 0x000ee20000002400 */
[----:B0-----:R-:W-:Y:S01]  /*21b0*/  FSEL R38, R25, -INF , P1 ;  /* 0xff80000019267808 */ /* 0x001fe20000800000 */
[----:B------:R-:W-:Y:S01]  /*21c0*/  FMUL.FTZ R84, R0, R84 ;  /* 0x0000005400547220 */ /* 0x000fe20000410000 */
[----:B----4-:R-:W-:Y:S01]  /*21d0*/  FSEL R10, R10, -INF , P3 ;  /* 0xff8000000a0a7808 */ /* 0x010fe20001800000 */
[C---:B------:R-:W-:Y:S01]  /*21e0*/  FMUL.FTZ R75, R0.reuse, R75 ;  /* 0x0000004b004b7220 */ /* 0x040fe20000410000 */
[----:B------:R-:W-:Y:S01]  /*21f0*/  FMNMX.FTZ R24, R35, R38, !PT ;  /* 0x0000002623187209 */ /* 0x000fe20007810000 */
[C---:B------:R-:W-:Y:S01]  /*2200*/  FMUL.FTZ R85, R0.reuse, R85 ;  /* 0x0000005500557220 */ /* 0x040fe20000410000 */
[----:B------:R-:W-:Y:S01]  /*2210*/  ULDC UR7, c[0x0][0x988] ;  /* 0x0002620000077ab9 */ /* 0x000fe20000000800 */
[----:B------:R-:W0:Y:S01]  /*2220*/  MUFU.TANH R36, R36 ;  /* 0x0000002400247308 */ /* 0x000e220000002400 */
[----:B-----5:R-:W-:Y:S01]  /*2230*/  FSEL R11, R11, -INF , P2 ;  /* 0xff8000000b0b7808 */ /* 0x020fe20001000000 */
[C---:B------:R-:W-:Y:S01]  /*2240*/  FMUL.FTZ R78, R0.reuse, R78 ;  /* 0x0000004e004e7220 */ /* 0x040fe20000410000 */
[----:B------:R-:W-:Y:S01]  /*2250*/  P2R R88, PR, RZ, 0x1 ;  /* 0x00000001ff587803 */ /* 0x000fe20000000000 */
        /* <DEDUP_REMOVED lines=8> */
[----:B------:R-:W-:-:S04]  /*22e0*/  UIADD3 UR6, UR41, 0x38840, URZ ;  /* 0x0003884029067890 */ /* 0x000fc8000fffe03f */
[----:B------:R-:W3:Y:S01]  /*22f0*/  MUFU.TANH R7, R30 ;  /* 0x0000001e00077308 */ /* 0x000ee20000002400 */
[----:B----4-:R-:W-:Y:S01]  /*2300*/  FSEL R39, R28, -INF , P6 ;  /* 0xff8000001c277808 */ /* 0x010fe20003000000 */
[----:B------:R-:W-:Y:S01]  /*2310*/  UPRMT UR6, UR42, 0x654, UR6 ;  /* 0x000006542a067896 */ /* 0x000fe20008000006 */
[----:B0-----:R-:W-:Y:S02]  /*2320*/  FSEL R36, R36, -INF , P2 ;  /* 0xff80000024247808 */ /* 0x001fe40001000000 */
[----:B------:R-:W-:Y:S02]  /*2330*/  FMNMX.FTZ R17, R39, R24, !PT ;  /* 0x0000001827117209 */ /* 0x000fe40007810000 */
[----:B------:R-:W-:Y:S01]  /*2340*/  ISETP.GT.AND P2, PT, R34, 0x30, PT ;  /* 0x000000302200780c */ /* 0x000fe20003f44270 */
[----:B------:R-:W-:Y:S01]  /*2350*/  MUFU.TANH R37, R37 ;  /* 0x0000002500257308 */ /* 0x000fe20000002400 */
[----:B-----5:R-:W-:Y:S02]  /*2360*/  FSEL R12, R12, -INF , P1 ;  /* 0xff8000000c0c7808 */ /* 0x020fe40000800000 */
[----:B------:R-:W-:Y:S05]  /*2370*/  SYNCS.ARRIVE.TRANS64.RED.A1T0 RZ, [UR6], RZ ;  /* 0x000000ffffff79a7 */ /* 0x000fea0008100406 */
[----:B------:R0:W4:Y:S01]  /*2380*/  MUFU.TANH R13, R42 ;  /* 0x0000002a000d7308 */ /* 0x0001220000002400 */
[----:B---3--:R-:W-:-:S02]  /*2390*/  FSEL R7, R7, -INF , P6 ;  /* 0xff80000007077808 */ /* 0x008fc40003000000 */
[----:B------:R-:W-:-:S05]  /*23a0*/  ISETP.GT.AND P6, PT, R34, 0x20, PT ;  /* 0x000000202200780c */ /* 0x000fca0003fc4270 */
[----:B------:R-:W3:Y:S01]  /*23b0*/  MUFU.TANH R8, R31 ;  /* 0x0000001f00087308 */ /* 0x000ee20000002400 */
[----:B0-----:R-:W-:-:S04]  /*23c0*/  FSEL R42, R29, -INF , P5 ;  /* 0xff8000001d2a7808 */ /* 0x001fc80002800000 */
[----:B------:R-:W-:-:S03]  /*23d0*/  FMNMX.FTZ R24, R42, R17, !PT ;  /* 0x000000112a187209 */ /* 0x000fc60007810000 */
[----:B------:R-:W0:Y:S01]  /*23e0*/  MUFU.TANH R40, R40 ;  /* 0x0000002800287308 */ /* 0x000e220000002400 */
[----:B----4-:R-:W-:-:S07]  /*23f0*/  FSEL R13, R13, -INF , P6 ;  /* 0xff8000000d0d7808 */ /* 0x010fce0003000000 */
[----:B------:R4:W5:Y:S01]  /*2400*/  MUFU.TANH R14, R43 ;  /* 0x0000002b000e7308 */ /* 0x0009620000002400 */
[----:B---3--:R-:W-:Y:S02]  /*2410*/  FSEL R8, R8, -INF , P5 ;  /* 0xff80000008087808 */ /* 0x008fe40002800000 */
[----:B------:R-:W-:-:S05]  /*2420*/  ISETP.GT.AND P5, PT, R34, 0x21, PT ;  /* 0x000000212200780c */ /* 0x000fca0003fa4270 */
[----:B------:R-:W3:Y:S01]  /*2430*/  MUFU.TANH R41, R41 ;  /* 0x0000002900297308 */ /* 0x000ee20000002400 */
[----:B----4-:R-:W-:Y:S02]  /*2440*/  FSEL R43, R32, -INF , P4 ;  /* 0xff800000202b7808 */ /* 0x010fe40002000000 */
[----:B0-----:R-:W-:Y:S02]  /*2450*/  FSEL R40, R40, -INF , P6 ;  /* 0xff80000028287808 */ /* 0x001fe40003000000 */
[----:B------:R-:W-:Y:S02]  /*2460*/  FMNMX.FTZ R17, R43, R24, !PT ;  /* 0x000000182b117209 */ /* 0x000fe40007810000 */
[C---:B------:R-:W-:Y:S01]  /*2470*/  ISETP.GT.AND P4, PT, R34.reuse, 0x28, PT ;  /* 0x000000282200780c */ /* 0x040fe20003f84270 */
[----:B------:R0:W4:Y:S01]  /*2480*/  MUFU.TANH R15, R46 ;  /* 0x0000002e000f7308 */ /* 0x0001220000002400 */
[----:B------:R-:W-:Y:S02]  /*2490*/  ISETP.GT.AND P6, PT, R34, 0x38, PT ;  /* 0x000000382200780c */ /* 0x000fe40003fc4270 */
[----:B-----5:R-:W-:-:S05]  /*24a0*/  FSEL R14, R14, -INF , P5 ;  /* 0xff8000000e0e7808 */ /* 0x020fca0002800000 */
[----:B------:R-:W5:Y:S01]  /*24b0*/  MUFU.TANH R44, R44 ;  /* 0x0000002c002c7308 */ /* 0x000f620000002400 */
[----:B0-----:R-:W-:Y:S02]  /*24c0*/  FSEL R46, R33, -INF , P3 ;  /* 0xff800000212e7808 */ /* 0x001fe40001800000 */
[----:B---3--:R-:W-:Y:S02]  /*24d0*/  FSEL R41, R41, -INF , P5 ;  /* 0xff80000029297808 */ /* 0x008fe40002800000 */
[----:B------:R-:W-:Y:S02]  /*24e0*/  FMNMX.FTZ R17, R46, R17, !PT ;  /* 0x000000112e117209 */ /* 0x000fe40007810000 */
[----:B------:R-:W-:Y:S01]  /*24f0*/  ISETP.GT.AND P3, PT, R34, 0x29, PT ;  /* 0x000000292200780c */ /* 0x000fe20003f64270 */
[----:B------:R-:W0:Y:S01]  /*2500*/  MUFU.TANH R45, R45 ;  /* 0x0000002d002d7308 */ /* 0x000e220000002400 */
[----:B------:R-:W-:Y:S02]  /*2510*/  FMNMX.FTZ R17, R36, R17, !PT ;  /* 0x0000001124117209 */ /* 0x000fe40007810000 */
[----:B------:R-:W-:-:S02]  /*2520*/  ISETP.GT.AND P5, PT, R34, 0x39, PT ;  /* 0x000000392200780c */ /* 0x000fc40003fa4270 */
[----:B----4-:R-:W-:-:S03]  /*2530*/  FSEL R15, R15, -INF , P4 ;  /* 0xff8000000f0f7808 */ /* 0x010fc60002000000 */
[----:B------:R3:W4:Y:S01]  /*2540*/  MUFU.TANH R18, R50 ;  /* 0x0000003200127308 */ /* 0x0007220000002400 */
[----:B-----5:R-:W-:Y:S02]  /*2550*/  FSEL R44, R44, -INF , P4 ;  /* 0xff8000002c2c7808 */ /* 0x020fe40002000000 */
[----:B------:R-:W-:-:S05]  /*2560*/  ISETP.GT.AND P4, PT, R34, 0x40, PT ;  /* 0x000000402200780c */ /* 0x000fca0003f84270 */
[----:B------:R-:W5:Y:S01]  /*2570*/  MUFU.TANH R48, R48 ;  /* 0x0000003000307308 */ /* 0x000f620000002400 */
[----:B---3--:R-:W-:Y:S02]  /*2580*/  FSEL R50, R37, -INF , P1 ;  /* 0xff80000025327808 */ /* 0x008fe40000800000 */
[----:B0-----:R-:W-:Y:S02]  /*2590*/  FSEL R45, R45, -INF , P3 ;  /* 0xff8000002d2d7808 */ /* 0x001fe40001800000 */
[----:B------:R-:W-:Y:S02]  /*25a0*/  FMNMX.FTZ R17, R50, R17, !PT ;  /* 0x0000001132117209 */ /* 0x000fe40007810000 */
[----:B------:R-:W-:Y:S01]  /*25b0*/  ISETP.GT.AND P1, PT, R34, 0x31, PT ;  /* 0x000000312200780c */ /* 0x000fe20003f24270 */
[----:B------:R-:W0:Y:S01]  /*25c0*/  MUFU.TANH R49, R49 ;  /* 0x0000003100317308 */ /* 0x000e220000002400 */
[----:B------:R-:W-:Y:S02]  /*25d0*/  FMNMX.FTZ R24, R40, R17, !PT ;  /* 0x0000001128187209 */ /* 0x000fe40007810000 */
[----:B----4-:R-:W-:-:S02]  /*25e0*/  FSEL R18, R18, -INF , P2 ;  /* 0xff80000012127808 */ /* 0x010fc40001000000 */
[----:B------:R-:W-:-:S03]  /*25f0*/  FMNMX.FTZ R17, R41, R24, !PT ;  /* 0x0000001829117209 */ /* 0x000fc60007810000 */
[----:B------:R-:W3:Y:S01]  /*2600*/  MUFU.TANH R52, R52 ;  /* 0x0000003400347308 */ /* 0x000ee20000002400 */
[----:B------:R-:W-:Y:S02]  /*2610*/  FMNMX.FTZ R24, R44, R17, !PT ;  /* 0x000000112c187209 */ /* 0x000fe40007810000 */
[----:B-----5:R-:W-:Y:S02]  /*2620*/  FSEL R48, R48, -INF , P2 ;  /* 0xff80000030307808 */ /* 0x020fe40001000000 */
[----:B------:R-:W-:Y:S02]  /*2630*/  FMNMX.FTZ R17, R45, R24, !PT ;  /* 0x000000182d117209 */ /* 0x000fe40007810000 */
[----:B------:R-:W-:Y:S01]  /*2640*/  ISETP.GT.AND P2, PT, R34, 0x48, PT ;  /* 0x000000482200780c */ /* 0x000fe20003f44270 */
[----:B------:R-:W4:Y:S01]  /*2650*/  MUFU.TANH R53, R53 ;  /* 0x0000003500357308 */ /* 0x000f220000002400 */
[----:B0-----:R-:W-:Y:S02]  /*2660*/  FSEL R49, R49, -INF , P1 ;  /* 0xff80000031317808 */ /* 0x001fe40000800000 */
[----:B------:R-:W-:-:S04]  /*2670*/  FMNMX.FTZ R24, R48, R17, !PT ;  /* 0x0000001130187209 */ /* 0x000fc80007810000 */
[----:B------:R-:W-:Y:S01]  /*2680*/  FMNMX.FTZ R17, R49, R24, !PT ;  /* 0x0000001831117209 */ /* 0x000fe20007810000 */
[----:B------:R-:W0:Y:S01]  /*2690*/  MUFU.TANH R47, R47 ;  /* 0x0000002f002f7308 */ /* 0x000e220000002400 */
[----:B---3--:R-:W-:-:S04]  /*26a0*/  FSEL R52, R52, -INF , P6 ;  /* 0xff80000034347808 */ /* 0x008fc80003000000 */
[----:B------:R-:W-:-:S03]  /*26b0*/  FMNMX.FTZ R24, R52, R17, !PT ;  /* 0x0000001134187209 */ /* 0x000fc60007810000 */
[----:B------:R-:W3:Y:S01]  /*26c0*/  MUFU.TANH R56, R56 ;  /* 0x0000003800387308 */ /* 0x000ee20000002400 */
[----:B----4-:R-:W-:-:S04]  /*26d0*/  FSEL R53, R53, -INF , P5 ;  /* 0xff80000035357808 */ /* 0x010fc80002800000 */
[----:B------:R-:W-:-:S03]  /*26e0*/  FMNMX.FTZ R19, R53, R24, !PT ;  /* 0x0000001835137209 */ /* 0x000fc60007810000 */
[----:B------:R-:W4:Y:S01]  /*26f0*/  MUFU.TANH R57, R57 ;  /* 0x0000003900397308 */ /* 0x000f220000002400 */
[----:B0-----:R-:W-:Y:S02]  /*2700*/  FSEL R17, R47, -INF , P3 ;  /* 0xff8000002f117808 */ /* 0x001fe40001800000 */
[----:B------:R-:W-:-:S05]  /*2710*/  ISETP.GT.AND P3, PT, R34, 0x41, PT ;  /* 0x000000412200780c */ /* 0x000fca0003f64270 */
        /* <DEDUP_REMOVED lines=13> */
[----:B----4-:R-:W-:Y:S02]  /*27f0*/  FSEL R20, R20, -INF , P6 ;  /* 0xff80000014147808 */ /* 0x010fe40003000000 */
[----:B------:R-:W-:-:S05]  /*2800*/  ISETP.GT.AND P6, PT, R34, 0x50, PT ;  /* 0x000000502200780c */ /* 0x000fca0003fc4270 */
[----:B------:R-:W4:Y:S01]  /*2810*/  MUFU.TANH R64, R64 ;  /* 0x0000004000407308 */ /* 0x000f220000002400 */
[----:B0-----:R-:W-:-:S04]  /*2820*/  FSEL R61, R61, -INF , P1 ;  /* 0xff8000003d3d7808 */ /* 0x001fc80000800000 */
[----:B------:R-:W-:-:S03]  /*2830*/  FMNMX.FTZ R25, R61, R24, !PT ;  /* 0x000000183d197209 */ /* 0x000fc60007810000 */
[----:B------:R-:W0:Y:S01]  /*2840*/  MUFU.TANH R22, R58 ;  /* 0x0000003a00167308 */ /* 0x000e220000002400 */
[----:B---3--:R-:W-:Y:S02]  /*2850*/  FSEL R21, R21, -INF , P5 ;  /* 0xff80000015157808 */ /* 0x008fe40002800000 */
[----:B------:R-:W-:-:S05]  /*2860*/  ISETP.GT.AND P5, PT, R34, 0x51, PT ;  /* 0x000000512200780c */ /* 0x000fca0003fa4270 */
        /* <DEDUP_REMOVED lines=67> */
[----:B0-----:R-:W-:Y:S01]  /*2ca0*/  FSEL R78, R78, -INF , P6 ;  /* 0xff8000004e4e7808 */ /* 0x001fe20003000000 */
[----:B------:R-:W0:Y:S06]  /*2cb0*/  SHFL.BFLY PT, R33, R32, 0x2, 0x1f ;  /* 0x0c401f0020217f89 */ /* 0x000e2c00000e0000 */
[----:B------:R-:W5:Y:S01]  /*2cc0*/  MUFU.TANH R83, R83 ;  /* 0x0000005300537308 */ /* 0x000f620000002400 */
[----:B---3--:R-:W-:-:S07]  /*2cd0*/  FSEL R79, R79, -INF , P5 ;  /* 0xff8000004f4f7808 */ /* 0x008fce0002800000 */
[----:B------:R-:W3:Y:S01]  /*2ce0*/  MUFU.TANH R86, R86 ;  /* 0x0000005600567308 */ /* 0x000ee20000002400 */
[----:B----4-:R-:W-:-:S07]  /*2cf0*/  FSEL R82, R82, -INF , P4 ;  /* 0xff80000052527808 */ /* 0x010fce0002000000 */
[----:B------:R-:W4:Y:S01]  /*2d00*/  MUFU.TANH R87, R87 ;  /* 0x0000005700577308 */ /* 0x000f220000002400 */
[----:B-----5:R-:W-:Y:S02]  /*2d10*/  FSEL R83, R83, -INF , P3 ;  /* 0xff80000053537808 */ /* 0x020fe40001800000 */
[----:B0-----:R-:W-:-:S05]  /*2d20*/  FMNMX.FTZ R33, R32, R33, !PT ;  /* 0x0000002120217209 */ /* 0x001fca0007810000 */
[----:B------:R-:W0:Y:S01]  /*2d30*/  SHFL.BFLY PT, R34, R33, 0x1, 0x1f ;  /* 0x0c201f0021227f89 */ /* 0x000e2200000e0000 */
[----:B---3--:R-:W-:Y:S02]  /*2d40*/  FSEL R86, R86, -INF , P2 ;  /* 0xff80000056567808 */ /* 0x008fe40001000000 */
[----:B----4-:R-:W-:Y:S02]  /*2d50*/  FSEL R87, R87, -INF , P1 ;  /* 0xff80000057577808 */ /* 0x010fe40000800000 */
[----:B0-----:R-:W-:Y:S01]  /*2d60*/  FMNMX.FTZ R185, R33, R34, !PT ;  /* 0x0000002221b97209 */ /* 0x001fe20007810000 */
[----:B------:R-:W-:-:S03]  /*2d70*/  IMAD.U32 R34, RZ, RZ, UR7 ;  /* 0x00000007ff227e24 */ /* 0x000fc6000f8e00ff */
[C---:B------:R-:W-:Y:S01]  /*2d80*/  FSETP.NEU.FTZ.AND P0, PT, R185.reuse, -INF , PT ;  /* 0xff800000b900780b */ /* 0x040fe20003f1d000 */
[----:B------:R-:W-:-:S05]  /*2d90*/  FFMA.FTZ R34, R185, R34, -8 ;  /* 0xc1000000b9227423 */ /* 0x000fca0000010022 */
[----:B------:R-:W-:Y:S02]  /*2da0*/  FSEL R55, R34, RZ, P0 ;  /* 0x000000ff22377208 */ /* 0x000fe40000000000 */
[----:B------:R-:W-:Y:S02]  /*2db0*/  FMNMX.FTZ R34, R5, R6, !PT ;  /* 0x0000000605227209 */ /* 0x000fe40007810000 */
[----:B------:R-:W-:Y:S01]  /*2dc0*/  ISETP.NE.AND P0, PT, R88, RZ, PT ;  /* 0x000000ff5800720c */ /* 0x000fe20003f05270 */
[--C-:B------:R-:W-:Y:S01]  /*2dd0*/  FFMA.FTZ R32, R39, UR7, -R55.reuse ;  /* 0x0000000727207c23 */ /* 0x100fe20008010837 */
[----:B------:R-:W-:Y:S01]  /*2de0*/  FMNMX.FTZ R37, R7, R34, !PT ;  /* 0x0000002207257209 */ /* 0x000fe20007810000 */
[--C-:B------:R-:W-:Y:S01]  /*2df0*/  FFMA.FTZ R33, R38, UR7, -R55.reuse ;  /* 0x0000000726217c23 */ /* 0x100fe20008010837 */
[--C-:B------:R-:W-:Y:S01]  /*2e00*/  FFMA.FTZ R38, R36, UR7, -R55.reuse ;  /* 0x0000000724267c23 */ /* 0x100fe20008010837 */
[--C-:B------:R-:W-:Y:S01]  /*2e10*/  FFMA.FTZ R154, R43, UR7, -R55.reuse ;  /* 0x000000072b9a7c23 */ /* 0x100fe20008010837 */
[----:B------:R-:W-:Y:S01]  /*2e20*/  FMNMX.FTZ R34, R8, R37, !PT ;  /* 0x0000002508227209 */ /* 0x000fe20007810000 */
[--C-:B------:R-:W-:Y:S01]  /*2e30*/  FFMA.FTZ R156, R40, UR7, -R55.reuse ;  /* 0x00000007289c7c23 */ /* 0x100fe20008010837 */
[--C-:B------:R-:W-:Y:S01]  /*2e40*/  FFMA.FTZ R152, R35, UR7, -R55.reuse ;  /* 0x0000000723987c23 */ /* 0x100fe20008010837 */
[--C-:B------:R-:W-:Y:S01]  /*2e50*/  FFMA.FTZ R35, R42, UR7, -R55.reuse ;  /* 0x000000072a237c23 */ /* 0x100fe20008010837 */
[----:B------:R-:W-:Y:S01]  /*2e60*/  FMNMX.FTZ R37, R9, R34, !PT ;  /* 0x0000002209257209 */ /* 0x000fe20007810000 */
[--C-:B------:R-:W-:Y:S01]  /*2e70*/  FFMA.FTZ R53, R53, UR7, -R55.reuse ;  /* 0x0000000735357c23 */ /* 0x100fe20008010837 */
[----:B------:R-:W-:Y:S01]  /*2e80*/  MUFU.EX2 R33, R33 ;  /* 0x0000002100217308 */ /* 0x000fe20000000800 */
        /* <DEDUP_REMOVED lines=15> */
[----:B------:R0:W-:Y:S01]  /*2f80*/  MUFU.EX2 R34, R38 ;  /* 0x0000002600227308 */ /* 0x0001e20000000800 */
[--C-:B------:R-:W-:Y:S01]  /*2f90*/  FFMA.FTZ R68, R68, UR7, -R55.reuse ;  /* 0x0000000744447c23 */ /* 0x100fe20008010837 */
[----:B------:R-:W-:Y:S01]  /*2fa0*/  FMNMX.FTZ R36, R14, R39, !PT ;  /* 0x000000270e247209 */ /* 0x000fe20007810000 */
[--C-:B------:R-:W-:Y:S01]  /*2fb0*/  FFMA.FTZ R39, R50, UR7, -R55.reuse ;  /* 0x0000000732277c23 */ /* 0x100fe20008010837 */
[--C-:B------:R-:W-:Y:S01]  /*2fc0*/  FFMA.FTZ R69, R69, UR7, -R55.reuse ;  /* 0x0000000745457c23 */ /* 0x100fe20008010837 */
[--C-:B------:R-:W-:Y:S01]  /*2fd0*/  FFMA.FTZ R160, R72, UR7, -R55.reuse ;  /* 0x0000000748a07c23 */ /* 0x100fe20008010837 */
[----:B------:R-:W-:Y:S01]  /*2fe0*/  FMNMX.FTZ R36, R15, R36, !PT ;  /* 0x000000240f247209 */ /* 0x000fe20007810000 */
[--C-:B------:R-:W-:Y:S01]  /*2ff0*/  FFMA.FTZ R76, R76, UR7, -R55.reuse ;  /* 0x000000074c4c7c23 */ /* 0x100fe20008010837 */
[----:B------:R-:W3:Y:S01]  /*3000*/  MUFU.EX2 R152, R152 ;  /* 0x0000009800987308 */ /* 0x000ee20000000800 */
[--C-:B------:R-:W-:Y:S01]  /*3010*/  FFMA.FTZ R77, R77, UR7, -R55.reuse ;  /* 0x000000074d4d7c23 */ /* 0x100fe20008010837 */
[----:B------:R-:W-:Y:S01]  /*3020*/  FMNMX.FTZ R43, R17, R36, !PT ;  /* 0x00000024112b7209 */ /* 0x000fe20007810000 */
[--C-:B------:R-:W-:Y:S01]  /*3030*/  FFMA.FTZ R162, R80, UR7, -R55.reuse ;  /* 0x0000000750a27c23 */ /* 0x100fe20008010837 */
[--C-:B------:R-:W-:Y:S01]  /*3040*/  FFMA.FTZ R81, R81, UR7, -R55.reuse ;  /* 0x0000000751517c23 */ /* 0x100fe20008010837 */
[----:B------:R-:W-:Y:S01]  /*3050*/  FFMA.FTZ R84, R84, UR7, -R55 ;  /* 0x0000000754547c23 */ /* 0x000fe20008010837 */
[----:B------:R-:W-:-:S02]  /*3060*/  FMNMX.FTZ R36, R18, R43, !PT ;  /* 0x0000002b12247209 */ /* 0x000fc40007810000 */
[----:B------:R-:W4:Y:S02]  /*3070*/  MUFU.EX2 R32, R32 ;  /* 0x0000002000207308 */ /* 0x000f240000000800 */
[----:B------:R-:W-:-:S04]  /*3080*/  FMNMX.FTZ R43, R19, R36, !PT ;  /* 0x00000024132b7209 */ /* 0x000fc80007810000 */
[----:B------:R-:W-:Y:S02]  /*3090*/  FMNMX.FTZ R36, R20, R43, !PT ;  /* 0x0000002b14247209 */ /* 0x000fe40007810000 */
[----:B------:R-:W-:Y:S02]  /*30a0*/  MUFU.EX2 R35, R35 ;  /* 0x0000002300237308 */ /* 0x000fe40000000800 */
[----:B------:R-:W-:Y:S01]  /*30b0*/  FMNMX.FTZ R43, R21, R36, !PT ;  /* 0x00000024152b7209 */ /* 0x000fe20007810000 */
[----:B------:R-:W-:-:S03]  /*30c0*/  FFMA.FTZ R36, R44, UR7, -R55 ;  /* 0x000000072c247c23 */ /* 0x000fc60008010837 */
[----:B0-----:R-:W-:Y:S02]  /*30d0*/  FMNMX.FTZ R38, R22, R43, !PT ;  /* 0x0000002b16267209 */ /* 0x001fe40007810000 */
[----:B------:R-:W-:Y:S02]  /*30e0*/  MUFU.EX2 R154, R154 ;  /* 0x0000009a009a7308 */ /* 0x000fe40000000800 */
[----:B------:R-:W-:-:S04]  /*30f0*/  FMNMX.FTZ R43, R23, R38, !PT ;  /* 0x00000026172b7209 */ /* 0x000fc80007810000 */
[----:B------:R-:W-:Y:S02]  /*3100*/  FMNMX.FTZ R38, R24, R43, !PT ;  /* 0x0000002b18267209 */ /* 0x000fe40007810000 */
[----:B------:R-:W-:Y:S02]  /*3110*/  MUFU.EX2 R37, R37 ;  /* 0x0000002500257308 */ /* 0x000fe40000000800 */
[----:B------:R-:W-:-:S04]  /*3120*/  FMNMX.FTZ R43, R25, R38, !PT ;  /* 0x00000026192b7209 */ /* 0x000fc80007810000 */
[----:B------:R-:W-:Y:S02]  /*3130*/  FMNMX.FTZ R38, R26, R43, !PT ;  /* 0x0000002b1a267209 */ /* 0x000fe40007810000 */
[----:B------:R-:W-:Y:S02]  /*3140*/  MUFU.EX2 R39, R39 ;  /* 0x0000002700277308 */ /* 0x000fe40000000800 */
[----:B------:R-:W-:-:S04]  /*3150*/  FMNMX.FTZ R43, R27, R38, !PT ;  /* 0x000000261b2b7209 */ /* 0x000fc80007810000 */
[----:B------:R-:W-:Y:S02]  /*3160*/  FMNMX.FTZ R38, R28, R43, !PT ;  /* 0x0000002b1c267209 */ /* 0x000fe40007810000 */
[----:B------:R-:W-:Y:S02]  /*3170*/  MUFU.EX2 R156, R156 ;  /* 0x0000009c009c7308 */ /* 0x000fe40000000800 */
[----:B------:R-:W-:Y:S01]  /*3180*/  FMNMX.FTZ R47, R29, R38, !PT ;  /* 0x000000261d2f7209 */ /* 0x000fe20007810000 */
[----:B------:R-:W-:-:S03]  /*3190*/  FFMA.FTZ R38, R52, UR7, -R55 ;  /* 0x0000000734267c23 */ /* 0x000fc60008010837 */
        /* <DEDUP_REMOVED lines=11> */
[----:B------:R-:W-:-:S05]  /*3250*/  FMNMX.FTZ R40, R87, R40, !PT ;  /* 0x0000002857287209 */ /* 0x000fca0007810000 */
[----:B------:R-:W0:Y:S01]  /*3260*/  SHFL.BFLY PT, R51, R40, 0x2, 0x1f ;  /* 0x0c401f0028337f89 */ /* 0x000e2200000e0000 */
[----:B------:R5:W-:Y:S08]  /*3270*/  MUFU.EX2 R43, R49 ;  /* 0x00000031002b7308 */ /* 0x000bf00000000800 */
[----:B------:R-:W-:Y:S01]  /*3280*/  MUFU.EX2 R38, R38 ;  /* 0x0000002600267308 */ /* 0x000fe20000000800 */
[----:B-----5:R-:W-:-:S07]  /*3290*/  FFMA.FTZ R49, R65, UR7, -R55 ;  /* 0x0000000741317c23 */ /* 0x020fce0008010837 */
[----:B------:R-:W-:Y:S01]  /*32a0*/  MUFU.EX2 R164, R164 ;  /* 0x000000a400a47308 */ /* 0x000fe20000000800 */
[----:B0-----:R-:W-:-:S07]  /*32b0*/  FMNMX.FTZ R42, R40, R51, !PT ;  /* 0x00000033282a7209 */ /* 0x001fce0007810000 */
[----:B------:R-:W-:Y:S01]  /*32c0*/  MUFU.EX2 R47, R57 ;  /* 0x00000039002f7308 */ /* 0x000fe20000000800 */
[--C-:B------:R-:W-:Y:S01]  /*32d0*/  FFMA.FTZ R51, R73, UR7, -R55.reuse ;  /* 0x0000000749337c23 */ /* 0x100fe20008010837 */
[----:B------:R-:W-:Y:S01]  /*32e0*/  FFMA.FTZ R55, R85, UR7, -R55 ;  /* 0x0000000755377c23 */ /* 0x000fe20008010837 */
[----:B------:R-:W0:Y:S05]  /*32f0*/  SHFL.BFLY PT, R53, R42, 0x1, 0x1f ;  /* 0x0c201f002a357f89 */ /* 0x000e2a00000e0000 */
[----:B------:R-:W-:Y:S08]  /*3300*/  MUFU.EX2 R60, R60 ;  /* 0x0000003c003c7308 */ /* 0x000ff00000000800 */
[----:B------:R-:W-:Y:S08]  /*3310*/  MUFU.EX2 R61, R61 ;  /* 0x0000003d003d7308 */ /* 0x000ff00000000800 */
[----:B------:R-:W-:Y:S01]  /*3320*/  MUFU.EX2 R166, R166 ;  /* 0x000000a600a67308 */ /* 0x000fe20000000800 */
[----:B0-----:R-:W-:Y:S01]  /*3330*/  FMNMX.FTZ R170, R42, R53, !PT ;  /* 0x000000352aaa7209 */ /* 0x001fe20007810000 */
[----:B------:R-:W-:-:S03]  /*3340*/  IMAD.U32 R53, RZ, RZ, UR7 ;  /* 0x00000007ff357e24 */ /* 0x000fc6000f8e00ff */
[C---:B------:R-:W-:Y:S01]  /*3350*/  FSETP.NEU.FTZ.AND P1, PT, R170.reuse, -INF , PT ;  /* 0xff800000aa00780b */ /* 0x040fe20003f3d000 */
[----:B------:R-:W-:Y:S02]  /*3360*/  FFMA.FTZ R40, R170, R53, -8 ;  /* 0xc1000000aa287423 */ /* 0x000fe40000010035 */
[----:B------:R-:W-:Y:S03]  /*3370*/  MUFU.EX2 R49, R49 ;  /* 0x0000003100317308 */ /* 0x000fe60000000800 */
[----:B------:R-:W-:-:S05]  /*3380*/  FSEL R40, R40, RZ, P1 ;  /* 0x000000ff28287208 */ /* 0x000fca0000800000 */
[----:B------:R-:W-:Y:S01]  /*3390*/  MUFU.EX2 R68, R68 ;  /* 0x0000004400447308 */ /* 0x000fe20000000800 */
[--C-:B------:R-:W-:Y:S01]  /*33a0*/  FFMA.FTZ R5, R5, UR7, -R40.reuse ;  /* 0x0000000705057c23 */ /* 0x100fe20008010828 */
[--C-:B------:R-:W-:Y:S01]  /*33b0*/  FFMA.FTZ R6, R6, UR7, -R40.reuse ;  /* 0x0000000706067c23 */ /* 0x100fe20008010828 */
[--C-:B------:R-:W-:Y:S01]  /*33c0*/  FFMA.FTZ R7, R7, UR7, -R40.reuse ;  /* 0x0000000707077c23 */ /* 0x100fe20008010828 */
[--C-:B------:R-:W-:Y:S01]  /*33d0*/  FFMA.FTZ R8, R8, UR7, -R40.reuse ;  /* 0x0000000708087c23 */ /* 0x100fe20008010828 */
[--C-:B------:R-:W-:Y:S01]  /*33e0*/  FFMA.FTZ R9, R9, UR7, -R40.reuse ;  /* 0x0000000709097c23 */ /* 0x100fe20008010828 */
[--C-:B------:R-:W-:Y:S01]  /*33f0*/  FFMA.FTZ R10, R10, UR7, -R40.reuse ;  /* 0x000000070a0a7c23 */ /* 0x100fe20008010828 */
[--C-:B------:R-:W-:Y:S01]  /*3400*/  FFMA.FTZ R11, R11, UR7, -R40.reuse ;  /* 0x000000070b0b7c23 */ /* 0x100fe20008010828 */
[----:B------:R3:W-:Y:S01]  /*3410*/  MUFU.EX2 R153, R5 ;  /* 0x0000000500997308 */ /* 0x0007e20000000800 */
[--C-:B------:R-:W-:Y:S01]  /*3420*/  FFMA.FTZ R12, R12, UR7, -R40.reuse ;  /* 0x000000070c0c7c23 */ /* 0x100fe20008010828 */
[--C-:B------:R-:W-:Y:S01]  /*3430*/  FFMA.FTZ R13, R13, UR7, -R40.reuse ;  /* 0x000000070d0d7c23 */ /* 0x100fe20008010828 */
[--C-:B------:R-:W-:Y:S01]  /*3440*/  FFMA.FTZ R17, R17, UR7, -R40.reuse ;  /* 0x0000000711117c23 */ /* 0x100fe20008010828 */
[--C-:B------:R-:W-:Y:S01]  /*3450*/  FFMA.FTZ R14, R14, UR7, -R40.reuse ;  /* 0x000000070e0e7c23 */ /* 0x100fe20008010828 */
[--C-:B------:R-:W-:Y:S01]  /*3460*/  FFMA.FTZ R15, R15, UR7, -R40.reuse ;  /* 0x000000070f0f7c23 */ /* 0x100fe20008010828 */
[--C-:B------:R-:W-:Y:S01]  /*3470*/  FFMA.FTZ R18, R18, UR7, -R40.reuse ;  /* 0x0000000712127c23 */ /* 0x100fe20008010828 */
[--C-:B------:R-:W-:Y:S01]  /*3480*/  FFMA.FTZ R19, R19, UR7, -R40.reuse ;  /* 0x0000000713137c23 */ /* 0x100fe20008010828 */
[----:B------:R-:W0:Y:S01]  /*3490*/  MUFU.EX2 R42, R6 ;  /* 0x00000006002a7308 */ /* 0x000e220000000800 */
[----:B---3--:R-:W-:Y:S01]  /*34a0*/  FADD.FTZ R5, R152, R33 ;  /* 0x0000002198057221 */ /* 0x008fe20000010000 */
[--C-:B------:R-:W-:Y:S01]  /*34b0*/  FFMA.FTZ R20, R20, UR7, -R40.reuse ;  /* 0x0000000714147c23 */ /* 0x100fe20008010828 */
[--C-:B------:R-:W-:Y:S01]  /*34c0*/  FFMA.FTZ R21, R21, UR7, -R40.reuse ;  /* 0x0000000715157c23 */ /* 0x100fe20008010828 */
[--C-:B------:R-:W-:Y:S01]  /*34d0*/  FFMA.FTZ R22, R22, UR7, -R40.reuse ;  /* 0x0000000716167c23 */ /* 0x100fe20008010828 */
[----:B----4-:R-:W-:Y:S01]  /*34e0*/  FADD.FTZ R46, R32, R5 ;  /* 0x00000005202e7221 */ /* 0x010fe20000010000 */
[--C-:B------:R-:W-:Y:S01]  /*34f0*/  FFMA.FTZ R23, R23, UR7, -R40.reuse ;  /* 0x0000000717177c23 */ /* 0x100fe20008010828 */
[--C-:B------:R-:W-:Y:S01]  /*3500*/  FFMA.FTZ R24, R24, UR7, -R40.reuse ;  /* 0x0000000718187c23 */ /* 0x100fe20008010828 */
[----:B------:R-:W3:Y:S01]  /*3510*/  MUFU.EX2 R7, R7 ;  /* 0x0000000700077308 */ /* 0x000ee20000000800 */
[--C-:B------:R-:W-:Y:S01]  /*3520*/  FFMA.FTZ R25, R25, UR7, -R40.reuse ;  /* 0x0000000719197c23 */ /* 0x100fe20008010828 */
[--C-:B------:R-:W-:Y:S01]  /*3530*/  FFMA.FTZ R26, R26, UR7, -R40.reuse ;  /* 0x000000071a1a7c23 */ /* 0x100fe20008010828 */
[--C-:B------:R-:W-:Y:S01]  /*3540*/  FFMA.FTZ R27, R27, UR7, -R40.reuse ;  /* 0x000000071b1b7c23 */ /* 0x100fe20008010828 */
[--C-:B------:R-:W-:Y:S01]  /*3550*/  FFMA.FTZ R28, R28, UR7, -R40.reuse ;  /* 0x000000071c1c7c23 */ /* 0x100fe20008010828 */
[--C-:B------:R-:W-:Y:S01]  /*3560*/  FFMA.FTZ R29, R29, UR7, -R40.reuse ;  /* 0x000000071d1d7c23 */ /* 0x100fe20008010828 */
[--C-:B------:R-:W-:Y:S01]  /*3570*/  FFMA.FTZ R30, R30, UR7, -R40.reuse ;  /* 0x000000071e1e7c23 */ /* 0x100fe20008010828 */
[----:B------:R-:W-:Y:S01]  /*3580*/  FFMA.FTZ R31, R31, UR7, -R40 ;  /* 0x000000071f1f7c23 */ /* 0x000fe20008010828 */
[----:B------:R-:W4:Y:S01]  /*3590*/  MUFU.EX2 R8, R8 ;  /* 0x0000000800087308 */ /* 0x000f220000000800 */
[----:B0-----:R-:W-:Y:S01]  /*35a0*/  FADD.FTZ R44, R153, R42 ;  /* 0x0000002a992c7221 */ /* 0x001fe20000010000 */
[--C-:B------:R-:W-:Y:S01]  /*35b0*/  FFMA.FTZ R78, R78, UR7, -R40.reuse ;  /* 0x000000074e4e7c23 */ /* 0x100fe20008010828 */
[--C-:B------:R-:W-:Y:S01]  /*35c0*/  FFMA.FTZ R79, R79, UR7, -R40.reuse ;  /* 0x000000074f4f7c23 */ /* 0x100fe20008010828 */
[--C-:B------:R-:W-:Y:S01]  /*35d0*/  FFMA.FTZ R82, R82, UR7, -R40.reuse ;  /* 0x0000000752527c23 */ /* 0x100fe20008010828 */
[--C-:B------:R-:W-:Y:S01]  /*35e0*/  FFMA.FTZ R83, R83, UR7, -R40.reuse ;  /* 0x0000000753537c23 */ /* 0x100fe20008010828 */
[--C-:B------:R-:W-:Y:S01]  /*35f0*/  FFMA.FTZ R86, R86, UR7, -R40.reuse ;  /* 0x0000000756567c23 */ /* 0x100fe20008010828 */
[----:B------:R-:W-:Y:S01]  /*3600*/  FFMA.FTZ R40, R87, UR7, -R40 ;  /* 0x0000000757287c23 */ /* 0x000fe20008010828 */
[----:B------:R-:W0:Y:S01]  /*3610*/  MUFU.EX2 R9, R9 ;  /* 0x0000000900097308 */ /* 0x000e220000000800 */
[----:B---3--:R-:W-:-:S07]  /*3620*/  FADD.FTZ R5, R7, R44 ;  /* 0x0000002c07057221 */ /* 0x008fce0000010000 */
[----:B------:R-:W3:Y:S01]  /*3630*/  MUFU.EX2 R10, R10 ;  /* 0x0000000a000a7308 */ /* 0x000ee20000000800 */
[----:B----4-:R-:W-:-:S07]  /*3640*/  FADD.FTZ R44, R8, R5 ;  /* 0x00000005082c7221 */ /* 0x010fce0000010000 */
[----:B------:R-:W4:Y:S01]  /*3650*/  MUFU.EX2 R11, R11 ;  /* 0x0000000b000b7308 */ /* 0x000f220000000800 */
[----:B0-----:R-:W-:-:S07]  /*3660*/  FADD.FTZ R5, R9, R44 ;  /* 0x0000002c09057221 */ /* 0x001fce0000010000 */
[----:B------:R-:W0:Y:S01]  /*3670*/  MUFU.EX2 R12, R12 ;  /* 0x0000000c000c7308 */ /* 0x000e220000000800 */
[----:B---3--:R-:W-:-:S07]  /*3680*/  FADD.FTZ R44, R10, R5 ;  /* 0x000000050a2c7221 */ /* 0x008fce0000010000 */
[----:B------:R3:W-:Y:S01]  /*3690*/  MUFU.EX2 R6, R17 ;  /* 0x0000001100067308 */ /* 0x0007e20000000800 */
[----:B----4-:R-:W-:-:S07]  /*36a0*/  FADD.FTZ R5, R11, R44 ;  /* 0x0000002c0b057221 */ /* 0x010fce0000010000 */
[----:B------:R-:W4:Y:S01]  /*36b0*/  MUFU.EX2 R13, R13 ;  /* 0x0000000d000d7308 */ /* 0x000f220000000800 */
[C---:B---3--:R-:W-:Y:S01]  /*36c0*/  FADD.FTZ R17, R35.reuse, R46 ;  /* 0x0000002e23117221 */ /* 0x048fe20000010000 */
[----:B0-----:R-:W-:Y:S01]  /*36d0*/  FADD.FTZ R44, R12, R5 ;  /* 0x000000050c2c7221 */ /* 0x001fe20000010000 */
[----:B------:R-:W-:Y:S02]  /*36e0*/  F2FP.SATFINITE.E4M3.F32.PACK_AB_MERGE_C R35, R35, R32, RZ ;  /* 0x000000202323723e */ /* 0x000fe400048070ff */
[----:B------:R-:W-:Y:S01]  /*36f0*/  FADD.FTZ R46, R154, R17 ;  /* 0x000000119a2e7221 */ /* 0x000fe20000010000 */
[----:B------:R-:W-:Y:S02]  /*3700*/  F2FP.SATFINITE.E4M3.F32.PACK_AB_MERGE_C R12, R12, R11, RZ ;  /* 0x0000000b0c0c723e */ /* 0x000fe400048070ff */
[----:B------:R-:W0:Y:S01]  /*3710*/  MUFU.EX2 R14, R14 ;  /* 0x0000000e000e7308 */ /* 0x000e220000000800 */
[----:B------:R-:W-:Y:S01]  /*3720*/  FADD.FTZ R17, R37, R46 ;  /* 0x0000002e25117221 */ /* 0x000fe20000010000 */
[----:B------:R-:W-:-:S02]  /*3730*/  F2FP.SATFINITE.E4M3.F32.PACK_AB_MERGE_C R152, R33, R152, R35 ;  /* 0x000000982198723e */ /* 0x000fc40004807023 */
[----:B------:R-:W-:Y:S01]  /*3740*/  F2FP.SATFINITE.E4M3.F32.PACK_AB_MERGE_C R155, R10, R9, R12 ;  /* 0x000000090a9b723e */ /* 0x000fe2000480700c */
[----:B------:R-:W-:-:S03]  /*3750*/  FADD.FTZ R46, R34, R17 ;  /* 0x00000011222e7221 */ /* 0x000fc60000010000 */
[----:B------:R-:W3:Y:S01]  /*3760*/  MUFU.EX2 R15, R15 ;  /* 0x0000000f000f7308 */ /* 0x000ee20000000800 */
[----:B------:R-:W-:Y:S01]  /*3770*/  FADD.FTZ R17, R39, R46 ;  /* 0x0000002e27117221 */ /* 0x000fe20000010000 */
[----:B----4-:R-:W-:Y:S01]  /*3780*/  FADD.FTZ R5, R13, R44 ;  /* 0x0000002c0d057221 */ /* 0x010fe20000010000 */
[----:B------:R-:W-:Y:S02]  /*3790*/  F2FP.SATFINITE.E4M3.F32.PACK_AB_MERGE_C R39, R39, R34, RZ ;  /* 0x000000222727723e */ /* 0x000fe400048070ff */
[----:B------:R-:W-:Y:S02]  /*37a0*/  FADD.FTZ R46, R156, R17 ;  /* 0x000000119c2e7221 */ /* 0x000fe40000010000 */
[----:B------:R-:W-:Y:S01]  /*37b0*/  F2FP.SATFINITE.E4M3.F32.PACK_AB_MERGE_C R154, R37, R154, R39 ;  /* 0x0000009a259a723e */ /* 0x000fe20004807027 */
[----:B------:R-:W4:Y:S01]  /*37c0*/  MUFU.EX2 R18, R18 ;  /* 0x0000001200127308 */ /* 0x000f220000000800 */
[----:B0-----:R-:W-:Y:S01]  /*37d0*/  FADD.FTZ R44, R14, R5 ;  /* 0x000000050e2c7221 */ /* 0x001fe20000010000 */
[----:B------:R-:W-:-:S04]  /*37e0*/  FADD.FTZ R17, R41, R46 ;  /* 0x0000002e29117221 */ /* 0x000fc80000010000 */
[----:B------:R-:W-:Y:S01]  /*37f0*/  FADD.FTZ R46, R36, R17 ;  /* 0x00000011242e7221 */ /* 0x000fe20000010000 */
[----:B------:R-:W-:Y:S01]  /*3800*/  F2FP.SATFINITE.E4M3.F32.PACK_AB_MERGE_C R36, R45, R36, RZ ;  /* 0x000000242d24723e */ /* 0x000fe200048070ff */
[----:B------:R-:W0:Y:S01]  /*3810*/  MUFU.EX2 R19, R19 ;  /* 0x0000001300137308 */ /* 0x000e220000000800 */
[----:B---3--:R-:W-:Y:S01]  /*3820*/  FADD.FTZ R5, R15, R44 ;  /* 0x0000002c0f057221 */ /* 0x008fe20000010000 */
[----:B------:R-:W-:Y:S01]  /*3830*/  FADD.FTZ R17, R45, R46 ;  /* 0x0000002e2d117221 */ /* 0x000fe20000010000 */
[C---:B------:R-:W-:Y:S02]  /*3840*/  F2FP.SATFINITE.E4M3.F32.PACK_AB_MERGE_C R15, R6.reuse, R15, RZ ;  /* 0x0000000f060f723e */ /* 0x040fe400048070ff */
[----:B------:R-:W-:Y:S01]  /*3850*/  FADD.FTZ R5, R6, R5 ;  /* 0x0000000506057221 */ /* 0x000fe20000010000 */
[----:B------:R-:W-:Y:S01]  /*3860*/  FADD.FTZ R44, R158, R17 ;  /* 0x000000119e2c7221 */ /* 0x000fe20000010000 */
[----:B------:R-:W-:Y:S01]  /*3870*/  F2FP.SATFINITE.E4M3.F32.PACK_AB_MERGE_C R156, R41, R156, R36 ;  /* 0x0000009c299c723e */ /* 0x000fe20004807024 */
[----:B------:R-:W3:Y:S01]  /*3880*/  MUFU.EX2 R20, R20 ;  /* 0x0000001400147308 */ /* 0x000ee20000000800 */
[----:B----4-:R-:W-:Y:S01]  /*3890*/  FADD.FTZ R46, R18, R5 ;  /* 0x00000005122e7221 */ /* 0x010fe20000010000 */
[----:B------:R-:W-:Y:S01]  /*38a0*/  FADD.FTZ R5, R43, R44 ;  /* 0x0000002c2b057221 */ /* 0x000fe20000010000 */
[----:B------:R-:W-:-:S03]  /*38b0*/  F2FP.SATFINITE.E4M3.F32.PACK_AB_MERGE_C R157, R14, R13, R15 ;  /* 0x0000000d0e9d723e */ /* 0x000fc6000480700f */
[----:B------:R-:W-:Y:S01]  /*38c0*/  FADD.FTZ R44, R38, R5 ;  /* 0x00000005262c7221 */ /* 0x000fe20000010000 */
[----:B------:R-:W-:Y:S01]  /*38d0*/  F2FP.SATFINITE.E4M3.F32.PACK_AB_MERGE_C R38, R59, R38, RZ ;  /* 0x000000263b26723e */ /* 0x000fe200048070ff */
[----:B------:R-:W4:Y:S01]  /*38e0*/  MUFU.EX2 R21, R21 ;  /* 0x0000001500157308 */ /* 0x000f220000000800 */
[----:B0-----:R-:W-:Y:S01]  /*38f0*/  FADD.FTZ R17, R19, R46 ;  /* 0x0000002e13117221 */ /* 0x001fe20000010000 */
[----:B------:R-:W-:Y:S01]  /*3900*/  FADD.FTZ R5, R59, R44 ;  /* 0x0000002c3b057221 */ /* 0x000fe20000010000 */
[----:B------:R-:W-:-:S03]  /*3910*/  F2FP.SATFINITE.E4M3.F32.PACK_AB_MERGE_C R158, R43, R158, R38 ;  /* 0x0000009e2b9e723e */ /* 0x000fc60004807026 */
[----:B------:R-:W-:Y:S02]  /*3920*/  FADD.FTZ R44, R164, R5 ;  /* 0x00000005a42c7221 */ /* 0x000fe40000010000 */
[----:B------:R-:W0:Y:S01]  /*3930*/  MUFU.EX2 R22, R22 ;  /* 0x0000001600167308 */ /* 0x000e220000000800 */
[----:B---3--:R-:W-:Y:S01]  /*3940*/  FADD.FTZ R46, R20, R17 ;  /* 0x00000011142e7221 */ /* 0x008fe20000010000 */
[----:B------:R-:W-:-:S04]  /*3950*/  FADD.FTZ R5, R47, R44 ;  /* 0x0000002c2f057221 */ /* 0x000fc80000010000 */
[----:B------:R-:W-:Y:S01]  /*3960*/  FADD.FTZ R44, R60, R5 ;  /* 0x000000053c2c7221 */ /* 0x000fe20000010000 */
[----:B------:R-:W-:Y:S01]  /*3970*/  F2FP.SATFINITE.E4M3.F32.PACK_AB_MERGE_C R60, R61, R60, RZ ;  /* 0x0000003c3d3c723e */ /* 0x000fe200048070ff */
[----:B------:R-:W3:Y:S01]  /*3980*/  MUFU.EX2 R23, R23 ;  /* 0x0000001700177308 */ /* 0x000ee20000000800 */
[----:B----4-:R-:W-:Y:S01]  /*3990*/  FADD.FTZ R17, R21, R46 ;  /* 0x0000002e15117221 */ /* 0x010fe20000010000 */
[----:B------:R-:W-:Y:S01]  /*39a0*/  FADD.FTZ R5, R61, R44 ;  /* 0x0000002c3d057221 */ /* 0x000fe20000010000 */
[----:B------:R-:W-:Y:S02]  /*39b0*/  F2FP.SATFINITE.E4M3.F32.PACK_AB_MERGE_C R20, R21, R20, RZ ;  /* 0x000000141514723e */ /* 0x000fe400048070ff */
[----:B------:R-:W-:Y:S01]  /*39c0*/  F2FP.SATFINITE.E4M3.F32.PACK_AB_MERGE_C R164, R47, R164, R60 ;  /* 0x000000a42fa4723e */ /* 0x000fe2000480703c */
[----:B------:R-:W-:Y:S01]  /*39d0*/  FADD.FTZ R44, R166, R5 ;  /* 0x00000005a62c7221 */ /* 0x000fe20000010000 */
[----:B------:R-:W-:Y:S01]  /*39e0*/  F2FP.SATFINITE.E4M3.F32.PACK_AB_MERGE_C R159, R19, R18, R20 ;  /* 0x00000012139f723e */ /* 0x000fe20004807014 */
[----:B------:R-:W4:Y:S01]  /*39f0*/  MUFU.EX2 R24, R24 ;  /* 0x0000001800187308 */ /* 0x000f220000000800 */
[----:B0-----:R-:W-:Y:S01]  /*3a00*/  FADD.FTZ R46, R22, R17 ;  /* 0x00000011162e7221 */ /* 0x001fe20000010000 */
[----:B------:R-:W-:-:S06]  /*3a10*/  FADD.FTZ R5, R49, R44 ;  /* 0x0000002c31057221 */ /* 0x000fcc0000010000 */
[----:B------:R-:W0:Y:S01]  /*3a20*/  MUFU.EX2 R25, R25 ;  /* 0x0000001900197308 */ /* 0x000e220000000800 */
[----:B---3--:R-:W-:-:S07]  /*3a30*/  FADD.FTZ R17, R23, R46 ;  /* 0x0000002e17117221 */ /* 0x008fce0000010000 */
[----:B------:R-:W3:Y:S01]  /*3a40*/  MUFU.EX2 R26, R26 ;  /* 0x0000001a001a7308 */ /* 0x000ee20000000800 */
[----:B----4-:R-:W-:-:S07]  /*3a50*/  FADD.FTZ R46, R24, R17 ;  /* 0x00000011182e7221 */ /* 0x010fce0000010000 */
[----:B------:R-:W4:Y:S01]  /*3a60*/  MUFU.EX2 R27, R27 ;  /* 0x0000001b001b7308 */ /* 0x000f220000000800 */
[C---:B0-----:R-:W-:Y:S01]  /*3a70*/  FADD.FTZ R17, R25.reuse, R46 ;  /* 0x0000002e19117221 */ /* 0x041fe20000010000 */
[----:B------:R-:W-:-:S04]  /*3a80*/  F2FP.SATFINITE.E4M3.F32.PACK_AB_MERGE_C R24, R25, R24, RZ ;  /* 0x000000181918723e */ /* 0x000fc800048070ff */
[----:B------:R-:W-:Y:S02]  /*3a90*/  F2FP.SATFINITE.E4M3.F32.PACK_AB_MERGE_C R165, R23, R22, R24 ;  /* 0x0000001617a5723e */ /* 0x000fe40004807018 */
[----:B------:R-:W0:Y:S01]  /*3aa0*/  MUFU.EX2 R28, R28 ;  /* 0x0000001c001c7308 */ /* 0x000e220000000800 */
[----:B---3--:R-:W-:-:S07]  /*3ab0*/  FADD.FTZ R32, R26, R17 ;  /* 0x000000111a207221 */ /* 0x008fce0000010000 */
[----:B------:R-:W3:Y:S01]  /*3ac0*/  MUFU.EX2 R29, R29 ;  /* 0x0000001d001d7308 */ /* 0x000ee20000000800 */
[----:B----4-:R-:W-:Y:S01]  /*3ad0*/  FADD.FTZ R17, R27, R32 ;  /* 0x000000201b117221 */ /* 0x010fe20000010000 */
[----:B------:R-:W-:-:S06]  /*3ae0*/  FADD.FTZ R32, R68, R5 ;  /* 0x0000000544207221 */ /* 0x000fcc0000010000 */
[----:B------:R-:W4:Y:S01]  /*3af0*/  MUFU.EX2 R69, R69 ;  /* 0x0000004500457308 */ /* 0x000f220000000800 */
[----:B0-----:R-:W-:-:S07]  /*3b00*/  FADD.FTZ R34, R28, R17 ;  /* 0x000000111c227221 */ /* 0x001fce0000010000 */
[----:B------:R-:W0:Y:S01]  /*3b10*/  MUFU.EX2 R30, R30 ;  /* 0x0000001e001e7308 */ /* 0x000e220000000800 */
[C---:B---3--:R-:W-:Y:S01]  /*3b20*/  FADD.FTZ R17, R29.reuse, R34 ;  /* 0x000000221d117221 */ /* 0x048fe20000010000 */
[----:B------:R-:W-:Y:S02]  /*3b30*/  F2FP.SATFINITE.E4M3.F32.PACK_AB_MERGE_C R34, R8, R7, RZ ;  /* 0x000000070822723e */ /* 0x000fe400048070ff */
[----:B------:R-:W-:Y:S02]  /*3b40*/  F2FP.SATFINITE.E4M3.F32.PACK_AB_MERGE_C R28, R29, R28, RZ ;  /* 0x0000001c1d1c723e */ /* 0x000fe400048070ff */
[----:B------:R-:W-:Y:S02]  /*3b50*/  F2FP.SATFINITE.E4M3.F32.PACK_AB_MERGE_C R153, R42, R153, R34 ;  /* 0x000000992a99723e */ /* 0x000fe40004807022 */
[----:B------:R-:W3:Y:S01]  /*3b60*/  MUFU.EX2 R160, R160 ;  /* 0x000000a000a07308 */ /* 0x000ee20000000800 */
[C---:B----4-:R-:W-:Y:S01]  /*3b70*/  FADD.FTZ R5, R69.reuse, R32 ;  /* 0x0000002045057221 */ /* 0x050fe20000010000 */
[----:B------:R-:W-:-:S02]  /*3b80*/  F2FP.SATFINITE.E4M3.F32.PACK_AB_MERGE_C R68, R69, R68, RZ ;  /* 0x000000444544723e */ /* 0x000fc400048070ff */
[----:B------:R-:W-:Y:S02]  /*3b90*/  F2FP.SATFINITE.E4M3.F32.PACK_AB_MERGE_C R167, R27, R26, R28 ;  /* 0x0000001a1ba7723e */ /* 0x000fe4000480701c */
[----:B------:R-:W-:Y:S02]  /*3ba0*/  F2FP.SATFINITE.E4M3.F32.PACK_AB_MERGE_C R166, R49, R166, R68 ;  /* 0x000000a631a6723e */ /* 0x000fe40004807044 */
[----:B------:R-:W4:Y:S01]  /*3bb0*/  MUFU.EX2 R31, R31 ;  /* 0x0000001f001f7308 */ /* 0x000f220000000800 */
[----:B0-----:R-:W-:-:S07]  /*3bc0*/  FADD.FTZ R8, R30, R17 ;  /* 0x000000111e087221 */ /* 0x001fce0000010000 */
        /* <DEDUP_REMOVED lines=8> */
[----:B------:R-:W3:Y:S01]  /*3c50*/  MUFU.EX2 R79, R79 ;  /* 0x0000004f004f7308 */ /* 0x000ee20000000800 */
[----:B----4-:R-:W-:-:S07]  /*3c60*/  FADD.FTZ R8, R76, R5 ;  /* 0x000000054c087221 */ /* 0x010fce0000010000 */
[----:B------:R-:W4:Y:S01]  /*3c70*/  MUFU.EX2 R162, R162 ;  /* 0x000000a200a27308 */ /* 0x000f220000000800 */
[C---:B0-----:R-:W-:Y:S01]  /*3c80*/  F2FP.SATFINITE.E4M3.F32.PACK_AB_MERGE_C R76, R77.reuse, R76, RZ ;  /* 0x0000004c4d4c723e */ /* 0x041fe200048070ff */
[----:B------:R-:W-:-:S03]  /*3c90*/  FADD.FTZ R77, R77, R8 ;  /* 0x000000084d4d7221 */ /* 0x000fc60000010000 */
[----:B------:R-:W-:-:S03]  /*3ca0*/  F2FP.SATFINITE.E4M3.F32.PACK_AB_MERGE_C R160, R51, R160, R76 ;  /* 0x000000a033a0723e */ /* 0x000fc6000480704c */
[----:B------:R-:W0:Y:S01]  /*3cb0*/  MUFU.EX2 R82, R82 ;  /* 0x0000005200527308 */ /* 0x000e220000000800 */
[C---:B---3--:R-:W-:Y:S01]  /*3cc0*/  FADD.FTZ R5, R79.reuse, R6 ;  /* 0x000000064f057221 */ /* 0x048fe20000010000 */
[----:B------:R-:W-:-:S04]  /*3cd0*/  F2FP.SATFINITE.E4M3.F32.PACK_AB_MERGE_C R78, R79, R78, RZ ;  /* 0x0000004e4f4e723e */ /* 0x000fc800048070ff */
[----:B------:R-:W-:Y:S02]  /*3ce0*/  F2FP.SATFINITE.E4M3.F32.PACK_AB_MERGE_C R161, R31, R30, R78 ;  /* 0x0000001e1fa1723e */ /* 0x000fe4000480704e */
        /* <DEDUP_REMOVED lines=11> */
[----:B---3--:R-:W-:Y:S01]  /*3da0*/  FADD.FTZ R8, R86, R11 ;  /* 0x0000000b56087221 */ /* 0x008fe20000010000 */
[C---:B----4-:R-:W-:Y:S01]  /*3db0*/  F2FP.SATFINITE.E4M3.F32.PACK_AB_MERGE_C R84, R55.reuse, R84, RZ ;  /* 0x000000543754723e */ /* 0x050fe200048070ff */
[----:B------:R-:W-:-:S03]  /*3dc0*/  FADD.FTZ R5, R55, R6 ;  /* 0x0000000637057221 */ /* 0x000fc60000010000 */
[----:B------:R-:W-:Y:S02]  /*3dd0*/  F2FP.SATFINITE.E4M3.F32.PACK_AB_MERGE_C R162, R81, R162, R84 ;  /* 0x000000a251a2723e */ /* 0x000fe40004807054 */
[C---:B0-----:R-:W-:Y:S01]  /*3de0*/  F2FP.SATFINITE.E4M3.F32.PACK_AB_MERGE_C R86, R7.reuse, R86, RZ ;  /* 0x000000560756723e */ /* 0x041fe200048070ff */
[----:B------:R-:W-:-:S03]  /*3df0*/  FADD.FTZ R6, R7, R8 ;  /* 0x0000000807067221 */ /* 0x000fc60000010000 */
[----:B------:R-:W-:Y:S01]  /*3e00*/  F2FP.SATFINITE.E4M3.F32.PACK_AB_MERGE_C R163, R83, R82, R86 ;  /* 0x0000005253a3723e */ /* 0x000fe20004807056 */
[----:B------:R-:W-:Y:S06]  /*3e10*/  @!P0 BRA `(.L_x_18) ;  /* 0x0000000000048947 */ /* 0x000fec0003800000 */
[----:B------:R-:W-:Y:S01]  /*3e20*/  BPT.TRAP 0x1 ;  /* 0x000000040000795c */ /* 0x000fe20000300000 */
.L_x_18:
[----:B------:R0:W3:Y:S01]  /*3e30*/  SYNCS.PHASECHK.TRANS64.TRYWAIT P1, [UR41+0x38850], R4 ;  /* 0x03885004ff0075a7 */ /* 0x0000e20008020169 */
[----:B------:R-:W-:Y:S05]  /*3e40*/  @!P0 BRA `(.L_x_19) ;  /* 0x0000000000048947 */ /* 0x000fea0003800000 */
[----:B------:R-:W-:Y:S01]  /*3e50*/  BPT.TRAP 0x1 ;  /* 0x000000040000795c */ /* 0x000fe20000300000 */
.L_x_19:
[----:B---3--:R-:W-:Y:S05]  /*3e60*/  @P1 BRA `(.L_x_20) ;  /* 0x0000000000081947 */ /* 0x008fea0003800000 */
[----:B------:R-:W3:Y:S02]  /*3e70*/  SYNCS.PHASECHK.TRANS64.TRYWAIT P1, [UR41+0x38850], R4 ;  /* 0x03885004ff0075a7 */ /* 0x000ee40008020169 */
[----:B---3--:R-:W-:Y:S05]  /*3e80*/  @!P1 BRA `(.L_x_21) ;  /* 0x000000c400749947 */ /* 0x008fea0003800000 */
.L_x_20:
[----:B------:R4:W-:Y:S01]  /*3e90*/  BAR.SYNC.DEFER_BLOCKING R3, 0x100 ;  /* 0x000400030000751d */ /* 0x0009e20000010000 */
[----:B------:R-:W-:-:S04]  /*3ea0*/  UIADD3 UR6, UR41, 0x400, URZ ;  /* 0x0000040029067890 */ /* 0x000fc8000fffe03f */
[----:B------:R-:W-:-:S03]  /*3eb0*/  USHF.R.U32.HI UR6, URZ, 0x4, UR6 ;  /* 0x000000043f067899 */ /* 0x000fc60008011606 */
[----:B------:R-:W0:Y:S01]  /*3ec0*/  S2UR UR50, SR_CgaCtaId ;  /* 0x00000000003279c3 */ /* 0x000e220000008800 */
[----:B------:R-:W-:Y:S01]  /*3ed0*/  UMOV UR11, 0x40000040 ;  /* 0x40000040000b7882 */ /* 0x000fe20000000000 */
[----:B------:R-:W-:-:S04]  /*3ee0*/  ULOP3.LUT UR6, UR6, 0x3fff, URZ, 0xc0, !UPT ;  /* 0x00003fff06067892 */ /* 0x000fc8000f8ec03f */
[----:B------:R-:W-:-:S04]  /*3ef0*/  ULOP3.LUT UR44, UR6, 0x10000, URZ, 0xfc, !UPT ;  /* 0x00010000062c7892 */ /* 0x000fc8000f8efc3f */
[----:B------:R-:W-:-:S03]  /*3f00*/  UIADD3 UR6, UR44, 0x2, URZ ;  /* 0x000000022c067890 */ /* 0x000fc6000fffe03f */
[----:B------:R-:W-:Y:S01]  /*3f10*/  UMOV UR10, UR44 ;  /* 0x0000002c000a7c82 */ /* 0x000fe20008000000 */
[----:B------:R-:W-:-:S06]  /*3f20*/  WARPGROUP.ARRIVE ;  /* 0x00000000000079c5 */ /* 0x000fcc0000000000 */
[----:B------:R-:W-:Y:S01]  /*3f30*/  QGMMA.64x256x32.F32.E4M3.E4M3 R24, R152, gdesc[UR8], RZ, !UPT, gsb0 ;  /* 0x03e0000898187df3 */ /* 0x000fe2000c0008ff */
[----:B------:R-:W-:Y:S01]  /*3f40*/  UMOV UR10, UR6 ;  /* 0x00000006000a7c82 */ /* 0x000fe20008000000 */
[----:B------:R-:W-:Y:S01]  /*3f50*/  UMOV UR11, 0x40000040 ;  /* 0x40000040000b7882 */ /* 0x000fe20000000000 */
[----:B------:R-:W-:Y:S01]  /*3f60*/  UIADD3 UR6, UR44, 0x4, URZ ;  /* 0x000000042c067890 */ /* 0x000fe2000fffe03f */
[----:B------:R-:W-:Y:S02]  /*3f70*/  WARPGROUP.DEPBAR.LE gsb0, 0x0 ;  /* 0x00008000000079c5 */ /* 0x000fe40000010000 */
[----:B------:R-:W-:-:S15]  /*3f80*/  WARPGROUP.ARRIVE ;  /* 0x00000000000079c5 */ /* 0x000fde0000000000 */
[----:B------:R-:W-:-:S07]  /*3f90*/  NOP ;  /* 0x0000000000007918 */ /* 0x000fce0000000000 */
[----:B------:R-:W-:Y:S01]  /*3fa0*/  QGMMA.64x256x32.F32.E4M3.E4M3 R24, R156, gdesc[UR8], R24, gsb0 ;  /* 0x03e000089c187df3 */ /* 0x000fe20008000818 */
        /* <DEDUP_REMOVED lines=9> */
[----:B------:R-:W-:Y:S02]  /*4040*/  WARPGROUP.DEPBAR.LE gsb0, 0x0 ;  /* 0x00008000000079c5 */ /* 0x000fe40000010000 */
[----:B------:R-:W-:-:S15]  /*4050*/  WARPGROUP.ARRIVE ;  /* 0x00000000000079c5 */ /* 0x000fde0000000000 */
[----:B------:R-:W-:-:S08]  /*4060*/  NOP ;  /* 0x0000000000007918 */ /* 0x000fd00000000000 */
[----:B------:R-:W-:Y:S03]  /*4070*/  QGMMA.64x256x32.F32.E4M3.E4M3 R24, R160, gdesc[UR8], R24, gsb0 ;  /* 0x03e00008a0187df3 */ /* 0x000fe60008000818 */
[----:B------:R-:W-:Y:S02]  /*4080*/  WARPGROUP.DEPBAR.LE gsb0, 0x0 ;  /* 0x00008000000079c5 */ /* 0x000fe40000010000 */
[----:B0---4-:R-:W-:Y:S05]  /*4090*/  @!P0 BRA `(.L_x_22) ;  /* 0x0000000000048947 */ /* 0x011fea0003800000 */
[----:B------:R-:W-:Y:S01]  /*40a0*/  BPT.TRAP 0x1 ;  /* 0x000000040000795c */ /* 0x000fe20000300000 */
.L_x_22:
[----:B------:R-:W-:Y:S02]  /*40b0*/  UIADD3 UR43, UR43, -0x2, URZ ;  /* 0xfffffffe2b2b7890 */ /* 0x000fe4000fffe03f */
[----:B------:R-:W-:Y:S02]  /*40c0*/  UIADD3 UR6, UR41, 0x38860, URZ ;  /* 0x0003886029067890 */ /* 0x000fe4000fffe03f */
[----:B------:R-:W-:Y:S02]  /*40d0*/  UISETP.GE.AND UP0, UPT, UR43, UR39, UPT ;  /* 0x000000272b00728c */ /* 0x000fe4000bf06270 */
[----:B------:R-:W-:-:S04]  /*40e0*/  UPRMT UR6, UR50, 0x654, UR6 ;  /* 0x0000065432067896 */ /* 0x000fc80008000006 */
[----:B------:R-:W-:-:S05]  /*40f0*/  PLOP3.LUT P1, PT, PT, PT, UP0, 0x80, 0x0 ;  /* 0x000000000000781c */ /* 0x000fca0003f2f008 */
[----:B------:R-:W-:Y:S08]  /*4100*/  SYNCS.ARRIVE.TRANS64.RED.A1T0 RZ, [UR6], RZ ;  /* 0x000000ffffff79a7 */ /* 0x000ff00008100406 */
[----:B------:R-:W-:Y:S05]  /*4110*/  @!P1 BRA `(.L_x_23) ;  /* 0x0000002800a49947 */ /* 0x000fea0003800000 */
[----:B---3--:R-:W-:Y:S01]  /*4120*/  IMAD.MOV.U32 R7, RZ, RZ, R170 ;  /* 0x000000ffff077224 */ /* 0x008fe200078e00aa */
[----:B------:R-:W-:Y:S01]  /*4130*/  UMOV UR42, URZ ;  /* 0x0000003f002a7c82 */ /* 0x000fe20008000000 */
[----:B-1----:R-:W-:Y:S01]  /*4140*/  IMAD.MOV.U32 R4, RZ, RZ, R185 ;  /* 0x000000ffff047224 */ /* 0x002fe200078e00b9 */
[----:B------:R-:W-:Y:S01]  /*4150*/  UMOV UR6, URZ ;  /* 0x0000003f00067c82 */ /* 0x000fe20008000000 */
[----:B------:R-:W-:-:S05]  /*4160*/  ULDC UR45, c[0x0][0x988] ;  /* 0x00026200002d7ab9 */ /* 0x000fca0000000800 */
.L_x_34:
[----:B------:R-:W-:Y:S01]  /*4170*/  UIADD3 UR6, UR6, 0x1, URZ ;  /* 0x0000000106067890 */ /* 0x000fe2000fffe03f */
[----:B--2---:R-:W-:Y:S01]  /*4180*/  IMAD.U32 R2, RZ, RZ, UR43 ;  /* 0x0000002bff027e24 */ /* 0x004fe2000f8e00ff */
[----:B------:R-:W-:Y:S02]  /*4190*/  UIADD3 UR43, UR43, -0x1, URZ ;  /* 0xffffffff2b2b7890 */ /* 0x000fe4000fffe03f */
[----:B------:R-:W-:Y:S02]  /*41a0*/  UISETP.NE.AND UP0, UPT, UR6, 0x2, UPT ;  /* 0x000000020600788c */ /* 0x000fe4000bf05270 */
[----:B------:R-:W-:Y:S02]  /*41b0*/  ISETP.GT.AND P1, PT, R2, UR39, PT ;  /* 0x0000002702007c0c */ /* 0x000fe4000bf24270 */
[----:B------:R-:W-:Y:S02]  /*41c0*/  USEL UR7, URZ, 0x1, UP0 ;  /* 0x000000013f077887 */ /* 0x000fe40008000000 */
[----:B------:R-:W-:-:S02]  /*41d0*/  USEL UR49, UR6, URZ, UP0 ;  /* 0x0000003f06317287 */ /* 0x000fc40008000000 */
[----:B------:R-:W-:Y:S01]  /*41e0*/  ULOP3.LUT UR42, UR42, UR7, URZ, 0x3c, !UPT ;  /* 0x000000072a2a7292 */ /* 0x000fe2000f8e3c3f */
[----:B------:R-:W-:Y:S11]  /*41f0*/  @!P0 BRA `(.L_x_24) ;  /* 0x0000000000048947 */ /* 0x000ff60003800000 */
[----:B------:R-:W-:Y:S01]  /*4200*/  BPT.TRAP 0x1 ;  /* 0x000000040000795c */ /* 0x000fe20000300000 */
.L_x_24:
[----:B------:R-:W-:Y:S01]  /*4210*/  MOV R2, UR42 ;  /* 0x0000002a00027c02 */ /* 0x000fe20008000f00 */
[----:B------:R-:W-:-:S03]  /*4220*/  ULEA UR51, UR49, UR41, 0x3 ;  /* 0x0000002931337291 */ /* 0x000fc6000f8e183f */
[----:B------:R-:W-:-:S04]  /*4230*/  SHF.L.U32 R2, R2, 0x1f, RZ ;  /* 0x0000001f02027819 */ /* 0x000fc800000006ff */
[----:B------:R-:W-:-:S13]  /*4240*/  R2UR UR52, R2 ;  /* 0x00000000023472ca */ /* 0x000fda00000e0000 */
[----:B------:R-:W-:-:S04]  /*4250*/  IMAD.U32 R2, RZ, RZ, UR52 ;  /* 0x00000034ff027e24 */ /* 0x000fc8000f8e00ff */
[----:B------:R0:W1:Y:S01]  /*4260*/  SYNCS.PHASECHK.TRANS64.TRYWAIT P2, [UR51+0x38830], R2 ;  /* 0x03883002ff0075a7 */ /* 0x0000620008040173 */
[----:B------:R-:W-:Y:S05]  /*4270*/  @!P0 BRA `(.L_x_25) ;  /* 0x0000000000048947 */ /* 0x000fea0003800000 */
[----:B------:R-:W-:Y:S01]  /*4280*/  BPT.TRAP 0x1 ;  /* 0x000000040000795c */ /* 0x000fe20000300000 */
.L_x_25:
[----:B-1----:R-:W-:Y:S05]  /*4290*/  @P2 BRA `(.L_x_26) ;  /* 0x00000000000c2947 */ /* 0x002fea0003800000 */
[----:B0-----:R-:W-:-:S04]  /*42a0*/  IMAD.U32 R2, RZ, RZ, UR52 ;  /* 0x00000034ff027e24 */ /* 0x001fc8000f8e00ff */
[----:B------:R-:W0:Y:S02]  /*42b0*/  SYNCS.PHASECHK.TRANS64.TRYWAIT P2, [UR51+0x38830], R2 ;  /* 0x03883002ff0075a7 */ /* 0x000e240008040173 */
[----:B0-----:R-:W-:Y:S05]  /*42c0*/  @!P2 BRA `(.L_x_27) ;  /* 0x000000c0007ca947 */ /* 0x001fea0003800000 */
.L_x_26:
[----:B------:R-:W-:Y:S01]  /*42d0*/  ULEA UR6, UR49, UR48, 0xb ;  /* 0x0000003031067291 */ /* 0x000fe2000f8e583f */
[----:B------:R-:W-:Y:S01]  /*42e0*/  WARPGROUP.ARRIVE ;  /* 0x00000000000079c5 */ /* 0x000fe20000000000 */
[----:B------:R-:W-:Y:S01]  /*42f0*/  UMOV UR7, 0x40000040 ;  /* 0x4000004000077882 */ /* 0x000fe20000000000 */
[----:B------:R-:W-:Y:S01]  /*4300*/  UMOV UR11, 0x40000040 ;  /* 0x40000040000b7882 */ /* 0x000fe20000000000 */
[----:B------:R-:W-:Y:S01]  /*4310*/  UIADD3 UR10, UR6, 0x2, URZ ;  /* 0x00000002060a7890 */ /* 0x000fe2000fffe03f */
[----:B0-----:R-:W-:Y:S01]  /*4320*/  IADD3 R2, -R16, 0xb, RZ ;  /* 0x0000000b10027810 */ /* 0x001fe20007ffe1ff */
[----:B------:R-:W-:Y:S01]  /*4330*/  UIADD3 UR14, UR6, 0x4, URZ ;  /* 0x00000004060e7890 */ /* 0x000fe2000fffe03f */
[----:B------:R-:W-:Y:S02]  /*4340*/  UMOV UR15, 0x40000040 ;  /* 0x40000040000f7882 */ /* 0x000fe40000000000 */
[----:B------:R-:W-:Y:S01]  /*4350*/  QGMMA.64x128x32.F32.E4M3.E4M3 R152, gdesc[UR4], RZ, !UPT, gsb0 ;  /* 0x01e00000049879f3 */ /* 0x000fe2000c0008ff */
[----:B------:R-:W-:Y:S01]  /*4360*/  UIADD3 UR18, UR6, 0x6, URZ ;  /* 0x0000000606127890 */ /* 0x000fe2000fffe03f */
[----:B------:R-:W-:Y:S01]  /*4370*/  UMOV UR19, 0x40000040 ;  /* 0x4000004000137882 */ /* 0x000fe20000000000 */
        /* <DEDUP_REMOVED lines=33> */
.L_x_28:
[C---:B------:R-:W-:Y:S01]  /*4590*/  FMUL.FTZ R9, R0.reuse, R152 ;  /* 0x0000009800097220 */ /* 0x040fe20000410000 */
[C---:B------:R-:W-:Y:S01]  /*45a0*/  FMUL.FTZ R8, R0.reuse, R153 ;  /* 0x0000009900087220 */ /* 0x040fe20000410000 */
[C---:B------:R-:W-:Y:S01]  /*45b0*/  FMUL.FTZ R12, R0.reuse, R156 ;  /* 0x0000009c000c7220 */ /* 0x040fe20000410000 */
[C---:B------:R-:W-:Y:S01]  /*45c0*/  FMUL.FTZ R13, R0.reuse, R157 ;  /* 0x0000009d000d7220 */ /* 0x040fe20000410000 */
[C---:B------:R-:W-:Y:S01]  /*45d0*/  FMUL.FTZ R17, R0.reuse, R160 ;  /* 0x000000a000117220 */ /* 0x040fe20000410000 */
[C---:B------:R-:W-:Y:S01]  /*45e0*/  FMUL.FTZ R18, R0.reuse, R161 ;  /* 0x000000a100127220 */ /* 0x040fe20000410000 */
[----:B------:R-:W1:Y:S01]  /*45f0*/  MUFU.TANH R9, R9 ;  /* 0x0000000900097308 */ /* 0x000e620000002400 */
[C---:B------:R-:W-:Y:S01]  /*4600*/  FMUL.FTZ R19, R0.reuse, R162 ;  /* 0x000000a200137220 */ /* 0x040fe20000410000 */
[C---:B------:R-:W-:Y:S01]  /*4610*/  FMUL.FTZ R162, R0.reuse, R177 ;  /* 0x000000b100a27220 */ /* 0x040fe20000410000 */
[C---:B------:R-:W-:Y:S01]  /*4620*/  FMUL.FTZ R21, R0.reuse, R164 ;  /* 0x000000a400157220 */ /* 0x040fe20000410000 */
[C---:B------:R-:W-:Y:S01]  /*4630*/  FMUL.FTZ R22, R0.reuse, R165 ;  /* 0x000000a500167220 */ /* 0x040fe20000410000 */
[C---:B------:R-:W-:Y:S01]  /*4640*/  FMUL.FTZ R20, R0.reuse, R163 ;  /* 0x000000a300147220 */ /* 0x040fe20000410000 */
[C---:B------:R-:W-:Y:S01]  /*4650*/  FMUL.FTZ R163, R0.reuse, R178 ;  /* 0x000000b200a37220 */ /* 0x040fe20000410000 */
[C---:B------:R-:W-:Y:S01]  /*4660*/  FMUL.FTZ R153, R0.reuse, R168 ;  /* 0x000000a800997220 */ /* 0x040fe20000410000 */
[----:B------:R-:W2:Y:S01]  /*4670*/  MUFU.TANH R8, R8 ;  /* 0x0000000800087308 */ /* 0x000ea20000002400 */
[C---:B------:R-:W-:Y:S01]  /*4680*/  FMUL.FTZ R10, R0.reuse, R154 ;  /* 0x0000009a000a7220 */ /* 0x040fe20000410000 */
[C---:B------:R-:W-:Y:S01]  /*4690*/  FMUL.FTZ R154, R0.reuse, R169 ;  /* 0x000000a9009a7220 */ /* 0x040fe20000410000 */
[C---:B------:R-:W-:Y:S01]  /*46a0*/  FMUL.FTZ R164, R0.reuse, R179 ;  /* 0x000000b300a47220 */ /* 0x040fe20000410000 */
[C---:B------:R-:W-:Y:S01]  /*46b0*/  FMUL.FTZ R157, R0.reuse, R172 ;  /* 0x000000ac009d7220 */ /* 0x040fe20000410000 */
[C---:B------:R-:W-:Y:S01]  /*46c0*/  FMUL.FTZ R14, R0.reuse, R158 ;  /* 0x0000009e000e7220 */ /* 0x040fe20000410000 */
[C---:B------:R-:W-:Y:S01]  /*46d0*/  FMUL.FTZ R158, R0.reuse, R173 ;  /* 0x000000ad009e7220 */ /* 0x040fe20000410000 */
[C---:B------:R-:W-:Y:S01]  /*46e0*/  FMUL.FTZ R161, R0.reuse, R176 ;  /* 0x000000b000a17220 */ /* 0x040fe20000410000 */
[----:B------:R-:W3:Y:S01]  /*46f0*/  MUFU.TANH R12, R12 ;  /* 0x0000000c000c7308 */ /* 0x000ee20000002400 */
[----:B-1----:R-:W-:Y:S01]  /*4700*/  FMNMX.FTZ R177, R9, R4, !PT ;  /* 0x0000000409b17209 */ /* 0x002fe20007810000 */
[C---:B------:R-:W-:Y:S01]  /*4710*/  FMUL.FTZ R165, R0.reuse, R180 ;  /* 0x000000b400a57220 */ /* 0x040fe20000410000 */
[C---:B------:R-:W-:Y:S01]  /*4720*/  FMUL.FTZ R23, R0.reuse, R166 ;  /* 0x000000a600177220 */ /* 0x040fe20000410000 */
[C---:B------:R-:W-:Y:S01]  /*4730*/  FMUL.FTZ R166, R0.reuse, R181 ;  /* 0x000000b500a67220 */ /* 0x040fe20000410000 */
[C---:B------:R-:W-:Y:S01]  /*4740*/  FMUL.FTZ R169, R0.reuse, R184 ;  /* 0x000000b800a97220 */ /* 0x040fe20000410000 */
[C---:B------:R-:W-:Y:S01]  /*4750*/  FMUL.FTZ R152, R0.reuse, R167 ;  /* 0x000000a700987220 */ /* 0x040fe20000410000 */
[----:B------:R-:W-:Y:S01]  /*4760*/  FMUL.FTZ R11, R0, R155 ;  /* 0x0000009b000b7220 */ /* 0x000fe20000410000 */
[----:B------:R-:W1:Y:S01]  /*4770*/  MUFU.TANH R13, R13 ;  /* 0x0000000d000d7308 */ /* 0x000e620000002400 */
[----:B--2---:R-:W-:Y:S01]  /*4780*/  FMNMX.FTZ R177, R8, R177, !PT ;  /* 0x000000b108b17209 */ /* 0x004fe20007810000 */
[C---:B------:R-:W-:Y:S01]  /*4790*/  FMUL.FTZ R167, R0.reuse, R182 ;  /* 0x000000b600a77220 */ /* 0x040fe20000410000 */
[C---:B------:R-:W-:Y:S01]  /*47a0*/  FMUL.FTZ R155, R0.reuse, R170 ;  /* 0x000000aa009b7220 */ /* 0x040fe20000410000 */
[C---:B------:R-:W-:Y:S01]  /*47b0*/  FMUL.FTZ R170, R0.reuse, R185 ;  /* 0x000000b900aa7220 */ /* 0x040fe20000410000 */
[C---:B------:R-:W-:Y:S01]  /*47c0*/  FMUL.FTZ R168, R0.reuse, R183 ;  /* 0x000000b700a87220 */ /* 0x040fe20000410000 */
[C---:B------:R-:W-:Y:S01]  /*47d0*/  FMUL.FTZ R173, R0.reuse, R188 ;  /* 0x000000bc00ad7220 */ /* 0x040fe20000410000 */
[----:B------:R-:W-:Y:S01]  /*47e0*/  FMUL.FTZ R15, R0, R159 ;  /* 0x0000009f000f7220 */ /* 0x000fe20000410000 */
[----:B------:R-:W2:Y:S01]  /*47f0*/  MUFU.TANH R17, R17 ;  /* 0x0000001100117308 */ /* 0x000ea20000002400 */
[----:B---3--:R-:W-:Y:S01]  /*4800*/  FMNMX.FTZ R178, R12, R177, !PT ;  /* 0x000000b10cb27209 */ /* 0x008fe20007810000 */
        /* <DEDUP_REMOVED lines=13> */
[----:B------:R-:W-:Y:S01]  /*48e0*/  UMOV UR7, UR45 ;  /* 0x0000002d00077c82 */ /* 0x000fe20008000000 */
[----:B------:R-:W1:Y:S01]  /*48f0*/  MUFU.TANH R21, R21 ;  /* 0x0000001500157308 */ /* 0x000e620000002400 */
[----:B--2---:R-:W-:Y:S01]  /*4900*/  FMNMX.FTZ R179, R17, R178, !PT ;  /* 0x000000b211b37209 */ /* 0x004fe20007810000 */
[C---:B------:R-:W-:Y:S01]  /*4910*/  FMUL.FTZ R189, R0.reuse, R191 ;  /* 0x000000bf00bd7220 */ /* 0x040fe20000410000 */
[C---:B------:R-:W-:Y:S01]  /*4920*/  FMUL.FTZ R191, R0.reuse, R195 ;  /* 0x000000c300bf7220 */ /* 0x040fe20000410000 */
[C---:B------:R-:W-:Y:S01]  /*4930*/  FMUL.FTZ R195, R0.reuse, R203 ;  /* 0x000000cb00c37220 */ /* 0x040fe20000410000 */
[C---:B------:R-:W-:Y:S01]  /*4940*/  FMUL.FTZ R193, R0.reuse, R199 ;  /* 0x000000c700c17220 */ /* 0x040fe20000410000 */
[----:B------:R-:W-:Y:S01]  /*4950*/  FMUL.FTZ R199, R0, R211 ;  /* 0x000000d300c77220 */ /* 0x000fe20000410000 */
[----:B------:R-:W-:Y:S01]  /*4960*/  UIADD3 UR6, UR51, 0x38840, URZ ;  /* 0x0003884033067890 */ /* 0x000fe2000fffe03f */
[----:B------:R-:W2:Y:S01]  /*4970*/  MUFU.TANH R22, R22 ;  /* 0x0000001600167308 */ /* 0x000ea20000002400 */
[----:B---3--:R-:W-:-:S02]  /*4980*/  FMNMX.FTZ R178, R18, R179, !PT ;  /* 0x000000b312b27209 */ /* 0x008fc40007810000 */
[----:B------:R-:W-:-:S05]  /*4990*/  UPRMT UR6, UR50, 0x654, UR6 ;  /* 0x0000065432067896 */ /* 0x000fca0008000006 */
[----:B------:R-:W3:Y:S01]  /*49a0*/  MUFU.TANH R153, R153 ;  /* 0x0000009900997308 */ /* 0x000ee20000002400 */
[----:B-1----:R-:W-:Y:S01]  /*49b0*/  FMNMX.FTZ R179, R21, R178, !PT ;  /* 0x000000b215b37209 */ /* 0x002fe20007810000 */
[----:B------:R-:W-:Y:S02]  /*49c0*/  FMUL.FTZ R178, R0, R196 ;  /* 0x000000c400b27220 */ /* 0x000fe40000410000 */
[----:B------:R-:W-:Y:S04]  /*49d0*/  SYNCS.ARRIVE.TRANS64.RED.A1T0 RZ, [UR6], RZ ;  /* 0x000000ffffff79a7 */ /* 0x000fe80008100406 */
[----:B------:R-:W1:Y:S01]  /*49e0*/  MUFU.TANH R154, R154 ;  /* 0x0000009a009a7308 */ /* 0x000e620000002400 */
[----:B--2---:R-:W-:Y:S01]  /*49f0*/  FMNMX.FTZ R180, R22, R179, !PT ;  /* 0x000000b316b47209 */ /* 0x004fe20007810000 */
[C---:B------:R-:W-:Y:S01]  /*4a00*/  FMUL.FTZ R179, R0.reuse, R197 ;  /* 0x000000c500b37220 */ /* 0x040fe20000410000 */
[----:B------:R-:W-:-:S05]  /*4a10*/  FMUL.FTZ R197, R0, R207 ;  /* 0x000000cf00c57220 */ /* 0x000fca0000410000 */
[----:B------:R-:W2:Y:S01]  /*4a20*/  MUFU.TANH R157, R157 ;  /* 0x0000009d009d7308 */ /* 0x000ea20000002400 */
[----:B---3--:R-:W-:-:S07]  /*4a30*/  FMNMX.FTZ R181, R153, R180, !PT ;  /* 0x000000b499b57209 */ /* 0x008fce0007810000 */
[----:B------:R-:W3:Y:S01]  /*4a40*/  MUFU.TANH R158, R158 ;  /* 0x0000009e009e7308 */ /* 0x000ee20000002400 */
[----:B-1----:R-:W-:-:S07]  /*4a50*/  FMNMX.FTZ R180, R154, R181, !PT ;  /* 0x000000b59ab47209 */ /* 0x002fce0007810000 */
[----:B------:R-:W1:Y:S01]  /*4a60*/  MUFU.TANH R161, R161 ;  /* 0x000000a100a17308 */ /* 0x000e620000002400 */
[----:B--2---:R-:W-:Y:S01]  /*4a70*/  FMNMX.FTZ R181, R157, R180, !PT ;  /* 0x000000b49db57209 */ /* 0x004fe20007810000 */
[C---:B------:R-:W-:Y:S01]  /*4a80*/  FMUL.FTZ R180, R0.reuse, R200 ;  /* 0x000000c800b47220 */ /* 0x040fe20000410000 */
[----:B------:R-:W-:-:S05]  /*4a90*/  FMUL.FTZ R200, R0, R214 ;  /* 0x000000d600c87220 */ /* 0x000fca0000410000 */
[----:B------:R-:W2:Y:S01]  /*4aa0*/  MUFU.TANH R162, R162 ;  /* 0x000000a200a27308 */ /* 0x000ea20000002400 */
[----:B---3--:R-:W-:Y:S01]  /*4ab0*/  FMNMX.FTZ R182, R158, R181, !PT ;  /* 0x000000b59eb67209 */ /* 0x008fe20007810000 */
[C---:B------:R-:W-:Y:S01]  /*4ac0*/  FMUL.FTZ R181, R0.reuse, R201 ;  /* 0x000000c900b57220 */ /* 0x040fe20000410000 */
[----:B------:R-:W-:-:S05]  /*4ad0*/  FMUL.FTZ R201, R0, R215 ;  /* 0x000000d700c97220 */ /* 0x000fca0000410000 */
[----:B------:R-:W3:Y:S01]  /*4ae0*/  MUFU.TANH R165, R165 ;  /* 0x000000a500a57308 */ /* 0x000ee20000002400 */
[----:B-1----:R-:W-:-:S07]  /*4af0*/  FMNMX.FTZ R183, R161, R182, !PT ;  /* 0x000000b6a1b77209 */ /* 0x002fce0007810000 */
[----:B------:R-:W1:Y:S01]  /*4b00*/  MUFU.TANH R166, R166 ;  /* 0x000000a600a67308 */ /* 0x000e620000002400 */
[----:B--2---:R-:W-:-:S07]  /*4b10*/  FMNMX.FTZ R182, R162, R183, !PT ;  /* 0x000000b7a2b67209 */ /* 0x004fce0007810000 */
[----:B------:R-:W2:Y:S01]  /*4b20*/  MUFU.TANH R169, R169 ;  /* 0x000000a900a97308 */ /* 0x000ea20000002400 */
[----:B---3--:R-:W-:Y:S01]  /*4b30*/  FMNMX.FTZ R183, R165, R182, !PT ;  /* 0x000000b6a5b77209 */ /* 0x008fe20007810000 */
[----:B------:R-:W-:-:S06]  /*4b40*/  FMUL.FTZ R182, R0, R204 ;  /* 0x000000cc00b67220 */ /* 0x000fcc0000410000 */
[----:B------:R-:W3:Y:S01]  /*4b50*/  MUFU.TANH R170, R170 ;  /* 0x000000aa00aa7308 */ /* 0x000ee20000002400 */
[----:B-1----:R-:W-:Y:S01]  /*4b60*/  FMNMX.FTZ R184, R166, R183, !PT ;  /* 0x000000b7a6b87209 */ /* 0x002fe20007810000 */
[----:B------:R-:W-:-:S06]  /*4b70*/  FMUL.FTZ R183, R0, R205 ;  /* 0x000000cd00b77220 */ /* 0x000fcc0000410000 */
[----:B------:R-:W1:Y:S01]  /*4b80*/  MUFU.TANH R173, R173 ;  /* 0x000000ad00ad7308 */ /* 0x000e620000002400 */
[----:B--2---:R-:W-:-:S07]  /*4b90*/  FMNMX.FTZ R185, R169, R184, !PT ;  /* 0x000000b8a9b97209 */ /* 0x004fce0007810000 */
[----:B------:R-:W2:Y:S01]  /*4ba0*/  MUFU.TANH R174, R174 ;  /* 0x000000ae00ae7308 */ /* 0x000ea20000002400 */
[----:B---3--:R-:W-:-:S07]  /*4bb0*/  FMNMX.FTZ R184, R170, R185, !PT ;  /* 0x000000b9aab87209 */ /* 0x008fce0007810000 */
        /* <DEDUP_REMOVED lines=15> */
[----:B-1----:R-:W-:-:S07]  /*4cb0*/  FMNMX.FTZ R190, R180, R185, !PT ;  /* 0x000000b9b4be7209 */ /* 0x002fce0007810000 */
[----:B------:R-:W1:Y:S01]  /*4cc0*/  MUFU.TANH R183, R183 ;  /* 0x000000b700b77308 */ /* 0x000e620000002400 */
[----:B--2---:R-:W-:-:S07]  /*4cd0*/  FMNMX.FTZ R185, R181, R190, !PT ;  /* 0x000000beb5b97209 */ /* 0x004fce0007810000 */
[----:B------:R-:W2:Y:S01]  /*4ce0*/  MUFU.TANH R184, R184 ;  /* 0x000000b800b87308 */ /* 0x000ea20000002400 */
[----:B---3--:R-:W-:-:S07]  /*4cf0*/  FMNMX.FTZ R190, R182, R185, !PT ;  /* 0x000000b9b6be7209 */ /* 0x008fce0007810000 */
[----:B------:R-:W3:Y:S01]  /*4d00*/  MUFU.TANH R186, R186 ;  /* 0x000000ba00ba7308 */ /* 0x000ee20000002400 */
[----:B-1----:R-:W-:Y:S01]  /*4d10*/  FMNMX.FTZ R185, R183, R190, !PT ;  /* 0x000000beb7b97209 */ /* 0x002fe20007810000 */
[C---:B------:R-:W-:Y:S01]  /*4d20*/  FMUL.FTZ R190, R0.reuse, R194 ;  /* 0x000000c200be7220 */ /* 0x040fe20000410000 */
[----:B------:R-:W-:-:S05]  /*4d30*/  FMUL.FTZ R194, R0, R202 ;  /* 0x000000ca00c27220 */ /* 0x000fca0000410000 */
        /* <DEDUP_REMOVED lines=9> */
[----:B--2---:R-:W-:-:S05]  /*4dd0*/  FMNMX.FTZ R185, R188, R185, !PT ;  /* 0x000000b9bcb97209 */ /* 0x004fca0007810000 */
[----:B------:R-:W2:Y:S02]  /*4de0*/  SHFL.BFLY PT, R196, R185, 0x2, 0x1f ;  /* 0x0c401f00b9c47f89 */ /* 0x000ea400000e0000 */
[----:B------:R-:W4:Y:S08]  /*4df0*/  MUFU.TANH R14, R14 ;  /* 0x0000000e000e7308 */ /* 0x000f300000002400 */
[----:B------:R-:W5:Y:S08]  /*4e00*/  MUFU.TANH R15, R15 ;  /* 0x0000000f000f7308 */ /* 0x000f700000002400 */
[----:B------:R-:W0:Y:S01]  /*4e10*/  MUFU.TANH R19, R19 ;  /* 0x0000001300137308 */ /* 0x000e220000002400 */
[----:B--2---:R-:W-:Y:S01]  /*4e20*/  FMNMX.FTZ R202, R185, R196, !PT ;  /* 0x000000c4b9ca7209 */ /* 0x004fe20007810000 */
[----:B------:R-:W-:-:S06]  /*4e30*/  FMUL.FTZ R196, R0, R206 ;  /* 0x000000ce00c47220 */ /* 0x000fcc0000410000 */
[----:B------:R-:W2:Y:S01]  /*4e40*/  MUFU.TANH R20, R20 ;  /* 0x0000001400147308 */ /* 0x000ea20000002400 */
[----:B------:R-:W3:Y:S07]  /*4e50*/  SHFL.BFLY PT, R185, R202, 0x1, 0x1f ;  /* 0x0c201f00cab97f89 */ /* 0x000eee00000e0000 */
[----:B------:R-:W2:Y:S08]  /*4e60*/  MUFU.TANH R23, R23 ;  /* 0x0000001700177308 */ /* 0x000eb00000002400 */
[----:B------:R-:W2:Y:S08]  /*4e70*/  MUFU.TANH R152, R152 ;  /* 0x0000009800987308 */ /* 0x000eb00000002400 */
[----:B------:R-:W2:Y:S01]  /*4e80*/  MUFU.TANH R155, R155 ;  /* 0x0000009b009b7308 */ /* 0x000ea20000002400 */
[----:B---3--:R-:W-:Y:S01]  /*4e90*/  FMNMX.FTZ R185, R202, R185, !PT ;  /* 0x000000b9cab97209 */ /* 0x008fe20007810000 */
[----:B------:R-:W-:-:S04]  /*4ea0*/  IMAD.U32 R202, RZ, RZ, UR7 ;  /* 0x00000007ffca7e24 */ /* 0x000fc8000f8e00ff */
[C---:B------:R-:W-:Y:S01]  /*4eb0*/  FFMA.FTZ R203, R185.reuse, R202, -8 ;  /* 0xc1000000b9cb7423 */ /* 0x040fe200000100ca */
[----:B------:R-:W-:Y:S01]  /*4ec0*/  FMNMX.FTZ R202, R10, R7, !PT ;  /* 0x000000070aca7209 */ /* 0x000fe20007810000 */
[----:B------:R-:W3:Y:S01]  /*4ed0*/  MUFU.TANH R156, R156 ;  /* 0x0000009c009c7308 */ /* 0x000ee20000002400 */
[----:B------:R-:W-:-:S01]  /*4ee0*/  FADD.FTZ R4, -R185, R4 ;  /* 0x00000004b9047221 */ /* 0x000fc20000010100 */
[--C-:B------:R-:W-:Y:S01]  /*4ef0*/  FFMA.FTZ R205, R13, UR7, -R203.reuse ;  /* 0x000000070dcd7c23 */ /* 0x100fe200080108cb */
[----:B------:R-:W-:-:S01]  /*4f00*/  FFMA.FTZ R13, R17, UR7, -R203 ;  /* 0x00000007110d7c23 */ /* 0x000fc200080108cb */
[----:B-1----:R-:W-:Y:S01]  /*4f10*/  FMNMX.FTZ R17, R11, R202, !PT ;  /* 0x000000ca0b117209 */ /* 0x002fe20007810000 */
[----:B------:R-:W-:-:S01]  /*4f20*/  FFMA.FTZ R204, R153, UR7, -R203 ;  /* 0x0000000799cc7c23 */ /* 0x000fc200080108cb */
[--C-:B------:R-:W-:Y:S01]  /*4f30*/  FFMA.FTZ R206, R157, UR7, -R203.reuse ;  /* 0x000000079dce7c23 */ /* 0x100fe200080108cb */
[----:B------:R-:W-:-:S01]  /*4f40*/  FFMA.FTZ R207, R169, UR7, -R203 ;  /* 0x00000007a9cf7c23 */ /* 0x000fc200080108cb */
[----:B----4-:R-:W-:Y:S01]  /*4f50*/  FMNMX.FTZ R202, R14, R17, !PT ;  /* 0x000000110eca7209 */ /* 0x010fe20007810000 */
[----:B------:R-:W1:Y:S01]  /*4f60*/  MUFU.TANH R159, R159 ;  /* 0x0000009f009f7308 */ /* 0x000e620000002400 */
[----:B------:R-:W-:Y:S01]  /*4f70*/  FMUL.FTZ R4, R4, UR7 ;  /* 0x0000000704047c20 */ /* 0x000fe20008410000 */
[--C-:B------:R-:W-:Y:S01]  /*4f80*/  FFMA.FTZ R9, R9, UR7, -R203.reuse ;  /* 0x0000000709097c23 */ /* 0x100fe200080108cb */
[----:B-----5:R-:W-:Y:S01]  /*4f90*/  FMNMX.FTZ R202, R15, R202, !PT ;  /* 0x000000ca0fca7209 */ /* 0x020fe20007810000 */
[--C-:B------:R-:W-:Y:S01]  /*4fa0*/  FFMA.FTZ R8, R8, UR7, -R203.reuse ;  /* 0x0000000708087c23 */ /* 0x100fe200080108cb */
[----:B------:R-:W-:-:S01]  /*4fb0*/  FFMA.FTZ R12, R12, UR7, -R203 ;  /* 0x000000070c0c7c23 */ /* 0x000fc200080108cb */
[--C-:B------:R-:W-:Y:S01]  /*4fc0*/  FFMA.FTZ R18, R18, UR7, -R203.reuse ;  /* 0x0000000712127c23 */ /* 0x100fe200080108cb */
[----:B0-----:R-:W-:Y:S01]  /*4fd0*/  FMNMX.FTZ R17, R19, R202, !PT ;  /* 0x000000ca13117209 */ /* 0x001fe20007810000 */
[----:B------:R-:W0:Y:S01]  /*4fe0*/  MUFU.TANH R160, R160 ;  /* 0x000000a000a07308 */ /* 0x000e220000002400 */
[----:B------:R-:W-:-:S01]  /*4ff0*/  FFMA.FTZ R174, R174, UR7, -R203 ;  /* 0x00000007aeae7c23 */ /* 0x000fc200080108cb */
[--C-:B------:R-:W-:Y:S01]  /*5000*/  FFMA.FTZ R21, R21, UR7, -R203.reuse ;  /* 0x0000000715157c23 */ /* 0x100fe200080108cb */
[----:B--2---:R-:W-:Y:S01]  /*5010*/  FMNMX.FTZ R202, R20, R17, !PT ;  /* 0x0000001114ca7209 */ /* 0x004fe20007810000 */
[--C-:B------:R-:W-:Y:S01]  /*5020*/  FFMA.FTZ R178, R178, UR7, -R203.reuse ;  /* 0x00000007b2b27c23 */ /* 0x100fe200080108cb */
[----:B------:R-:W-:-:S02]  /*5030*/  FFMA.FTZ R179, R179, UR7, -R203 ;  /* 0x00000007b3b37c23 */ /* 0x000fc400080108cb */
[----:B------:R-:W-:Y:S01]  /*5040*/  FMNMX.FTZ R17, R23, R202, !PT ;  /* 0x000000ca17117209 */ /* 0x000fe20007810000 */
[----:B------:R-:W-:-:S01]  /*5050*/  FFMA.FTZ R202, R22, UR7, -R203 ;  /* 0x0000000716ca7c23 */ /* 0x000fc200080108cb */
[----:B------:R-:W2:Y:S02]  /*5060*/  MUFU.TANH R163, R163 ;  /* 0x000000a300a37308 */ /* 0x000ea40000002400 */
[----:B------:R-:W-:-:S04]  /*5070*/  FMNMX.FTZ R22, R152, R17, !PT ;  /* 0x0000001198167209 */ /* 0x000fc80007810000 */
[----:B------:R-:W-:Y:S02]  /*5080*/  FMNMX.FTZ R17, R155, R22, !PT ;  /* 0x000000169b117209 */ /* 0x000fe40007810000 */
[----:B------:R-:W4:Y:S02]  /*5090*/  MUFU.TANH R164, R164 ;  /* 0x000000a400a47308 */ /* 0x000f240000002400 */
[----:B---3--:R-:W-:-:S04]  /*50a0*/  FMNMX.FTZ R22, R156, R17, !PT ;  /* 0x000000119c167209 */ /* 0x008fc80007810000 */
[----:B-1----:R-:W-:Y:S01]  /*50b0*/  FMNMX.FTZ R153, R159, R22, !PT ;  /* 0x000000169f997209 */ /* 0x002fe20007810000 */
[----:B------:R-:W-:-:S01]  /*50c0*/  FFMA.FTZ R22, R154, UR7, -R203 ;  /* 0x000000079a167c23 */ /* 0x000fc200080108cb */
[----:B------:R-:W1:Y:S02]  /*50d0*/  MUFU.TANH R167, R167 ;  /* 0x000000a700a77308 */ /* 0x000e640000002400 */
[----:B0-----:R-:W-:-:S04]  /*50e0*/  FMNMX.FTZ R154, R160, R153, !PT ;  /* 0x00000099a09a7209 */ /* 0x001fc80007810000 */
[----:B--2---:R-:W-:Y:S02]  /*50f0*/  FMNMX.FTZ R153, R163, R154, !PT ;  /* 0x0000009aa3997209 */ /* 0x004fe40007810000 */
[----:B------:R-:W0:Y:S02]  /*5100*/  MUFU.TANH R168, R168 ;  /* 0x000000a800a87308 */ /* 0x000e240000002400 */
[----:B----4-:R-:W-:-:S06]  /*5110*/  FMNMX.FTZ R154, R164, R153, !PT ;  /* 0x00000099a49a7209 */ /* 0x010fcc0007810000 */
[----:B------:R-:W2:Y:S01]  /*5120*/  MUFU.TANH R171, R171 ;  /* 0x000000ab00ab7308 */ /* 0x000ea20000002400 */
[----:B-1----:R-:W-:Y:S01]  /*5130*/  FMNMX.FTZ R157, R167, R154, !PT ;  /* 0x0000009aa79d7209 */ /* 0x002fe20007810000 */
[----:B------:R-:W-:-:S06]  /*5140*/  FFMA.FTZ R154, R158, UR7, -R203 ;  /* 0x000000079e9a7c23 */ /* 0x000fcc00080108cb */
[----:B------:R-:W1:Y:S01]  /*5150*/  MUFU.TANH R172, R172 ;  /* 0x000000ac00ac7308 */ /* 0x000e620000002400 */
[----:B0-----:R-:W-:-:S07]  /*5160*/  FMNMX.FTZ R158, R168, R157, !PT ;  /* 0x0000009da89e7209 */ /* 0x001fce0007810000 */
[----:B------:R-:W0:Y:S01]  /*5170*/  MUFU.TANH R175, R175 ;  /* 0x000000af00af7308 */ /* 0x000e220000002400 */
[----:B--2---:R-:W-:Y:S01]  /*5180*/  FMNMX.FTZ R157, R171, R158, !PT ;  /* 0x0000009eab9d7209 */ /* 0x004fe20007810000 */
[--C-:B------:R-:W-:Y:S01]  /*5190*/  FFMA.FTZ R158, R161, UR7, -R203.reuse ;  /* 0x00000007a19e7c23 */ /* 0x100fe200080108cb */
[----:B------:R-:W-:-:S05]  /*51a0*/  FFMA.FTZ R161, R162, UR7, -R203 ;  /* 0x00000007a2a17c23 */ /* 0x000fca00080108cb */
[----:B------:R-:W2:Y:S08]  /*51b0*/  MUFU.TANH R189, R189 ;  /* 0x000000bd00bd7308 */ /* 0x000eb00000002400 */
[----:B------:R-:W3:Y:S08]  /*51c0*/  MUFU.TANH R190, R190 ;  /* 0x000000be00be7308 */ /* 0x000ef00000002400 */
[----:B------:R-:W4:Y:S08]  /*51d0*/  MUFU.TANH R191, R191 ;  /* 0x000000bf00bf7308 */ /* 0x000f300000002400 */
[----:B------:R1:W-:Y:S08]  /*51e0*/  MUFU.EX2 R17, R204 ;  /* 0x000000cc00117308 */ /* 0x0003f00000000800 */
[----:B------:R-:W5:Y:S01]  /*51f0*/  MUFU.TANH R192, R192 ;  /* 0x000000c000c07308 */ /* 0x000f620000002400 */
[----:B-1----:R-:W-:-:S04]  /*5200*/  FMNMX.FTZ R204, R172, R157, !PT ;  /* 0x0000009daccc7209 */ /* 0x002fc80007810000 */
[----:B0-----:R-:W-:-:S03]  /*5210*/  FMNMX.FTZ R204, R175, R204, !PT ;  /* 0x000000ccafcc7209 */ /* 0x001fc60007810000 */
[----:B------:R-:W0:Y:S01]  /*5220*/  MUFU.TANH R193, R193 ;  /* 0x000000c100c17308 */ /* 0x000e220000002400 */
[----:B--2---:R-:W-:Y:S01]  /*5230*/  FMNMX.FTZ R157, R189, R204, !PT ;  /* 0x000000ccbd9d7209 */ /* 0x004fe20007810000 */
[----:B------:R-:W-:-:S03]  /*5240*/  FFMA.FTZ R204, R166, UR7, -R203 ;  /* 0x00000007a6cc7c23 */ /* 0x000fc600080108cb */
[----:B---3--:R-:W-:Y:S01]  /*5250*/  FMNMX.FTZ R162, R190, R157, !PT ;  /* 0x0000009dbea27209 */ /* 0x008fe20007810000 */
[----:B------:R-:W-:-:S02]  /*5260*/  FFMA.FTZ R157, R165, UR7, -R203 ;  /* 0x00000007a59d7c23 */ /* 0x000fc400080108cb */
[----:B------:R-:W1:Y:S01]  /*5270*/  MUFU.TANH R194, R194 ;  /* 0x000000c200c27308 */ /* 0x000e620000002400 */
[----:B----4-:R-:W-:-:S04]  /*5280*/  FMNMX.FTZ R165, R191, R162, !PT ;  /* 0x000000a2bfa57209 */ /* 0x010fc80007810000 */
[----:B-----5:R-:W-:-:S03]  /*5290*/  FMNMX.FTZ R162, R192, R165, !PT ;  /* 0x000000a5c0a27209 */ /* 0x020fc60007810000 */
[----:B------:R-:W2:Y:S01]  /*52a0*/  MUFU.TANH R195, R195 ;  /* 0x000000c300c37308 */ /* 0x000ea20000002400 */
[----:B0-----:R-:W-:-:S07]  /*52b0*/  FMNMX.FTZ R165, R193, R162, !PT ;  /* 0x000000a2c1a57209 */ /* 0x001fce0007810000 */
[----:B------:R-:W0:Y:S01]  /*52c0*/  MUFU.TANH R196, R196 ;  /* 0x000000c400c47308 */ /* 0x000e220000002400 */
[----:B-1----:R-:W-:-:S07]  /*52d0*/  FMNMX.FTZ R162, R194, R165, !PT ;  /* 0x000000a5c2a27209 */ /* 0x002fce0007810000 */
[----:B------:R-:W1:Y:S01]  /*52e0*/  MUFU.TANH R197, R197 ;  /* 0x000000c500c57308 */ /* 0x000e620000002400 */
[----:B--2---:R-:W-:-:S07]  /*52f0*/  FMNMX.FTZ R165, R195, R162, !PT ;  /* 0x000000a2c3a57209 */ /* 0x004fce0007810000 */
[----:B------:R-:W2:Y:S01]  /*5300*/  MUFU.TANH R198, R198 ;  /* 0x000000c600c67308 */ /* 0x000ea20000002400 */
[----:B0-----:R-:W-:Y:S01]  /*5310*/  FMNMX.FTZ R166, R196, R165, !PT ;  /* 0x000000a5c4a67209 */ /* 0x001fe20007810000 */
[----:B------:R-:W-:-:S06]  /*5320*/  FFMA.FTZ R165, R170, UR7, -R203 ;  /* 0x00000007aaa57c23 */ /* 0x000fcc00080108cb */
[----:B------:R-:W0:Y:S01]  /*5330*/  MUFU.TANH R199, R199 ;  /* 0x000000c700c77308 */ /* 0x000e220000002400 */
[----:B-1----:R-:W-:-:S07]  /*5340*/  FMNMX.FTZ R169, R197, R166, !PT ;  /* 0x000000a6c5a97209 */ /* 0x002fce0007810000 */
[----:B------:R-:W1:Y:S01]  /*5350*/  MUFU.TANH R200, R200 ;  /* 0x000000c800c87308 */ /* 0x000e620000002400 */
[----:B--2---:R-:W-:-:S07]  /*5360*/  FMNMX.FTZ R166, R198, R169, !PT ;  /* 0x000000a9c6a67209 */ /* 0x004fce0007810000 */
[----:B------:R-:W2:Y:S01]  /*5370*/  MUFU.TANH R201, R201 ;  /* 0x000000c900c97308 */ /* 0x000ea20000002400 */
[----:B0-----:R-:W-:-:S07]  /*5380*/  FMNMX.FTZ R169, R199, R166, !PT ;  /* 0x000000a6c7a97209 */ /* 0x001fce0007810000 */
[----:B------:R0:W-:Y:S01]  /*5390*/  MUFU.EX2 R153, R206 ;  /* 0x000000ce00997308 */ /* 0x0001e20000000800 */
[----:B-1----:R-:W-:Y:S01]  /*53a0*/  FMNMX.FTZ R166, R200, R169, !PT ;  /* 0x000000a9c8a67209 */ /* 0x002fe20007810000 */
[--C-:B------:R-:W-:Y:S01]  /*53b0*/  FFMA.FTZ R169, R177, UR7, -R203.reuse ;  /* 0x00000007b1a97c23 */ /* 0x100fe200080108cb */
[----:B------:R-:W-:-:S05]  /*53c0*/  FFMA.FTZ R177, R186, UR7, -R203 ;  /* 0x00000007bab17c23 */ /* 0x000fca00080108cb */
[----:B------:R-:W1:Y:S01]  /*53d0*/  MUFU.EX2 R4, R4 ;  /* 0x0000000400047308 */ /* 0x000e620000000800 */
[----:B--2---:R-:W-:Y:S01]  /*53e0*/  FMNMX.FTZ R170, R201, R166, !PT ;  /* 0x000000a6c9aa7209 */ /* 0x004fe20007810000 */
[--C-:B0-----:R-:W-:Y:S01]  /*53f0*/  FFMA.FTZ R206, R173, UR7, -R203.reuse ;  /* 0x00000007adce7c23 */ /* 0x101fe200080108cb */
[----:B------:R-:W-:-:S01]  /*5400*/  FFMA.FTZ R173, R180, UR7, -R203 ;  /* 0x00000007b4ad7c23 */ /* 0x000fc200080108cb */
[--C-:B------:R-:W-:Y:S01]  /*5410*/  FFMA.FTZ R180, R182, UR7, -R203.reuse ;  /* 0x00000007b6b47c23 */ /* 0x100fe200080108cb */
[----:B------:R-:W-:-:S01]  /*5420*/  FFMA.FTZ R182, R187, UR7, -R203 ;  /* 0x00000007bbb67c23 */ /* 0x000fc200080108cb */
[----:B------:R-:W0:Y:S01]  /*5430*/  SHFL.BFLY PT, R209, R170, 0x2, 0x1f ;  /* 0x0c401f00aad17f89 */ /* 0x000e2200000e0000 */
[----:B------:R-:W-:Y:S02]  /*5440*/  IMAD.U32 R187, RZ, RZ, UR7 ;  /* 0x00000007ffbb7e24 */ /* 0x000fe4000f8e00ff */
[--C-:B------:R-:W-:Y:S01]  /*5450*/  FFMA.FTZ R166, R176, UR7, -R203.reuse ;  /* 0x00000007b0a67c23 */ /* 0x100fe200080108cb */
[----:B------:R-:W-:-:S01]  /*5460*/  FFMA.FTZ R176, R184, UR7, -R203 ;  /* 0x00000007b8b07c23 */ /* 0x000fc200080108cb */
[----:B------:R-:W2:Y:S01]  /*5470*/  MUFU.EX2 R9, R9 ;  /* 0x0000000900097308 */ /* 0x000ea20000000800 */
[----:B-1----:R-:W-:-:S07]  /*5480*/  FMUL.FTZ R24, R24, R4 ;  /* 0x0000000418187220 */ /* 0x002fce0000410000 */
[----:B------:R-:W1:Y:S01]  /*5490*/  MUFU.EX2 R8, R8 ;  /* 0x0000000800087308 */ /* 0x000e620000000800 */
[-C--:B------:R-:W-:Y:S01]  /*54a0*/  FMUL.FTZ R25, R25, R4.reuse ;  /* 0x0000000419197220 */ /* 0x080fe20000410000 */
[-C--:B------:R-:W-:Y:S01]  /*54b0*/  FMUL.FTZ R28, R28, R4.reuse ;  /* 0x000000041c1c7220 */ /* 0x080fe20000410000 */
[-C--:B------:R-:W-:Y:S01]  /*54c0*/  FMUL.FTZ R29, R29, R4.reuse ;  /* 0x000000041d1d7220 */ /* 0x080fe20000410000 */
[-C--:B------:R-:W-:Y:S01]  /*54d0*/  FMUL.FTZ R32, R32, R4.reuse ;  /* 0x0000000420207220 */ /* 0x080fe20000410000 */
[-C--:B------:R-:W-:Y:S01]  /*54e0*/  FMUL.FTZ R33, R33, R4.reuse ;  /* 0x0000000421217220 */ /* 0x080fe20000410000 */
[-C--:B------:R-:W-:Y:S01]  /*54f0*/  FMUL.FTZ R36, R36, R4.reuse ;  /* 0x0000000424247220 */ /* 0x080fe20000410000 */
[-C--:B------:R-:W-:Y:S01]  /*5500*/  FMUL.FTZ R37, R37, R4.reuse ;  /* 0x0000000425257220 */ /* 0x080fe20000410000 */
[----:B------:R-:W3:Y:S01]  /*5510*/  MUFU.EX2 R12, R12 ;  /* 0x0000000c000c7308 */ /* 0x000ee20000000800 */
[-C--:B------:R-:W-:Y:S01]  /*5520*/  FMUL.FTZ R40, R40, R4.reuse ;  /* 0x0000000428287220 */ /* 0x080fe20000410000 */
[-C--:B------:R-:W-:Y:S01]  /*5530*/  FMUL.FTZ R41, R41, R4.reuse ;  /* 0x0000000429297220 */ /* 0x080fe20000410000 */
[-C--:B------:R-:W-:Y:S01]  /*5540*/  FMUL.FTZ R44, R44, R4.reuse ;  /* 0x000000042c2c7220 */ /* 0x080fe20000410000 */
[----:B0-----:R-:W-:Y:S01]  /*5550*/  FMNMX.FTZ R209, R170, R209, !PT ;  /* 0x000000d1aad17209 */ /* 0x001fe20007810000 */
[-C--:B------:R-:W-:Y:S01]  /*5560*/  FMUL.FTZ R45, R45, R4.reuse ;  /* 0x000000042d2d7220 */ /* 0x080fe20000410000 */
[-C--:B------:R-:W-:Y:S01]  /*5570*/  FMUL.FTZ R48, R48, R4.reuse ;  /* 0x0000000430307220 */ /* 0x080fe20000410000 */
[-C--:B------:R-:W-:Y:S01]  /*5580*/  FMUL.FTZ R49, R49, R4.reuse ;  /* 0x0000000431317220 */ /* 0x080fe20000410000 */
[----:B------:R-:W-:Y:S01]  /*5590*/  MUFU.EX2 R205, R205 ;  /* 0x000000cd00cd7308 */ /* 0x000fe20000000800 */
[----:B------:R-:W0:Y:S01]  /*55a0*/  SHFL.BFLY PT, R170, R209, 0x1, 0x1f ;  /* 0x0c201f00d1aa7f89 */ /* 0x000e2200000e0000 */
[-C--:B------:R-:W-:Y:S01]  /*55b0*/  FMUL.FTZ R52, R52, R4.reuse ;  /* 0x0000000434347220 */ /* 0x080fe20000410000 */
[-C--:B------:R-:W-:Y:S01]  /*55c0*/  FMUL.FTZ R53, R53, R4.reuse ;  /* 0x0000000435357220 */ /* 0x080fe20000410000 */
[-C--:B------:R-:W-:Y:S01]  /*55d0*/  FMUL.FTZ R56, R56, R4.reuse ;  /* 0x0000000438387220 */ /* 0x080fe20000410000 */
[-C--:B------:R-:W-:Y:S01]  /*55e0*/  FMUL.FTZ R57, R57, R4.reuse ;  /* 0x0000000439397220 */ /* 0x080fe20000410000 */
[-C--:B------:R-:W-:Y:S01]  /*55f0*/  FMUL.FTZ R60, R60, R4.reuse ;  /* 0x000000043c3c7220 */ /* 0x080fe20000410000 */
[-C--:B------:R-:W-:Y:S01]  /*5600*/  FMUL.FTZ R61, R61, R4.reuse ;  /* 0x000000043d3d7220 */ /* 0x080fe20000410000 */
[----:B------:R-:W-:Y:S01]  /*5610*/  MUFU.EX2 R13, R13 ;  /* 0x0000000d000d7308 */ /* 0x000fe20000000800 */
[-C--:B------:R-:W-:Y:S01]  /*5620*/  FMUL.FTZ R64, R64, R4.reuse ;  /* 0x0000000440407220 */ /* 0x080fe20000410000 */
        /* <DEDUP_REMOVED lines=13> */
[----:B------:R-:W-:Y:S01]  /*5700*/  FMUL.FTZ R89, R89, R4 ;  /* 0x0000000459597220 */ /* 0x000fe20000410000 */
[----:B------:R4:W-:Y:S01]  /*5710*/  MUFU.EX2 R207, R174 ;  /* 0x000000ae00cf7308 */ /* 0x0009e20000000800 */
[----:B0-----:R-:W-:Y:S01]  /*5720*/  FMNMX.FTZ R170, R209, R170, !PT ;  /* 0x000000aad1aa7209 */ /* 0x001fe20007810000 */
[-C--:B------:R-:W-:Y:S01]  /*5730*/  FMUL.FTZ R92, R92, R4.reuse ;  /* 0x000000045c5c7220 */ /* 0x080fe20000410000 */
[-C--:B------:R-:W-:Y:S01]  /*5740*/  FMUL.FTZ R93, R93, R4.reuse ;  /* 0x000000045d5d7220 */ /* 0x080fe20000410000 */
[-C--:B------:R-:W-:Y:S01]  /*5750*/  FMUL.FTZ R96, R96, R4.reuse ;  /* 0x0000000460607220 */ /* 0x080fe20000410000 */
[----:B------:R-:W-:Y:S01]  /*5760*/  FMUL.FTZ R97, R97, R4 ;  /* 0x0000000461617220 */ /* 0x000fe20000410000 */
[C---:B------:R-:W-:Y:S01]  /*5770*/  FADD.FTZ R7, -R170.reuse, R7 ;  /* 0x00000007aa077221 */ /* 0x040fe20000010100 */
[----:B------:R-:W-:-:S01]  /*5780*/  FFMA.FTZ R184, R170, R187, -8 ;  /* 0xc1000000aab87423 */ /* 0x000fc200000100bb */
[----:B------:R-:W-:Y:S01]  /*5790*/  MUFU.EX2 R18, R18 ;  /* 0x0000001200127308 */ /* 0x000fe20000000800 */
[----:B----4-:R-:W-:-:S01]  /*57a0*/  FFMA.FTZ R174, R181, UR7, -R203 ;  /* 0x00000007b5ae7c23 */ /* 0x010fc200080108cb */
[----:B------:R-:W-:Y:S01]  /*57b0*/  FMUL.FTZ R7, R7, UR7 ;  /* 0x0000000707077c20 */ /* 0x000fe20008410000 */
[----:B------:R-:W-:-:S01]  /*57c0*/  FFMA.FTZ R10, R10, UR7, -R184 ;  /* 0x000000070a0a7c23 */ /* 0x000fc200080108b8 */
[--C-:B------:R-:W-:Y:S01]  /*57d0*/  FFMA.FTZ R11, R11, UR7, -R184.reuse ;  /* 0x000000070b0b7c23 */ /* 0x100fe200080108b8 */
[----:B------:R-:W-:-:S01]  /*57e0*/  FFMA.FTZ R186, R14, UR7, -R184 ;  /* 0x000000070eba7c23 */ /* 0x000fc200080108b8 */
[--C-:B------:R-:W-:Y:S01]  /*57f0*/  FFMA.FTZ R187, R15, UR7, -R184.reuse ;  /* 0x000000070fbb7c23 */ /* 0x100fe200080108b8 */
[----:B------:R-:W-:-:S01]  /*5800*/  FFMA.FTZ R14, R19, UR7, -R184 ;  /* 0x00000007130e7c23 */ /* 0x000fc200080108b8 */
[----:B------:R-:W-:Y:S01]  /*5810*/  MUFU.EX2 R7, R7 ;  /* 0x0000000700077308 */ /* 0x000fe20000000800 */
[----:B------:R-:W-:-:S01]  /*5820*/  FFMA.FTZ R15, R20, UR7, -R184 ;  /* 0x00000007140f7c23 */ /* 0x000fc200080108b8 */
[--C-:B------:R-:W-:Y:S01]  /*5830*/  FFMA.FTZ R20, R156, UR7, -R184.reuse ;  /* 0x000000079c147c23 */ /* 0x100fe200080108b8 */
[----:B------:R-:W-:-:S01]  /*5840*/  FFMA.FTZ R156, R160, UR7, -R184 ;  /* 0x00000007a09c7c23 */ /* 0x000fc200080108b8 */
[--C-:B------:R-:W-:Y:S01]  /*5850*/  FFMA.FTZ R160, R164, UR7, -R184.reuse ;  /* 0x00000007a4a07c23 */ /* 0x100fe200080108b8 */
[----:B------:R-:W-:-:S01]  /*5860*/  FFMA.FTZ R164, R167, UR7, -R184 ;  /* 0x00000007a7a47c23 */ /* 0x000fc200080108b8 */
[----:B--2---:R-:W-:Y:S01]  /*5870*/  FFMA.FTZ R167, R4, R5, R9 ;  /* 0x0000000504a77223 */ /* 0x004fe20000010009 */
[----:B------:R-:W-:-:S01]  /*5880*/  FFMA.FTZ R19, R155, UR7, -R184 ;  /* 0x000000079b137c23 */ /* 0x000fc200080108b8 */
[----:B------:R-:W0:Y:S01]  /*5890*/  MUFU.EX2 R10, R10 ;  /* 0x0000000a000a7308 */ /* 0x000e220000000800 */
[----:B------:R-:W-:-:S01]  /*58a0*/  FFMA.FTZ R23, R23, UR7, -R184 ;  /* 0x0000000717177c23 */ /* 0x000fc200080108b8 */
[--C-:B------:R-:W-:Y:S01]  /*58b0*/  FFMA.FTZ R155, R159, UR7, -R184.reuse ;  /* 0x000000079f9b7c23 */ /* 0x100fe200080108b8 */
[----:B------:R-:W-:-:S01]  /*58c0*/  FFMA.FTZ R159, R163, UR7, -R184 ;  /* 0x00000007a39f7c23 */ /* 0x000fc200080108b8 */
[----:B------:R-:W-:Y:S01]  /*58d0*/  FFMA.FTZ R181, R183, UR7, -R203 ;  /* 0x00000007b7b57c23 */ /* 0x000fe200080108cb */
[----:B------:R-:W-:-:S01]  /*58e0*/  FFMA.FTZ R163, R171, UR7, -R184 ;  /* 0x00000007aba37c23 */ /* 0x000fc200080108b8 */
[----:B-1----:R-:W-:Y:S01]  /*58f0*/  FADD.FTZ R167, R8, R167 ;  /* 0x000000a708a77221 */ /* 0x002fe20000010000 */
[----:B------:R-:W-:-:S01]  /*5900*/  FFMA.FTZ R183, R188, UR7, -R203 ;  /* 0x00000007bcb77c23 */ /* 0x000fc200080108cb */
[----:B------:R-:W1:Y:S01]  /*5910*/  MUFU.EX2 R11, R11 ;  /* 0x0000000b000b7308 */ /* 0x000e620000000800 */
[----:B------:R-:W-:-:S01]  /*5920*/  FFMA.FTZ R152, R152, UR7, -R184 ;  /* 0x0000000798987c23 */ /* 0x000fc200080108b8 */
[--C-:B------:R-:W-:Y:S01]  /*5930*/  FFMA.FTZ R203, R168, UR7, -R184.reuse ;  /* 0x00000007a8cb7c23 */ /* 0x100fe200080108b8 */
[----:B------:R-:W-:-:S01]  /*5940*/  FFMA.FTZ R168, R172, UR7, -R184 ;  /* 0x00000007aca87c23 */ /* 0x000fc200080108b8 */
[----:B---3--:R-:W-:Y:S01]  /*5950*/  FADD.FTZ R172, R12, R167 ;  /* 0x000000a70cac7221 */ /* 0x008fe20000010000 */
[----:B------:R-:W-:-:S01]  /*5960*/  FFMA.FTZ R175, R175, UR7, -R184 ;  /* 0x00000007afaf7c23 */ /* 0x000fc200080108b8 */
[--C-:B------:R-:W-:Y:S01]  /*5970*/  FFMA.FTZ R167, R190, UR7, -R184.reuse ;  /* 0x00000007bea77c23 */ /* 0x100fe200080108b8 */
[----:B------:R-:W-:-:S01]  /*5980*/  FFMA.FTZ R199, R199, UR7, -R184 ;  /* 0x00000007c7c77c23 */ /* 0x000fc200080108b8 */
[----:B------:R-:W2:Y:S01]  /*5990*/  MUFU.EX2 R186, R186 ;  /* 0x000000ba00ba7308 */ /* 0x000ea20000000800 */
[----:B0-----:R-:W-:-:S01]  /*59a0*/  FFMA.FTZ R6, R7, R6, R10 ;  /* 0x0000000607067223 */ /* 0x001fc2000001000a */
[----:B------:R-:W-:Y:S01]  /*59b0*/  FADD.FTZ R172, R205, R172 ;  /* 0x000000accdac7221 */ /* 0x000fe20000010000 */
[----:B------:R-:W-:-:S01]  /*59c0*/  FFMA.FTZ R200, R200, UR7, -R184 ;  /* 0x00000007c8c87c23 */ /* 0x000fc200080108b8 */
[----:B------:R-:W-:Y:S01]  /*59d0*/  F2FP.SATFINITE.E4M3.F32.PACK_AB_MERGE_C R205, R205, R12, RZ ;  /* 0x0000000ccdcd723e */ /* 0x000fe200048070ff */
[-C--:B------:R-:W-:Y:S01]  /*59e0*/  FMUL.FTZ R100, R100, R4.reuse ;  /* 0x0000000464647220 */ /* 0x080fe20000410000 */
[-C--:B------:R-:W-:Y:S01]  /*59f0*/  FMUL.FTZ R101, R101, R4.reuse ;  /* 0x0000000465657220 */ /* 0x080fe20000410000 */
[----:B------:R-:W-:Y:S01]  /*5a00*/  FMUL.FTZ R104, R104, R4 ;  /* 0x0000000468687220 */ /* 0x000fe20000410000 */
[----:B------:R-:W0:Y:S01]  /*5a10*/  MUFU.EX2 R187, R187 ;  /* 0x000000bb00bb7308 */ /* 0x000e220000000800 */
[----:B-1----:R-:W-:-:S01]  /*5a20*/  FADD.FTZ R171, R11, R6 ;  /* 0x000000060bab7221 */ /* 0x002fc20000010000 */
[----:B------:R-:W-:Y:S01]  /*5a30*/  FFMA.FTZ R6, R189, UR7, -R184 ;  /* 0x00000007bd067c23 */ /* 0x000fe200080108b8 */
[----:B------:R-:W-:-:S01]  /*5a40*/  FADD.FTZ R189, R13, R172 ;  /* 0x000000ac0dbd7221 */ /* 0x000fc20000010000 */
[-C--:B------:R-:W-:Y:S01]  /*5a50*/  FMUL.FTZ R105, R105, R4.reuse ;  /* 0x0000000469697220 */ /* 0x080fe20000410000 */
[-C--:B------:R-:W-:Y:S01]  /*5a60*/  FMUL.FTZ R108, R108, R4.reuse ;  /* 0x000000046c6c7220 */ /* 0x080fe20000410000 */
[-C--:B------:R-:W-:Y:S01]  /*5a70*/  FMUL.FTZ R109, R109, R4.reuse ;  /* 0x000000046d6d7220 */ /* 0x080fe20000410000 */
[----:B------:R-:W-:Y:S01]  /*5a80*/  FMUL.FTZ R112, R112, R4 ;  /* 0x0000000470707220 */ /* 0x000fe20000410000 */
[----:B------:R-:W1:Y:S01]  /*5a90*/  MUFU.EX2 R14, R14 ;  /* 0x0000000e000e7308 */ /* 0x000e620000000800 */
[----:B--2---:R-:W-:-:S01]  /*5aa0*/  FADD.FTZ R188, R186, R171 ;  /* 0x000000abbabc7221 */ /* 0x004fc20000010000 */
[-C--:B------:R-:W-:Y:S01]  /*5ab0*/  FMUL.FTZ R113, R113, R4.reuse ;  /* 0x0000000471717220 */ /* 0x080fe20000410000 */
[-C--:B------:R-:W-:Y:S01]  /*5ac0*/  FMUL.FTZ R116, R116, R4.reuse ;  /* 0x0000000474747220 */ /* 0x080fe20000410000 */
[-C--:B------:R-:W-:Y:S01]  /*5ad0*/  FMUL.FTZ R117, R117, R4.reuse ;  /* 0x0000000475757220 */ /* 0x080fe20000410000 */
[-C--:B------:R-:W-:Y:S01]  /*5ae0*/  FMUL.FTZ R120, R120, R4.reuse ;  /* 0x0000000478787220 */ /* 0x080fe20000410000 */
[-C--:B------:R-:W-:Y:S01]  /*5af0*/  FMUL.FTZ R121, R121, R4.reuse ;  /* 0x0000000479797220 */ /* 0x080fe20000410000 */
[----:B------:R-:W-:Y:S01]  /*5b00*/  FMUL.FTZ R124, R124, R4 ;  /* 0x000000047c7c7220 */ /* 0x000fe20000410000 */
[----:B------:R-:W2:Y:S01]  /*5b10*/  MUFU.EX2 R15, R15 ;  /* 0x0000000f000f7308 */ /* 0x000ea20000000800 */
[----:B0-----:R-:W-:-:S01]  /*5b20*/  FADD.FTZ R171, R187, R188 ;  /* 0x000000bcbbab7221 */ /* 0x001fc20000010000 */
[----:B------:R-:W-:Y:S01]  /*5b30*/  FADD.FTZ R188, R18, R189 ;  /* 0x000000bd12bc7221 */ /* 0x000fe20000010000 */
[----:B------:R-:W-:Y:S01]  /*5b40*/  F2FP.SATFINITE.E4M3.F32.PACK_AB_MERGE_C R186, R187, R186, RZ ;  /* 0x000000babbba723e */ /* 0x000fe200048070ff */
[-C--:B------:R-:W-:Y:S01]  /*5b50*/  FMUL.FTZ R125, R125, R4.reuse ;  /* 0x000000047d7d7220 */ /* 0x080fe20000410000 */
[-C--:B------:R-:W-:Y:S01]  /*5b60*/  FMUL.FTZ R128, R128, R4.reuse ;  /* 0x0000000480807220 */ /* 0x080fe20000410000 */
[-C--:B------:R-:W-:Y:S01]  /*5b70*/  FMUL.FTZ R129, R129, R4.reuse ;  /* 0x0000000481817220 */ /* 0x080fe20000410000 */
[----:B------:R-:W-:Y:S01]  /*5b80*/  FMUL.FTZ R132, R132, R4 ;  /* 0x0000000484847220 */ /* 0x000fe20000410000 */
[----:B------:R-:W0:Y:S01]  /*5b90*/  MUFU.EX2 R21, R21 ;  /* 0x0000001500157308 */ /* 0x000e220000000800 */
[----:B-1----:R-:W-:-:S01]  /*5ba0*/  FADD.FTZ R172, R14, R171 ;  /* 0x000000ab0eac7221 */ /* 0x002fc20000010000 */
[-C--:B------:R-:W-:Y:S01]  /*5bb0*/  FMUL.FTZ R133, R133, R4.reuse ;  /* 0x0000000485857220 */ /* 0x080fe20000410000 */
[-C--:B------:R-:W-:Y:S01]  /*5bc0*/  FMUL.FTZ R136, R136, R4.reuse ;  /* 0x0000000488887220 */ /* 0x080fe20000410000 */
[-C--:B------:R-:W-:Y:S01]  /*5bd0*/  FMUL.FTZ R137, R137, R4.reuse ;  /* 0x0000000489897220 */ /* 0x080fe20000410000 */
[-C--:B------:R-:W-:Y:S01]  /*5be0*/  FMUL.FTZ R140, R140, R4.reuse ;  /* 0x000000048c8c7220 */ /* 0x080fe20000410000 */
[-C--:B------:R-:W-:Y:S01]  /*5bf0*/  FMUL.FTZ R141, R141, R4.reuse ;  /* 0x000000048d8d7220 */ /* 0x080fe20000410000 */
[----:B------:R-:W-:Y:S01]  /*5c00*/  FMUL.FTZ R144, R144, R4 ;  /* 0x0000000490907220 */ /* 0x000fe20000410000 */
[----:B------:R-:W-:Y:S01]  /*5c10*/  MUFU.EX2 R23, R23 ;  /* 0x0000001700177308 */ /* 0x000fe20000000800 */
[----:B--2---:R-:W-:-:S01]  /*5c20*/  FADD.FTZ R190, R15, R172 ;  /* 0x000000ac0fbe7221 */ /* 0x004fc20000010000 */
[----:B------:R-:W-:Y:S01]  /*5c30*/  FFMA.FTZ R172, R191, UR7, -R184 ;  /* 0x00000007bfac7c23 */ /* 0x000fe200080108b8 */
[-C--:B------:R-:W-:Y:S01]  /*5c40*/  FMUL.FTZ R145, R145, R4.reuse ;  /* 0x0000000491917220 */ /* 0x080fe20000410000 */
[-C--:B------:R-:W-:Y:S01]  /*5c50*/  FMUL.FTZ R148, R148, R4.reuse ;  /* 0x0000000494947220 */ /* 0x080fe20000410000 */
[----:B------:R-:W-:Y:S01]  /*5c60*/  FMUL.FTZ R149, R149, R4 ;  /* 0x0000000495957220 */ /* 0x000fe20000410000 */
[-C--:B------:R-:W-:Y:S01]  /*5c70*/  FMUL.FTZ R26, R26, R7.reuse ;  /* 0x000000071a1a7220 */ /* 0x080fe20000410000 */
[----:B------:R-:W-:Y:S01]  /*5c80*/  FMUL.FTZ R27, R27, R7 ;  /* 0x000000071b1b7220 */ /* 0x000fe20000410000 */
[----:B------:R-:W1:Y:S01]  /*5c90*/  MUFU.EX2 R202, R202 ;  /* 0x000000ca00ca7308 */ /* 0x000e620000000800 */
[----:B0-----:R-:W-:-:S01]  /*5ca0*/  FADD.FTZ R171, R21, R188 ;  /* 0x000000bc15ab7221 */ /* 0x001fc20000010000 */
        /* <DEDUP_REMOVED lines=14> */
[----:B------:R-:W-:Y:S01]  /*5d90*/  MUFU.EX2 R19, R19 ;  /* 0x0000001300137308 */ /* 0x000fe20000000800 */
[----:B-1----:R-:W-:-:S01]  /*5da0*/  FADD.FTZ R188, R202, R171 ;  /* 0x000000abcabc7221 */ /* 0x002fc20000010000 */
[----:B------:R-:W-:Y:S01]  /*5db0*/  F2FP.SATFINITE.E4M3.F32.PACK_AB_MERGE_C R21, R202, R21, RZ ;  /* 0x00000015ca15723e */ /* 0x000fe200048070ff */
[-C--:B------:R-:W-:Y:S01]  /*5dc0*/  FMUL.FTZ R55, R55, R7.reuse ;  /* 0x0000000737377220 */ /* 0x080fe20000410000 */
[----:B------:R-:W-:Y:S01]  /*5dd0*/  FMUL.FTZ R58, R58, R7 ;  /* 0x000000073a3a7220 */ /* 0x000fe20000410000 */
[----:B------:R-:W-:-:S01]  /*5de0*/  FADD.FTZ R171, R17, R188 ;  /* 0x000000bc11ab7221 */ /* 0x000fc20000010000 */
[-C--:B------:R-:W-:Y:S01]  /*5df0*/  FMUL.FTZ R59, R59, R7.reuse ;  /* 0x000000073b3b7220 */ /* 0x080fe20000410000 */
[-C--:B------:R-:W-:Y:S01]  /*5e00*/  FMUL.FTZ R62, R62, R7.reuse ;  /* 0x000000073e3e7220 */ /* 0x080fe20000410000 */
[----:B------:R-:W0:Y:S01]  /*5e10*/  MUFU.EX2 R22, R22 ;  /* 0x0000001600167308 */ /* 0x000e220000000800 */
[-C--:B------:R-:W-:Y:S01]  /*5e20*/  FMUL.FTZ R63, R63, R7.reuse ;  /* 0x000000073f3f7220 */ /* 0x080fe20000410000 */
[-C--:B------:R-:W-:Y:S01]  /*5e30*/  FMUL.FTZ R66, R66, R7.reuse ;  /* 0x0000000742427220 */ /* 0x080fe20000410000 */
[-C--:B------:R-:W-:Y:S01]  /*5e40*/  FMUL.FTZ R67, R67, R7.reuse ;  /* 0x0000000743437220 */ /* 0x080fe20000410000 */
[-C--:B------:R-:W-:Y:S01]  /*5e50*/  FMUL.FTZ R70, R70, R7.reuse ;  /* 0x0000000746467220 */ /* 0x080fe20000410000 */
[-C--:B------:R-:W-:Y:S01]  /*5e60*/  FMUL.FTZ R71, R71, R7.reuse ;  /* 0x0000000747477220 */ /* 0x080fe20000410000 */
[-C--:B------:R-:W-:Y:S01]  /*5e70*/  FMUL.FTZ R74, R74, R7.reuse ;  /* 0x000000074a4a7220 */ /* 0x080fe20000410000 */
[-C--:B------:R-:W-:Y:S01]  /*5e80*/  FMUL.FTZ R75, R75, R7.reuse ;  /* 0x000000074b4b7220 */ /* 0x080fe20000410000 */
[----:B------:R-:W1:Y:S01]  /*5e90*/  MUFU.EX2 R20, R20 ;  /* 0x0000001400147308 */ /* 0x000e620000000800 */
[-C--:B------:R-:W-:Y:S01]  /*5ea0*/  FMUL.FTZ R78, R78, R7.reuse ;  /* 0x000000074e4e7220 */ /* 0x080fe20000410000 */
        /* <DEDUP_REMOVED lines=8> */
[-C--:B------:R-:W-:Y:S01]  /*5f30*/  FMUL.FTZ R91, R91, R7.reuse ;  /* 0x000000075b5b7220 */ /* 0x080fe20000410000 */
[-C--:B------:R-:W-:Y:S01]  /*5f40*/  FMUL.FTZ R94, R94, R7.reuse ;  /* 0x000000075e5e7220 */ /* 0x080fe20000410000 */
[----:B------:R-:W-:Y:S01]  /*5f50*/  FMUL.FTZ R95, R95, R7 ;  /* 0x000000075f5f7220 */ /* 0x000fe20000410000 */
[----:B------:R-:W-:-:S01]  /*5f60*/  FADD.FTZ R171, R153, R188 ;  /* 0x000000bc99ab7221 */ /* 0x000fc20000010000 */
[-C--:B------:R-:W-:Y:S01]  /*5f70*/  FMUL.FTZ R98, R98, R7.reuse ;  /* 0x0000000762627220 */ /* 0x080fe20000410000 */
[-C--:B------:R-:W-:Y:S01]  /*5f80*/  FMUL.FTZ R99, R99, R7.reuse ;  /* 0x0000000763637220 */ /* 0x080fe20000410000 */
[----:B------:R0:W-:Y:S01]  /*5f90*/  MUFU.EX2 R5, R175 ;  /* 0x000000af00057308 */ /* 0x0001e20000000800 */
[-C--:B------:R-:W-:Y:S01]  /*5fa0*/  FMUL.FTZ R102, R102, R7.reuse ;  /* 0x0000000766667220 */ /* 0x080fe20000410000 */
[-C--:B------:R-:W-:Y:S01]  /*5fb0*/  FMUL.FTZ R103, R103, R7.reuse ;  /* 0x0000000767677220 */ /* 0x080fe20000410000 */
[-C--:B------:R-:W-:Y:S01]  /*5fc0*/  FMUL.FTZ R106, R106, R7.reuse ;  /* 0x000000076a6a7220 */ /* 0x080fe20000410000 */
[-C--:B------:R-:W-:Y:S01]  /*5fd0*/  FMUL.FTZ R107, R107, R7.reuse ;  /* 0x000000076b6b7220 */ /* 0x080fe20000410000 */
[-C--:B------:R-:W-:Y:S01]  /*5fe0*/  FMUL.FTZ R110, R110, R7.reuse ;  /* 0x000000076e6e7220 */ /* 0x080fe20000410000 */
[-C--:B------:R-:W-:Y:S01]  /*5ff0*/  FMUL.FTZ R111, R111, R7.reuse ;  /* 0x000000076f6f7220 */ /* 0x080fe20000410000 */
[----:B------:R-:W-:Y:S01]  /*6000*/  FMUL.FTZ R114, R114, R7 ;  /* 0x0000000772727220 */ /* 0x000fe20000410000 */
[----:B------:R-:W3:Y:S01]  /*6010*/  MUFU.EX2 R154, R154 ;  /* 0x0000009a009a7308 */ /* 0x000ee20000000800 */
[----:B0-----:R-:W-:-:S01]  /*6020*/  FADD.FTZ R175, R23, R190 ;  /* 0x000000be17af7221 */ /* 0x001fc20000010000 */
[----:B------:R-:W-:Y:S01]  /*6030*/  F2FP.SATFINITE.E4M3.F32.PACK_AB_MERGE_C R23, R152, R23, RZ ;  /* 0x000000179817723e */ /* 0x000fe200048070ff */
[-C--:B------:R-:W-:Y:S01]  /*6040*/  FMUL.FTZ R115, R115, R7.reuse ;  /* 0x0000000773737220 */ /* 0x080fe20000410000 */
[----:B------:R-:W-:Y:S01]  /*6050*/  FMUL.FTZ R118, R118, R7 ;  /* 0x0000000776767220 */ /* 0x000fe20000410000 */
[----:B------:R-:W-:-:S01]  /*6060*/  FADD.FTZ R190, R152, R175 ;  /* 0x000000af98be7221 */ /* 0x000fc20000010000 */
[----:B------:R-:W-:Y:S01]  /*6070*/  FFMA.FTZ R175, R192, UR7, -R184 ;  /* 0x00000007c0af7c23 */ /* 0x000fe200080108b8 */
[----:B------:R-:W-:Y:S01]  /*6080*/  FMUL.FTZ R119, R119, R7 ;  /* 0x0000000777777220 */ /* 0x000fe20000410000 */
[----:B------:R-:W0:Y:S01]  /*6090*/  MUFU.EX2 R156, R156 ;  /* 0x0000009c009c7308 */ /* 0x000e220000000800 */
[----:B------:R-:W-:-:S01]  /*60a0*/  FADD.FTZ R189, R19, R190 ;  /* 0x000000be13bd7221 */ /* 0x000fc20000010000 */
[----:B------:R-:W-:Y:S01]  /*60b0*/  FFMA.FTZ R190, R193, UR7, -R184 ;  /* 0x00000007c1be7c23 */ /* 0x000fe200080108b8 */
[-C--:B------:R-:W-:Y:S01]  /*60c0*/  FMUL.FTZ R122, R122, R7.reuse ;  /* 0x000000077a7a7220 */ /* 0x080fe20000410000 */
[----:B------:R-:W-:Y:S01]  /*60d0*/  FMUL.FTZ R123, R123, R7 ;  /* 0x000000077b7b7220 */ /* 0x000fe20000410000 */
[----:B-1----:R-:W-:-:S01]  /*60e0*/  FADD.FTZ R192, R20, R189 ;  /* 0x000000bd14c07221 */ /* 0x002fc20000010000 */
[-C--:B------:R-:W-:Y:S01]  /*60f0*/  FMUL.FTZ R126, R126, R7.reuse ;  /* 0x000000077e7e7220 */ /* 0x080fe20000410000 */
[----:B------:R-:W-:Y:S01]  /*6100*/  FMUL.FTZ R127, R127, R7 ;  /* 0x000000077f7f7220 */ /* 0x000fe20000410000 */
[----:B------:R-:W1:Y:S01]  /*6110*/  MUFU.EX2 R158, R158 ;  /* 0x0000009e009e7308 */ /* 0x000e620000000800 */
[----:B--2---:R-:W-:-:S01]  /*6120*/  FADD.FTZ R189, R155, R192 ;  /* 0x000000c09bbd7221 */ /* 0x004fc20000010000 */
[----:B---3--:R-:W-:Y:S01]  /*6130*/  FADD.FTZ R191, R154, R171 ;  /* 0x000000ab9abf7221 */ /* 0x008fe20000010000 */
[----:B------:R-:W-:-:S01]  /*6140*/  FFMA.FTZ R171, R194, UR7, -R184 ;  /* 0x00000007c2ab7c23 */ /* 0x000fc200080108b8 */
        /* <DEDUP_REMOVED lines=8> */
[-C--:B------:R-:W-:Y:S01]  /*61d0*/  FMUL.FTZ R142, R142, R7.reuse ;  /* 0x000000078e8e7220 */ /* 0x080fe20000410000 */
[-C--:B------:R-:W-:Y:S01]  /*61e0*/  FMUL.FTZ R143, R143, R7.reuse ;  /* 0x000000078f8f7220 */ /* 0x080fe20000410000 */
[-C--:B------:R-:W-:Y:S01]  /*61f0*/  FMUL.FTZ R146, R146, R7.reuse ;  /* 0x0000000792927220 */ /* 0x080fe20000410000 */
[----:B------:R-:W-:Y:S01]  /*6200*/  FMUL.FTZ R147, R147, R7 ;  /* 0x0000000793937220 */ /* 0x000fe20000410000 */
[----:B------:R-:W0:Y:S01]  /*6210*/  MUFU.EX2 R161, R161 ;  /* 0x000000a100a17308 */ /* 0x000e220000000800 */
[----:B-1----:R-:W-:-:S01]  /*6220*/  FADD.FTZ R192, R158, R191 ;  /* 0x000000bf9ec07221 */ /* 0x002fc20000010000 */
[-C--:B------:R-:W-:Y:S01]  /*6230*/  FMUL.FTZ R150, R150, R7.reuse ;  /* 0x0000000796967220 */ /* 0x080fe20000410000 */
[----:B------:R-:W-:-:S05]  /*6240*/  FMUL.FTZ R151, R151, R7 ;  /* 0x0000000797977220 */ /* 0x000fca0000410000 */
[----:B------:R-:W1:Y:S01]  /*6250*/  MUFU.EX2 R160, R160 ;  /* 0x000000a000a07308 */ /* 0x000e620000000800 */
[----:B--2---:R-:W-:-:S01]  /*6260*/  FADD.FTZ R189, R159, R188 ;  /* 0x000000bc9fbd7221 */ /* 0x004fc20000010000 */
[----:B------:R-:W-:-:S06]  /*6270*/  FFMA.FTZ R188, R195, UR7, -R184 ;  /* 0x00000007c3bc7c23 */ /* 0x000fcc00080108b8 */
[----:B------:R-:W2:Y:S01]  /*6280*/  MUFU.EX2 R157, R157 ;  /* 0x0000009d009d7308 */ /* 0x000ea20000000800 */
[----:B0-----:R-:W-:-:S07]  /*6290*/  FADD.FTZ R192, R161, R192 ;  /* 0x000000c0a1c07221 */ /* 0x001fce0000010000 */
[----:B------:R-:W0:Y:S01]  /*62a0*/  MUFU.EX2 R164, R164 ;  /* 0x000000a400a47308 */ /* 0x000e220000000800 */
[----:B-1----:R-:W-:-:S07]  /*62b0*/  FADD.FTZ R189, R160, R189 ;  /* 0x000000bda0bd7221 */ /* 0x002fce0000010000 */
[----:B------:R-:W1:Y:S01]  /*62c0*/  MUFU.EX2 R204, R204 ;  /* 0x000000cc00cc7308 */ /* 0x000e620000000800 */
[----:B--2---:R-:W-:-:S07]  /*62d0*/  FADD.FTZ R191, R157, R192 ;  /* 0x000000c09dbf7221 */ /* 0x004fce0000010000 */
[----:B------:R-:W2:Y:S01]  /*62e0*/  MUFU.EX2 R203, R203 ;  /* 0x000000cb00cb7308 */ /* 0x000ea20000000800 */
[----:B0-----:R-:W-:-:S07]  /*62f0*/  FADD.FTZ R192, R164, R189 ;  /* 0x000000bda4c07221 */ /* 0x001fce0000010000 */
[----:B------:R-:W0:Y:S01]  /*6300*/  MUFU.EX2 R163, R163 ;  /* 0x000000a300a37308 */ /* 0x000e220000000800 */
[----:B-1----:R-:W-:-:S01]  /*6310*/  FADD.FTZ R189, R204, R191 ;  /* 0x000000bfccbd7221 */ /* 0x002fc20000010000 */
[----:B------:R-:W-:Y:S01]  /*6320*/  FFMA.FTZ R191, R196, UR7, -R184 ;  /* 0x00000007c4bf7c23 */ /* 0x000fe200080108b8 */
[----:B------:R-:W-:Y:S02]  /*6330*/  F2FP.SATFINITE.E4M3.F32.PACK_AB_MERGE_C R204, R204, R157, RZ ;  /* 0x0000009dcccc723e */ /* 0x000fe400048070ff */
[----:B------:R-:W-:Y:S02]  /*6340*/  FADD.FTZ R194, R162, R189 ;  /* 0x000000bda2c27221 */ /* 0x000fe40000010000 */
[----:B------:R-:W-:Y:S01]  /*6350*/  F2FP.SATFINITE.E4M3.F32.PACK_AB_MERGE_C R158, R161, R158, R204 ;  /* 0x0000009ea19e723e */ /* 0x000fe200048070cc */
[----:B------:R-:W1:Y:S01]  /*6360*/  MUFU.EX2 R165, R165 ;  /* 0x000000a500a57308 */ /* 0x000e620000000800 */
[----:B--2---:R-:W-:-:S01]  /*6370*/  FADD.FTZ R192, R203, R192 ;  /* 0x000000c0cbc07221 */ /* 0x004fc20000010000 */
[----:B------:R-:W-:-:S04]  /*6380*/  F2FP.SATFINITE.E4M3.F32.PACK_AB_MERGE_C R164, R203, R164, RZ ;  /* 0x000000a4cba4723e */ /* 0x000fc800048070ff */
[----:B------:R-:W-:Y:S02]  /*6390*/  F2FP.SATFINITE.E4M3.F32.PACK_AB_MERGE_C R159, R160, R159, R164 ;  /* 0x0000009fa09f723e */ /* 0x000fe400048070a4 */
[----:B------:R-:W2:Y:S01]  /*63a0*/  MUFU.EX2 R168, R168 ;  /* 0x000000a800a87308 */ /* 0x000ea20000000800 */
[----:B0-----:R-:W-:-:S01]  /*63b0*/  FADD.FTZ R189, R163, R192 ;  /* 0x000000c0a3bd7221 */ /* 0x001fc20000010000 */
[----:B------:R-:W-:-:S06]  /*63c0*/  FFMA.FTZ R192, R197, UR7, -R184 ;  /* 0x00000007c5c07c23 */ /* 0x000fcc00080108b8 */
[----:B------:R-:W0:Y:S01]  /*63d0*/  MUFU.EX2 R206, R206 ;  /* 0x000000ce00ce7308 */ /* 0x000e220000000800 */
[----:B-1----:R-:W-:-:S07]  /*63e0*/  FADD.FTZ R193, R165, R194 ;  /* 0x000000c2a5c17221 */ /* 0x002fce0000010000 */
[----:B------:R-:W1:Y:S01]  /*63f0*/  MUFU.EX2 R6, R6 ;  /* 0x0000000600067308 */ /* 0x000e620000000800 */
[----:B--2---:R-:W-:-:S01]  /*6400*/  FADD.FTZ R194, R168, R189 ;  /* 0x000000bda8c27221 */ /* 0x004fc20000010000 */
[--C-:B------:R-:W-:Y:S01]  /*6410*/  FFMA.FTZ R189, R198, UR7, -R184.reuse ;  /* 0x00000007c6bd7c23 */ /* 0x100fe200080108b8 */
[----:B------:R-:W-:-:S05]  /*6420*/  FFMA.FTZ R184, R201, UR7, -R184 ;  /* 0x00000007c9b87c23 */ /* 0x000fca00080108b8 */
[----:B------:R-:W2:Y:S01]  /*6430*/  MUFU.EX2 R166, R166 ;  /* 0x000000a600a67308 */ /* 0x000ea20000000800 */
[----:B0-----:R-:W-:-:S01]  /*6440*/  FADD.FTZ R196, R206, R193 ;  /* 0x000000c1cec47221 */ /* 0x001fc20000010000 */
[----:B------:R-:W-:Y:S01]  /*6450*/  FADD.FTZ R193, R5, R194 ;  /* 0x000000c205c17221 */ /* 0x000fe20000010000 */
[C---:B------:R-:W-:Y:S02]  /*6460*/  F2FP.SATFINITE.E4M3.F32.PACK_AB_MERGE_C R206, R207.reuse, R206, RZ ;  /* 0x000000cecfce723e */ /* 0x040fe400048070ff */
[----:B------:R-:W-:Y:S02]  /*6470*/  FADD.FTZ R195, R207, R196 ;  /* 0x000000c4cfc37221 */ /* 0x000fe40000010000 */
[----:B------:R-:W-:Y:S01]  /*6480*/  F2FP.SATFINITE.E4M3.F32.PACK_AB_MERGE_C R164, R165, R162, R206 ;  /* 0x000000a2a5a4723e */ /* 0x000fe200048070ce */
[----:B------:R-:W0:Y:S01]  /*6490*/  MUFU.EX2 R167, R167 ;  /* 0x000000a700a77308 */ /* 0x000e220000000800 */
[----:B-1----:R-:W-:-:S07]  /*64a0*/  FADD.FTZ R194, R6, R193 ;  /* 0x000000c106c27221 */ /* 0x002fce0000010000 */
[----:B------:R-:W1:Y:S01]  /*64b0*/  MUFU.EX2 R169, R169 ;  /* 0x000000a900a97308 */ /* 0x000e620000000800 */
[----:B--2---:R-:W-:-:S07]  /*64c0*/  FADD.FTZ R196, R166, R195 ;  /* 0x000000c3a6c47221 */ /* 0x004fce0000010000 */
[----:B------:R-:W2:Y:S01]  /*64d0*/  MUFU.EX2 R172, R172 ;  /* 0x000000ac00ac7308 */ /* 0x000ea20000000800 */
[----:B0-----:R-:W-:-:S07]  /*64e0*/  FADD.FTZ R193, R167, R194 ;  /* 0x000000c2a7c17221 */ /* 0x001fce0000010000 */
[----:B------:R-:W0:Y:S01]  /*64f0*/  MUFU.EX2 R178, R178 ;  /* 0x000000b200b27308 */ /* 0x000e220000000800 */
[----:B-1----:R-:W-:-:S07]  /*6500*/  FADD.FTZ R195, R169, R196 ;  /* 0x000000c4a9c37221 */ /* 0x002fce0000010000 */
[----:B------:R-:W1:Y:S01]  /*6510*/  MUFU.EX2 R175, R175 ;  /* 0x000000af00af7308 */ /* 0x000e620000000800 */
[----:B--2---:R-:W-:-:S01]  /*6520*/  FADD.FTZ R194, R172, R193 ;  /* 0x000000c1acc27221 */ /* 0x004fc20000010000 */
[----:B------:R-:W-:-:S06]  /*6530*/  F2FP.SATFINITE.E4M3.F32.PACK_AB_MERGE_C R193, R154, R153, RZ ;  /* 0x000000999ac1723e */ /* 0x000fcc00048070ff */
[----:B------:R-:W2:Y:S01]  /*6540*/  MUFU.EX2 R179, R179 ;  /* 0x000000b300b37308 */ /* 0x000ea20000000800 */
[----:B0-----:R-:W-:-:S07]  /*6550*/  FADD.FTZ R196, R178, R195 ;  /* 0x000000c3b2c47221 */ /* 0x001fce0000010000 */
[----:B------:R-:W0:Y:S01]  /*6560*/  MUFU.EX2 R190, R190 ;  /* 0x000000be00be7308 */ /* 0x000e220000000800 */
[----:B-1----:R-:W-:-:S07]  /*6570*/  FADD.FTZ R187, R175, R194 ;  /* 0x000000c2afbb7221 */ /* 0x002fce0000010000 */
[----:B------:R-:W1:Y:S01]  /*6580*/  MUFU.EX2 R173, R173 ;  /* 0x000000ad00ad7308 */ /* 0x000e620000000800 */
[----:B--2---:R-:W-:-:S01]  /*6590*/  FADD.FTZ R196, R179, R196 ;  /* 0x000000c4b3c47221 */ /* 0x004fc20000010000 */
[----:B------:R-:W-:-:S04]  /*65a0*/  F2FP.SATFINITE.E4M3.F32.PACK_AB_MERGE_C R178, R179, R178, RZ ;  /* 0x000000b2b3b2723e */ /* 0x000fc800048070ff */
[----:B------:R-:W-:Y:S02]  /*65b0*/  F2FP.SATFINITE.E4M3.F32.PACK_AB_MERGE_C R166, R169, R166, R178 ;  /* 0x000000a6a9a6723e */ /* 0x000fe400048070b2 */
[----:B------:R-:W2:Y:S01]  /*65c0*/  MUFU.EX2 R171, R171 ;  /* 0x000000ab00ab7308 */ /* 0x000ea20000000800 */
[----:B0-----:R-:W-:-:S01]  /*65d0*/  FADD.FTZ R194, R190, R187 ;  /* 0x000000bbbec27221 */ /* 0x001fc20000010000 */
[----:B------:R-:W-:-:S04]  /*65e0*/  F2FP.SATFINITE.E4M3.F32.PACK_AB_MERGE_C R175, R190, R175, RZ ;  /* 0x000000afbeaf723e */ /* 0x000fc800048070ff */
[----:B------:R-:W-:Y:S02]  /*65f0*/  F2FP.SATFINITE.E4M3.F32.PACK_AB_MERGE_C R167, R172, R167, R175 ;  /* 0x000000a7aca7723e */ /* 0x000fe400048070af */
[----:B------:R-:W0:Y:S01]  /*6600*/  MUFU.EX2 R174, R174 ;  /* 0x000000ae00ae7308 */ /* 0x000e220000000800 */
[----:B-1----:R-:W-:-:S07]  /*6610*/  FADD.FTZ R187, R173, R196 ;  /* 0x000000c4adbb7221 */ /* 0x002fce0000010000 */
[----:B------:R-:W1:Y:S01]  /*6620*/  MUFU.EX2 R188, R188 ;  /* 0x000000bc00bc7308 */ /* 0x000e620000000800 */
[----:B--2---:R-:W-:-:S01]  /*6630*/  FADD.FTZ R153, R171, R194 ;  /* 0x000000c2ab997221 */ /* 0x004fc20000010000 */
[----:B------:R-:W-:Y:S02]  /*6640*/  F2FP.SATFINITE.E4M3.F32.PACK_AB_MERGE_C R194, R156, R155, RZ ;  /* 0x0000009b9cc2723e */ /* 0x000fe400048070ff */
[----:B------:R-:W-:-:S04]  /*6650*/  F2FP.SATFINITE.E4M3.F32.PACK_AB_MERGE_C R156, R22, R17, R193 ;  /* 0x00000011169c723e */ /* 0x000fc800048070c1 */
        /* <DEDUP_REMOVED lines=9> */
[----:B0-----:R-:W-:-:S07]  /*66f0*/  FADD.FTZ R155, R191, R152 ;  /* 0x00000098bf9b7221 */ /* 0x001fce0000010000 */
[----:B------:R-:W0:Y:S01]  /*6700*/  MUFU.EX2 R176, R176 ;  /* 0x000000b000b07308 */ /* 0x000e220000000800 */
[----:B-1----:R-:W-:-:S01]  /*6710*/  FADD.FTZ R157, R181, R154 ;  /* 0x0000009ab59d7221 */ /* 0x002fc20000010000 */
[----:B------:R-:W-:Y:S02]  /*6720*/  F2FP.SATFINITE.E4M3.F32.PACK_AB_MERGE_C R180, R181, R180, RZ ;  /* 0x000000b4b5b4723e */ /* 0x000fe400048070ff */
[----:B------:R-:W-:Y:S02]  /*6730*/  F2FP.SATFINITE.E4M3.F32.PACK_AB_MERGE_C R154, R18, R13, R21 ;  /* 0x0000000d129a723e */ /* 0x000fe40004807015 */
[----:B------:R-:W-:Y:S02]  /*6740*/  F2FP.SATFINITE.E4M3.F32.PACK_AB_MERGE_C R160, R174, R173, R180 ;  /* 0x000000adaea0723e */ /* 0x000fe400048070b4 */
[----:B------:R-:W1:Y:S01]  /*6750*/  MUFU.EX2 R189, R189 ;  /* 0x000000bd00bd7308 */ /* 0x000e620000000800 */
[----:B--2---:R-:W-:-:S01]  /*6760*/  FADD.FTZ R152, R192, R155 ;  /* 0x0000009bc0987221 */ /* 0x004fc20000010000 */
[----:B------:R-:W-:-:S04]  /*6770*/  F2FP.SATFINITE.E4M3.F32.PACK_AB_MERGE_C R191, R192, R191, RZ ;  /* 0x000000bfc0bf723e */ /* 0x000fc800048070ff */
[----:B------:R-:W-:Y:S02]  /*6780*/  F2FP.SATFINITE.E4M3.F32.PACK_AB_MERGE_C R161, R188, R171, R191 ;  /* 0x000000abbca1723e */ /* 0x000fe400048070bf */
[----:B------:R-:W2:Y:S01]  /*6790*/  MUFU.EX2 R177, R177 ;  /* 0x000000b100b17308 */ /* 0x000ea20000000800 */
[----:B0-----:R-:W-:-:S01]  /*67a0*/  FADD.FTZ R6, R176, R157 ;  /* 0x0000009db0067221 */ /* 0x001fc20000010000 */
[----:B------:R-:W-:-:S06]  /*67b0*/  F2FP.SATFINITE.E4M3.F32.PACK_AB_MERGE_C R157, R20, R19, R194 ;  /* 0x00000013149d723e */ /* 0x000fcc00048070c2 */
        /* <DEDUP_REMOVED lines=8> */
[----:B------:R-:W-:-:S06]  /*6840*/  F2FP.SATFINITE.E4M3.F32.PACK_AB_MERGE_C R155, R15, R14, R23 ;  /* 0x0000000e0f9b723e */ /* 0x000fcc0004807017 */
[----:B------:R-:W1:Y:S01]  /*6850*/  MUFU.EX2 R153, R184 ;  /* 0x000000b800997308 */ /* 0x000e620000000800 */
[----:B--2---:R-:W-:-:S01]  /*6860*/  FADD.FTZ R152, R200, R5 ;  /* 0x00000005c8987221 */ /* 0x004fc20000010000 */
[C---:B0-----:R-:W-:Y:S01]  /*6870*/  F2FP.SATFINITE.E4M3.F32.PACK_AB_MERGE_C R182, R183.reuse, R182, RZ ;  /* 0x000000b6b7b6723e */ /* 0x041fe200048070ff */
[----:B------:R-:W-:-:S03]  /*6880*/  FADD.FTZ R5, R183, R6 ;  /* 0x00000006b7057221 */ /* 0x000fc60000010000 */
[----:B------:R-:W-:Y:S02]  /*6890*/  F2FP.SATFINITE.E4M3.F32.PACK_AB_MERGE_C R162, R177, R176, R182 ;  /* 0x000000b0b1a2723e */ /* 0x000fe400048070b6 */
[C---:B-1----:R-:W-:Y:S01]  /*68a0*/  F2FP.SATFINITE.E4M3.F32.PACK_AB_MERGE_C R200, R153.reuse, R200, RZ ;  /* 0x000000c899c8723e */ /* 0x042fe200048070ff */
[----:B------:R-:W-:Y:S01]  /*68b0*/  FADD.FTZ R6, R153, R152 ;  /* 0x0000009899067221 */ /* 0x000fe20000010000 */
[----:B------:R-:W-:Y:S02]  /*68c0*/  F2FP.SATFINITE.E4M3.F32.PACK_AB_MERGE_C R152, R8, R9, R205 ;  /* 0x000000090898723e */ /* 0x000fe400048070cd */
[----:B------:R-:W-:Y:S02]  /*68d0*/  F2FP.SATFINITE.E4M3.F32.PACK_AB_MERGE_C R153, R11, R10, R186 ;  /* 0x0000000a0b99723e */ /* 0x000fe400048070ba */
[----:B------:R-:W-:Y:S01]  /*68e0*/  F2FP.SATFINITE.E4M3.F32.PACK_AB_MERGE_C R163, R12, R189, R200 ;  /* 0x000000bd0ca3723e */ /* 0x000fe200048070c8 */
[----:B------:R-:W-:Y:S06]  /*68f0*/  @!P0 BRA `(.L_x_29) ;  /* 0x0000000000048947 */ /* 0x000fec0003800000 */
[----:B------:R-:W-:Y:S01]  /*6900*/  BPT.TRAP 0x1 ;  /* 0x000000040000795c */ /* 0x000fe20000300000 */
.L_x_29:
[----:B------:R-:W-:-:S04]  /*6910*/  IMAD.U32 R4, RZ, RZ, UR52 ;  /* 0x00000034ff047e24 */ /* 0x000fc8000f8e00ff */
[----:B------:R0:W1:Y:S01]  /*6920*/  SYNCS.PHASECHK.TRANS64.TRYWAIT P2, [UR51+0x38850], R4 ;  /* 0x03885004ff0075a7 */ /* 0x0000620008040173 */
[----:B------:R-:W-:Y:S05]  /*6930*/  @!P0 BRA `(.L_x_30) ;  /* 0x0000000000048947 */ /* 0x000fea0003800000 */
[----:B------:R-:W-:Y:S01]  /*6940*/  BPT.TRAP 0x1 ;  /* 0x000000040000795c */ /* 0x000fe20000300000 */
.L_x_30:
[----:B-1----:R-:W-:Y:S05]  /*6950*/  @P2 BRA `(.L_x_31) ;  /* 0x00000000000c2947 */ /* 0x002fea0003800000 */
[----:B0-----:R-:W-:-:S04]  /*6960*/  IMAD.U32 R4, RZ, RZ, UR52 ;  /* 0x00000034ff047e24 */ /* 0x001fc8000f8e00ff */
[----:B------:R-:W0:Y:S02]  /*6970*/  SYNCS.PHASECHK.TRANS64.TRYWAIT P2, [UR51+0x38850], R4 ;  /* 0x03885004ff0075a7 */ /* 0x000e240008040173 */
[----:B0-----:R-:W-:Y:S05]  /*6980*/  @!P2 BRA `(.L_x_32) ;  /* 0x0000009800e8a947 */ /* 0x001fea0003800000 */
.L_x_31:
[----:B------:R1:W-:Y:S01]  /*6990*/  BAR.SYNC.DEFER_BLOCKING R3, 0x100 ;  /* 0x000400030000751d */ /* 0x0003e20000010000 */
[----:B------:R-:W-:-:S05]  /*69a0*/  ULEA UR6, UR49, UR44, 0xb ;  /* 0x0000002c31067291 */ /* 0x000fca000f8e583f */
[----:B------:R-:W-:Y:S02]  /*69b0*/  UMOV UR11, 0x40000040 ;  /* 0x40000040000b7882 */ /* 0x000fe40000000000 */
[----:B------:R-:W-:Y:S01]  /*69c0*/  UMOV UR10, UR6 ;  /* 0x00000006000a7c82 */ /* 0x000fe20008000000 */
[----:B------:R-:W-:-:S06]  /*69d0*/  WARPGROUP.ARRIVE ;  /* 0x00000000000079c5 */ /* 0x000fcc0000000000 */
[----:B------:R-:W-:Y:S01]  /*69e0*/  QGMMA.64x256x32.F32.E4M3.E4M3 R24, R152, gdesc[UR8], R24, gsb0 ;  /* 0x03e0000898187df3 */ /* 0x000fe20008000818 */
[----:B------:R-:W-:Y:S01]  /*69f0*/  UIADD3 UR10, UR6, 0x2, URZ ;  /* 0x00000002060a7890 */ /* 0x000fe2000fffe03f */
[----:B------:R-:W-:Y:S01]  /*6a00*/  UMOV UR11, 0x40000040 ;  /* 0x40000040000b7882 */ /* 0x000fe20000000000 */
[----:B------:R-:W-:Y:S02]  /*6a10*/  WARPGROUP.DEPBAR.LE gsb0, 0x0 ;  /* 0x00008000000079c5 */ /* 0x000fe40000010000 */
[----:B------:R-:W-:-:S15]  /*6a20*/  WARPGROUP.ARRIVE ;  /* 0x00000000000079c5 */ /* 0x000fde0000000000 */
[----:B------:R-:W-:-:S08]  /*6a30*/  NOP ;  /* 0x0000000000007918 */ /* 0x000fd00000000000 */
        /* <DEDUP_REMOVED lines=12> */
[----:B------:R-:W-:Y:S03]  /*6b00*/  QGMMA.64x256x32.F32.E4M3.E4M3 R24, R160, gdesc[UR8], R24, gsb0 ;  /* 0x03e00008a0187df3 */ /* 0x000fe60008000818 */
[----:B------:R-:W-:Y:S02]  /*6b10*/  WARPGROUP.DEPBAR.LE gsb0, 0x0 ;  /* 0x00008000000079c5 */ /* 0x000fe40000010000 */
[----:B-1----:R-:W-:Y:S05]  /*6b20*/  @!P0 BRA `(.L_x_33) ;  /* 0x0000000000048947 */ /* 0x002fea0003800000 */
[----:B------:R-:W-:Y:S01]  /*6b30*/  BPT.TRAP 0x1 ;  /* 0x000000040000795c */ /* 0x000fe20000300000 */
.L_x_33:
[----:B------:R-:W-:Y:S01]  /*6b40*/  UIADD3 UR51, UR51, 0x38860, URZ ;  /* 0x0003886033337890 */ /* 0x000fe2000fffe03f */
[----:B0-----:R-:W-:Y:S01]  /*6b50*/  IMAD.MOV.U32 R7, RZ, RZ, R170 ;  /* 0x000000ffff077224 */ /* 0x001fe200078e00aa */
[----:B------:R-:W-:Y:S01]  /*6b60*/  UMOV UR6, UR49 ;  /* 0x0000003100067c82 */ /* 0x000fe20008000000 */
[----:B------:R-:W-:Y:S01]  /*6b70*/  IMAD.MOV.U32 R4, RZ, RZ, R185 ;  /* 0x000000ffff047224 */ /* 0x000fe200078e00b9 */
[----:B------:R-:W-:-:S09]  /*6b80*/  UPRMT UR51, UR50, 0x654, UR51 ;  /* 0x0000065432337896 */ /* 0x000fd20008000033 */
[----:B------:R-:W-:Y:S01]  /*6b90*/  SYNCS.ARRIVE.TRANS64.RED.A1T0 RZ, [UR51], RZ ;  /* 0x000000ffffff79a7 */ /* 0x000fe20008100433 */
[----:B------:R-:W-:Y:S05]  /*6ba0*/  @P1 BRA `(.L_x_34) ;  /* 0xffffffd400701947 */ /* 0x000fea000383ffff */
.L_x_23:
[----:B------:R-:W-:Y:S01]  /*6bb0*/  ULDC.64 UR8, c[0x0][0x9a0] ;  /* 0x0002680000087ab9 */ /* 0x000fe20000000a00 */
[----:B------:R-:W-:Y:S01]  /*6bc0*/  IMAD.MOV.U32 R3, RZ, RZ, 0x3f800000 ;  /* 0x3f800000ff037424 */ /* 0x000fe200078e00ff */
[----:B------:R-:W-:Y:S01]  /*6bd0*/  UISETP.NE.U32.AND UP0, UPT, UR8, URZ, UPT ;  /* 0x0000003f0800728c */ /* 0x000fe2000bf05070 */
[----:B------:R2:W-:Y:S06]  /*6be0*/  BAR.ARV R2, 0x100 ;  /* 0x000400020000751d */ /* 0x0005ec0000002000 */
[----:B------:R-:W-:Y:S02]  /*6bf0*/  UISETP.NE.AND.EX UP0, UPT, UR9, URZ, UPT, UP0 ;  /* 0x0000003f0900728c */ /* 0x000fe4000bf05300 */
[----:B------:R-:W-:Y:S06]  /*6c00*/  BAR.ARV 0x8, 0x180 ;  /* 0x0206000000007b1d */ /* 0x000fec0000002000 */
[----:B------:R-:W-:-:S03]  /*6c10*/  PLOP3.LUT P0, PT, PT, PT, UP0, 0x80, 0x0 ;  /* 0x000000000000781c */ /* 0x000fc60003f0f008 */
[----:B------:R-:W-:Y:S01]  /*6c20*/  @UP0 ULDC.64 UR10, c[0x0][0x9c8] ;  /* 0x00027200000a0ab9 */ /* 0x000fe20000000a00 */
[----:B------:R-:W-:Y:S02]  /*6c30*/  @UP0 USHF.R.S32.HI UR12, URZ, 0x1f, UR38 ;  /* 0x0000001f3f0c0899 */ /* 0x000fe40008011426 */
[----:B------:R-:W-:Y:S02]  /*6c40*/  @UP0 UIMAD UR6, UR40, UR10, URZ ;  /* 0x0000000a280602a4 */ /* 0x000fe4000f8e023f */
[----:B------:R-:W-:Y:S02]  /*6c50*/  @UP0 UIMAD.WIDE.U32 UR4, UR37, UR10, URZ ;  /* 0x0000000a250402a5 */ /* 0x000fe4000f8e003f */
[----:B------:R-:W-:-:S03]  /*6c60*/  @UP0 UIMAD UR6, UR37, UR11, UR6 ;  /* 0x0000000b250602a4 */ /* 0x000fc6000f8e0206 */
[----:B------:R-:W-:Y:S01]  /*6c70*/  @UP0 ULDC.64 UR10, c[0x0][0x9d0] ;  /* 0x00027400000a0ab9 */ /* 0x000fe20000000a00 */
[----:B------:R-:W-:Y:S02]  /*6c80*/  @UP0 UIADD3 UR5, UR5, UR6, URZ ;  /* 0x0000000605050290 */ /* 0x000fe4000fffe03f */
[----:B------:R-:W-:Y:S02]  /*6c90*/  @UP0 UIMAD UR6, UR12, UR10, URZ ;  /* 0x0000000a0c0602a4 */ /* 0x000fe4000f8e023f */
[----:B------:R-:W-:Y:S02]  /*6ca0*/  @UP0 UIMAD.WIDE.U32 UR4, UR38, UR10, UR4 ;  /* 0x0000000a260402a5 */ /* 0x000fe4000f8e0004 */
[----:B------:R-:W-:Y:S02]  /*6cb0*/  @UP0 UIMAD UR6, UR38, UR11, UR6 ;  /* 0x0000000b260602a4 */ /* 0x000fe4000f8e0206 */
[----:B------:R-:W-:Y:S02]  /*6cc0*/  @UP0 ULEA UR8, UP1, UR4, UR8, 0x2 ;  /* 0x0000000804080291 */ /* 0x000fe4000f82103f */
[----:B------:R-:W-:-:S04]  /*6cd0*/  @UP0 UIADD3 UR5, UR5, UR6, URZ ;  /* 0x0000000605050290 */ /* 0x000fc8000fffe03f */
[----:B------:R-:W-:Y:S01]  /*6ce0*/  @UP0 ULEA.HI.X UR9, UR4, UR9, UR5, 0x2, UP1 ;  /* 0x0000000904090291 */ /* 0x000fe200088f1405 */
[----:B------:R-:W-:-:S05]  /*6cf0*/  IMAD.U32 R8, RZ, RZ, UR8 ;  /* 0x00000008ff087e24 */ /* 0x000fca000f8e00ff */
[----:B------:R-:W-:-:S05]  /*6d00*/  IMAD.U32 R9, RZ, RZ, UR9 ;  /* 0x00000009ff097e24 */ /* 0x000fca000f8e00ff */
[----:B------:R0:W4:Y:S01]  /*6d10*/  @P0 LDG.E R3, desc[UR46][R8.64] ;  /* 0x0000002e08030981 */ /* 0x000122000c1e1900 */
[----:B------:R-:W-:Y:S02]  /*6d20*/  IMAD.U32 R13, RZ, RZ, UR7 ;  /* 0x00000007ff0d7e24 */ /* 0x000fe4000f8e00ff */
[----:B--2---:R-:W-:Y:S01]  /*6d30*/  IMAD.MOV.U32 R2, RZ, RZ, -0x800000 ;  /* 0xff800000ff027424 */ /* 0x004fe200078e00ff */
[----:B------:R-:W2:Y:S04]  /*6d40*/  SHFL.BFLY PT, R0, R5, 0x2, 0x1f ;  /* 0x0c401f0005007f89 */ /* 0x000ea800000e0000 */
[----:B---3--:R-:W1:Y:S01]  /*6d50*/  SHFL.BFLY PT, R7, R6, 0x2, 0x1f ;  /* 0x0c401f0006077f89 */ /* 0x008e6200000e0000 */
[----:B0-----:R-:W-:Y:S02]  /*6d60*/  IMAD.MOV.U32 R8, RZ, RZ, RZ ;  /* 0x000000ffff087224 */ /* 0x001fe400078e00ff */
[----:B--2---:R-:W-:Y:S01]  /*6d70*/  FADD.FTZ R0, R0, R5 ;  /* 0x0000000500007221 */ /* 0x004fe20000010000 */
[----:B-1----:R-:W-:Y:S01]  /*6d80*/  FADD.FTZ R4, R7, R6 ;  /* 0x0000000607047221 */ /* 0x002fe20000010000 */
[----:B------:R-:W-:-:S03]  /*6d90*/  IMAD.MOV.U32 R6, RZ, RZ, RZ ;  /* 0x000000ffff067224 */ /* 0x000fc600078e00ff */
[----:B------:R-:W0:Y:S04]  /*6da0*/  SHFL.BFLY PT, R7, R0, 0x1, 0x1f ;  /* 0x0c201f0000077f89 */ /* 0x000e2800000e0000 */
[----:B------:R-:W1:Y:S01]  /*6db0*/  SHFL.BFLY PT, R11, R4, 0x1, 0x1f ;  /* 0x0c201f00040b7f89 */ /* 0x000e6200000e0000 */
[----:B0-----:R-:W-:Y:S01]  /*6dc0*/  FADD.FTZ R10, R0, R7 ;  /* 0x00000007000a7221 */ /* 0x001fe20000010000 */
[----:B------:R-:W-:Y:S02]  /*6dd0*/  IMAD.MOV.U32 R0, RZ, RZ, -0x800000 ;  /* 0xff800000ff007424 */ /* 0x000fe400078e00ff */
[----:B-1----:R-:W-:Y:S02]  /*6de0*/  FADD.FTZ R11, R4, R11 ;  /* 0x0000000b040b7221 */ /* 0x002fe40000010000 */
[C---:B------:R-:W-:Y:S01]  /*6df0*/  FSETP.NE.FTZ.AND P0, PT, R10.reuse, RZ, PT ;  /* 0x000000ff0a00720b */ /* 0x040fe20003f15000 */
[----:B------:R-:W-:Y:S01]  /*6e00*/  FMUL.FTZ R12, R10, 0.00390625 ;  /* 0x3b8000000a0c7820 */ /* 0x000fe20000410000 */
[----:B------:R-:W-:Y:S01]  /*6e10*/  MOV R4, UR7 ;  /* 0x0000000700047c02 */ /* 0x000fe20008000f00 */
[----:B------:R-:W-:-:S03]  /*6e20*/  FMUL.FTZ R9, R11, 0.00390625 ;  /* 0x3b8000000b097820 */ /* 0x000fc60000410000 */
[----:B------:R-:W-:Y:S02]  /*6e30*/  FSETP.NE.FTZ.AND P1, PT, R12, RZ, PT ;  /* 0x000000ff0c00720b */ /* 0x000fe40003f35000 */
[----:B------:R-:W-:-:S05]  /*6e40*/  FSETP.NE.FTZ.AND P2, PT, R9, RZ, PT ;  /* 0x000000ff0900720b */ /* 0x000fca0003f55000 */
[----:B------:R0:W-:Y:S01]  /*6e50*/  @P0 MUFU.RCP R8, R10 ;  /* 0x0000000a00080308 */ /* 0x0001e20000001000 */
[----:B------:R-:W-:-:S05]  /*6e60*/  FSETP.NE.FTZ.AND P0, PT, R11, RZ, PT ;  /* 0x000000ff0b00720b */ /* 0x000fca0003f15000 */
[----:B------:R-:W-:Y:S02]  /*6e70*/  @P1 FMUL.FTZ R4, R4, 0.69314718246459960938 ;  /* 0x3f31721804041820 */ /* 0x000fe40000410000 */
[----:B------:R-:W1:Y:S01]  /*6e80*/  @P2 MUFU.LG2 R7, R9 ;  /* 0x0000000900072308 */ /* 0x000e620000000c00 */
[----:B0-----:R-:W-:-:S07]  /*6e90*/  @P2 FMUL.FTZ R10, R13, 0.69314718246459960938 ;  /* 0x3f3172180d0a2820 */ /* 0x001fce0000410000 */
[----:B------:R-:W0:Y:S08]  /*6ea0*/  @P1 MUFU.LG2 R5, R12 ;  /* 0x0000000c00051308 */ /* 0x000e300000000c00 */
[----:B------:R-:W2:Y:S01]  /*6eb0*/  @P0 MUFU.RCP R6, R11 ;  /* 0x0000000b00060308 */ /* 0x000ea20000001000 */
[----:B-1----:R-:W-:Y:S01]  /*6ec0*/  @P2 FMUL.FTZ R7, R7, 0.69314718246459960938 ;  /* 0x3f31721807072820 */ /* 0x002fe20000410000 */
[----:B------:R-:W-:-:S03]  /*6ed0*/  PLOP3.LUT P0, PT, PT, PT, PT, 0x8, 0x0 ;  /* 0x000000000000781c */ /* 0x000fc60003f0e170 */
[----:B------:R-:W-:Y:S01]  /*6ee0*/  @P2 FFMA.FTZ R0, R10, R170, R7 ;  /* 0x000000aa0a002223 */ /* 0x000fe20000010007 */
[----:B0-----:R-:W-:-:S04]  /*6ef0*/  @P1 FMUL.FTZ R5, R5, 0.69314718246459960938 ;  /* 0x3f31721805051820 */ /* 0x001fc80000410000 */
[----:B------:R-:W-:Y:S01]  /*6f00*/  @P1 FFMA.FTZ R2, R4, R185, R5 ;  /* 0x000000b904021223 */ /* 0x000fe20000010005 */
[-C--:B----4-:R-:W-:Y:S01]  /*6f10*/  FMUL.FTZ R8, R8, R3.reuse ;  /* 0x0000000308087220 */ /* 0x090fe20000410000 */
[----:B--2---:R-:W-:-:S03]  /*6f20*/  FMUL.FTZ R3, R6, R3 ;  /* 0x0000000306037220 */ /* 0x004fc60000410000 */
[-C--:B------:R-:W-:Y:S01]  /*6f30*/  FMUL.FTZ R24, R24, R8.reuse ;  /* 0x0000000818187220 */ /* 0x080fe20000410000 */
        /* <DEDUP_REMOVED lines=62> */
[----:B------:R-:W-:Y:S01]  /*7320*/  FMUL.FTZ R145, R145, R8 ;  /* 0x0000000891917220 */ /* 0x000fe20000410000 */
        /* <DEDUP_REMOVED lines=63> */
[----:B------:R-:W-:-:S07]  /*7720*/  FMUL.FTZ R147, R147, R3 ;  /* 0x0000000393937220 */ /* 0x000fce0000410000 */
.L_x_10:
[----:B------:R-:W-:Y:S05]  /*7730*/  @P0 BRA `(.L_x_35) ;  /* 0x00000038006c0947 */ /* 0x000fea0003800000 */
[----:B------:R-:W0:Y:S01]  /*7740*/  S2R R7, SR_TID.X ;  /* 0x0000000000077919 */ /* 0x000e220000002100 */
[----:B------:R-:W-:Y:S01]  /*7750*/  ULDC.64 UR4, c[0x4][0x38] ;  /* 0x01000e0000047ab9 */ /* 0x000fe20000000a00 */
[----:B------:R-:W-:Y:S01]  /*7760*/  ULDC.64 UR8, c[0x0][0xbd0] ;  /* 0x0002f40000087ab9 */ /* 0x000fe20000000a00 */
[----:B------:R-:W-:Y:S01]  /*7770*/  USHF.R.S32.HI UR7, URZ, 0x1f, UR38 ;  /* 0x0000001f3f077899 */ /* 0x000fe20008011426 */
[----:B------:R-:W-:Y:S01]  /*7780*/  ULDC.64 UR10, c[0x0][0xb38] ;  /* 0x0002ce00000a7ab9 */ /* 0x000fe20000000a00 */
[----:B0-----:R-:W-:-:S05]  /*7790*/  IMAD.SHL.U32 R3, R7, 0x4, RZ ;  /* 0x0000000407037824 */ /* 0x001fca00078e00ff */
[----:B------:R-:W-:Y:S01]  /*77a0*/  LOP3.LUT R3, R3, 0xc, RZ, 0xc0, !PT ;  /* 0x0000000c03037812 */ /* 0x000fe200078ec0ff */
[----:B------:R-:W-:Y:S03]  /*77b0*/  BAR.SYNC.DEFER_BLOCKING 0x1, 0x100 ;  /* 0x0044000000007b1d */ /* 0x000fe60000010000 */
[----:B------:R-:W-:-:S05]  /*77c0*/  IADD3 R4, P0, R3, UR4, RZ ;  /* 0x0000000403047c10 */ /* 0x000fca000ff1e0ff */
[----:B------:R-:W-:-:S05]  /*77d0*/  IMAD.X R5, RZ, RZ, UR5, P0 ;  /* 0x00000005ff057e24 */ /* 0x000fca00080e06ff */
[----:B------:R0:W2:Y:S01]  /*77e0*/  LDG.E.CONSTANT R3, desc[UR46][R4.64] ;  /* 0x0000002e04037981 */ /* 0x0000a2000c1e9900 */
[----:B------:R-:W-:Y:S01]  /*77f0*/  LOP3.LUT P0, R9, R7, 0x3, RZ, 0xc0, !PT ;  /* 0x0000000307097812 */ /* 0x000fe2000780c0ff */
[----:B------:R-:W-:Y:S01]  /*7800*/  UIMAD.WIDE.U32 UR4, UR38, UR8, URZ ;  /* 0x00000008260472a5 */ /* 0x000fe2000f8e003f */
[----:B------:R-:W-:Y:S01]  /*7810*/  BSSY B0, `(.L_x_36) ;  /* 0x00002b3000007945 */ /* 0x000fe20003800000 */
[----:B------:R-:W-:Y:S01]  /*7820*/  UIMAD UR6, UR7, UR8, URZ ;  /* 0x00000008070672a4 */ /* 0x000fe2000f8e023f */
[----:B------:R-:W-:Y:S01]  /*7830*/  ISETP.EQ.OR P0, PT, R9, 0x3, !P0 ;  /* 0x000000030900780c */ /* 0x000fe20004702670 */
[----:B------:R-:W-:Y:S02]  /*7840*/  UIMAD UR8, UR7, UR10, URZ ;  /* 0x0000000a070872a4 */ /* 0x000fe4000f8e023f */
[----:B------:R-:W-:Y:S01]  /*7850*/  UIMAD UR9, UR38, UR9, UR6 ;  /* 0x00000009260972a4 */ /* 0x000fe2000f8e0206 */
[----:B------:R-:W-:Y:S01]  /*7860*/  SEL R206, R10, R39, P0 ;  /* 0x000000270ace7207 */ /* 0x000fe20000000000 */
[----:B------:R-:W-:Y:S01]  /*7870*/  UIMAD.WIDE.U32 UR6, UR38, UR10, URZ ;  /* 0x0000000a260672a5 */ /* 0x000fe2000f8e003f */
[----:B------:R-:W-:Y:S01]  /*7880*/  SEL R15, R39, R10, P0 ;  /* 0x0000000a270f7207 */ /* 0x000fe20000000000 */
[----:B------:R-:W-:Y:S01]  /*7890*/  VIADD R10, R7, 0xffffff80 ;  /* 0xffffff80070a7836 */ /* 0x000fe20000000000 */
[----:B------:R-:W-:Y:S01]  /*78a0*/  SEL R30, R44, R45, P0 ;  /* 0x0000002d2c1e7207 */ /* 0x000fe20000000000 */
[----:B------:R-:W-:Y:S01]  /*78b0*/  UIADD3 UR9, UR5, UR9, URZ ;  /* 0x0000000905097290 */ /* 0x000fe2000fffe03f */
[----:B------:R-:W-:Y:S01]  /*78c0*/  SEL R44, R45, R44, P0 ;  /* 0x0000002c2d2c7207 */ /* 0x000fe20000000000 */
[----:B------:R-:W-:Y:S01]  /*78d0*/  UIMAD UR8, UR38, UR11, UR8 ;  /* 0x0000000b260872a4 */ /* 0x000fe2000f8e0208 */
[----:B0-----:R-:W-:-:S02]  /*78e0*/  SHF.R.S32.HI R5, RZ, 0x1f, R10 ;  /* 0x0000001fff057819 */ /* 0x001fc4000001140a */
[----:B------:R-:W-:Y:S01]  /*78f0*/  SEL R204, R34, R35, P0 ;  /* 0x0000002322cc7207 */ /* 0x000fe20000000000 */
[----:B------:R-:W-:Y:S01]  /*7900*/  UIADD3 UR8, UR7, UR8, URZ ;  /* 0x0000000807087290 */ /* 0x000fe2000fffe03f */
[----:B------:R-:W-:Y:S02]  /*7910*/  LEA.HI R4, R5, R10, RZ, 0x7 ;  /* 0x0000000a05047211 */ /* 0x000fe400078f38ff */
[----:B------:R-:W-:Y:S02]  /*7920*/  SEL R34, R35, R34, P0 ;  /* 0x0000002223227207 */ /* 0x000fe40000000000 */
[----:B------:R-:W-:Y:S02]  /*7930*/  LOP3.LUT R7, R4, 0xffffff80, RZ, 0xc0, !PT ;  /* 0xffffff8004077812 */ /* 0x000fe400078ec0ff */
[----:B------:R-:W-:Y:S02]  /*7940*/  SEL R220, R86, R87, P0 ;  /* 0x0000005756dc7207 */ /* 0x000fe40000000000 */
[----:B------:R-:W-:Y:S01]  /*7950*/  SEL R35, R87, R86, P0 ;  /* 0x0000005657237207 */ /* 0x000fe20000000000 */
[----:B------:R-:W-:Y:S01]  /*7960*/  IMAD.IADD R45, R10, 0x1, -R7 ;  /* 0x000000010a2d7824 */ /* 0x000fe200078e0a07 */
[----:B------:R-:W-:-:S02]  /*7970*/  SEL R208, R42, R43, P0 ;  /* 0x0000002b2ad07207 */ /* 0x000fc40000000000 */
[----:B------:R-:W-:Y:S02]  /*7980*/  SEL R17, R43, R42, P0 ;  /* 0x0000002a2b117207 */ /* 0x000fe40000000000 */
[----:B------:R-:W-:Y:S02]  /*7990*/  SHF.R.S32.HI R86, RZ, 0x1f, R45 ;  /* 0x0000001fff567819 */ /* 0x000fe4000001142d */
[----:B------:R-:W-:Y:S02]  /*79a0*/  SEL R42, R46, R47, P0 ;  /* 0x0000002f2e2a7207 */ /* 0x000fe40000000000 */
[----:B------:R-:W-:Y:S02]  /*79b0*/  SEL R19, R47, R46, P0 ;  /* 0x0000002e2f137207 */ /* 0x000fe40000000000 */
[----:B------:R-:W-:Y:S02]  /*79c0*/  LEA.HI R5, R5, R10, RZ, 0x2 ;  /* 0x0000000a05057211 */ /* 0x000fe400078f10ff */
[----:B------:R-:W-:-:S02]  /*79d0*/  LEA.HI R47, R86, R45, RZ, 0x2 ;  /* 0x0000002d562f7211 */ /* 0x000fc400078f10ff */
[----:B------:R-:W-:Y:S02]  /*79e0*/  SEL R202, R6, R31, P0 ;  /* 0x0000001f06ca7207 */ /* 0x000fe40000000000 */
[----:B------:R-:W-:Y:S02]  /*79f0*/  SEL R31, R31, R6, P0 ;  /* 0x000000061f1f7207 */ /* 0x000fe40000000000 */
[----:B------:R-:W-:Y:S02]  /*7a00*/  LOP3.LUT R7, R5, 0xfffffffc, RZ, 0xc0, !PT ;  /* 0xfffffffc05077812 */ /* 0x000fe400078ec0ff */
[----:B------:R-:W-:Y:S02]  /*7a10*/  SHF.R.S32.HI R9, RZ, 0x7, R4 ;  /* 0x00000007ff097819 */ /* 0x000fe40000011404 */
[----:B------:R-:W-:Y:S01]  /*7a20*/  SHF.R.S32.HI R5, RZ, 0x2, R47 ;  /* 0x00000002ff057819 */ /* 0x000fe2000001142f */
[----:B------:R-:W-:Y:S01]  /*7a30*/  IMAD.IADD R11, R10, 0x1, -R7 ;  /* 0x000000010a0b7824 */ /* 0x000fe200078e0a07 */
[----:B------:R-:W-:Y:S01]  /*7a40*/  SHF.R.S32.HI R6, RZ, 0x1f, R47 ;  /* 0x0000001fff067819 */ /* 0x000fe2000001142f */
[----:B------:R-:W-:Y:S01]  /*7a50*/  IMAD.U32 R7, RZ, RZ, UR7 ;  /* 0x00000007ff077e24 */ /* 0x000fe2000f8e00ff */
[----:B------:R-:W-:Y:S01]  /*7a60*/  SEL R20, R36, R37, P0 ;  /* 0x0000002524147207 */ /* 0x000fe20000000000 */
[----:B------:R-:W-:Y:S01]  /*7a70*/  IMAD.U32 R7, RZ, RZ, UR8 ;  /* 0x00000008ff077e24 */ /* 0x000fe2000f8e00ff */
[----:B------:R-:W-:-:S02]  /*7a80*/  SEL R36, R37, R36, P0 ;  /* 0x0000002425247207 */ /* 0x000fc40000000000 */
[----:B------:R-:W0:Y:S01]  /*7a90*/  S2R R37, SR_CTAID.X ;  /* 0x0000000000257919 */ /* 0x000e220000002500 */
[----:B------:R-:W-:Y:S02]  /*7aa0*/  LEA.HI R4, R4, R9, RZ, 0x1 ;  /* 0x0000000904047211 */ /* 0x000fe400078f08ff */
[----:B------:R-:W-:Y:S02]  /*7ab0*/  LEA.HI R6, R6, R5, RZ, 0x3 ;  /* 0x0000000506067211 */ /* 0x000fe400078f18ff */
[----:B------:R-:W-:Y:S02]  /*7ac0*/  LOP3.LUT R4, R4, 0x3fffffe, RZ, 0xc0, !PT ;  /* 0x03fffffe04047812 */ /* 0x000fe400078ec0ff */
[----:B------:R-:W-:Y:S02]  /*7ad0*/  LOP3.LUT R6, R6, 0xfffffff8, RZ, 0xc0, !PT ;  /* 0xfffffff806067812 */ /* 0x000fe400078ec0ff */
[----:B------:R-:W-:Y:S01]  /*7ae0*/  SEL R14, R24, R25, P0 ;  /* 0x00000019180e7207 */ /* 0x000fe20000000000 */
[----:B------:R-:W-:Y:S01]  /*7af0*/  IMAD.IADD R9, R9, 0x1, -R4 ;  /* 0x0000000109097824 */ /* 0x000fe200078e0a04 */
[----:B------:R-:W-:Y:S01]  /*7b00*/  LEA.HI R4, R86, R45, RZ, 0x5 ;  /* 0x0000002d56047211 */ /* 0x000fe200078f28ff */
[----:B------:R-:W-:Y:S01]  /*7b10*/  IMAD.IADD R5, R5, 0x1, -R6 ;  /* 0x0000000105057824 */ /* 0x000fe200078e0a06 */
[----:B------:R-:W-:-:S02]  /*7b20*/  LEA.HI R6, R11, R11, RZ, 0x1 ;  /* 0x0000000b0b067211 */ /* 0x000fc400078f08ff */
[----:B------:R-:W-:Y:S02]  /*7b30*/  SEL R24, R25, R24, P0 ;  /* 0x0000001819187207 */ /* 0x000fe40000000000 */
[----:B------:R-:W-:Y:S02]  /*7b40*/  SEL R168, R88, R89, P0 ;  /* 0x0000005958a87207 */ /* 0x000fe40000000000 */
[----:B------:R-:W-:Y:S02]  /*7b50*/  SEL R200, R26, R27, P0 ;  /* 0x0000001b1ac87207 */ /* 0x000fe40000000000 */
[----:B------:R-:W-:Y:S02]  /*7b60*/  SEL R46, R50, R51, P0 ;  /* 0x00000033322e7207 */ /* 0x000fe40000000000 */
[----:B------:R-:W-:Y:S02]  /*7b70*/  SEL R21, R51, R50, P0 ;  /* 0x0000003233157207 */ /* 0x000fe40000000000 */
[----:B------:R-:W-:-:S02]  /*7b80*/  SEL R88, R89, R88, P0 ;  /* 0x0000005859587207 */ /* 0x000fc40000000000 */
        /* <DEDUP_REMOVED lines=9> */
[----:B------:R-:W-:Y:S02]  /*7c20*/  SHF.R.S32.HI R4, RZ, 0x5, R4 ;  /* 0x00000005ff047819 */ /* 0x000fe40000011404 */
[----:B------:R-:W-:Y:S01]  /*7c30*/  LOP3.LUT R86, R6, 0x1ffffffe, RZ, 0xc0, !PT ;  /* 0x1ffffffe06567812 */ /* 0x000fe200078ec0ff */
[----:B------:R-:W-:Y:S01]  /*7c40*/  IMAD.U32 R6, RZ, RZ, UR6 ;  /* 0x00000006ff067e24 */ /* 0x000fe2000f8e00ff */
[----:B------:R-:W-:Y:S01]  /*7c50*/  SEL R176, R104, R105, P0 ;  /* 0x0000006968b07207 */ /* 0x000fe20000000000 */
[----:B------:R-:W-:Y:S01]  /*7c60*/  IMAD R10, R4, 0x10, R5 ;  /* 0x00000010040a7824 */ /* 0x000fe200078e0205 */
[----:B------:R-:W-:Y:S01]  /*7c70*/  SEL R66, R102, R103, P0 ;  /* 0x0000006766427207 */ /* 0x000fe20000000000 */
[----:B------:R-:W-:Y:S01]  /*7c80*/  IMAD.IADD R11, R11, 0x1, -R86 ;  /* 0x000000010b0b7824 */ /* 0x000fe200078e0a56 */
[----:B------:R-:W-:Y:S01]  /*7c90*/  SEL R125, R103, R102, P0 ;  /* 0x00000066677d7207 */ /* 0x000fe20000000000 */
[----:B------:R-:W-:Y:S01]  /*7ca0*/  IMAD R10, R9, 0x40, R10 ;  /* 0x00000040090a7824 */ /* 0x000fe200078e020a */
[----:B------:R-:W-:Y:S01]  /*7cb0*/  SEL R104, R105, R104, P0 ;  /* 0x0000006869687207 */ /* 0x000fe20000000000 */
[----:B------:R-:W-:Y:S01]  /*7cc0*/  IMAD.U32 R4, RZ, RZ, UR4 ;  /* 0x00000004ff047e24 */ /* 0x000fe2000f8e00ff */
[----:B------:R-:W-:Y:S01]  /*7cd0*/  SEL R180, R112, R113, P0 ;  /* 0x0000007170b47207 */ /* 0x000fe20000000000 */
[--C-:B------:R-:W-:Y:S01]  /*7ce0*/  IMAD R11, R11, 0x8, R10.reuse ;  /* 0x000000080b0b7824 */ /* 0x100fe200078e020a */
[----:B------:R-:W-:Y:S01]  /*7cf0*/  SEL R102, R106, R107, P0 ;  /* 0x0000006b6a667207 */ /* 0x000fe20000000000 */
[----:B0-----:R-:W-:Y:S01]  /*7d00*/  IMAD R10, R37, 0x80, R10 ;  /* 0x00000080250a7824 */ /* 0x001fe200078e020a */
[----:B------:R-:W-:Y:S01]  /*7d10*/  SEL R112, R113, R112, P0 ;  /* 0x0000007071707207 */ /* 0x000fe20000000000 */
[----:B------:R-:W-:Y:S01]  /*7d20*/  IMAD R11, R37, 0x80, R11 ;  /* 0x00000080250b7824 */ /* 0x000fe200078e020b */
[----:B------:R-:W-:Y:S01]  /*7d30*/  SEL R182, R116, R117, P0 ;  /* 0x0000007574b67207 */ /* 0x000fe20000000000 */
[----:B------:R-:W0:Y:S01]  /*7d40*/  S2UR UR4, SR_CTAID.Y ;  /* 0x00000000000479c3 */ /* 0x000e220000002600 */
[----:B------:R-:W-:Y:S01]  /*7d50*/  SEL R222, R94, R95, P0 ;  /* 0x0000005f5ede7207 */ /* 0x000fe20000000000 */
[----:B------:R-:W-:Y:S01]  /*7d60*/  IMAD.U32 R5, RZ, RZ, UR5 ;  /* 0x00000005ff057e24 */ /* 0x000fe2000f8e00ff */
[----:B------:R-:W-:Y:S01]  /*7d70*/  SEL R172, R96, R97, P0 ;  /* 0x0000006160ac7207 */ /* 0x000fe20000000000 */
[----:B------:R-:W-:Y:S01]  /*7d80*/  ULDC.64 UR6, c[0x0][0xb48] ;  /* 0x0002d20000067ab9 */ /* 0x000fe20000000a00 */
        /* <DEDUP_REMOVED lines=8> */
[----:B------:R-:W-:Y:S02]  /*7e10*/  LOP3.LUT R86, R47, 0x7ffffffc, RZ, 0xc0, !PT ;  /* 0x7ffffffc2f567812 */ /* 0x000fe400078ec0ff */
[----:B------:R-:W-:Y:S02]  /*7e20*/  SEL R52, R53, R52, P0 ;  /* 0x0000003435347207 */ /* 0x000fe40000000000 */
[----:B------:R-:W-:Y:S01]  /*7e30*/  SEL R70, R71, R70, P0 ;  /* 0x0000004647467207 */ /* 0x000fe20000000000 */
[----:B------:R-:W-:Y:S01]  /*7e40*/  IMAD.IADD R9, R45, 0x1, -R86 ;  /* 0x000000012d097824 */ /* 0x000fe200078e0a56 */
[----:B------:R-:W-:Y:S02]  /*7e50*/  SEL R98, R99, R98, P0 ;  /* 0x0000006263627207 */ /* 0x000fe40000000000 */
[----:B------:R-:W-:Y:S01]  /*7e60*/  SEL R16, R28, R29, P0 ;  /* 0x0000001d1c107207 */ /* 0x000fe20000000000 */
[----:B------:R-:W-:Y:S01]  /*7e70*/  IMAD.SHL.U32 R9, R9, 0x2, RZ ;  /* 0x0000000209097824 */ /* 0x000fe200078e00ff */
        /* <DEDUP_REMOVED lines=65> */
[----:B------:R-:W-:Y:S02]  /*8290*/  LOP3.LUT P1, RZ, R45, 0x3, RZ, 0xc0, !PT ;  /* 0x000000032dff7812 */ /* 0x000fe4000782c0ff */
[----:B------:R-:W-:-:S02]  /*82a0*/  SEL R144, R145, R144, P0 ;  /* 0x0000009091907207 */ /* 0x000fc40000000000 */
[----:B------:R-:W-:Y:S02]  /*82b0*/  SEL R138, R139, R138, P0 ;  /* 0x0000008a8b8a7207 */ /* 0x000fe40000000000 */
[----:B------:R-:W-:Y:S02]  /*82c0*/  SEL R122, R123, R122, P0 ;  /* 0x0000007a7b7a7207 */ /* 0x000fe40000000000 */
[----:B------:R-:W-:Y:S02]  /*82d0*/  SEL R92, R93, R92, P0 ;  /* 0x0000005c5d5c7207 */ /* 0x000fe40000000000 */
[----:B------:R-:W-:Y:S02]  /*82e0*/  SEL R140, R141, R140, P0 ;  /* 0x0000008c8d8c7207 */ /* 0x000fe40000000000 */
[----:B------:R-:W-:Y:S02]  /*82f0*/  SEL R142, R143, R142, P0 ;  /* 0x0000008e8f8e7207 */ /* 0x000fe40000000000 */
[----:B--2---:R-:W-:Y:S01]  /*8300*/  LOP3.LUT R89, R3, 0x2, RZ, 0x3c, !PT ;  /* 0x0000000203597812 */ /* 0x004fe200078e3cff */
[----:B------:R-:W-:Y:S01]  /*8310*/  SHFL.IDX PT, R14, R14, R3, 0x1c1f ;  /* 0x001c1f030e0e7589 */ /* 0x000fe200000e0000 */
[----:B------:R-:W-:-:S02]  /*8320*/  SEL R128, R129, R128, P0 ;  /* 0x0000008081807207 */ /* 0x000fc40000000000 */
[----:B------:R-:W-:Y:S01]  /*8330*/  SEL R130, R131, R130, P0 ;  /* 0x0000008283827207 */ /* 0x000fe20000000000 */
[----:B------:R-:W1:Y:S01]  /*8340*/  SHFL.IDX PT, R95, R24, R89, 0x1c1f ;  /* 0x001c1f59185f7589 */ /* 0x000e6200000e0000 */
[----:B------:R-:W-:Y:S02]  /*8350*/  SEL R126, R127, R126, P0 ;  /* 0x0000007e7f7e7207 */ /* 0x000fe40000000000 */
[----:B------:R-:W-:Y:S01]  /*8360*/  MOV R5, UR9 ;  /* 0x0000000900057c02 */ /* 0x000fe20008000f00 */
[----:B------:R-:W-:Y:S01]  /*8370*/  SHFL.IDX PT, R97, R174, R3, 0x1c1f ;  /* 0x001c1f03ae617589 */ /* 0x000fe200000e0000 */
[----:B------:R-:W-:-:S03]  /*8380*/  ULDC.64 UR8, c[0x0][0xb28] ;  /* 0x0002ca0000087ab9 */ /* 0x000fc60000000a00 */
[----:B------:R-:W-:Y:S04]  /*8390*/  SHFL.IDX PT, R100, R100, R89, 0x1c1f ;  /* 0x001c1f5964647589 */ /* 0x000fe800000e0000 */
[----:B------:R-:W-:Y:S04]  /*83a0*/  SHFL.IDX PT, R47, R102, R3, 0x1c1f ;  /* 0x001c1f03662f7589 */ /* 0x000fe800000e0000 */
[----:B------:R1:W-:Y:S04]  /*83b0*/  SHFL.IDX PT, R71, R30, R3, 0x1c1f ;  /* 0x001c1f031e477589 */ /* 0x0003e800000e0000 */
[----:B------:R-:W-:Y:S04]  /*83c0*/  SHFL.IDX PT, R99, R176, R3, 0x1c1f ;  /* 0x001c1f03b0637589 */ /* 0x000fe800000e0000 */
[----:B------:R-:W-:Y:S01]  /*83d0*/  SHFL.IDX PT, R102, R44, R89, 0x1c1f ;  /* 0x001c1f592c667589 */ /* 0x000fe200000e0000 */
[----:B-1----:R-:W-:-:S03]  /*83e0*/  SEL R30, R14, R95, P0 ;  /* 0x0000005f0e1e7207 */ /* 0x002fc60000000000 */
[----:B------:R-:W-:Y:S04]  /*83f0*/  SHFL.IDX PT, R104, R104, R89, 0x1c1f ;  /* 0x001c1f5968687589 */ /* 0x000fe800000e0000 */
        /* <DEDUP_REMOVED lines=66> */
[----:B------:R1:W-:Y:S04]  /*8820*/  SHFL.IDX PT, R139, R8, R89, 0x1c1f ;  /* 0x001c1f59088b7589 */ /* 0x0003e800000e0000 */
[----:B------:R-:W-:Y:S04]  /*8830*/  SHFL.IDX PT, R155, R80, R89, 0x1c1f ;  /* 0x001c1f59509b7589 */ /* 0x000fe800000e0000 */
[----:B------:R-:W-:Y:S01]  /*8840*/  SHFL.IDX PT, R108, R108, R89, 0x1c1f ;  /* 0x001c1f596c6c7589 */ /* 0x000fe200000e0000 */
[----:B-1----:R-:W1:Y:S03]  /*8850*/  LDC R8, c[0x0][0xbe8] ;  /* 0x0002fa00ff087b82 */ /* 0x002e660000000800 */
[----:B------:R-:W2:Y:S04]  /*8860*/  SHFL.IDX PT, R79, R32, R89, 0x1c1f ;  /* 0x001c1f59204f7589 */ /* 0x000ea800000e0000 */
[----:B------:R-:W-:Y:S04]  /*8870*/  SHFL.IDX PT, R186, R40, R89, 0x1c1f ;  /* 0x001c1f5928ba7589 */ /* 0x000fe800000e0000 */
[----:B------:R-:W3:Y:S04]  /*8880*/  SHFL.IDX PT, R149, R76, R89, 0x1c1f ;  /* 0x001c1f594c957589 */ /* 0x000ee800000e0000 */
[----:B------:R2:W-:Y:S04]  /*8890*/  SHFL.IDX PT, R80, R26, R89, 0x1c1f ;  /* 0x001c1f591a507589 */ /* 0x0005e800000e0000 */
[----:B------:R-:W4:Y:S04]  /*88a0*/  SHFL.IDX PT, R83, R60, R89, 0x1c1f ;  /* 0x001c1f593c537589 */ /* 0x000f2800000e0000 */
[----:B------:R-:W-:Y:S01]  /*88b0*/  SHFL.IDX PT, R120, R120, R89, 0x1c1f ;  /* 0x001c1f5978787589 */ /* 0x000fe200000e0000 */
[----:B-1----:R-:W-:-:S03]  /*88c0*/  ISETP.NE.AND P2, PT, R8, 0x1, PT ;  /* 0x000000010800780c */ /* 0x002fc60003f45270 */
[----:B------:R-:W-:Y:S01]  /*88d0*/  SHFL.IDX PT, R76, R34, R89, 0x1c1f ;  /* 0x001c1f59224c7589 */ /* 0x000fe200000e0000 */
[----:B--2---:R-:W-:Y:S02]  /*88e0*/  SEL R26, R18, R79, P0 ;  /* 0x0000004f121a7207 */ /* 0x004fe40000000000 */
[----:B------:R-:W-:Y:S01]  /*88f0*/  SEL R24, R79, R18, P0 ;  /* 0x000000124f187207 */ /* 0x000fe20000000000 */
[----:B------:R-:W-:Y:S04]  /*8900*/  SHFL.IDX PT, R151, R72, R89, 0x1c1f ;  /* 0x001c1f5948977589 */ /* 0x000fe800000e0000 */
[----:B------:R-:W-:Y:S01]  /*8910*/  SHFL.IDX PT, R178, R144, R89, 0x1c1f ;  /* 0x001c1f5990b27589 */ /* 0x000fe200000e0000 */
[----:B---3--:R-:W-:-:S03]  /*8920*/  SEL R79, R149, R162, P0 ;  /* 0x000000a2954f7207 */ /* 0x008fc60000000000 */
[----:B------:R-:W-:Y:S04]  /*8930*/  SHFL.IDX PT, R123, R31, R89, 0x1c1f ;  /* 0x001c1f591f7b7589 */ /* 0x000fe800000e0000 */
[----:B------:R4:W-:Y:S04]  /*8940*/  SHFL.IDX PT, R72, R15, R89, 0x1c1f ;  /* 0x001c1f590f487589 */ /* 0x0009e800000e0000 */
[----:B------:R-:W1:Y:S04]  /*8950*/  SHFL.IDX PT, R188, R48, R89, 0x1c1f ;  /* 0x001c1f5930bc7589 */ /* 0x000e6800000e0000 */
[----:B------:R2:W3:Y:S01]  /*8960*/  SHFL.IDX PT, R174, R17, R89, 0x1c1f ;  /* 0x001c1f5911ae7589 */ /* 0x0004e200000e0000 */
[----:B----4-:R-:W-:-:S03]  /*8970*/  SEL R15, R154, R83, P0 ;  /* 0x000000539a0f7207 */ /* 0x010fc60000000000 */
[----:B------:R4:W5:Y:S04]  /*8980*/  SHFL.IDX PT, R48, R19, R89, 0x1c1f ;  /* 0x001c1f5913307589 */ /* 0x00096800000e0000 */
[----:B------:R0:W-:Y:S01]  /*8990*/  SHFL.IDX PT, R93, R28, R89, 0x1c1f ;  /* 0x001c1f591c5d7589 */ /* 0x0001e200000e0000 */
[----:B--2---:R-:W-:-:S03]  /*89a0*/  SEL R17, R137, R146, P0 ;  /* 0x0000009289117207 */ /* 0x004fc60000000000 */
[----:B------:R2:W5:Y:S01]  /*89b0*/  SHFL.IDX PT, R134, R21, R89, 0x1c1f ;  /* 0x001c1f5915867589 */ /* 0x00056200000e0000 */
[----:B----4-:R-:W-:-:S03]  /*89c0*/  SEL R19, R146, R137, P0 ;  /* 0x0000008992137207 */ /* 0x010fc60000000000 */
[----:B------:R4:W5:Y:S01]  /*89d0*/  SHFL.IDX PT, R135, R25, R89, 0x1c1f ;  /* 0x001c1f5919877589 */ /* 0x00096200000e0000 */
[----:B0-----:R-:W-:Y:S02]  /*89e0*/  SEL R28, R95, R14, P0 ;  /* 0x0000000e5f1c7207 */ /* 0x001fe40000000000 */
[----:B------:R-:W-:Y:S01]  /*89f0*/  SEL R95, R97, R100, P0 ;  /* 0x00000064615f7207 */ /* 0x000fe20000000000 */
[----:B------:R0:W5:Y:S01]  /*8a00*/  SHFL.IDX PT, R144, R23, R89, 0x1c1f ;  /* 0x001c1f5917907589 */ /* 0x00016200000e0000 */
[----:B------:R-:W-:Y:S02]  /*8a10*/  SEL R97, R100, R97, P0 ;  /* 0x0000006164617207 */ /* 0x000fe40000000000 */
[----:B--2---:R-:W-:Y:S01]  /*8a20*/  SEL R21, R102, R71, P0 ;  /* 0x0000004766157207 */ /* 0x004fe20000000000 */
[----:B------:R2:W-:Y:S01]  /*8a30*/  SHFL.IDX PT, R44, R98, R89, 0x1c1f ;  /* 0x001c1f59622c7589 */ /* 0x0005e200000e0000 */
[----:B------:R-:W-:Y:S02]  /*8a40*/  SEL R100, R104, R99, P0 ;  /* 0x0000006368647207 */ /* 0x000fe40000000000 */
[----:B----4-:R-:W-:Y:S01]  /*8a50*/  SEL R25, R119, R20, P0 ;  /* 0x0000001477197207 */ /* 0x010fe20000000000 */
[----:B------:R-:W4:Y:S01]  /*8a60*/  SHFL.IDX PT, R145, R56, R89, 0x1c1f ;  /* 0x001c1f5938917589 */ /* 0x000f2200000e0000 */
[----:B-1----:R-:W-:-:S02]  /*8a70*/  SEL R18, R69, R188, P0 ;  /* 0x000000bc45127207 */ /* 0x002fc40000000000 */
[----:B0-----:R-:W-:Y:S01]  /*8a80*/  SEL R23, R71, R102, P0 ;  /* 0x0000006647177207 */ /* 0x001fe20000000000 */
[----:B------:R-:W-:Y:S01]  /*8a90*/  SHFL.IDX PT, R176, R140, R89, 0x1c1f ;  /* 0x001c1f598cb07589 */ /* 0x000fe200000e0000 */
[----:B------:R-:W-:Y:S02]  /*8aa0*/  SEL R102, R103, R112, P0 ;  /* 0x0000007067667207 */ /* 0x000fe40000000000 */
[----:B--2---:R-:W-:Y:S01]  /*8ab0*/  SEL R98, R99, R104, P0 ;  /* 0x0000006863627207 */ /* 0x004fe20000000000 */
[----:B------:R-:W0:Y:S01]  /*8ac0*/  SHFL.IDX PT, R140, R29, R89, 0x1c1f ;  /* 0x001c1f591d8c7589 */ /* 0x000e2200000e0000 */
[----:B------:R-:W-:Y:S02]  /*8ad0*/  SEL R104, R112, R103, P0 ;  /* 0x0000006770687207 */ /* 0x000fe40000000000 */
[----:B------:R-:W-:Y:S01]  /*8ae0*/  SEL R103, R105, R116, P0 ;  /* 0x0000007469677207 */ /* 0x000fe20000000000 */
[----:B------:R1:W-:Y:S01]  /*8af0*/  SHFL.IDX PT, R52, R114, R89, 0x1c1f ;  /* 0x001c1f5972347589 */ /* 0x0003e200000e0000 */
[----:B------:R-:W-:-:S02]  /*8b00*/  SEL R105, R116, R105, P0 ;  /* 0x0000006974697207 */ /* 0x000fc40000000000 */
[----:B------:R-:W-:Y:S01]  /*8b10*/  SEL R116, R136, R115, P0 ;  /* 0x0000007388747207 */ /* 0x000fe20000000000 */
[----:B------:R2:W0:Y:S01]  /*8b20*/  SHFL.IDX PT, R143, R27, R89, 0x1c1f ;  /* 0x001c1f591b8f7589 */ /* 0x00042200000e0000 */
[----:B------:R-:W-:Y:S02]  /*8b30*/  SEL R99, R101, R108, P0 ;  /* 0x0000006c65637207 */ /* 0x000fe40000000000 */
[----:B------:R-:W-:Y:S01]  /*8b40*/  SEL R101, R108, R101, P0 ;  /* 0x000000656c657207 */ /* 0x000fe20000000000 */
[----:B------:R3:W-:Y:S01]  /*8b50*/  SHFL.IDX PT, R129, R33, R89, 0x1c1f ;  /* 0x001c1f5921817589 */ /* 0x0007e200000e0000 */
[----:B------:R-:W-:Y:S02]  /*8b60*/  SEL R108, R120, R107, P0 ;  /* 0x0000006b786c7207 */ /* 0x000fe40000000000 */
[----:B-1----:R-:W-:Y:S01]  /*8b70*/  SEL R114, R115, R136, P0 ;  /* 0x0000008873727207 */ /* 0x002fe20000000000 */
[----:B------:R1:W-:Y:S01]  /*8b80*/  SHFL.IDX PT, R131, R122, R89, 0x1c1f ;  /* 0x001c1f597a837589 */ /* 0x0003e200000e0000 */
[----:B------:R-:W4:Y:S01]  /*8b90*/  LDC.64 R136, c[0x0][0xbd8] ;  /* 0x0002f600ff887b82 */ /* 0x000f220000000a00 */
[----:B--2---:R-:W-:-:S02]  /*8ba0*/  SEL R27, R20, R119, P0 ;  /* 0x00000077141b7207 */ /* 0x004fc40000000000 */
[----:B------:R-:W-:Y:S01]  /*8bb0*/  SEL R119, R90, R121, P0 ;  /* 0x000000795a777207 */ /* 0x000fe20000000000 */
[----:B------:R2:W-:Y:S01]  /*8bc0*/  SHFL.IDX PT, R60, R35, R89, 0x1c1f ;  /* 0x001c1f59233c7589 */ /* 0x0005e200000e0000 */
[----:B---3--:R-:W-:Y:S02]  /*8bd0*/  SEL R33, R22, R3, P0 ;  /* 0x0000000316217207 */ /* 0x008fe40000000000 */
[----:B------:R-:W-:Y:S01]  /*8be0*/  SEL R3, R3, R22, P0 ;  /* 0x0000001603037207 */ /* 0x000fe20000000000 */
[----:B------:R3:W-:Y:S01]  /*8bf0*/  SHFL.IDX PT, R32, R106, R89, 0x1c1f ;  /* 0x001c1f596a207589 */ /* 0x0007e200000e0000 */
[----:B------:R-:W-:Y:S02]  /*8c00*/  SEL R121, R121, R90, P0 ;  /* 0x0000005a79797207 */ /* 0x000fe40000000000 */
[----:B------:R-:W-:Y:S01]  /*8c10*/  SEL R22, R75, R186, P0 ;  /* 0x000000ba4b167207 */ /* 0x000fe20000000000 */
[----:B------:R-:W0:Y:S01]  /*8c20*/  SHFL.IDX PT, R141, R78, R89, 0x1c1f ;  /* 0x001c1f594e8d7589 */ /* 0x000e2200000e0000 */
[----:B------:R-:W-:-:S02]  /*8c30*/  SEL R20, R186, R75, P0 ;  /* 0x0000004bba147207 */ /* 0x000fc40000000000 */
[----:B------:R-:W-:Y:S01]  /*8c40*/  SEL R90, R87, R80, P0 ;  /* 0x00000050575a7207 */ /* 0x000fe20000000000 */
[----:B------:R5:W-:Y:S01]  /*8c50*/  SHFL.IDX PT, R40, R118, R89, 0x1c1f ;  /* 0x001c1f5976287589 */ /* 0x000be200000e0000 */
[----:B-1----:R-:W-:Y:S02]  /*8c60*/  SEL R122, R80, R87, P0 ;  /* 0x00000057507a7207 */ /* 0x002fe40000000000 */
[----:B--2---:R-:W-:Y:S01]  /*8c70*/  SEL R35, R83, R154, P0 ;  /* 0x0000009a53237207 */ /* 0x004fe20000000000 */
[----:B------:R-:W-:Y:S01]  /*8c80*/  SHFL.IDX PT, R147, R64, R89, 0x1c1f ;  /* 0x001c1f5940937589 */ /* 0x000fe200000e0000 */
[----:B------:R-:W-:Y:S01]  /*8c90*/  SEL R75, R162, R149, P0 ;  /* 0x00000095a24b7207 */ /* 0x000fe20000000000 */
[----:B------:R-:W1:Y:S01]  /*8ca0*/  LDC R154, c[0x0][0xc50] ;  /* 0x00031400ff9a7b82 */ /* 0x000e620000000800 */
[----:B---3--:R-:W-:Y:S01]  /*8cb0*/  SEL R106, R107, R120, P0 ;  /* 0x000000786b6a7207 */ /* 0x008fe20000000000 */
[----:B------:R-:W-:Y:S01]  /*8cc0*/  SHFL.IDX PT, R184, R128, R89, 0x1c1f ;  /* 0x001c1f5980b87589 */ /* 0x000fe200000e0000 */
[----:B------:R-:W-:-:S02]  /*8cd0*/  SEL R80, R81, R76, P0 ;  /* 0x0000004c51507207 */ /* 0x000fc40000000000 */
[----:B-----5:R-:W-:Y:S01]  /*8ce0*/  SEL R118, R91, R178, P0 ;  /* 0x000000b25b767207 */ /* 0x020fe20000000000 */
[----:B------:R-:W2:Y:S01]  /*8cf0*/  SHFL.IDX PT, R128, R74, R89, 0x1c1f ;  /* 0x001c1f594a807589 */ /* 0x000ea200000e0000 */
[----:B------:R-:W-:Y:S01]  /*8d00*/  SEL R120, R178, R91, P0 ;  /* 0x0000005bb2787207 */ /* 0x000fe20000000000 */
[----:B------:R-:W3:Y:S01]  /*8d10*/  LDC.64 R148, c[0x0][0xb40] ;  /* 0x0002d000ff947b82 */ /* 0x000ee20000000a00 */
[----:B------:R-:W-:Y:S01]  /*8d20*/  SEL R76, R76, R81, P0 ;  /* 0x000000514c4c7207 */ /* 0x000fe20000000000 */
[----:B------:R5:W-:Y:S01]  /*8d30*/  SHFL.IDX PT, R64, R130, R89, 0x1c1f ;  /* 0x001c1f5982407589 */ /* 0x000be200000e0000 */
[----:B------:R-:W-:Y:S02]  /*8d40*/  SEL R91, R86, R123, P0 ;  /* 0x0000007b565b7207 */ /* 0x000fe40000000000 */
[----:B------:R-:W-:Y:S01]  /*8d50*/  SEL R81, R77, R72, P0 ;  /* 0x000000484d517207 */ /* 0x000fe20000000000 */
[----:B------:R4:W-:Y:S01]  /*8d60*/  SHFL.IDX PT, R56, R126, R89, 0x1c1f ;  /* 0x001c1f597e387589 */ /* 0x0009e200000e0000 */
[----:B------:R-:W-:-:S02]  /*8d70*/  SEL R123, R123, R86, P0 ;  /* 0x000000567b7b7207 */ /* 0x000fc40000000000 */
[----:B------:R-:W-:Y:S01]  /*8d80*/  SEL R77, R72, R77, P0 ;  /* 0x0000004d484d7207 */ /* 0x000fe20000000000 */
[----:B------:R-:W-:Y:S01]  /*8d90*/  SHFL.IDX PT, R182, R124, R89, 0x1c1f ;  /* 0x001c1f597cb67589 */ /* 0x000fe200000e0000 */
[----:B------:R-:W-:Y:S01]  /*8da0*/  SEL R72, R73, R174, P0 ;  /* 0x000000ae49487207 */ /* 0x000fe20000000000 */
[----:B-----5:R-:W5:Y:S01]  /*8db0*/  @P2 LDC R130, c[0x0][0xbec] ;  /* 0x0002fb00ff822b82 */ /* 0x020f620000000800 */
[----:B------:R-:W-:Y:S01]  /*8dc0*/  SEL R86, R174, R73, P0 ;  /* 0x00000049ae567207 */ /* 0x000fe20000000000 */
[----:B------:R-:W-:Y:S01]  /*8dd0*/  SHFL.IDX PT, R124, R82, R89, 0x1c1f ;  /* 0x001c1f59527c7589 */ /* 0x000fe200000e0000 */
[----:B------:R-:W-:Y:S01]  /*8de0*/  SEL R73, R67, R48, P0 ;  /* 0x0000003043497207 */ /* 0x000fe20000000000 */
[----:B----4-:R-:W-:Y:S01]  /*8df0*/  IMAD R126, R136, UR40, RZ ;  /* 0x00000028887e7c24 */ /* 0x010fe2000f8e02ff */
[----:B------:R-:W-:Y:S01]  /*8e00*/  SEL R87, R48, R67, P0 ;  /* 0x0000004330577207 */ /* 0x000fe20000000000 */
[----:B------:R-:W-:Y:S01]  /*8e10*/  IMAD R67, RZ, RZ, -UR38 ;  /* 0x80000026ff437e24 */ /* 0x000fe2000f8e02ff */
[----:B------:R-:W-:Y:S01]  /*8e20*/  SEL R48, R49, R134, P0 ;  /* 0x0000008631307207 */ /* 0x000fe20000000000 */
[----:B------:R-:W-:Y:S01]  /*8e30*/  IMAD R137, R137, UR37, R126 ;  /* 0x0000002589897c24 */ /* 0x000fe2000f8e027e */
[----:B------:R-:W-:Y:S01]  /*8e40*/  SEL R134, R134, R49, P0 ;  /* 0x0000003186867207 */ /* 0x000fe20000000000 */
[----:B-1----:R-:W-:Y:S01]  /*8e50*/  IMAD R154, R154, R67, UR4 ;  /* 0x000000049a9a7e24 */ /* 0x002fe2000f8e0243 */
[----:B------:R-:W-:Y:S01]  /*8e60*/  SEL R49, R50, R135, P0 ;  /* 0x0000008732317207 */ /* 0x000fe20000000000 */
[----:B---3--:R-:W-:Y:S01]  /*8e70*/  IMAD.WIDE.U32 R6, R148, UR37, R6 ;  /* 0x0000002594067c25 */ /* 0x008fe2000f8e0006 */
[----:B------:R-:W-:Y:S01]  /*8e80*/  SEL R135, R135, R50, P0 ;  /* 0x0000003287877207 */ /* 0x000fe20000000000 */
[----:B------:R-:W-:Y:S01]  /*8e90*/  ULDC.64 UR4, c[0x0][0xbe0] ;  /* 0x0002f80000047ab9 */ /* 0x000fe20000000a00 */
[----:B------:R-:W-:Y:S01]  /*8ea0*/  SEL R50, R51, R144, P0 ;  /* 0x0000009033327207 */ /* 0x000fe20000000000 */
[----:B------:R-:W-:Y:S01]  /*8eb0*/  SHFL.IDX PT, R180, R132, R89, 0x1c1f ;  /* 0x001c1f5984b47589 */ /* 0x000fe200000e0000 */
[----:B------:R-:W-:-:S02]  /*8ec0*/  SEL R14, R152, R145, P0 ;  /* 0x00000091980e7207 */ /* 0x000fc40000000000 */
[----:B------:R-:W-:Y:S01]  /*8ed0*/  SEL R34, R145, R152, P0 ;  /* 0x0000009891227207 */ /* 0x000fe20000000000 */
[----:B------:R1:W3:Y:S01]  /*8ee0*/  SHFL.IDX PT, R85, R68, R89, 0x1c1f ;  /* 0x001c1f5944557589 */ /* 0x0002e200000e0000 */
[----:B------:R-:W-:Y:S01]  /*8ef0*/  SEL R144, R144, R51, P0 ;  /* 0x0000003390907207 */ /* 0x000fe20000000000 */
[----:B------:R-:W4:Y:S01]  /*8f00*/  @P2 LDC R152, c[0x0][0xbf0] ;  /* 0x0002fc00ff982b82 */ /* 0x000f220000000800 */
[----:B0-----:R-:W-:Y:S01]  /*8f10*/  SEL R51, R53, R140, P0 ;  /* 0x0000008c35337207 */ /* 0x001fe20000000000 */
[----:B------:R0:W3:Y:S01]  /*8f20*/  SHFL.IDX PT, R132, R70, R89, 0x1c1f ;  /* 0x001c1f5946847589 */ /* 0x0000e200000e0000 */
[----:B------:R-:W-:Y:S01]  /*8f30*/  SEL R145, R140, R53, P0 ;  /* 0x000000358c917207 */ /* 0x000fe20000000000 */
[----:B------:R-:W-:Y:S01]  /*8f40*/  IMAD.MOV.U32 R53, RZ, RZ, R11 ;  /* 0x000000ffff357224 */ /* 0x000fe200078e000b */
[----:B------:R-:W-:Y:S01]  /*8f50*/  SEL R146, R54, R143, P0 ;  /* 0x0000008f36927207 */ /* 0x000fe20000000000 */
[----:B------:R-:W3:Y:S01]  /*8f60*/  SHFL.IDX PT, R36, R94, R89, 0x1c1f ;  /* 0x001c1f595e247589 */ /* 0x000ee200000e0000 */
[----:B------:R-:W-:Y:S01]  /*8f70*/  SEL R54, R143, R54, P0 ;  /* 0x000000368f367207 */ /* 0x000fe20000000000 */
[----:B------:R-:W1:Y:S01]  /*8f80*/  @P2 LDC R140, c[0x0][0xbec] ;  /* 0x0002fb00ff8c2b82 */ /* 0x000e620000000800 */
[----:B------:R-:W-:Y:S01]  /*8f90*/  SEL R74, R160, R151, P0 ;  /* 0x00000097a04a7207 */ /* 0x000fe20000000000 */
[----:B------:R-:W3:Y:S01]  /*8fa0*/  SHFL.IDX PT, R125, R125, R89, 0x1c1f ;  /* 0x001c1f597d7d7589 */ /* 0x000ee200000e0000 */
[----:B------:R-:W-:Y:S01]  /*8fb0*/  SEL R78, R151, R160, P0 ;  /* 0x000000a0974e7207 */ /* 0x000fe20000000000 */
[----:B------:R-:W-:Y:S01]  /*8fc0*/  IMAD.WIDE.U32 R150, R136, UR37, R4 ;  /* 0x0000002588967c25 */ /* 0x000fe2000f8e0004 */
[----:B------:R-:W-:Y:S01]  /*8fd0*/  SEL R5, R58, R141, P0 ;  /* 0x0000008d3a057207 */ /* 0x000fe20000000000 */
[----:B------:R-:W-:Y:S01]  /*8fe0*/  SHFL.IDX PT, R153, R84, R89, 0x1c1f ;  /* 0x001c1f5954997589 */ /* 0x000fe200000e0000 */
[----:B------:R-:W-:Y:S01]  /*8ff0*/  SHF.R.S32.HI R67, RZ, 0x1f, R154 ;  /* 0x0000001fff437819 */ /* 0x000fe2000001149a */
[----:B------:R-:W0:Y:S01]  /*9000*/  @P2 LDC R143, c[0x0][0xbf0] ;  /* 0x0002fc00ff8f2b82 */ /* 0x000e220000000800 */
[----:B------:R-:W-:Y:S01]  /*9010*/  IMAD.IADD R151, R151, 0x1, R137 ;  /* 0x0000000197977824 */ /* 0x000fe200078e0289 */
[----:B------:R-:W-:Y:S01]  /*9020*/  SEL R137, R141, R58, P0 ;  /* 0x0000003a8d897207 */ /* 0x000fe20000000000 */
[----:B------:R-:W-:Y:S01]  /*9030*/  IMAD R58, R148, UR40, RZ ;  /* 0x00000028943a7c24 */ /* 0x000fe2000f8e02ff */
[----:B--2---:R-:W-:Y:S01]  /*9040*/  SEL R4, R57, R128, P0 ;  /* 0x0000008039047207 */ /* 0x004fe20000000000 */
[----:B------:R-:W-:Y:S01]  /*9050*/  IMAD.MOV.U32 R148, RZ, RZ, R6 ;  /* 0x000000ffff947224 */ /* 0x000fe200078e0006 */
[----:B------:R-:W-:Y:S01]  /*9060*/  SEL R136, R128, R57, P0 ;  /* 0x0000003980887207 */ /* 0x000fe20000000000 */
[----:B------:R-:W-:Y:S01]  /*9070*/  IMAD R149, R149, UR37, R58 ;  /* 0x0000002595957c24 */ /* 0x000fe2000f8e023a */
[----:B------:R-:W-:Y:S01]  /*9080*/  SHFL.IDX PT, R157, R92, R89, 0x1c1f ;  /* 0x001c1f595c9d7589 */ /* 0x000fe200000e0000 */
[----:B-----5:R-:W-:Y:S01]  /*9090*/  @P2 IMAD.HI.U32 R57, R11, R130, RZ ;  /* 0x000000820b392227 */ /* 0x020fe200078e00ff */
[----:B------:R-:W-:-:S02]  /*90a0*/  SEL R31, R16, R93, P0 ;  /* 0x0000005d101f7207 */ /* 0x000fc40000000000 */
[----:B------:R-:W-:Y:S01]  /*90b0*/  IADD3 R149, R7, R149, RZ ;  /* 0x0000009507957210 */ /* 0x000fe20007ffe0ff */
[----:B------:R-:W-:Y:S01]  /*90c0*/  IMAD R7, R67, UR4, RZ ;  /* 0x0000000443077c24 */ /* 0x000fe2000f8e02ff */
[----:B----4-:R-:W-:Y:S01]  /*90d0*/  @P2 SHF.R.U32.HI R53, RZ, R152, R57 ;  /* 0x00000098ff352219 */ /* 0x010fe20000011639 */
[----:B------:R-:W-:Y:S01]  /*90e0*/  IMAD.MOV.U32 R57, RZ, RZ, R11 ;  /* 0x000000ffff397224 */ /* 0x000fe200078e000b */
[----:B------:R-:W-:Y:S01]  /*90f0*/  SHFL.IDX PT, R159, R88, R89, 0x1c1f ;  /* 0x001c1f59589f7589 */ /* 0x000fe200000e0000 */
[----:B-1----:R-:W-:Y:S01]  /*9100*/  @P2 IMAD.HI.U32 R140, R11, R140, RZ ;  /* 0x0000008c0b8c2227 */ /* 0x002fe200078e00ff */
[----:B------:R-:W-:Y:S02]  /*9110*/  SEL R29, R93, R16, P0 ;  /* 0x000000105d1d7207 */ /* 0x000fe40000000000 */
[----:B------:R-:W-:Y:S01]  /*9120*/  SHFL.IDX PT, R161, R96, R89, 0x1c1f ;  /* 0x001c1f5960a17589 */ /* 0x000fe200000e0000 */
[----:B------:R-:W-:Y:S01]  /*9130*/  IMAD R58, R154, UR5, R7 ;  /* 0x000000059a3a7c24 */ /* 0x000fe2000f8e0207 */
[----:B------:R-:W-:Y:S01]  /*9140*/  SEL R16, R188, R69, P0 ;  /* 0x00000045bc107207 */ /* 0x000fe20000000000 */
[C---:B------:R-:W-:Y:S01]  /*9150*/  IMAD.WIDE.U32 R6, R154.reuse, UR4, R150 ;  /* 0x000000049a067c25 */ /* 0x040fe2000f8e0096 */
[----:B0-----:R-:W-:Y:S01]  /*9160*/  @P2 SHF.R.U32.HI R57, RZ, R143, R140 ;  /* 0x0000008fff392219 */ /* 0x001fe2000001168c */
[----:B------:R-:W-:Y:S01]  /*9170*/  ULDC.64 UR4, c[0x0][0xb30] ;  /* 0x0002cc0000047ab9 */ /* 0x000fe20000000a00 */
[----:B------:R0:W-:Y:S01]  /*9180*/  SHFL.IDX PT, R127, R110, R89, 0x1c1f ;  /* 0x001c1f596e7f7589 */ /* 0x0001e200000e0000 */
[----:B------:R-:W-:Y:S01]  /*9190*/  IMAD R67, R67, UR6, RZ ;  /* 0x0000000643437c24 */ /* 0x000fe2000f8e02ff */
[----:B------:R-:W-:Y:S01]  /*91a0*/  IADD3 R140, P2, R53, R6, RZ ;  /* 0x00000006358c7210 */ /* 0x000fe20007f5e0ff */
[----:B------:R-:W-:Y:S01]  /*91b0*/  IMAD.WIDE.U32 R148, R154, UR6, R148 ;  /* 0x000000069a947c25 */ /* 0x000fe2000f8e0094 */
[----:B------:R-:W-:Y:S01]  /*91c0*/  SHF.R.S32.HI R6, RZ, 0x1f, R57 ;  /* 0x0000001fff067819 */ /* 0x000fe20000011439 */
[----:B------:R-:W-:Y:S01]  /*91d0*/  SHFL.IDX PT, R133, R133, R89, 0x1c1f ;  /* 0x001c1f5985857589 */ /* 0x000fe200000e0000 */
[----:B------:R-:W-:Y:S01]  /*91e0*/  SEL R68, R156, R147, P0 ;  /* 0x000000939c447207 */ /* 0x000fe20000000000 */
[----:B------:R-:W-:Y:S01]  /*91f0*/  IMAD R141, R154, UR7, R67 ;  /* 0x000000079a8d7c24 */ /* 0x000fe2000f8e0243 */
[--C-:B------:R-:W-:Y:S01]  /*9200*/  SHF.R.S32.HI R67, RZ, 0x1f, R53.reuse ;  /* 0x0000001fff437819 */ /* 0x100fe20000011435 */
[----:B------:R-:W-:Y:S01]  /*9210*/  IMAD.MOV R53, RZ, RZ, -R53 ;  /* 0x000000ffff357224 */ /* 0x000fe200078e0a35 */
[----:B------:R-:W-:Y:S01]  /*9220*/  ULDC.64 UR6, c[0x0][0xbc8] ;  /* 0x0002f20000067ab9 */ /* 0x000fe20000000a00 */
[----:B------:R-:W-:Y:S01]  /*9230*/  IMAD R6, R6, UR4, RZ ;  /* 0x0000000406067c24 */ /* 0x000fe2000f8e02ff */
[----:B------:R-:W-:Y:S01]  /*9240*/  SHFL.IDX PT, R142, R142, R89, 0x1c1f ;  /* 0x001c1f598e8e7589 */ /* 0x000fe200000e0000 */
[----:B------:R-:W-:Y:S01]  /*9250*/  IMAD.MOV R126, RZ, RZ, -R57 ;  /* 0x000000ffff7e7224 */ /* 0x000fe200078e0a39 */
[----:B------:R-:W-:Y:S01]  /*9260*/  SEL R70, R147, R156, P0 ;  /* 0x0000009c93467207 */ /* 0x000fe20000000000 */
[----:B------:R-:W-:Y:S01]  /*9270*/  IMAD.IADD R149, R149, 0x1, R141 ;  /* 0x0000000195957824 */ /* 0x000fe200078e028d */
[----:B------:R-:W-:Y:S01]  /*9280*/  IADD3.X R141, R67, R7, R58, P2, !PT ;  /* 0x00000007438d7210 */ /* 0x000fe200017fe43a */
[C-C-:B------:R-:W-:Y:S01]  /*9290*/  IMAD R53, R8.reuse, R53, R11.reuse ;  /* 0x0000003508357224 */ /* 0x140fe200078e020b */
[----:B------:R-:W-:Y:S01]  /*92a0*/  SHFL.IDX PT, R138, R138, R89, 0x1c1f ;  /* 0x001c1f598a8a7589 */ /* 0x000fe200000e0000 */
[----:B------:R-:W-:Y:S01]  /*92b0*/  IMAD R67, R57, UR5, R6 ;  /* 0x0000000539437c24 */ /* 0x000fe2000f8e0206 */
[----:B------:R-:W1:Y:S01]  /*92c0*/  S2UR UR5, SR_CgaCtaId ;  /* 0x00000000000579c3 */ /* 0x000e620000008800 */
[----:B------:R-:W-:Y:S01]  /*92d0*/  IMAD R11, R8, R126, R11 ;  /* 0x0000007e080b7224 */ /* 0x000fe200078e020b */
[----:B0-----:R-:W-:Y:S01]  /*92e0*/  SEL R110, R111, R184, P0 ;  /* 0x000000b86f6e7207 */ /* 0x001fe20000000000 */
[----:B------:R-:W-:Y:S01]  /*92f0*/  IMAD.WIDE.U32 R6, R57, UR4, R148 ;  /* 0x0000000439067c25 */ /* 0x000fe2000f8e0094 */
[----:B------:R-:W-:Y:S01]  /*9300*/  SHF.R.S32.HI R57, RZ, 0x1f, R53 ;  /* 0x0000001fff397819 */ /* 0x000fe20000011435 */
[----:B------:R-:W-:Y:S01]  /*9310*/  UMOV UR4, 0x400 ;  /* 0x0000040000047882 */ /* 0x000fe20000000000 */
[----:B------:R-:W-:Y:S01]  /*9320*/  SHF.R.S32.HI R58, RZ, 0x1f, R11 ;  /* 0x0000001fff3a7819 */ /* 0x000fe2000001140b */
[----:B------:R-:W-:Y:S01]  /*9330*/  IMAD.IADD R7, R7, 0x1, R67 ;  /* 0x0000000107077824 */ /* 0x000fe200078e0243 */
[----:B------:R-:W-:Y:S01]  /*9340*/  SEL R112, R184, R111, P0 ;  /* 0x0000006fb8707207 */ /* 0x000fe20000000000 */
[----:B------:R-:W-:Y:S01]  /*9350*/  IMAD R126, R57, UR6, RZ ;  /* 0x00000006397e7c24 */ /* 0x000fe2000f8e02ff */
[----:B---3--:R-:W-:Y:S01]  /*9360*/  SEL R69, R158, R85, P0 ;  /* 0x000000559e457207 */ /* 0x008fe20000000000 */
[----:B------:R-:W-:Y:S01]  /*9370*/  IMAD R58, R58, UR8, RZ ;  /* 0x000000083a3a7c24 */ /* 0x000fe2000f8e02ff */
[----:B------:R-:W-:Y:S01]  /*9380*/  SEL R71, R85, R158, P0 ;  /* 0x0000009e55477207 */ /* 0x000fe20000000000 */
[----:B------:R-:W-:Y:S01]  /*9390*/  IMAD R57, R53, UR7, R126 ;  /* 0x0000000735397c24 */ /* 0x000fe2000f8e027e */
[----:B------:R-:W-:Y:S01]  /*93a0*/  SEL R107, R109, R182, P0 ;  /* 0x000000b66d6b7207 */ /* 0x000fe20000000000 */
[----:B------:R-:W-:Y:S01]  /*93b0*/  IMAD.WIDE.U32 R140, R53, UR6, R140 ;  /* 0x00000006358c7c25 */ /* 0x000fe2000f8e008c */
[----:B------:R-:W-:Y:S01]  /*93c0*/  ULDC.64 UR6, c[0x0][0xba8] ;  /* 0x0002ea0000067ab9 */ /* 0x000fe20000000a00 */
[----:B------:R-:W-:-:S02]  /*93d0*/  SEL R111, R113, R180, P0 ;  /* 0x000000b4716f7207 */ /* 0x000fc40000000000 */
[----:B------:R-:W-:Y:S01]  /*93e0*/  IMAD.WIDE.U32 R148, R11, UR8, R6 ;  /* 0x000000080b947c25 */ /* 0x000fe2000f8e0006 */
[----:B------:R-:W-:Y:S01]  /*93f0*/  LEA R67, P2, R140, UR6, 0x2 ;  /* 0x000000068c437c11 */ /* 0x000fe2000f8410ff */
[----:B------:R-:W-:Y:S01]  /*9400*/  ULDC UR6, c[0x0][0xa88] ;  /* 0x0002a20000067ab9 */ /* 0x000fe20000000800 */
[----:B------:R-:W-:Y:S01]  /*9410*/  SEL R6, R59, R124, P0 ;  /* 0x0000007c3b067207 */ /* 0x000fe20000000000 */
[----:B------:R-:W-:Y:S01]  /*9420*/  IMAD R53, R11, UR9, R58 ;  /* 0x000000090b357c24 */ /* 0x000fe2000f8e023a */
[----:B------:R-:W-:Y:S01]  /*9430*/  ULDC.64 UR8, c[0x0][0xb00] ;  /* 0x0002c00000087ab9 */ /* 0x000fe20000000a00 */
[----:B------:R-:W-:Y:S01]  /*9440*/  IMAD.IADD R7, R141, 0x1, R57 ;  /* 0x000000018d077824 */ /* 0x000fe200078e0239 */
[----:B------:R-:W-:Y:S01]  /*9450*/  SEL R58, R124, R59, P0 ;  /* 0x0000003b7c3a7207 */ /* 0x000fe20000000000 */
[----:B------:R-:W-:Y:S01]  /*9460*/  IMAD.IADD R57, R149, 0x1, R53 ;  /* 0x0000000195397824 */ /* 0x000fe200078e0235 */
[----:B------:R-:W-:Y:S01]  /*9470*/  LEA R53, P3, R148, UR8, 0x2 ;  /* 0x0000000894357c11 */ /* 0x000fe2000f8610ff */
[----:B------:R-:W-:Y:S01]  /*9480*/  SHFL.IDX PT, R150, R67, 0x1, 0x1c1f ;  /* 0x003c1f0043967f89 */ /* 0x000fe200000e0000 */
[----:B------:R-:W-:Y:S01]  /*9490*/  LEA.HI.X R124, R140, UR7, R7, 0x2, P2 ;  /* 0x000000078c7c7c11 */ /* 0x000fe200090f1407 */
[----:B-1----:R-:W-:Y:S01]  /*94a0*/  ULEA UR4, UR5, UR4, 0x18 ;  /* 0x0000000405047291 */ /* 0x002fe2000f8ec03f */
[----:B------:R-:W-:Y:S01]  /*94b0*/  LEA.HI.X R57, R148, UR9, R57, 0x2, P3 ;  /* 0x0000000994397c11 */ /* 0x000fe200098f1439 */
[----:B------:R-:W-:Y:S01]  /*94c0*/  IMAD R11, R8, UR6, RZ ;  /* 0x00000006080b7c24 */ /* 0x000fe2000f8e02ff */
[----:B------:R-:W-:Y:S01]  /*94d0*/  SHFL.IDX PT, R148, R67, RZ, 0x1c1f ;  /* 0x001c1fff43947589 */ /* 0x000fe200000e0000 */
[C---:B------:R-:W-:Y:S01]  /*94e0*/  VIADD R8, R10.reuse, 0x8 ;  /* 0x000000080a087836 */ /* 0x040fe20000000000 */
[----:B------:R-:W-:Y:S01]  /*94f0*/  UIADD3 UR4, UR4, 0x38820, URZ ;  /* 0x0003882004047890 */ /* 0x000fe2000fffe03f */
[----:B------:R-:W-:Y:S01]  /*9500*/  SEL R7, R61, R60, P0 ;  /* 0x0000003c3d077207 */ /* 0x000fe20000000000 */
[----:B------:R-:W0:Y:S01]  /*9510*/  SHFL.IDX PT, R149, R124, RZ, 0x1c1f ;  /* 0x001c1fff7c957589 */ /* 0x000e2200000e0000 */
[-C--:B------:R-:W-:Y:S01]  /*9520*/  ISETP.GE.OR P2, PT, R10, R11.reuse, P1 ;  /* 0x0000000b0a00720c */ /* 0x080fe20000f46670 */
[----:B------:R-:W-:Y:S01]  /*9530*/  UPRMT UR4, URZ, 0x654, UR4 ;  /* 0x000006543f047896 */ /* 0x000fe20008000004 */
[-C--:B------:R-:W-:Y:S01]  /*9540*/  ISETP.GE.OR P1, PT, R8, R11.reuse, P1 ;  /* 0x0000000b0800720c */ /* 0x080fe20000f26670 */
[----:B------:R-:W1:Y:S01]  /*9550*/  SHFL.IDX PT, R151, R124, 0x1, 0x1c1f ;  /* 0x003c1f007c977f89 */ /* 0x000e6200000e0000 */
[----:B------:R-:W-:-:S02]  /*9560*/  ISETP.GE.AND P3, PT, R10, R11, PT ;  /* 0x0000000b0a00720c */ /* 0x000fc40003f66270 */
[----:B------:R-:W-:Y:S01]  /*9570*/  SEL R59, R60, R61, P0 ;  /* 0x0000003d3c3b7207 */ /* 0x000fe20000000000 */
[----:B------:R2:W3:Y:S01]  /*9580*/  SHFL.IDX PT, R140, R53, RZ, 0x1c1f ;  /* 0x001c1fff358c7589 */ /* 0x0004e200000e0000 */
[----:B------:R-:W-:Y:S02]  /*9590*/  SEL R60, R62, R129, P0 ;  /* 0x000000813e3c7207 */ /* 0x000fe40000000000 */
[----:B------:R-:W-:Y:S01]  /*95a0*/  SYNCS.ARRIVE.TRANS64.RED.A1T0 RZ, [UR4], RZ ;  /* 0x000000ffffff79a7 */ /* 0x000fe20008100404 */
[----:B------:R2:W4:Y:S01]  /*95b0*/  SHFL.IDX PT, R141, R57, RZ, 0x1c1f ;  /* 0x001c1fff398d7589 */ /* 0x00052200000e0000 */
[----:B------:R-:W-:Y:S02]  /*95c0*/  SEL R62, R129, R62, P0 ;  /* 0x0000003e813e7207 */ /* 0x000fe40000000000 */
[----:B------:R-:W-:Y:S02]  /*95d0*/  SEL R115, R117, R176, P0 ;  /* 0x000000b075737207 */ /* 0x000fe40000000000 */
[----:B------:R-:W-:-:S02]  /*95e0*/  SEL R147, R55, R132, P0 ;  /* 0x0000008437937207 */ /* 0x000fc40000000000 */
[----:B------:R-:W-:Y:S02]  /*95f0*/  SEL R61, R63, R36, P0 ;  /* 0x000000243f3d7207 */ /* 0x000fe40000000000 */
[----:B------:R-:W-:Y:S02]  /*9600*/  SEL R129, R66, R125, P0 ;  /* 0x0000007d42817207 */ /* 0x000fe40000000000 */
[----:B------:R-:W-:Y:S01]  /*9610*/  SEL R82, R164, R155, P0 ;  /* 0x0000009ba4527207 */ /* 0x000fe20000000000 */
[----:B0-----:R2:W-:Y:S01]  /*9620*/  @!P2 ST.E desc[UR46][R148.64], R2 ;  /* 0x000000029400a985 */ /* 0x0015e2000c10192e */
[----:B------:R-:W-:Y:S02]  /*9630*/  SEL R84, R155, R164, P0 ;  /* 0x000000a49b547207 */ /* 0x000fe40000000000 */
[----:B------:R-:W-:Y:S01]  /*9640*/  SEL R83, R166, R153, P0 ;  /* 0x00000099a6537207 */ /* 0x000fe20000000000 */
[----:B-1----:R2:W-:Y:S01]  /*9650*/  @!P1 ST.E desc[UR46][R150.64], R0 ;  /* 0x0000000096009985 */ /* 0x0025e2000c10192e */
        /* <DEDUP_REMOVED lines=14> */
[----:B------:R-:W-:Y:S01]  /*9740*/  SEL R125, R125, R66, P0 ;  /* 0x000000427d7d7207 */ /* 0x000fe20000000000 */
[----:B--234-:R-:W-:Y:S06]  /*9750*/  @P3 BRA `(.L_x_37) ;  /* 0x0000000800f83947 */ /* 0x01cfec0003800000 */
[----:B------:R-:W-:Y:S01]  /*9760*/  ULDC UR4, c[0x0][0xac8] ;  /* 0x0002b20000047ab9 */ /* 0x000fe20000000800 */
[C---:B------:R-:W-:Y:S01]  /*9770*/  VIADD R0, R9.reuse, 0x8 ;  /* 0x0000000809007836 */ /* 0x040fe20000000000 */
[C---:B------:R-:W-:Y:S01]  /*9780*/  ISETP.GE.AND P1, PT, R9.reuse, UR4, PT ;  /* 0x0000000409007c0c */ /* 0x040fe2000bf26270 */
[C---:B------:R-:W-:Y:S01]  /*9790*/  VIADD R10, R9.reuse, 0x10 ;  /* 0x00000010090a7836 */ /* 0x040fe20000000000 */
[C---:B------:R-:W-:Y:S01]  /*97a0*/  IADD3 R126, R9.reuse, 0x28, RZ ;  /* 0x00000028097e7810 */ /* 0x040fe20007ffe0ff */
[C---:B------:R-:W-:Y:S01]  /*97b0*/  VIADD R36, R9.reuse, 0x18 ;  /* 0x0000001809247836 */ /* 0x040fe20000000000 */
[----:B------:R-:W-:Y:S01]  /*97c0*/  ISETP.GE.AND P4, PT, R0, UR4, PT ;  /* 0x0000000400007c0c */ /* 0x000fe2000bf86270 */
[C---:B------:R-:W-:Y:S01]  /*97d0*/  VIADD R44, R9.reuse, 0x20 ;  /* 0x00000020092c7836 */ /* 0x040fe20000000000 */
[----:B------:R-:W-:Y:S01]  /*97e0*/  ISETP.GE.AND P5, PT, R10, UR4, PT ;  /* 0x000000040a007c0c */ /* 0x000fe2000bfa6270 */
[----:B------:R-:W-:Y:S01]  /*97f0*/  VIADD R130, R9, 0x30 ;  /* 0x0000003009827836 */ /* 0x000fe20000000000 */
[----:B------:R-:W-:-:S02]  /*9800*/  ISETP.GE.AND P6, PT, R36, UR4, PT ;  /* 0x0000000424007c0c */ /* 0x000fc4000bfc6270 */
[----:B------:R-:W-:Y:S02]  /*9810*/  ISETP.GE.AND P2, PT, R126, UR4, PT ;  /* 0x000000047e007c0c */ /* 0x000fe4000bf46270 */
[----:B------:R-:W-:Y:S01]  /*9820*/  ISETP.GE.AND P3, PT, R130, UR4, PT ;  /* 0x0000000482007c0c */ /* 0x000fe2000bf66270 */
[----:B------:R-:W-:-:S04]  /*9830*/  @!P1 IMAD.WIDE R66, R9, 0x4, R140 ;  /* 0x0000000409429825 */ /* 0x000fc800078e028c */
[----:B------:R-:W-:Y:S01]  /*9840*/  @!P4 LEA.HI R0, R0, R0, RZ, 0x1 ;  /* 0x000000000000c211 */ /* 0x000fe200078f08ff */
[----:B------:R0:W-:Y:S01]  /*9850*/  @!P1 ST.E.64 desc[UR46][R66.64], R30 ;  /* 0x0000001e42009985 */ /* 0x0001e2000c101b2e */
[----:B------:R-:W-:Y:S02]  /*9860*/  ISETP.GE.AND P1, PT, R44, UR4, PT ;  /* 0x000000042c007c0c */ /* 0x000fe4000bf26270 */
[----:B------:R-:W-:Y:S02]  /*9870*/  @!P5 LEA.HI R10, R10, R10, RZ, 0x1 ;  /* 0x0000000a0a0ad211 */ /* 0x000fe400078f08ff */
[----:B------:R-:W-:Y:S02]  /*9880*/  @!P6 LEA.HI R36, R36, R36, RZ, 0x1 ;  /* 0x000000242424e211 */ /* 0x000fe400078f08ff */
[----:B------:R-:W-:Y:S01]  /*9890*/  @!P4 LOP3.LUT R65, R0, 0xfffffffe, RZ, 0xc0, !PT ;  /* 0xfffffffe0041c812 */ /* 0x000fe200078ec0ff */
[C---:B------:R-:W-:Y:S01]  /*98a0*/  VIADD R0, R9.reuse, 0x38 ;  /* 0x0000003809007836 */ /* 0x040fe20000000000 */
[----:B------:R-:W-:Y:S01]  /*98b0*/  @!P5 LOP3.LUT R143, R10, 0xfffffffe, RZ, 0xc0, !PT ;  /* 0xfffffffe0a8fd812 */ /* 0x000fe200078ec0ff */
[C---:B------:R-:W-:Y:S01]  /*98c0*/  VIADD R10, R9.reuse, 0x40 ;  /* 0x00000040090a7836 */ /* 0x040fe20000000000 */
[----:B------:R-:W-:Y:S01]  /*98d0*/  @!P6 LOP3.LUT R149, R36, 0xfffffffe, RZ, 0xc0, !PT ;  /* 0xfffffffe2495e812 */ /* 0x000fe200078ec0ff */
[----:B------:R-:W-:Y:S01]  /*98e0*/  VIADD R36, R9, 0x48 ;  /* 0x0000004809247836 */ /* 0x000fe20000000000 */
[----:B------:R-:W-:Y:S01]  /*98f0*/  @!P2 LEA.HI R126, R126, R126, RZ, 0x1 ;  /* 0x0000007e7e7ea211 */ /* 0x000fe200078f08ff */
[----:B0-----:R-:W-:Y:S01]  /*9900*/  @!P4 IMAD.WIDE R30, R65, 0x4, R140 ;  /* 0x00000004411ec825 */ /* 0x001fe200078e028c */
[----:B------:R-:W-:-:S02]  /*9910*/  @!P1 LEA.HI R44, R44, R44, RZ, 0x1 ;  /* 0x0000002c2c2c9211 */ /* 0x000fc400078f08ff */
[----:B------:R-:W-:Y:S01]  /*9920*/  @!P3 LEA.HI R130, R130, R130, RZ, 0x1 ;  /* 0x000000828282b211 */ /* 0x000fe200078f08ff */
[--C-:B------:R-:W-:Y:S01]  /*9930*/  @!P5 IMAD.WIDE R66, R143, 0x4, R140.reuse ;  /* 0x000000048f42d825 */ /* 0x100fe200078e028c */
[----:B------:R0:W-:Y:S01]  /*9940*/  @!P4 ST.E.64 desc[UR46][R30.64], R28 ;  /* 0x0000001c1e00c985 */ /* 0x0001e2000c101b2e */
[----:B------:R-:W-:Y:S02]  /*9950*/  @!P1 LOP3.LUT R65, R44, 0xfffffffe, RZ, 0xc0, !PT ;  /* 0xfffffffe2c419812 */ /* 0x000fe400078ec0ff */
[----:B------:R-:W-:Y:S01]  /*9960*/  @!P6 IMAD.WIDE R148, R149, 0x4, R140 ;  /* 0x000000049594e825 */ /* 0x000fe200078e028c */
[----:B------:R1:W-:Y:S01]  /*9970*/  @!P5 ST.E.64 desc[UR46][R66.64], R26 ;  /* 0x0000001a4200d985 */ /* 0x0003e2000c101b2e */
[----:B------:R-:W-:Y:S02]  /*9980*/  ISETP.GE.AND P4, PT, R0, UR4, PT ;  /* 0x0000000400007c0c */ /* 0x000fe4000bf86270 */
[----:B------:R-:W-:Y:S01]  /*9990*/  ISETP.GE.AND P5, PT, R10, UR4, PT ;  /* 0x000000040a007c0c */ /* 0x000fe2000bfa6270 */
[----:B------:R2:W-:Y:S01]  /*99a0*/  @!P6 ST.E.64 desc[UR46][R148.64], R24 ;  /* 0x000000189400e985 */ /* 0x0005e2000c101b2e */
[----:B------:R-:W-:Y:S01]  /*99b0*/  ISETP.GE.AND P6, PT, R36, UR4, PT ;  /* 0x0000000424007c0c */ /* 0x000fe2000bfc6270 */
[C---:B------:R-:W-:Y:S01]  /*99c0*/  VIADD R44, R9.reuse, 0x58 ;  /* 0x00000058092c7836 */ /* 0x040fe20000000000 */
[----:B0-----:R-:W-:Y:S01]  /*99d0*/  @!P2 LOP3.LUT R29, R126, 0xfffffffe, RZ, 0xc0, !PT ;  /* 0xfffffffe7e1da812 */ /* 0x001fe200078ec0ff */
[----:B------:R-:W-:Y:S01]  /*99e0*/  VIADD R30, R9, 0x50 ;  /* 0x00000050091e7836 */ /* 0x000fe20000000000 */
[----:B------:R-:W-:-:S05]  /*99f0*/  @!P3 LOP3.LUT R31, R130, 0xfffffffe, RZ, 0xc0, !PT ;  /* 0xfffffffe821fb812 */ /* 0x000fca00078ec0ff */
[----:B------:R-:W-:Y:S01]  /*9a00*/  @!P4 LEA.HI R0, R0, R0, RZ, 0x1 ;  /* 0x000000000000c211 */ /* 0x000fe200078f08ff */
[--C-:B-1----:R-:W-:Y:S01]  /*9a10*/  @!P2 IMAD.WIDE R26, R29, 0x4, R140.reuse ;  /* 0x000000041d1aa825 */ /* 0x102fe200078e028c */
[----:B------:R-:W-:Y:S02]  /*9a20*/  @!P5 LEA.HI R10, R10, R10, RZ, 0x1 ;  /* 0x0000000a0a0ad211 */ /* 0x000fe400078f08ff */
[----:B------:R-:W-:Y:S01]  /*9a30*/  @!P6 LEA.HI R36, R36, R36, RZ, 0x1 ;  /* 0x000000242424e211 */ /* 0x000fe200078f08ff */
[----:B--2---:R-:W-:-:S04]  /*9a40*/  @!P1 IMAD.WIDE R24, R65, 0x4, R140 ;  /* 0x0000000441189825 */ /* 0x004fc800078e028c */
[----:B------:R-:W-:Y:S01]  /*9a50*/  @!P3 IMAD.WIDE R28, R31, 0x4, R140 ;  /* 0x000000041f1cb825 */ /* 0x000fe200078e028c */
[----:B------:R0:W-:Y:S01]  /*9a60*/  @!P1 ST.E.64 desc[UR46][R24.64], R22 ;  /* 0x0000001618009985 */ /* 0x0001e2000c101b2e */
[----:B------:R-:W-:Y:S02]  /*9a70*/  @!P4 LOP3.LUT R31, R0, 0xfffffffe, RZ, 0xc0, !PT ;  /* 0xfffffffe001fc812 */ /* 0x000fe400078ec0ff */
[C---:B------:R-:W-:Y:S01]  /*9a80*/  VIADD R65, R9.reuse, 0x60 ;  /* 0x0000006009417836 */ /* 0x040fe20000000000 */
[----:B------:R1:W-:Y:S01]  /*9a90*/  @!P2 ST.E.64 desc[UR46][R26.64], R20 ;  /* 0x000000141a00a985 */ /* 0x0003e2000c101b2e */
[----:B------:R-:W-:Y:S01]  /*9aa0*/  ISETP.GE.AND P1, PT, R44, UR4, PT ;  /* 0x000000042c007c0c */ /* 0x000fe2000bf26270 */
[----:B------:R-:W-:Y:S02]  /*9ab0*/  VIADD R0, R9, 0x68 ;  /* 0x0000006809007836 */ /* 0x000fe40000000000 */
[----:B------:R2:W-:Y:S01]  /*9ac0*/  @!P3 ST.E.64 desc[UR46][R28.64], R18 ;  /* 0x000000121c00b985 */ /* 0x0005e2000c101b2e */
[----:B------:R-:W-:-:S02]  /*9ad0*/  ISETP.GE.AND P3, PT, R30, UR4, PT ;  /* 0x000000041e007c0c */ /* 0x000fc4000bf66270 */
[----:B------:R-:W-:Y:S02]  /*9ae0*/  ISETP.GE.AND P2, PT, R65, UR4, PT ;  /* 0x0000000441007c0c */ /* 0x000fe4000bf46270 */
[----:B0-----:R-:W-:Y:S01]  /*9af0*/  @!P5 LOP3.LUT R23, R10, 0xfffffffe, RZ, 0xc0, !PT ;  /* 0xfffffffe0a17d812 */ /* 0x001fe200078ec0ff */
[C---:B------:R-:W-:Y:S01]  /*9b00*/  VIADD R10, R9.reuse, 0x70 ;  /* 0x00000070090a7836 */ /* 0x040fe20000000000 */
[----:B------:R-:W-:Y:S01]  /*9b10*/  @!P6 LOP3.LUT R25, R36, 0xfffffffe, RZ, 0xc0, !PT ;  /* 0xfffffffe2419e812 */ /* 0x000fe200078ec0ff */
[----:B------:R-:W-:Y:S02]  /*9b20*/  VIADD R24, R9, 0x78 ;  /* 0x0000007809187836 */ /* 0x000fe40000000000 */
[----:B------:R-:W-:Y:S01]  /*9b30*/  @!P1 LEA.HI R44, R44, R44, RZ, 0x1 ;  /* 0x0000002c2c2c9211 */ /* 0x000fe200078f08ff */
[----:B-1----:R-:W-:-:S03]  /*9b40*/  @!P5 IMAD.WIDE R20, R23, 0x4, R140 ;  /* 0x000000041714d825 */ /* 0x002fc600078e028c */
[----:B------:R-:W-:Y:S01]  /*9b50*/  @!P3 LEA.HI R30, R30, R30, RZ, 0x1 ;  /* 0x0000001e1e1eb211 */ /* 0x000fe200078f08ff */
[----:B--2---:R-:W-:Y:S01]  /*9b60*/  @!P4 IMAD.WIDE R18, R31, 0x4, R140 ;  /* 0x000000041f12c825 */ /* 0x004fe200078e028c */
[----:B------:R-:W-:-:S03]  /*9b70*/  @!P2 LEA.HI R65, R65, R65, RZ, 0x1 ;  /* 0x000000414141a211 */ /* 0x000fc600078f08ff */
[----:B------:R-:W-:Y:S01]  /*9b80*/  @!P6 IMAD.WIDE R22, R25, 0x4, R140 ;  /* 0x000000041916e825 */ /* 0x000fe200078e028c */
[----:B------:R-:W-:Y:S01]  /*9b90*/  @!P3 LOP3.LUT R25, R30, 0xfffffffe, RZ, 0xc0, !PT ;  /* 0xfffffffe1e19b812 */ /* 0x000fe200078ec0ff */
[----:B------:R0:W-:Y:S01]  /*9ba0*/  @!P4 ST.E.64 desc[UR46][R18.64], R16 ;  /* 0x000000101200c985 */ /* 0x0001e2000c101b2e */
[----:B------:R-:W-:-:S03]  /*9bb0*/  ISETP.GE.AND P4, PT, R0, UR4, PT ;  /* 0x0000000400007c0c */ /* 0x000fc6000bf86270 */
[----:B------:R1:W-:Y:S01]  /*9bc0*/  @!P5 ST.E.64 desc[UR46][R20.64], R14 ;  /* 0x0000000e1400d985 */ /* 0x0003e2000c101b2e */
[----:B------:R-:W-:-:S03]  /*9bd0*/  ISETP.GE.AND P5, PT, R10, UR4, PT ;  /* 0x000000040a007c0c */ /* 0x000fc6000bfa6270 */
[----:B------:R2:W-:Y:S01]  /*9be0*/  @!P6 ST.E.64 desc[UR46][R22.64], R34 ;  /* 0x000000221600e985 */ /* 0x0005e2000c101b2e */
[----:B0-----:R-:W-:Y:S02]  /*9bf0*/  @!P1 LOP3.LUT R17, R44, 0xfffffffe, RZ, 0xc0, !PT ;  /* 0xfffffffe2c119812 */ /* 0x001fe400078ec0ff */
[----:B------:R-:W-:Y:S01]  /*9c00*/  @!P2 LOP3.LUT R19, R65, 0xfffffffe, RZ, 0xc0, !PT ;  /* 0xfffffffe4113a812 */ /* 0x000fe200078ec0ff */
[----:B-1----:R-:W-:Y:S02]  /*9c10*/  @!P3 IMAD.WIDE R14, R25, 0x4, R140 ;  /* 0x00000004190eb825 */ /* 0x002fe400078e028c */
[----:B------:R-:W-:-:S04]  /*9c20*/  @!P4 LEA.HI R0, R0, R0, RZ, 0x1 ;  /* 0x000000000000c211 */ /* 0x000fc800078f08ff */
[----:B------:R-:W-:Y:S01]  /*9c30*/  @!P5 LEA.HI R10, R10, R10, RZ, 0x1 ;  /* 0x0000000a0a0ad211 */ /* 0x000fe200078f08ff */
[--C-:B------:R-:W-:Y:S01]  /*9c40*/  @!P1 IMAD.WIDE R16, R17, 0x4, R140.reuse ;  /* 0x0000000411109825 */ /* 0x100fe200078e028c */
[----:B------:R0:W-:Y:S01]  /*9c50*/  @!P3 ST.E.64 desc[UR46][R14.64], R68 ;  /* 0x000000440e00b985 */ /* 0x0001e2000c101b2e */
[----:B------:R-:W-:Y:S02]  /*9c60*/  ISETP.GE.AND P3, PT, R24, UR4, PT ;  /* 0x0000000418007c0c */ /* 0x000fe4000bf66270 */
[----:B------:R-:W-:Y:S01]  /*9c70*/  VIADD R20, R9, 0x80 ;  /* 0x0000008009147836 */ /* 0x000fe20000000000 */
[----:B------:R1:W-:Y:S01]  /*9c80*/  @!P1 ST.E.64 desc[UR46][R16.64], R70 ;  /* 0x0000004610009985 */ /* 0x0003e2000c101b2e */
[----:B------:R-:W-:Y:S01]  /*9c90*/  @!P2 IMAD.WIDE R18, R19, 0x4, R140 ;  /* 0x000000041312a825 */ /* 0x000fe200078e028c */
[----:B------:R-:W-:Y:S02]  /*9ca0*/  @!P4 LOP3.LUT R21, R0, 0xfffffffe, RZ, 0xc0, !PT ;  /* 0xfffffffe0015c812 */ /* 0x000fe400078ec0ff */
[----:B------:R-:W-:Y:S01]  /*9cb0*/  ISETP.GE.AND P6, PT, R20, UR4, PT ;  /* 0x0000000414007c0c */ /* 0x000fe2000bfc6270 */
[C---:B--2---:R-:W-:Y:S01]  /*9cc0*/  VIADD R22, R9.reuse, 0x88 ;  /* 0x0000008809167836 */ /* 0x044fe20000000000 */
[----:B------:R2:W-:Y:S01]  /*9cd0*/  @!P2 ST.E.64 desc[UR46][R18.64], R74 ;  /* 0x0000004a1200a985 */ /* 0x0005e2000c101b2e */
[----:B------:R-:W-:-:S03]  /*9ce0*/  VIADD R0, R9, 0x90 ;  /* 0x0000009009007836 */ /* 0x000fc60000000000 */
[----:B------:R-:W-:Y:S01]  /*9cf0*/  @!P3 LEA.HI R24, R24, R24, RZ, 0x1 ;  /* 0x000000181818b211 */ /* 0x000fe200078f08ff */
[--C-:B0-----:R-:W-:Y:S01]  /*9d00*/  @!P4 IMAD.WIDE R14, R21, 0x4, R140.reuse ;  /* 0x00000004150ec825 */ /* 0x101fe200078e028c */
[----:B------:R-:W-:Y:S02]  /*9d10*/  ISETP.GE.AND P1, PT, R22, UR4, PT ;  /* 0x0000000416007c0c */ /* 0x000fe4000bf26270 */
[----:B-1----:R-:W-:Y:S02]  /*9d20*/  @!P5 LOP3.LUT R17, R10, 0xfffffffe, RZ, 0xc0, !PT ;  /* 0xfffffffe0a11d812 */ /* 0x002fe400078ec0ff */
[----:B------:R-:W-:Y:S01]  /*9d30*/  ISETP.GE.AND P2, PT, R0, UR4, PT ;  /* 0x0000000400007c0c */ /* 0x000fe2000bf46270 */
[----:B------:R0:W-:Y:S01]  /*9d40*/  @!P4 ST.E.64 desc[UR46][R14.64], R78 ;  /* 0x0000004e0e00c985 */ /* 0x0001e2000c101b2e */
[----:B------:R-:W-:Y:S01]  /*9d50*/  IADD3 R10, R9, 0x98, RZ ;  /* 0x00000098090a7810 */ /* 0x000fe20007ffe0ff */
[----:B------:R-:W-:Y:S01]  /*9d60*/  @!P5 IMAD.WIDE R16, R17, 0x4, R140 ;  /* 0x000000041110d825 */ /* 0x000fe200078e028c */
[----:B--2---:R-:W-:-:S02]  /*9d70*/  @!P3 LOP3.LUT R19, R24, 0xfffffffe, RZ, 0xc0, !PT ;  /* 0xfffffffe1813b812 */ /* 0x004fc400078ec0ff */
[----:B------:R-:W-:Y:S01]  /*9d80*/  @!P6 LEA.HI R20, R20, R20, RZ, 0x1 ;  /* 0x000000141414e211 */ /* 0x000fe200078f08ff */
[----:B------:R-:W-:Y:S01]  /*9d90*/  VIADD R24, R9, 0xa0 ;  /* 0x000000a009187836 */ /* 0x000fe20000000000 */
[----:B------:R-:W-:Y:S01]  /*9da0*/  @!P5 ST.E.64 desc[UR46][R16.64], R82 ;  /* 0x000000521000d985 */ /* 0x000fe2000c101b2e */
[--C-:B------:R-:W-:Y:S01]  /*9db0*/  @!P3 IMAD.WIDE R18, R19, 0x4, R140.reuse ;  /* 0x000000041312b825 */ /* 0x100fe200078e028c */
[----:B------:R-:W-:Y:S02]  /*9dc0*/  @!P1 LEA.HI R22, R22, R22, RZ, 0x1 ;  /* 0x0000001616169211 */ /* 0x000fe400078f08ff */
[----:B------:R-:W-:Y:S02]  /*9dd0*/  @!P6 LOP3.LUT R21, R20, 0xfffffffe, RZ, 0xc0, !PT ;  /* 0xfffffffe1415e812 */ /* 0x000fe400078ec0ff */
[----:B------:R1:W-:Y:S01]  /*9de0*/  @!P3 ST.E.64 desc[UR46][R18.64], R84 ;  /* 0x000000541200b985 */ /* 0x0003e2000c101b2e */
[----:B------:R-:W-:Y:S02]  /*9df0*/  ISETP.GE.AND P3, PT, R10, UR4, PT ;  /* 0x000000040a007c0c */ /* 0x000fe4000bf66270 */
[----:B0-----:R-:W-:Y:S01]  /*9e00*/  @!P1 LOP3.LUT R15, R22, 0xfffffffe, RZ, 0xc0, !PT ;  /* 0xfffffffe160f9812 */ /* 0x001fe200078ec0ff */
[----:B------:R-:W-:Y:S01]  /*9e10*/  @!P6 IMAD.WIDE R20, R21, 0x4, R140 ;  /* 0x000000041514e825 */ /* 0x000fe200078e028c */
[----:B------:R-:W-:-:S02]  /*9e20*/  @!P2 LEA.HI R0, R0, R0, RZ, 0x1 ;  /* 0x000000000000a211 */ /* 0x000fc400078f08ff */
[----:B------:R-:W-:Y:S01]  /*9e30*/  ISETP.GE.AND P4, PT, R24, UR4, PT ;  /* 0x0000000418007c0c */ /* 0x000fe2000bf86270 */
[--C-:B------:R-:W-:Y:S01]  /*9e40*/  @!P1 IMAD.WIDE R14, R15, 0x4, R140.reuse ;  /* 0x000000040f0e9825 */ /* 0x100fe200078e028c */
[----:B------:R-:W-:Y:S01]  /*9e50*/  @!P2 LOP3.LUT R23, R0, 0xfffffffe, RZ, 0xc0, !PT ;  /* 0xfffffffe0017a812 */ /* 0x000fe200078ec0ff */
[----:B------:R0:W-:Y:S02]  /*9e60*/  @!P6 ST.E.64 desc[UR46][R20.64], R88 ;  /* 0x000000581400e985 */ /* 0x0001e4000c101b2e */
[C---:B------:R-:W-:Y:S02]  /*9e70*/  VIADD R0, R9.reuse, 0xa8 ;  /* 0x000000a809007836 */ /* 0x040fe40000000000 */
[----:B------:R-:W-:Y:S01]  /*9e80*/  @!P3 LEA.HI R10, R10, R10, RZ, 0x1 ;  /* 0x0000000a0a0ab211 */ /* 0x000fe200078f08ff */
[----:B------:R2:W-:Y:S01]  /*9e90*/  @!P1 ST.E.64 desc[UR46][R14.64], R92 ;  /* 0x0000005c0e009985 */ /* 0x0005e2000c101b2e */
[C---:B-1----:R-:W-:Y:S01]  /*9ea0*/  VIADD R18, R9.reuse, 0xb0 ;  /* 0x000000b009127836 */ /* 0x042fe20000000000 */
[----:B------:R-:W-:Y:S01]  /*9eb0*/  ISETP.GE.AND P1, PT, R0, UR4, PT ;  /* 0x0000000400007c0c */ /* 0x000fe2000bf26270 */
[----:B------:R-:W-:Y:S01]  /*9ec0*/  VIADD R22, R9, 0xb8 ;  /* 0x000000b809167836 */ /* 0x000fe20000000000 */
[----:B------:R-:W-:Y:S01]  /*9ed0*/  @!P3 LOP3.LUT R19, R10, 0xfffffffe, RZ, 0xc0, !PT ;  /* 0xfffffffe0a13b812 */ /* 0x000fe200078ec0ff */
[----:B------:R-:W-:Y:S01]  /*9ee0*/  @!P2 IMAD.WIDE R16, R23, 0x4, R140 ;  /* 0x000000041710a825 */ /* 0x000fe200078e028c */
[----:B------:R-:W-:-:S02]  /*9ef0*/  ISETP.GE.AND P6, PT, R18, UR4, PT ;  /* 0x0000000412007c0c */ /* 0x000fc4000bfc6270 */
[----:B------:R-:W-:Y:S01]  /*9f00*/  ISETP.GE.AND P5, PT, R22, UR4, PT ;  /* 0x0000000416007c0c */ /* 0x000fe2000bfa6270 */
[C---:B0-----:R-:W-:Y:S01]  /*9f10*/  VIADD R20, R9.reuse, 0xc0 ;  /* 0x000000c009147836 */ /* 0x041fe20000000000 */
[----:B------:R0:W-:Y:S01]  /*9f20*/  @!P2 ST.E.64 desc[UR46][R16.64], R94 ;  /* 0x0000005e1000a985 */ /* 0x0001e2000c101b2e */
[----:B------:R-:W-:Y:S01]  /*9f30*/  VIADD R10, R9, 0xc8 ;  /* 0x000000c8090a7836 */ /* 0x000fe20000000000 */
[----:B------:R-:W-:Y:S01]  /*9f40*/  @!P4 LEA.HI R24, R24, R24, RZ, 0x1 ;  /* 0x000000181818c211 */ /* 0x000fe200078f08ff */
[----:B--2---:R-:W-:Y:S01]  /*9f50*/  @!P3 IMAD.WIDE R14, R19, 0x4, R140 ;  /* 0x00000004130eb825 */ /* 0x004fe200078e028c */
[----:B------:R-:W-:Y:S02]  /*9f60*/  ISETP.GE.AND P2, PT, R20, UR4, PT ;  /* 0x0000000414007c0c */ /* 0x000fe4000bf46270 */
[----:B------:R-:W-:Y:S02]  /*9f70*/  @!P1 LEA.HI R0, R0, R0, RZ, 0x1 ;  /* 0x0000000000009211 */ /* 0x000fe400078f08ff */
[----:B------:R1:W-:Y:S01]  /*9f80*/  @!P3 ST.E.64 desc[UR46][R14.64], R96 ;  /* 0x000000600e00b985 */ /* 0x0003e2000c101b2e */
[----:B------:R-:W-:-:S02]  /*9f90*/  ISETP.GE.AND P3, PT, R10, UR4, PT ;  /* 0x000000040a007c0c */ /* 0x000fc4000bf66270 */
[----:B------:R-:W-:Y:S02]  /*9fa0*/  @!P1 LOP3.LUT R19, R0, 0xfffffffe, RZ, 0xc0, !PT ;  /* 0xfffffffe00139812 */ /* 0x000fe400078ec0ff */
[----:B------:R-:W-:Y:S02]  /*9fb0*/  @!P6 LEA.HI R0, R18, R18, RZ, 0x1 ;  /* 0x000000121200e211 */ /* 0x000fe400078f08ff */
[----:B------:R-:W-:Y:S01]  /*9fc0*/  @!P5 LEA.HI R22, R22, R22, RZ, 0x1 ;  /* 0x000000161616d211 */ /* 0x000fe200078f08ff */
[--C-:B------:R-:W-:Y:S01]  /*9fd0*/  @!P1 IMAD.WIDE R18, R19, 0x4, R140.reuse ;  /* 0x0000000413129825 */ /* 0x100fe200078e028c */
[----:B0-----:R-:W-:Y:S02]  /*9fe0*/  @!P4 LOP3.LUT R17, R24, 0xfffffffe, RZ, 0xc0, !PT ;  /* 0xfffffffe1811c812 */ /* 0x001fe400078ec0ff */
[----:B------:R-:W-:Y:S01]  /*9ff0*/  @!P6 LOP3.LUT R21, R0, 0xfffffffe, RZ, 0xc0, !PT ;  /* 0xfffffffe0015e812 */ /* 0x000fe200078ec0ff */
[----:B------:R-:W-:Y:S01]  /*a000*/  VIADD R0, R9, 0xd0 ;  /* 0x000000d009007836 */ /* 0x000fe20000000000 */
[----:B------:R-:W-:Y:S01]  /*a010*/  @!P2 LEA.HI R20, R20, R20, RZ, 0x1 ;  /* 0x000000141414a211 */ /* 0x000fe200078f08ff */
[----:B------:R-:W-:Y:S01]  /*a020*/  @!P4 IMAD.WIDE R16, R17, 0x4, R140 ;  /* 0x000000041110c825 */ /* 0x000fe200078e028c */
[----:B------:R-:W-:-:S02]  /*a030*/  @!P5 LOP3.LUT R23, R22, 0xfffffffe, RZ, 0xc0, !PT ;  /* 0xfffffffe1617d812 */ /* 0x000fc400078ec0ff */
[----:B------:R-:W-:Y:S01]  /*a040*/  @!P3 LEA.HI R10, R10, R10, RZ, 0x1 ;  /* 0x0000000a0a0ab211 */ /* 0x000fe200078f08ff */
[--C-:B-1----:R-:W-:Y:S01]  /*a050*/  @!P6 IMAD.WIDE R14, R21, 0x4, R140.reuse ;  /* 0x00000004150ee825 */ /* 0x102fe200078e028c */
[----:B------:R-:W-:Y:S01]  /*a060*/  @!P2 LOP3.LUT R25, R20, 0xfffffffe, RZ, 0xc0, !PT ;  /* 0xfffffffe1419a812 */ /* 0x000fe200078ec0ff */
[----:B------:R0:W-:Y:S02]  /*a070*/  @!P4 ST.E.64 desc[UR46][R16.64], R98 ;  /* 0x000000621000c985 */ /* 0x0001e4000c101b2e */
[----:B------:R-:W-:Y:S01]  /*a080*/  @!P5 IMAD.WIDE R20, R23, 0x4, R140 ;  /* 0x000000041714d825 */ /* 0x000fe200078e028c */
[----:B------:R-:W-:Y:S01]  /*a090*/  @!P3 LOP3.LUT R23, R10, 0xfffffffe, RZ, 0xc0, !PT ;  /* 0xfffffffe0a17b812 */ /* 0x000fe200078ec0ff */
[----:B------:R1:W-:Y:S01]  /*a0a0*/  @!P1 ST.E.64 desc[UR46][R18.64], R100 ;  /* 0x0000006412009985 */ /* 0x0003e2000c101b2e */
[----:B------:R-:W-:Y:S01]  /*a0b0*/  ISETP.GE.AND P1, PT, R0, UR4, PT ;  /* 0x0000000400007c0c */ /* 0x000fe2000bf26270 */
[C---:B------:R-:W-:Y:S02]  /*a0c0*/  VIADD R10, R9.reuse, 0xd8 ;  /* 0x000000d8090a7836 */ /* 0x040fe40000000000 */
[----:B------:R2:W-:Y:S01]  /*a0d0*/  @!P6 ST.E.64 desc[UR46][R14.64], R102 ;  /* 0x000000660e00e985 */ /* 0x0005e2000c101b2e */
[----:B------:R-:W-:-:S03]  /*a0e0*/  VIADD R22, R9, 0xe0 ;  /* 0x000000e009167836 */ /* 0x000fc60000000000 */
[----:B------:R-:W-:Y:S01]  /*a0f0*/  @!P5 ST.E.64 desc[UR46][R20.64], R104 ;  /* 0x000000681400d985 */ /* 0x000fe2000c101b2e */
[----:B0-----:R-:W-:-:S04]  /*a100*/  @!P2 IMAD.WIDE R16, R25, 0x4, R140 ;  /* 0x000000041910a825 */ /* 0x001fc800078e028c */
[----:B-1----:R-:W-:Y:S01]  /*a110*/  @!P3 IMAD.WIDE R18, R23, 0x4, R140 ;  /* 0x000000041712b825 */ /* 0x002fe200078e028c */
[----:B------:R0:W-:Y:S01]  /*a120*/  @!P2 ST.E.64 desc[UR46][R16.64], R106 ;  /* 0x0000006a1000a985 */ /* 0x0001e2000c101b2e */
[----:B------:R-:W-:Y:S02]  /*a130*/  ISETP.GE.AND P2, PT, R10, UR4, PT ;  /* 0x000000040a007c0c */ /* 0x000fe4000bf46270 */
[C---:B------:R-:W-:Y:S01]  /*a140*/  VIADD R23, R9.reuse, 0xe8 ;  /* 0x000000e809177836 */ /* 0x040fe20000000000 */
[----:B------:R1:W-:Y:S01]  /*a150*/  @!P3 ST.E.64 desc[UR46][R18.64], R108 ;  /* 0x0000006c1200b985 */ /* 0x0003e2000c101b2e */
[C---:B--2---:R-:W-:Y:S01]  /*a160*/  VIADD R15, R9.reuse, 0xf8 ;  /* 0x000000f8090f7836 */ /* 0x044fe20000000000 */
[----:B------:R-:W-:Y:S01]  /*a170*/  ISETP.GE.AND P3, PT, R22, UR4, PT ;  /* 0x0000000416007c0c */ /* 0x000fe2000bf66270 */
[----:B------:R-:W-:Y:S01]  /*a180*/  VIADD R14, R9, 0xf0 ;  /* 0x000000f0090e7836 */ /* 0x000fe20000000000 */
[----:B------:R-:W-:Y:S02]  /*a190*/  ISETP.GE.AND P4, PT, R23, UR4, PT ;  /* 0x0000000417007c0c */ /* 0x000fe4000bf86270 */
[----:B------:R-:W-:-:S02]  /*a1a0*/  ISETP.GE.AND P6, PT, R15, UR4, PT ;  /* 0x000000040f007c0c */ /* 0x000fc4000bfc6270 */
[----:B------:R-:W-:Y:S02]  /*a1b0*/  ISETP.GE.AND P5, PT, R14, UR4, PT ;  /* 0x000000040e007c0c */ /* 0x000fe4000bfa6270 */
[----:B------:R-:W-:Y:S02]  /*a1c0*/  @!P1 LEA.HI R0, R0, R0, RZ, 0x1 ;  /* 0x0000000000009211 */ /* 0x000fe400078f08ff */
[----:B------:R-:W-:-:S03]  /*a1d0*/  @!P2 LEA.HI R10, R10, R10, RZ, 0x1 ;  /* 0x0000000a0a0aa211 */ /* 0x000fc600078f08ff */
[----:B------:R-:W-:Y:S02]  /*a1e0*/  @!P3 LEA.HI R22, R22, R22, RZ, 0x1 ;  /* 0x000000161616b211 */ /* 0x000fe400078f08ff */
[----:B------:R-:W-:Y:S02]  /*a1f0*/  @!P4 LEA.HI R23, R23, R23, RZ, 0x1 ;  /* 0x000000171717c211 */ /* 0x000fe400078f08ff */
[----:B0-----:R-:W-:Y:S02]  /*a200*/  @!P6 LEA.HI R16, R15, R15, RZ, 0x1 ;  /* 0x0000000f0f10e211 */ /* 0x001fe400078f08ff */
[----:B------:R-:W-:Y:S02]  /*a210*/  @!P5 LEA.HI R14, R14, R14, RZ, 0x1 ;  /* 0x0000000e0e0ed211 */ /* 0x000fe400078f08ff */
[----:B------:R-:W-:Y:S02]  /*a220*/  @!P1 LOP3.LUT R15, R0, 0xfffffffe, RZ, 0xc0, !PT ;  /* 0xfffffffe000f9812 */ /* 0x000fe400078ec0ff */
[----:B------:R-:W-:-:S02]  /*a230*/  @!P2 LOP3.LUT R17, R10, 0xfffffffe, RZ, 0xc0, !PT ;  /* 0xfffffffe0a11a812 */ /* 0x000fc400078ec0ff */
[----:B-1----:R-:W-:Y:S02]  /*a240*/  @!P3 LOP3.LUT R19, R22, 0xfffffffe, RZ, 0xc0, !PT ;  /* 0xfffffffe1613b812 */ /* 0x002fe400078ec0ff */
[----:B------:R-:W-:Y:S02]  /*a250*/  @!P4 LOP3.LUT R21, R23, 0xfffffffe, RZ, 0xc0, !PT ;  /* 0xfffffffe1715c812 */ /* 0x000fe400078ec0ff */
[----:B------:R-:W-:Y:S01]  /*a260*/  @!P5 LOP3.LUT R23, R14, 0xfffffffe, RZ, 0xc0, !PT ;  /* 0xfffffffe0e17d812 */ /* 0x000fe200078ec0ff */
[----:B------:R-:W-:Y:S01]  /*a270*/  @!P1 IMAD.WIDE R14, R15, 0x4, R140 ;  /* 0x000000040f0e9825 */ /* 0x000fe200078e028c */
[----:B------:R-:W-:-:S03]  /*a280*/  @!P6 LOP3.LUT R25, R16, 0xfffffffe, RZ, 0xc0, !PT ;  /* 0xfffffffe1019e812 */ /* 0x000fc600078ec0ff */
[--C-:B------:R-:W-:Y:S01]  /*a290*/  @!P2 IMAD.WIDE R16, R17, 0x4, R140.reuse ;  /* 0x000000041110a825 */ /* 0x100fe200078e028c */
[----:B------:R0:W-:Y:S03]  /*a2a0*/  @!P1 ST.E.64 desc[UR46][R14.64], R110 ;  /* 0x0000006e0e009985 */ /* 0x0001e6000c101b2e */
[--C-:B------:R-:W-:Y:S01]  /*a2b0*/  @!P3 IMAD.WIDE R18, R19, 0x4, R140.reuse ;  /* 0x000000041312b825 */ /* 0x100fe200078e028c */
[----:B------:R0:W-:Y:S03]  /*a2c0*/  @!P2 ST.E.64 desc[UR46][R16.64], R112 ;  /* 0x000000701000a985 */ /* 0x0001e6000c101b2e */
[--C-:B------:R-:W-:Y:S01]  /*a2d0*/  @!P4 IMAD.WIDE R20, R21, 0x4, R140.reuse ;  /* 0x000000041514c825 */ /* 0x100fe200078e028c */
[----:B------:R0:W-:Y:S03]  /*a2e0*/  @!P3 ST.E.64 desc[UR46][R18.64], R114 ;  /* 0x000000721200b985 */ /* 0x0001e6000c101b2e */
[--C-:B------:R-:W-:Y:S01]  /*a2f0*/  @!P5 IMAD.WIDE R22, R23, 0x4, R140.reuse ;  /* 0x000000041716d825 */ /* 0x100fe200078e028c */
[----:B------:R0:W-:Y:S03]  /*a300*/  @!P4 ST.E.64 desc[UR46][R20.64], R116 ;  /* 0x000000741400c985 */ /* 0x0001e6000c101b2e */
[----:B------:R-:W-:Y:S01]  /*a310*/  @!P6 IMAD.WIDE R140, R25, 0x4, R140 ;  /* 0x00000004198ce825 */ /* 0x000fe200078e028c */
[----:B------:R0:W-:Y:S04]  /*a320*/  @!P5 ST.E.64 desc[UR46][R22.64], R118 ;  /* 0x000000761600d985 */ /* 0x0001e8000c101b2e */
[----:B------:R0:W-:Y:S02]  /*a330*/  @!P6 ST.E.64 desc[UR46][R140.64], R120 ;  /* 0x000000788c00e985 */ /* 0x0001e4000c101b2e */
.L_x_37:
[----:B------:R-:W-:Y:S05]  /*a340*/  BSYNC B0 ;  /* 0x0000000000007941 */ /* 0x000fea0003800000 */
.L_x_36:
[----:B------:R-:W-:Y:S01]  /*a350*/  ISETP.GE.AND P1, PT, R8, R11, PT ;  /* 0x0000000b0800720c */ /* 0x000fe20003f26270 */
[----:B0-----:R0:W1:Y:S01]  /*a360*/  SHFL.IDX PT, R15, R57, 0x1, 0x1c1f ;  /* 0x003c1f00390f7f89 */ /* 0x00106200000e0000 */
[----:B------:R-:W-:Y:S02]  /*a370*/  SEL R16, R47, R32, P0 ;  /* 0x000000202f107207 */ /* 0x000fe40000000000 */
[----:B------:R-:W-:Y:S01]  /*a380*/  SEL R18, R32, R47, P0 ;  /* 0x0000002f20127207 */ /* 0x000fe20000000000 */
[----:B------:R0:W2:Y:S01]  /*a390*/  SHFL.IDX PT, R14, R53, 0x1, 0x1c1f ;  /* 0x003c1f00350e7f89 */ /* 0x0000a200000e0000 */
        /* <DEDUP_REMOVED lines=19> */
[----:B------:R-:W-:Y:S01]  /*a4d0*/  SEL R2, R139, R12, P0 ;  /* 0x0000000c8b027207 */ /* 0x000fe20000000000 */
[----:B012---:R-:W-:Y:S06]  /*a4e0*/  @P1 BRA `(.L_x_8) ;  /* 0x0000005c00a41947 */ /* 0x007fec0003800000 */
[C---:B------:R-:W-:Y:S01]  /*a4f0*/  VIADD R0, R9.reuse, 0x8 ;  /* 0x0000000809007836 */ /* 0x040fe20000000000 */
[C---:B------:R-:W-:Y:S01]  /*a500*/  IADD3 R8, R9.reuse, 0x10, RZ ;  /* 0x0000001009087810 */ /* 0x040fe20007ffe0ff */
[----:B------:R-:W-:Y:S01]  /*a510*/  ULDC UR4, c[0x0][0xac8] ;  /* 0x0002b20000047ab9 */ /* 0x000fe20000000800 */
[C---:B------:R-:W-:Y:S01]  /*a520*/  VIADD R36, R9.reuse, 0x18 ;  /* 0x0000001809247836 */ /* 0x040fe20000000000 */
[C---:B------:R-:W-:Y:S01]  /*a530*/  ISETP.GE.AND P3, PT, R9.reuse, UR4, PT ;  /* 0x0000000409007c0c */ /* 0x040fe2000bf66270 */
[C---:B------:R-:W-:Y:S01]  /*a540*/  VIADD R37, R9.reuse, 0x20 ;  /* 0x0000002009257836 */ /* 0x040fe20000000000 */
[----:B------:R-:W-:Y:S01]  /*a550*/  ISETP.GE.AND P4, PT, R0, UR4, PT ;  /* 0x0000000400007c0c */ /* 0x000fe2000bf86270 */
[C---:B------:R-:W-:Y:S01]  /*a560*/  VIADD R38, R9.reuse, 0x28 ;  /* 0x0000002809267836 */ /* 0x040fe20000000000 */
[----:B------:R-:W-:Y:S01]  /*a570*/  ISETP.GE.AND P5, PT, R8, UR4, PT ;  /* 0x0000000408007c0c */ /* 0x000fe2000bfa6270 */
[C---:B------:R-:W-:Y:S01]  /*a580*/  VIADD R40, R9.reuse, 0x38 ;  /* 0x0000003809287836 */ /* 0x040fe20000000000 */
[----:B------:R-:W-:Y:S01]  /*a590*/  ISETP.GE.AND P0, PT, R36, UR4, PT ;  /* 0x0000000424007c0c */ /* 0x000fe2000bf06270 */
[----:B------:R-:W-:Y:S01]  /*a5a0*/  VIADD R41, R9, 0x40 ;  /* 0x0000004009297836 */ /* 0x000fe20000000000 */
[----:B------:R-:W-:-:S02]  /*a5b0*/  ISETP.GE.AND P1, PT, R37, UR4, PT ;  /* 0x0000000425007c0c */ /* 0x000fc4000bf26270 */
[----:B------:R-:W-:-:S03]  /*a5c0*/  ISETP.GE.AND P2, PT, R38, UR4, PT ;  /* 0x0000000426007c0c */ /* 0x000fc6000bf46270 */
[C-C-:B------:R-:W-:Y:S02]  /*a5d0*/  @!P3 IMAD.WIDE R12, R9.reuse, 0x4, R14.reuse ;  /* 0x00000004090cb825 */ /* 0x140fe400078e020e */
[----:B------:R-:W-:Y:S02]  /*a5e0*/  @!P4 LEA.HI R0, R0, R0, RZ, 0x1 ;  /* 0x000000000000c211 */ /* 0x000fe400078f08ff */
[----:B------:R-:W-:Y:S01]  /*a5f0*/  @!P5 LEA.HI R8, R8, R8, RZ, 0x1 ;  /* 0x000000080808d211 */ /* 0x000fe200078f08ff */
[----:B------:R0:W-:Y:S01]  /*a600*/  @!P3 ST.E.64 desc[UR46][R12.64], R90 ;  /* 0x0000005a0c00b985 */ /* 0x0001e2000c101b2e */
[----:B------:R-:W-:Y:S02]  /*a610*/  @!P4 LOP3.LUT R31, R0, 0xfffffffe, RZ, 0xc0, !PT ;  /* 0xfffffffe001fc812 */ /* 0x000fe400078ec0ff */
[----:B------:R-:W-:Y:S01]  /*a620*/  @!P5 LOP3.LUT R35, R8, 0xfffffffe, RZ, 0xc0, !PT ;  /* 0xfffffffe0823d812 */ /* 0x000fe200078ec0ff */
[----:B------:R-:W-:Y:S01]  /*a630*/  VIADD R8, R9, 0x30 ;  /* 0x0000003009087836 */ /* 0x000fe20000000000 */
[----:B------:R-:W-:Y:S01]  /*a640*/  @!P0 LEA.HI R36, R36, R36, RZ, 0x1 ;  /* 0x0000002424248211 */ /* 0x000fe200078f08ff */
[----:B------:R-:W-:Y:S01]  /*a650*/  @!P4 IMAD.WIDE R30, R31, 0x4, R14 ;  /* 0x000000041f1ec825 */ /* 0x000fe200078e020e */
[----:B------:R-:W-:-:S02]  /*a660*/  @!P1 LEA.HI R0, R37, R37, RZ, 0x1 ;  /* 0x0000002525009211 */ /* 0x000fc400078f08ff */
[----:B------:R-:W-:Y:S01]  /*a670*/  @!P0 LOP3.LUT R37, R36, 0xfffffffe, RZ, 0xc0, !PT ;  /* 0xfffffffe24258812 */ /* 0x000fe200078ec0ff */
[--C-:B------:R-:W-:Y:S01]  /*a680*/  @!P5 IMAD.WIDE R34, R35, 0x4, R14.reuse ;  /* 0x000000042322d825 */ /* 0x100fe200078e020e */
[----:B------:R-:W-:Y:S01]  /*a690*/  ISETP.GE.AND P3, PT, R8, UR4, PT ;  /* 0x0000000408007c0c */ /* 0x000fe2000bf66270 */
[----:B------:R1:W-:Y:S01]  /*a6a0*/  @!P4 ST.E.64 desc[UR46][R30.64], R122 ;  /* 0x0000007a1e00c985 */ /* 0x0003e2000c101b2e */
[----:B------:R-:W-:Y:S01]  /*a6b0*/  @!P1 LOP3.LUT R39, R0, 0xfffffffe, RZ, 0xc0, !PT ;  /* 0xfffffffe00279812 */ /* 0x000fe200078ec0ff */
[----:B0-----:R-:W-:Y:S01]  /*a6c0*/  @!P0 IMAD.WIDE R12, R37, 0x4, R14 ;  /* 0x00000004250c8825 */ /* 0x001fe200078e020e */
[----:B------:R-:W-:Y:S01]  /*a6d0*/  ISETP.GE.AND P4, PT, R40, UR4, PT ;  /* 0x0000000428007c0c */ /* 0x000fe2000bf86270 */
[----:B------:R0:W-:Y:S01]  /*a6e0*/  @!P5 ST.E.64 desc[UR46][R34.64], R80 ;  /* 0x000000502200d985 */ /* 0x0001e2000c101b2e */
[----:B------:R-:W-:Y:S01]  /*a6f0*/  ISETP.GE.AND P5, PT, R41, UR4, PT ;  /* 0x0000000429007c0c */ /* 0x000fe2000bfa6270 */
[C---:B------:R-:W-:Y:S01]  /*a700*/  VIADD R0, R9.reuse, 0x48 ;  /* 0x0000004809007836 */ /* 0x040fe20000000000 */
[----:B------:R-:W-:Y:S01]  /*a710*/  @!P2 LEA.HI R38, R38, R38, RZ, 0x1 ;  /* 0x000000262626a211 */ /* 0x000fe200078f08ff */
[----:B------:R-:W-:Y:S01]  /*a720*/  VIADD R36, R9, 0x50 ;  /* 0x0000005009247836 */ /* 0x000fe20000000000 */
[----:B------:R2:W-:Y:S02]  /*a730*/  @!P0 ST.E.64 desc[UR46][R12.64], R76 ;  /* 0x0000004c0c008985 */ /* 0x0005e4000c101b2e */
[----:B------:R-:W-:-:S02]  /*a740*/  ISETP.GE.AND P0, PT, R0, UR4, PT ;  /* 0x0000000400007c0c */ /* 0x000fc4000bf06270 */
[----:B------:R-:W-:Y:S01]  /*a750*/  @!P3 LEA.HI R8, R8, R8, RZ, 0x1 ;  /* 0x000000080808b211 */ /* 0x000fe200078f08ff */
[--C-:B-1----:R-:W-:Y:S02]  /*a760*/  @!P1 IMAD.WIDE R30, R39, 0x4, R14.reuse ;  /* 0x00000004271e9825 */ /* 0x102fe400078e020e */
[----:B------:R-:W-:Y:S02]  /*a770*/  @!P4 LEA.HI R40, R40, R40, RZ, 0x1 ;  /* 0x000000282828c211 */ /* 0x000fe400078f08ff */
[----:B0-----:R-:W-:Y:S01]  /*a780*/  @!P2 LOP3.LUT R35, R38, 0xfffffffe, RZ, 0xc0, !PT ;  /* 0xfffffffe2623a812 */ /* 0x001fe200078ec0ff */
[----:B------:R0:W-:Y:S01]  /*a790*/  @!P1 ST.E.64 desc[UR46][R30.64], R72 ;  /* 0x000000481e009985 */ /* 0x0001e2000c101b2e */
[----:B------:R-:W-:Y:S01]  /*a7a0*/  ISETP.GE.AND P1, PT, R36, UR4, PT ;  /* 0x0000000424007c0c */ /* 0x000fe2000bf26270 */
[----:B------:R-:W-:Y:S01]  /*a7b0*/  VIADD R38, R9, 0x58 ;  /* 0x0000005809267836 */ /* 0x000fe20000000000 */
[----:B------:R-:W-:Y:S01]  /*a7c0*/  @!P5 LEA.HI R41, R41, R41, RZ, 0x1 ;  /* 0x000000292929d211 */ /* 0x000fe200078f08ff */
[----:B------:R-:W-:Y:S01]  /*a7d0*/  @!P2 IMAD.WIDE R34, R35, 0x4, R14 ;  /* 0x000000042322a825 */ /* 0x000fe200078e020e */
[----:B------:R-:W-:-:S02]  /*a7e0*/  @!P3 LOP3.LUT R37, R8, 0xfffffffe, RZ, 0xc0, !PT ;  /* 0xfffffffe0825b812 */ /* 0x000fc400078ec0ff */
[----:B------:R-:W-:Y:S01]  /*a7f0*/  @!P4 LOP3.LUT R39, R40, 0xfffffffe, RZ, 0xc0, !PT ;  /* 0xfffffffe2827c812 */ /* 0x000fe200078ec0ff */
[----:B------:R-:W-:Y:S01]  /*a800*/  VIADD R8, R9, 0x60 ;  /* 0x0000006009087836 */ /* 0x000fe20000000000 */
[----:B------:R1:W-:Y:S01]  /*a810*/  @!P2 ST.E.64 desc[UR46][R34.64], R86 ;  /* 0x000000562200a985 */ /* 0x0003e2000c101b2e */
[----:B------:R-:W-:Y:S01]  /*a820*/  ISETP.GE.AND P2, PT, R38, UR4, PT ;  /* 0x0000000426007c0c */ /* 0x000fe2000bf46270 */
[--C-:B--2---:R-:W-:Y:S01]  /*a830*/  @!P3 IMAD.WIDE R12, R37, 0x4, R14.reuse ;  /* 0x00000004250cb825 */ /* 0x104fe200078e020e */
[----:B------:R-:W-:Y:S02]  /*a840*/  @!P0 LEA.HI R0, R0, R0, RZ, 0x1 ;  /* 0x0000000000008211 */ /* 0x000fe400078f08ff */
[----:B------:R-:W-:Y:S01]  /*a850*/  @!P1 LEA.HI R36, R36, R36, RZ, 0x1 ;  /* 0x0000002424249211 */ /* 0x000fe200078f08ff */
[----:B0-----:R-:W-:Y:S01]  /*a860*/  @!P4 IMAD.WIDE R30, R39, 0x4, R14 ;  /* 0x00000004271ec825 */ /* 0x001fe200078e020e */
[----:B------:R0:W-:Y:S01]  /*a870*/  @!P3 ST.E.64 desc[UR46][R12.64], R48 ;  /* 0x000000300c00b985 */ /* 0x0001e2000c101b2e */
[----:B------:R-:W-:-:S02]  /*a880*/  @!P0 LOP3.LUT R37, R0, 0xfffffffe, RZ, 0xc0, !PT ;  /* 0xfffffffe00258812 */ /* 0x000fc400078ec0ff */
[C---:B------:R-:W-:Y:S01]  /*a890*/  VIADD R40, R9.reuse, 0x68 ;  /* 0x0000006809287836 */ /* 0x040fe20000000000 */
[----:B------:R-:W-:Y:S01]  /*a8a0*/  ISETP.GE.AND P3, PT, R8, UR4, PT ;  /* 0x0000000408007c0c */ /* 0x000fe2000bf66270 */
[----:B------:R2:W-:Y:S01]  /*a8b0*/  @!P4 ST.E.64 desc[UR46][R30.64], R134 ;  /* 0x000000861e00c985 */ /* 0x0005e2000c101b2e */
[----:B------:R-:W-:Y:S01]  /*a8c0*/  @!P1 LOP3.LUT R39, R36, 0xfffffffe, RZ, 0xc0, !PT ;  /* 0xfffffffe24279812 */ /* 0x000fe200078ec0ff */
[----:B------:R-:W-:Y:S01]  /*a8d0*/  VIADD R0, R9, 0x78 ;  /* 0x0000007809007836 */ /* 0x000fe20000000000 */
[----:B-1----:R-:W-:Y:S01]  /*a8e0*/  @!P5 LOP3.LUT R35, R41, 0xfffffffe, RZ, 0xc0, !PT ;  /* 0xfffffffe2923d812 */ /* 0x002fe200078ec0ff */
[C---:B------:R-:W-:Y:S01]  /*a8f0*/  VIADD R41, R9.reuse, 0x70 ;  /* 0x0000007009297836 */ /* 0x040fe20000000000 */
[----:B------:R-:W-:Y:S02]  /*a900*/  @!P2 LEA.HI R38, R38, R38, RZ, 0x1 ;  /* 0x000000262626a211 */ /* 0x000fe400078f08ff */
[----:B------:R-:W-:Y:S01]  /*a910*/  IADD3 R36, R9, 0x80, RZ ;  /* 0x0000008009247810 */ /* 0x000fe20007ffe0ff */
[----:B------:R-:W-:Y:S01]  /*a920*/  @!P5 IMAD.WIDE R34, R35, 0x4, R14 ;  /* 0x000000042322d825 */ /* 0x000fe200078e020e */
[----:B------:R-:W-:-:S02]  /*a930*/  ISETP.GE.AND P4, PT, R41, UR4, PT ;  /* 0x0000000429007c0c */ /* 0x000fc4000bf86270 */
[----:B------:R-:W-:Y:S01]  /*a940*/  ISETP.GE.AND P6, PT, R0, UR4, PT ;  /* 0x0000000400007c0c */ /* 0x000fe2000bfc6270 */
[--C-:B0-----:R-:W-:Y:S01]  /*a950*/  @!P0 IMAD.WIDE R12, R37, 0x4, R14.reuse ;  /* 0x00000004250c8825 */ /* 0x101fe200078e020e */
[----:B------:R0:W-:Y:S01]  /*a960*/  @!P5 ST.E.64 desc[UR46][R34.64], R50 ;  /* 0x000000322200d985 */ /* 0x0001e2000c101b2e */
[----:B------:R-:W-:Y:S02]  /*a970*/  ISETP.GE.AND P5, PT, R40, UR4, PT ;  /* 0x0000000428007c0c */ /* 0x000fe4000bfa6270 */
[----:B--2---:R-:W-:Y:S01]  /*a980*/  @!P1 IMAD.WIDE R30, R39, 0x4, R14 ;  /* 0x00000004271e9825 */ /* 0x004fe200078e020e */
[----:B------:R1:W-:Y:S01]  /*a990*/  @!P0 ST.E.64 desc[UR46][R12.64], R144 ;  /* 0x000000900c008985 */ /* 0x0003e2000c101b2e */
[----:B------:R-:W-:-:S03]  /*a9a0*/  @!P3 LEA.HI R8, R8, R8, RZ, 0x1 ;  /* 0x000000080808b211 */ /* 0x000fc600078f08ff */
[----:B------:R2:W-:Y:S01]  /*a9b0*/  @!P1 ST.E.64 desc[UR46][R30.64], R146 ;  /* 0x000000921e009985 */ /* 0x0005e2000c101b2e */
[----:B------:R-:W-:Y:S02]  /*a9c0*/  ISETP.GE.AND P1, PT, R36, UR4, PT ;  /* 0x0000000424007c0c */ /* 0x000fe4000bf26270 */
[----:B------:R-:W-:Y:S01]  /*a9d0*/  @!P3 LOP3.LUT R37, R8, 0xfffffffe, RZ, 0xc0, !PT ;  /* 0xfffffffe0825b812 */ /* 0x000fe200078ec0ff */
[----:B------:R-:W-:Y:S01]  /*a9e0*/  VIADD R8, R9, 0x90 ;  /* 0x0000009009087836 */ /* 0x000fe20000000000 */
[----:B------:R-:W-:Y:S02]  /*a9f0*/  @!P4 LEA.HI R41, R41, R41, RZ, 0x1 ;  /* 0x000000292929c211 */ /* 0x000fe400078f08ff */
[----:B0-----:R-:W-:Y:S01]  /*aa00*/  @!P2 LOP3.LUT R35, R38, 0xfffffffe, RZ, 0xc0, !PT ;  /* 0xfffffffe2623a812 */ /* 0x001fe200078ec0ff */
[----:B------:R-:W-:Y:S01]  /*aa10*/  VIADD R38, R9, 0x88 ;  /* 0x0000008809267836 */ /* 0x000fe20000000000 */
[----:B------:R-:W-:Y:S01]  /*aa20*/  @!P5 LEA.HI R40, R40, R40, RZ, 0x1 ;  /* 0x000000282828d211 */ /* 0x000fe200078f08ff */
[----:B-1----:R-:W-:Y:S01]  /*aa30*/  @!P3 IMAD.WIDE R12, R37, 0x4, R14 ;  /* 0x00000004250cb825 */ /* 0x002fe200078e020e */
[----:B------:R-:W-:-:S02]  /*aa40*/  @!P6 LEA.HI R0, R0, R0, RZ, 0x1 ;  /* 0x000000000000e211 */ /* 0x000fc400078f08ff */
[----:B------:R-:W-:Y:S01]  /*aa50*/  ISETP.GE.AND P0, PT, R38, UR4, PT ;  /* 0x0000000426007c0c */ /* 0x000fe2000bf06270 */
[--C-:B------:R-:W-:Y:S01]  /*aa60*/  @!P2 IMAD.WIDE R34, R35, 0x4, R14.reuse ;  /* 0x000000042322a825 */ /* 0x100fe200078e020e */
[----:B------:R-:W-:Y:S02]  /*aa70*/  @!P5 LOP3.LUT R39, R40, 0xfffffffe, RZ, 0xc0, !PT ;  /* 0xfffffffe2827d812 */ /* 0x000fe400078ec0ff */
[----:B------:R-:W-:Y:S02]  /*aa80*/  @!P1 LEA.HI R36, R36, R36, RZ, 0x1 ;  /* 0x0000002424249211 */ /* 0x000fe400078f08ff */
[----:B------:R0:W-:Y:S01]  /*aa90*/  @!P2 ST.E.64 desc[UR46][R34.64], R54 ;  /* 0x000000362200a985 */ /* 0x0001e2000c101b2e */
[----:B--2---:R-:W-:Y:S01]  /*aaa0*/  @!P5 IMAD.WIDE R30, R39, 0x4, R14 ;  /* 0x00000004271ed825 */ /* 0x004fe200078e020e */
[----:B------:R-:W-:Y:S02]  /*aab0*/  @!P6 LOP3.LUT R37, R0, 0xfffffffe, RZ, 0xc0, !PT ;  /* 0xfffffffe0025e812 */ /* 0x000fe400078ec0ff */
[----:B------:R1:W-:Y:S01]  /*aac0*/  @!P3 ST.E.64 desc[UR46][R12.64], R4 ;  /* 0x000000040c00b985 */ /* 0x0003e2000c101b2e */
[C---:B------:R-:W-:Y:S01]  /*aad0*/  VIADD R0, R9.reuse, 0x98 ;  /* 0x0000009809007836 */ /* 0x040fe20000000000 */
[----:B------:R-:W-:Y:S01]  /*aae0*/  ISETP.GE.AND P2, PT, R8, UR4, PT ;  /* 0x0000000408007c0c */ /* 0x000fe2000bf46270 */
[----:B------:R-:W-:Y:S01]  /*aaf0*/  VIADD R39, R9, 0xa0 ;  /* 0x000000a009277836 */ /* 0x000fe20000000000 */
[----:B------:R-:W-:Y:S01]  /*ab00*/  @!P0 LEA.HI R38, R38, R38, RZ, 0x1 ;  /* 0x0000002626268211 */ /* 0x000fe200078f08ff */
[----:B------:R2:W-:Y:S01]  /*ab10*/  @!P5 ST.E.64 desc[UR46][R30.64], R136 ;  /* 0x000000881e00d985 */ /* 0x0005e2000c101b2e */
[----:B------:R-:W-:-:S02]  /*ab20*/  ISETP.GE.AND P3, PT, R0, UR4, PT ;  /* 0x0000000400007c0c */ /* 0x000fc4000bf66270 */
[----:B0-----:R-:W-:Y:S02]  /*ab30*/  @!P4 LOP3.LUT R35, R41, 0xfffffffe, RZ, 0xc0, !PT ;  /* 0xfffffffe2923c812 */ /* 0x001fe400078ec0ff */
[----:B-1----:R-:W-:-:S03]  /*ab40*/  @!P1 LOP3.LUT R13, R36, 0xfffffffe, RZ, 0xc0, !PT ;  /* 0xfffffffe240d9812 */ /* 0x002fc600078ec0ff */
[--C-:B------:R-:W-:Y:S02]  /*ab50*/  @!P4 IMAD.WIDE R34, R35, 0x4, R14.reuse ;  /* 0x000000042322c825 */ /* 0x100fe400078e020e */
[----:B------:R-:W-:Y:S02]  /*ab60*/  @!P2 LEA.HI R8, R8, R8, RZ, 0x1 ;  /* 0x000000080808a211 */ /* 0x000fe400078f08ff */
[----:B--2---:R-:W-:Y:S01]  /*ab70*/  @!P0 LOP3.LUT R31, R38, 0xfffffffe, RZ, 0xc0, !PT ;  /* 0xfffffffe261f8812 */ /* 0x004fe200078ec0ff */
[----:B------:R0:W-:Y:S01]  /*ab80*/  @!P4 ST.E.64 desc[UR46][R34.64], R6 ;  /* 0x000000062200c985 */ /* 0x0001e2000c101b2e */
[--C-:B------:R-:W-:Y:S01]  /*ab90*/  @!P6 IMAD.WIDE R4, R37, 0x4, R14.reuse ;  /* 0x000000042504e825 */ /* 0x100fe200078e020e */
[----:B------:R-:W-:Y:S02]  /*aba0*/  ISETP.GE.AND P4, PT, R39, UR4, PT ;  /* 0x0000000427007c0c */ /* 0x000fe4000bf86270 */
[----:B------:R-:W-:Y:S01]  /*abb0*/  @!P3 LEA.HI R0, R0, R0, RZ, 0x1 ;  /* 0x000000000000b211 */ /* 0x000fe200078f08ff */
[----:B------:R-:W-:Y:S01]  /*abc0*/  VIADD R30, R9, 0xa8 ;  /* 0x000000a8091e7836 */ /* 0x000fe20000000000 */
[----:B------:R1:W-:Y:S04]  /*abd0*/  @!P6 ST.E.64 desc[UR46][R4.64], R58 ;  /* 0x0000003a0400e985 */ /* 0x0003e8000c101b2e */
[----:B------:R-:W-:Y:S01]  /*abe0*/  ISETP.GE.AND P5, PT, R30, UR4, PT ;  /* 0x000000041e007c0c */ /* 0x000fe2000bfa6270 */
[----:B0-----:R-:W-:-:S04]  /*abf0*/  @!P1 IMAD.WIDE R6, R13, 0x4, R14 ;  /* 0x000000040d069825 */ /* 0x001fc800078e020e */
[----:B------:R-:W-:Y:S01]  /*ac00*/  @!P4 LEA.HI R39, R39, R39, RZ, 0x1 ;  /* 0x000000272727c211 */ /* 0x000fe200078f08ff */
[----:B------:R-:W-:Y:S01]  /*ac10*/  VIADD R34, R9, 0xb0 ;  /* 0x000000b009227836 */ /* 0x000fe20000000000 */
[----:B------:R0:W-:Y:S01]  /*ac20*/  @!P1 ST.E.64 desc[UR46][R6.64], R60 ;  /* 0x0000003c06009985 */ /* 0x0001e2000c101b2e */
[--C-:B------:R-:W-:Y:S01]  /*ac30*/  @!P0 IMAD.WIDE R12, R31, 0x4, R14.reuse ;  /* 0x000000041f0c8825 */ /* 0x100fe200078e020e */
[----:B-1----:R-:W-:Y:S02]  /*ac40*/  @!P2 LOP3.LUT R5, R8, 0xfffffffe, RZ, 0xc0, !PT ;  /* 0xfffffffe0805a812 */ /* 0x002fe400078ec0ff */
[----:B------:R-:W-:Y:S01]  /*ac50*/  ISETP.GE.AND P1, PT, R34, UR4, PT ;  /* 0x0000000422007c0c */ /* 0x000fe2000bf26270 */
[----:B------:R-:W-:Y:S01]  /*ac60*/  VIADD R35, R9, 0xb8 ;  /* 0x000000b809237836 */ /* 0x000fe20000000000 */
[----:B------:R1:W-:Y:S01]  /*ac70*/  @!P0 ST.E.64 desc[UR46][R12.64], R62 ;  /* 0x0000003e0c008985 */ /* 0x0003e2000c101b2e */
[----:B------:R-:W-:Y:S01]  /*ac80*/  @!P5 LEA.HI R30, R30, R30, RZ, 0x1 ;  /* 0x0000001e1e1ed211 */ /* 0x000fe200078f08ff */
[----:B------:R-:W-:-:S02]  /*ac90*/  @!P2 IMAD.WIDE R4, R5, 0x4, R14 ;  /* 0x000000040504a825 */ /* 0x000fc400078e020e */
[----:B------:R-:W-:Y:S02]  /*aca0*/  ISETP.GE.AND P0, PT, R35, UR4, PT ;  /* 0x0000000423007c0c */ /* 0x000fe4000bf06270 */
[----:B------:R-:W-:Y:S01]  /*acb0*/  @!P5 LOP3.LUT R31, R30, 0xfffffffe, RZ, 0xc0, !PT ;  /* 0xfffffffe1e1fd812 */ /* 0x000fe200078ec0ff */
[----:B------:R-:W-:Y:S01]  /*acc0*/  VIADD R8, R9, 0xc0 ;  /* 0x000000c009087836 */ /* 0x000fe20000000000 */
[----:B0-----:R-:W-:Y:S01]  /*acd0*/  @!P3 LOP3.LUT R7, R0, 0xfffffffe, RZ, 0xc0, !PT ;  /* 0xfffffffe0007b812 */ /* 0x001fe200078ec0ff */
[----:B------:R0:W-:Y:S02]  /*ace0*/  @!P2 ST.E.64 desc[UR46][R4.64], R128 ;  /* 0x000000800400a985 */ /* 0x0001e4000c101b2e */
[----:B------:R-:W-:Y:S01]  /*acf0*/  @!P1 LEA.HI R34, R34, R34, RZ, 0x1 ;  /* 0x0000002222229211 */ /* 0x000fe200078f08ff */
[--C-:B------:R-:W-:Y:S01]  /*ad00*/  @!P5 IMAD.WIDE R30, R31, 0x4, R14.reuse ;  /* 0x000000041f1ed825 */ /* 0x100fe200078e020e */
[----:B------:R-:W-:Y:S02]  /*ad10*/  ISETP.GE.AND P2, PT, R8, UR4, PT ;  /* 0x0000000408007c0c */ /* 0x000fe4000bf46270 */
[----:B-1----:R-:W-:Y:S01]  /*ad20*/  @!P4 LOP3.LUT R13, R39, 0xfffffffe, RZ, 0xc0, !PT ;  /* 0xfffffffe270dc812 */ /* 0x002fe200078ec0ff */
[----:B------:R-:W-:Y:S01]  /*ad30*/  @!P3 IMAD.WIDE R6, R7, 0x4, R14 ;  /* 0x000000040706b825 */ /* 0x000fe200078e020e */
[----:B------:R-:W-:-:S02]  /*ad40*/  @!P0 LEA.HI R0, R35, R35, RZ, 0x1 ;  /* 0x0000002323008211 */ /* 0x000fc400078f08ff */
[----:B------:R-:W-:Y:S01]  /*ad50*/  @!P1 LOP3.LUT R35, R34, 0xfffffffe, RZ, 0xc0, !PT ;  /* 0xfffffffe22239812 */ /* 0x000fe200078ec0ff */
[--C-:B------:R-:W-:Y:S01]  /*ad60*/  @!P4 IMAD.WIDE R12, R13, 0x4, R14.reuse ;  /* 0x000000040d0cc825 */ /* 0x100fe200078e020e */
[----:B------:R-:W-:Y:S01]  /*ad70*/  @!P0 LOP3.LUT R37, R0, 0xfffffffe, RZ, 0xc0, !PT ;  /* 0xfffffffe00258812 */ /* 0x000fe200078ec0ff */
[----:B------:R1:W-:Y:S02]  /*ad80*/  @!P3 ST.E.64 desc[UR46][R6.64], R124 ;  /* 0x0000007c0600b985 */ /* 0x0003e4000c101b2e */
[----:B0-----:R-:W-:Y:S02]  /*ad90*/  @!P1 IMAD.WIDE R4, R35, 0x4, R14 ;  /* 0x0000000423049825 */ /* 0x001fe400078e020e */
[----:B------:R0:W-:Y:S01]  /*ada0*/  @!P4 ST.E.64 desc[UR46][R12.64], R16 ;  /* 0x000000100c00c985 */ /* 0x0001e2000c101b2e */
[----:B------:R-:W-:Y:S01]  /*adb0*/  @!P2 LEA.HI R8, R8, R8, RZ, 0x1 ;  /* 0x000000080808a211 */ /* 0x000fe200078f08ff */
[C---:B------:R-:W-:Y:S02]  /*adc0*/  VIADD R0, R9.reuse, 0xd0 ;  /* 0x000000d009007836 */ /* 0x040fe40000000000 */
[----:B------:R2:W-:Y:S01]  /*add0*/  @!P5 ST.E.64 desc[UR46][R30.64], R18 ;  /* 0x000000121e00d985 */ /* 0x0005e2000c101b2e */
[----:B------:R-:W-:-:S03]  /*ade0*/  VIADD R34, R9, 0xc8 ;  /* 0x000000c809227836 */ /* 0x000fc60000000000 */
[----:B------:R3:W-:Y:S01]  /*adf0*/  @!P1 ST.E.64 desc[UR46][R4.64], R20 ;  /* 0x0000001404009985 */ /* 0x0007e2000c101b2e */
[----:B------:R-:W-:Y:S01]  /*ae00*/  ISETP.GE.AND P1, PT, R0, UR4, PT ;  /* 0x0000000400007c0c */ /* 0x000fe2000bf26270 */
[----:B-1----:R-:W-:Y:S01]  /*ae10*/  @!P0 IMAD.WIDE R6, R37, 0x4, R14 ;  /* 0x0000000425068825 */ /* 0x002fe200078e020e */
[----:B------:R-:W-:-:S03]  /*ae20*/  ISETP.GE.AND P3, PT, R34, UR4, PT ;  /* 0x0000000422007c0c */ /* 0x000fc6000bf66270 */
[C---:B0-----:R-:W-:Y:S01]  /*ae30*/  VIADD R12, R9.reuse, 0xd8 ;  /* 0x000000d8090c7836 */ /* 0x041fe20000000000 */
[----:B------:R0:W-:Y:S01]  /*ae40*/  @!P0 ST.E.64 desc[UR46][R6.64], R24 ;  /* 0x0000001806008985 */ /* 0x0001e2000c101b2e */
[C---:B------:R-:W-:Y:S01]  /*ae50*/  VIADD R16, R9.reuse, 0xe0 ;  /* 0x000000e009107836 */ /* 0x040fe20000000000 */
[----:B------:R-:W-:Y:S01]  /*ae60*/  @!P2 LOP3.LUT R13, R8, 0xfffffffe, RZ, 0xc0, !PT ;  /* 0xfffffffe080da812 */ /* 0x000fe200078ec0ff */
[C---:B--2---:R-:W-:Y:S01]  /*ae70*/  VIADD R18, R9.reuse, 0xe8 ;  /* 0x000000e809127836 */ /* 0x044fe20000000000 */
[----:B------:R-:W-:Y:S02]  /*ae80*/  ISETP.GE.AND P0, PT, R12, UR4, PT ;  /* 0x000000040c007c0c */ /* 0x000fe4000bf06270 */
[----:B------:R-:W-:Y:S01]  /*ae90*/  IADD3 R19, R9, 0xf0, RZ ;  /* 0x000000f009137810 */ /* 0x000fe20007ffe0ff */
[----:B---3--:R-:W-:Y:S01]  /*aea0*/  @!P2 IMAD.WIDE R4, R13, 0x4, R14 ;  /* 0x000000040d04a825 */ /* 0x008fe200078e020e */
[----:B------:R-:W-:Y:S02]  /*aeb0*/  ISETP.GE.AND P4, PT, R16, UR4, PT ;  /* 0x0000000410007c0c */ /* 0x000fe4000bf86270 */
[----:B------:R-:W-:Y:S01]  /*aec0*/  ISETP.GE.AND P5, PT, R18, UR4, PT ;  /* 0x0000000412007c0c */ /* 0x000fe2000bfa6270 */
[----:B------:R-:W-:Y:S01]  /*aed0*/  VIADD R9, R9, 0xf8 ;  /* 0x000000f809097836 */ /* 0x000fe20000000000 */
[----:B------:R-:W-:Y:S01]  /*aee0*/  ISETP.GE.AND P6, PT, R19, UR4, PT ;  /* 0x0000000413007c0c */ /* 0x000fe2000bfc6270 */
[----:B------:R1:W-:Y:S01]  /*aef0*/  @!P2 ST.E.64 desc[UR46][R4.64], R22 ;  /* 0x000000160400a985 */ /* 0x0003e2000c101b2e */
[----:B------:R-:W-:-:S02]  /*af00*/  @!P1 LEA.HI R0, R0, R0, RZ, 0x1 ;  /* 0x0000000000009211 */ /* 0x000fc400078f08ff */
[----:B------:R-:W-:Y:S02]  /*af10*/  @!P3 LEA.HI R34, R34, R34, RZ, 0x1 ;  /* 0x000000222222b211 */ /* 0x000fe400078f08ff */
[----:B------:R-:W-:Y:S02]  /*af20*/  @!P1 LOP3.LUT R13, R0, 0xfffffffe, RZ, 0xc0, !PT ;  /* 0xfffffffe000d9812 */ /* 0x000fe400078ec0ff */
[----:B------:R-:W-:Y:S02]  /*af30*/  @!P0 LEA.HI R0, R12, R12, RZ, 0x1 ;  /* 0x0000000c0c008211 */ /* 0x000fe400078f08ff */
[----:B0-----:R-:W-:Y:S01]  /*af40*/  @!P3 LOP3.LUT R7, R34, 0xfffffffe, RZ, 0xc0, !PT ;  /* 0xfffffffe2207b812 */ /* 0x001fe200078ec0ff */
[--C-:B------:R-:W-:Y:S01]  /*af50*/  @!P1 IMAD.WIDE R12, R13, 0x4, R14.reuse ;  /* 0x000000040d0c9825 */ /* 0x100fe200078e020e */
[----:B------:R-:W-:Y:S02]  /*af60*/  @!P4 LEA.HI R16, R16, R16, RZ, 0x1 ;  /* 0x000000101010c211 */ /* 0x000fe400078f08ff */
[----:B------:R-:W-:Y:S01]  /*af70*/  @!P0 LOP3.LUT R17, R0, 0xfffffffe, RZ, 0xc0, !PT ;  /* 0xfffffffe00118812 */ /* 0x000fe200078ec0ff */
[----:B------:R-:W-:Y:S01]  /*af80*/  @!P3 IMAD.WIDE R6, R7, 0x4, R14 ;  /* 0x000000040706b825 */ /* 0x000fe200078e020e */
[----:B------:R-:W-:-:S02]  /*af90*/  @!P5 LEA.HI R18, R18, R18, RZ, 0x1 ;  /* 0x000000121212d211 */ /* 0x000fc400078f08ff */
[----:B------:R-:W-:Y:S02]  /*afa0*/  @!P6 LEA.HI R0, R19, R19, RZ, 0x1 ;  /* 0x000000131300e211 */ /* 0x000fe400078f08ff */
[----:B------:R-:W-:Y:S01]  /*afb0*/  @!P4 LOP3.LUT R19, R16, 0xfffffffe, RZ, 0xc0, !PT ;  /* 0xfffffffe1013c812 */ /* 0x000fe200078ec0ff */
[--C-:B------:R-:W-:Y:S01]  /*afc0*/  @!P0 IMAD.WIDE R16, R17, 0x4, R14.reuse ;  /* 0x0000000411108825 */ /* 0x100fe200078e020e */
[----:B------:R-:W-:Y:S01]  /*afd0*/  @!P5 LOP3.LUT R21, R18, 0xfffffffe, RZ, 0xc0, !PT ;  /* 0xfffffffe1215d812 */ /* 0x000fe200078ec0ff */
[----:B------:R0:W-:Y:S01]  /*afe0*/  @!P3 ST.E.64 desc[UR46][R6.64], R42 ;  /* 0x0000002a0600b985 */ /* 0x0001e2000c101b2e */
[----:B-1----:R-:W-:Y:S01]  /*aff0*/  @!P6 LOP3.LUT R23, R0, 0xfffffffe, RZ, 0xc0, !PT ;  /* 0xfffffffe0017e812 */ /* 0x002fe200078ec0ff */
[--C-:B------:R-:W-:Y:S02]  /*b000*/  @!P4 IMAD.WIDE R4, R19, 0x4, R14.reuse ;  /* 0x000000041304c825 */ /* 0x100fe400078e020e */
[----:B------:R1:W-:Y:S02]  /*b010*/  @!P1 ST.E.64 desc[UR46][R12.64], R26 ;  /* 0x0000001a0c009985 */ /* 0x0003e4000c101b2e */
[----:B------:R-:W-:-:S02]  /*b020*/  @!P6 IMAD.WIDE R18, R23, 0x4, R14 ;  /* 0x000000041712e825 */ /* 0x000fc400078e020e */
[----:B------:R1:W-:Y:S01]  /*b030*/  @!P0 ST.E.64 desc[UR46][R16.64], R64 ;  /* 0x0000004010008985 */ /* 0x0003e2000c101b2e */
[----:B------:R-:W-:-:S03]  /*b040*/  ISETP.GE.AND P0, PT, R9, UR4, PT ;  /* 0x0000000409007c0c */ /* 0x000fc6000bf06270 */
[----:B------:R1:W-:Y:S01]  /*b050*/  @!P4 ST.E.64 desc[UR46][R4.64], R10 ;  /* 0x0000000a0400c985 */ /* 0x0003e2000c101b2e */
[----:B0-----:R-:W-:-:S05]  /*b060*/  @!P5 IMAD.WIDE R6, R21, 0x4, R14 ;  /* 0x000000041506d825 */ /* 0x001fca00078e020e */
[----:B------:R1:W-:Y:S04]  /*b070*/  @!P5 ST.E.64 desc[UR46][R6.64], R28 ;  /* 0x0000001c0600d985 */ /* 0x0003e8000c101b2e */
[----:B------:R1:W-:Y:S01]  /*b080*/  @!P6 ST.E.64 desc[UR46][R18.64], R32 ;  /* 0x000000201200e985 */ /* 0x0003e2000c101b2e */
[----:B------:R-:W-:Y:S05]  /*b090*/  @P0 BRA `(.L_x_8) ;  /* 0x0000005000b80947 */ /* 0x000fea0003800000 */
[----:B------:R-:W-:-:S04]  /*b0a0*/  LEA.HI R9, R9, R9, RZ, 0x1 ;  /* 0x0000000909097211 */ /* 0x000fc800078f08ff */
[----:B------:R-:W-:-:S05]  /*b0b0*/  LOP3.LUT R9, R9, 0xfffffffe, RZ, 0xc0, !PT ;  /* 0xfffffffe09097812 */ /* 0x000fca00078ec0ff */
[----:B------:R-:W-:-:S05]  /*b0c0*/  IMAD.WIDE R14, R9, 0x4, R14 ;  /* 0x00000004090e7825 */ /* 0x000fca00078e020e */
[----:B------:R0:W-:Y:S01]  /*b0d0*/  ST.E.64 desc[UR46][R14.64], R2 ;  /* 0x000000020e007985 */ /* 0x0001e2000c101b2e */
[----:B------:R-:W-:Y:S05]  /*b0e0*/  BRA `(.L_x_8) ;  /* 0x0000005000a47947 */ /* 0x000fea0003800000 */
.L_x_35:
[----:B------:R-:W0:Y:S02]  /*b0f0*/  S2R R0, SR_TID.X ;  /* 0x0000000000007919 */ /* 0x000e240000002100 */
[----:B0-----:R-:W-:-:S05]  /*b100*/  VIADD R2, R0, 0xffffff80 ;  /* 0xffffff8000027836 */ /* 0x001fca0000000000 */
[----:B------:R-:W-:-:S13]  /*b110*/  ISETP.GT.AND P0, PT, R2, 0x7f, PT ;  /* 0x0000007f0200780c */ /* 0x000fda0003f04270 */
[----:B------:R-:W-:Y:S05]  /*b120*/  @P0 BRA `(.L_x_8) ;  /* 0x0000005000940947 */ /* 0x000fea0003800000 */
[----:B------:R-:W0:Y:S01]  /*b130*/  S2R R3, SR_CTAID.X ;  /* 0x0000000000037919 */ /* 0x000e220000002500 */
[----:B------:R-:W1:Y:S01]  /*b140*/  LDC R6, c[0x0][0xbe8] ;  /* 0x0002fa00ff067b82 */ /* 0x000e620000000800 */
[----:B------:R-:W-:Y:S01]  /*b150*/  ULDC UR4, c[0x0][0xa88] ;  /* 0x0002a20000047ab9 */ /* 0x000fe20000000800 */
[----:B0-----:R-:W-:Y:S02]  /*b160*/  IMAD R0, R3, 0x80, R0 ;  /* 0x0000008003007824 */ /* 0x001fe400078e0200 */
[----:B-1----:R-:W-:Y:S02]  /*b170*/  IMAD R3, R6, UR4, RZ ;  /* 0x0000000406037c24 */ /* 0x002fe4000f8e02ff */
[----:B------:R-:W-:-:S05]  /*b180*/  VIADD R0, R0, 0xffffff80 ;  /* 0xffffff8000007836 */ /* 0x000fca0000000000 */
[----:B------:R-:W-:-:S13]  /*b190*/  ISETP.GE.AND P0, PT, R0, R3, PT ;  /* 0x000000030000720c */ /* 0x000fda0003f06270 */
[----:B------:R-:W-:Y:S05]  /*b1a0*/  @P0 BRA `(.L_x_8) ;  /* 0x0000005000740947 */ /* 0x000fea0003800000 */
[----:B------:R-:W-:Y:S01]  /*b1b0*/  ISETP.NE.AND P0, PT, R6, 0x1, PT ;  /* 0x000000010600780c */ /* 0x000fe20003f05270 */
[----:B------:R-:W0:Y:S01]  /*b1c0*/  LDC.64 R10, c[0x0][0xbd8] ;  /* 0x0002f600ff0a7b82 */ /* 0x000e220000000a00 */
[----:B------:R-:W-:Y:S01]  /*b1d0*/  USHF.R.S32.HI UR6, URZ, 0x1f, UR38 ;  /* 0x0000001f3f067899 */ /* 0x000fe20008011426 */
[----:B------:R-:W-:Y:S01]  /*b1e0*/  IMAD.MOV.U32 R5, RZ, RZ, R0 ;  /* 0x000000ffff057224 */ /* 0x000fe200078e0000 */
[----:B------:R-:W-:Y:S02]  /*b1f0*/  ULDC.64 UR8, c[0x0][0xbd0] ;  /* 0x0002f40000087ab9 */ /* 0x000fe40000000a00 */
[----:B------:R-:W-:Y:S02]  /*b200*/  UIMAD UR6, UR6, UR8, URZ ;  /* 0x00000008060672a4 */ /* 0x000fe4000f8e023f */
[----:B------:R-:W-:Y:S01]  /*b210*/  UIMAD.WIDE.U32 UR4, UR38, UR8, URZ ;  /* 0x00000008260472a5 */ /* 0x000fe2000f8e003f */
[----:B------:R-:W1:Y:S01]  /*b220*/  S2UR UR7, SR_CTAID.Y ;  /* 0x00000000000779c3 */ /* 0x000e620000002600 */
[----:B------:R-:W-:-:S04]  /*b230*/  UIMAD UR6, UR38, UR9, UR6 ;  /* 0x00000009260672a4 */ /* 0x000fc8000f8e0206 */
[----:B------:R-:W-:Y:S02]  /*b240*/  UIADD3 UR6, UR5, UR6, URZ ;  /* 0x0000000605067290 */ /* 0x000fe4000fffe03f */
[----:B------:R-:W-:Y:S01]  /*b250*/  IMAD.U32 R3, RZ, RZ, UR5 ;  /* 0x00000005ff037e24 */ /* 0x000fe2000f8e00ff */
[----:B------:R-:W2:Y:S01]  /*b260*/  @P0 LDC R7, c[0x0][0xbec] ;  /* 0x0002fb00ff070b82 */ /* 0x000ea20000000800 */
[----:B------:R-:W-:Y:S01]  /*b270*/  IMAD.U32 R2, RZ, RZ, UR4 ;  /* 0x00000004ff027e24 */ /* 0x000fe2000f8e00ff */
[----:B------:R-:W-:Y:S01]  /*b280*/  ULDC.64 UR4, c[0x0][0xbe0] ;  /* 0x0002f80000047ab9 */ /* 0x000fe20000000a00 */
[----:B------:R-:W-:-:S05]  /*b290*/  IMAD.U32 R3, RZ, RZ, UR6 ;  /* 0x00000006ff037e24 */ /* 0x000fca000f8e00ff */
[----:B------:R-:W3:Y:S01]  /*b2a0*/  @P0 LDC R9, c[0x0][0xbf0] ;  /* 0x0002fc00ff090b82 */ /* 0x000ee20000000800 */
[C---:B0-----:R-:W-:Y:S02]  /*b2b0*/  IMAD R12, R10.reuse, UR40, RZ ;  /* 0x000000280a0c7c24 */ /* 0x041fe4000f8e02ff */
[----:B------:R-:W-:-:S04]  /*b2c0*/  IMAD.WIDE.U32 R2, R10, UR37, R2 ;  /* 0x000000250a027c25 */ /* 0x000fc8000f8e0002 */
[----:B------:R-:W-:Y:S01]  /*b2d0*/  IMAD R11, R11, UR37, R12 ;  /* 0x000000250b0b7c24 */ /* 0x000fe2000f8e020c */
[----:B------:R-:W1:Y:S03]  /*b2e0*/  LDC R8, c[0x0][0xc50] ;  /* 0x00031400ff087b82 */ /* 0x000e660000000800 */
[----:B------:R-:W-:Y:S02]  /*b2f0*/  IMAD.IADD R3, R11, 0x1, R3 ;  /* 0x000000010b037824 */ /* 0x000fe400078e0203 */
[----:B--2---:R-:W-:-:S04]  /*b300*/  @P0 IMAD.HI.U32 R4, R0, R7, RZ ;  /* 0x0000000700040227 */ /* 0x004fc800078e00ff */
[----:B------:R-:W-:Y:S01]  /*b310*/  IMAD R7, RZ, RZ, -UR38 ;  /* 0x80000026ff077e24 */ /* 0x000fe2000f8e02ff */
[----:B---3--:R-:W-:-:S03]  /*b320*/  @P0 SHF.R.U32.HI R5, RZ, R9, R4 ;  /* 0x00000009ff050219 */ /* 0x008fc60000011604 */
[----:B-1----:R-:W-:Y:S02]  /*b330*/  IMAD R9, R8, R7, UR7 ;  /* 0x0000000708097e24 */ /* 0x002fe4000f8e0207 */
[----:B------:R-:W-:Y:S02]  /*b340*/  IMAD.MOV R7, RZ, RZ, -R5 ;  /* 0x000000ffff077224 */ /* 0x000fe400078e0a05 */
[----:B------:R-:W-:Y:S01]  /*b350*/  IMAD.WIDE.U32 R2, R9, UR4, R2 ;  /* 0x0000000409027c25 */ /* 0x000fe2000f8e0002 */
[----:B------:R-:W-:-:S03]  /*b360*/  SHF.R.S32.HI R4, RZ, 0x1f, R9 ;  /* 0x0000001fff047819 */ /* 0x000fc60000011409 */
[----:B------:R-:W-:Y:S01]  /*b370*/  IMAD R7, R6, R7, R0 ;  /* 0x0000000706077224 */ /* 0x000fe200078e0200 */
[----:B------:R-:W-:Y:S01]  /*b380*/  IADD3 R2, P0, R5, R2, RZ ;  /* 0x0000000205027210 */ /* 0x000fe20007f1e0ff */
[----:B------:R-:W-:-:S03]  /*b390*/  IMAD R4, R4, UR4, RZ ;  /* 0x0000000404047c24 */ /* 0x000fc6000f8e02ff */
[----:B------:R-:W-:Y:S01]  /*b3a0*/  SHF.R.S32.HI R0, RZ, 0x1f, R7 ;  /* 0x0000001fff007819 */ /* 0x000fe20000011407 */
[----:B------:R-:W-:Y:S01]  /*b3b0*/  IMAD R4, R9, UR5, R4 ;  /* 0x0000000509047c24 */ /* 0x000fe2000f8e0204 */
[----:B------:R-:W-:Y:S01]  /*b3c0*/  SHF.R.S32.HI R9, RZ, 0x1f, R5 ;  /* 0x0000001fff097819 */ /* 0x000fe20000011405 */
[----:B------:R-:W-:Y:S02]  /*b3d0*/  ULDC.64 UR4, c[0x0][0xbc8] ;  /* 0x0002f20000047ab9 */ /* 0x000fe40000000a00 */
[----:B------:R-:W-:Y:S01]  /*b3e0*/  IMAD R0, R0, UR4, RZ ;  /* 0x0000000400007c24 */ /* 0x000fe2000f8e02ff */
[----:B------:R-:W-:-:S03]  /*b3f0*/  IADD3.X R3, R9, R3, R4, P0, !PT ;  /* 0x0000000309037210 */ /* 0x000fc600007fe404 */
[C---:B------:R-:W-:Y:S02]  /*b400*/  IMAD R5, R7.reuse, UR5, R0 ;  /* 0x0000000507057c24 */ /* 0x040fe4000f8e0200 */
[----:B------:R-:W-:Y:S01]  /*b410*/  IMAD.WIDE.U32 R2, R7, UR4, R2 ;  /* 0x0000000407027c25 */ /* 0x000fe2000f8e0002 */
[----:B------:R-:W-:-:S03]  /*b420*/  ULDC.64 UR4, c[0x0][0xba8] ;  /* 0x0002ea0000047ab9 */ /* 0x000fc60000000a00 */
[----:B------:R-:W-:Y:S01]  /*b430*/  IMAD.IADD R3, R3, 0x1, R5 ;  /* 0x0000000103037824 */ /* 0x000fe200078e0205 */
[----:B------:R-:W-:-:S04]  /*b440*/  LEA R4, P0, R2, UR4, 0x2 ;  /* 0x0000000402047c11 */ /* 0x000fc8000f8010ff */
[----:B------:R-:W-:Y:S01]  /*b450*/  LEA.HI.X R5, R2, UR5, R3, 0x2, P0 ;  /* 0x0000000502057c11 */ /* 0x000fe200080f1403 */
[----:B------:R-:W-:-:S05]  /*b460*/  IMAD.MOV.U32 R3, RZ, RZ, -0x800000 ;  /* 0xff800000ff037424 */ /* 0x000fca00078e00ff */
[----:B------:R0:W-:Y:S01]  /*b470*/  STG.E desc[UR46][R4.64], R3 ;  /* 0x0000000304007986 */ /* 0x0001e2000c10192e */
[----:B------:R-:W-:Y:S05]  /*b480*/  BRA `(.L_x_8) ;  /* 0x0000004c00bc7947 */ /* 0x000fea0003800000 */
.L_x_6:
[----:B------:R-:W-:-:S08]  /*b490*/  NOP ;  /* 0x0000000000007918 */ /* 0x000fd00000000000 */
[----:B------:R-:W0:-:S00]  /*b4a0*/  USETMAXREG.DEALLOC.CTAPOOL 0x28 ;  /* 0x00000028000079c8 */ /* 0x000e0000080e0500 */
[----:B0-----:R-:W-:Y:S01]  /*b4b0*/  LOP3.LUT R22, R0, 0x3, RZ, 0xc0, !PT ;  /* 0x0000000300167812 */ /* 0x001fe200078ec0ff */
[----:B------:R-:W0:Y:S05]  /*b4c0*/  S2R R24, SR_CTAID.Z ;  /* 0x0000000000187919 */ /* 0x000e2a0000002700 */
[----:B-1----:R-:W1:Y:S01]  /*b4d0*/  S2UR UR6, SR_CTAID.Y ;  /* 0x00000000000679c3 */ /* 0x002e620000002600 */
[----:B------:R-:W2:Y:S02]  /*b4e0*/  SHFL.IDX PT, R0, R22, RZ, 0x1f ;  /* 0x00001fff16007589 */ /* 0x000ea400000e0000 */
[----:B--2---:R-:W-:-:S13]  /*b4f0*/  ISETP.NE.AND P0, PT, R0, RZ, PT ;  /* 0x000000ff0000720c */ /* 0x004fda0003f05270 */
[----:B01----:R-:W-:Y:S05]  /*b500*/  @!P0 BRA `(.L_x_38) ;  /* 0x0000000000288947 */ /* 0x003fea0003800000 */
[----:B------:R-:W-:Y:S01]  /*b510*/  ULDC UR7, c[0x0][0xc50] ;  /* 0x0003140000077ab9 */ /* 0x000fe20000000800 */
[----:B------:R-:W-:Y:S01]  /*b520*/  UMOV UR40, UR6 ;  /* 0x0000000600287c82 */ /* 0x000fe20008000000 */
[----:B------:R-:W-:-:S06]  /*b530*/  UISETP.NE.AND UP0, UPT, UR7, 0x1, UPT ;  /* 0x000000010700788c */ /* 0x000fcc000bf05270 */
[----:B------:R-:W-:-:S13]  /*b540*/  PLOP3.LUT P0, PT, PT, PT, UP0, 0x80, 0x0 ;  /* 0x000000000000781c */ /* 0x000fda0003f0f008 */
[----:B------:R-:W-:Y:S05]  /*b550*/  @!P0 BRA `(.L_x_39) ;  /* 0x0000000000308947 */ /* 0x000fea0003800000 */
[----:B------:R-:W-:Y:S01]  /*b560*/  ULDC UR4, c[0x0][0xc54] ;  /* 0x0003150000047ab9 */ /* 0x000fe20000000800 */
[----:B------:R-:W-:Y:S01]  /*b570*/  ULDC UR40, c[0x0][0xc58] ;  /* 0x0003160000287ab9 */ /* 0x000fe20000000800 */
[----:B------:R-:W-:-:S04]  /*b580*/  UIMAD.WIDE.U32 UR4, UR6, UR4, URZ ;  /* 0x00000004060472a5 */ /* 0x000fc8000f8e003f */
[----:B------:R-:W-:Y:S01]  /*b590*/  USHF.R.U32.HI UR40, URZ, UR40, UR5 ;  /* 0x000000283f287299 */ /* 0x000fe20008011605 */
[----:B------:R-:W-:Y:S11]  /*b5a0*/  BRA `(.L_x_39) ;  /* 0x00000000001c7947 */ /* 0x000ff60003800000 */
.L_x_38:
[----:B------:R-:W-:Y:S01]  /*b5b0*/  ULDC UR7, c[0x0][0xc50] ;  /* 0x0003140000077ab9 */ /* 0x000fe20000000800 */
[----:B------:R-:W-:Y:S01]  /*b5c0*/  UMOV UR40, UR6 ;  /* 0x0000000600287c82 */ /* 0x000fe20008000000 */
[----:B------:R-:W-:-:S11]  /*b5d0*/  UISETP.NE.AND UP0, UPT, UR7, 0x1, UPT ;  /* 0x000000010700788c */ /* 0x000fd6000bf05270 */
[----:B------:R-:W-:Y:S01]  /*b5e0*/  @UP0 ULDC UR4, c[0x0][0xc54] ;  /* 0x0003150000040ab9 */ /* 0x000fe20000000800 */
[----:B------:R-:W-:Y:S01]  /*b5f0*/  @UP0 ULDC UR8, c[0x0][0xc58] ;  /* 0x0003160000080ab9 */ /* 0x000fe20000000800 */
[----:B------:R-:W-:-:S04]  /*b600*/  UIMAD.WIDE.U32 UR4, UR6, UR4, URZ ;  /* 0x00000004060472a5 */ /* 0x000fc8000f8e003f */
[----:B------:R-:W-:-:S12]  /*b610*/  @UP0 USHF.R.U32.HI UR40, URZ, UR8, UR5 ;  /* 0x000000083f280299 */ /* 0x000fd80008011605 */
.L_x_39:
[----:B------:R-:W-:Y:S01]  /*b620*/  ISETP.GE.AND P0, PT, R24, RZ, PT ;  /* 0x000000ff1800720c */ /* 0x000fe20003f06270 */
[----:B------:R-:W-:Y:S01]  /*b630*/  UIADD3 UR4, -UR40, URZ, URZ ;  /* 0x0000003f28047290 */ /* 0x000fe2000fffe13f */
[----:B------:R-:W-:Y:S01]  /*b640*/  MOV R21, 0x1 ;  /* 0x0000000100157802 */ /* 0x000fe20000000f00 */
[----:B------:R-:W-:Y:S02]  /*b650*/  IMAD.MOV.U32 R0, RZ, RZ, RZ ;  /* 0x000000ffff007224 */ /* 0x000fe400078e00ff */
[----:B------:R-:W-:Y:S01]  /*b660*/  UIMAD UR4, UR7, UR4, UR6 ;  /* 0x00000004070472a4 */ /* 0x000fe2000f8e0206 */
[----:B------:R-:W-:-:S07]  /*b670*/  IMAD.MOV.U32 R2, RZ, RZ, 0x1 ;  /* 0x00000001ff027424 */ /* 0x000fce00078e00ff */
[----:B------:R-:W-:Y:S05]  /*b680*/  @!P0 BRA `(.L_x_40) ;  /* 0x00000048006c8947 */ /* 0x000fea0003800000 */
[----:B------:R-:W0:Y:S01]  /*b690*/  LDC.64 R2, c[0x0][0xa28] ;  /* 0x00028a00ff027b82 */ /* 0x000e220000000a00 */
[----:B------:R-:W-:Y:S01]  /*b6a0*/  ULDC.64 UR6, c[0x0][0x418] ;  /* 0x0001060000067ab9 */ /* 0x000fe20000000a00 */
[----:B------:R-:W-:Y:S01]  /*b6b0*/  ULDC UR5, c[0x0][0x424] ;  /* 0x0001090000057ab9 */ /* 0x000fe20000000800 */
[----:B------:R-:W-:Y:S01]  /*b6c0*/  ULDC UR38, c[0x0][0x2f0] ;  /* 0x0000bc0000267ab9 */ /* 0x000fe20000000800 */
[----:B------:R-:W-:Y:S01]  /*b6d0*/  IMAD.MOV.U32 R16, RZ, RZ, RZ ;  /* 0x000000ffff107224 */ /* 0x000fe200078e00ff */
[----:B0-----:R-:W-:-:S04]  /*b6e0*/  ISETP.NE.U32.AND P0, PT, R2, RZ, PT ;  /* 0x000000ff0200720c */ /* 0x001fc80003f05070 */
[----:B------:R-:W-:Y:S01]  /*b6f0*/  ISETP.NE.AND.EX P0, PT, R3, RZ, PT, P0 ;  /* 0x000000ff0300720c */ /* 0x000fe20003f05300 */
[----:B------:R-:W-:-:S12]  /*b700*/  UISETP.NE.U32.AND UP0, UPT, UR6, URZ, UPT ;  /* 0x0000003f0600728c */ /* 0x000fd8000bf05070 */
[----:B------:R-:W0:Y:S01]  /*b710*/  @P0 LDC.64 R2, c[0x0][0xa28] ;  /* 0x00028a00ff020b82 */ /* 0x000e220000000a00 */
[----:B------:R-:W-:-:S04]  /*b720*/  UISETP.NE.AND.EX UP0, UPT, UR7, URZ, UPT, UP0 ;  /* 0x0000003f0700728c */ /* 0x000fc8000bf05300 */
[----:B------:R-:W-:-:S04]  /*b730*/  USEL UR5, UR5, 0x1, UP0 ;  /* 0x0000000105057887 */ /* 0x000fc80008000000 */
[----:B------:R-:W-:Y:S01]  /*b740*/  UIMAD UR38, UR5, UR38, URZ ;  /* 0x00000026052672a4 */ /* 0x000fe2000f8e023f */
[----:B------:R-:W1:Y:S03]  /*b750*/  S2R R25, SR_CTAID.X ;  /* 0x0000000000197919 */ /* 0x000e660000002500 */
[----:B------:R-:W-:Y:S02]  /*b760*/  UISETP.GE.AND UP0, UPT, UR38, 0x1, UPT ;  /* 0x000000012600788c */ /* 0x000fe4000bf06270 */
[----:B------:R-:W-:Y:S01]  /*b770*/  UIADD3 UR5, UR38, 0x7f, URZ ;  /* 0x0000007f26057890 */ /* 0x000fe2000fffe03f */
[----:B0-----:R-:W-:-:S05]  /*b780*/  @P0 IMAD.WIDE R2, R24, 0x4, R2 ;  /* 0x0000000418020825 */ /* 0x001fca00078e0202 */
[----:B------:R0:W5:Y:S01]  /*b790*/  @P0 LDG.E R16, desc[UR46][R2.64] ;  /* 0x0000002e02100981 */ /* 0x000162000c1e1900 */
[----:B------:R-:W-:Y:S01]  /*b7a0*/  PLOP3.LUT P0, PT, PT, PT, UP0, 0x80, 0x0 ;  /* 0x000000000000781c */ /* 0x000fe20003f0f008 */
[----:B------:R-:W-:Y:S02]  /*b7b0*/  USHF.R.S32.HI UR6, URZ, 0x1f, UR5 ;  /* 0x0000001f3f067899 */ /* 0x000fe40008011405 */
[----:B------:R-:W-:Y:S02]  /*b7c0*/  ULOP3.LUT UR44, UR4, 0xffff, URZ, 0xc0, !UPT ;  /* 0x0000ffff042c7892 */ /* 0x000fe4000f8ec03f */
[----:B------:R-:W-:Y:S01]  /*b7d0*/  ULEA.HI UR6, UR6, UR5, URZ, 0x7 ;  /* 0x0000000506067291 */ /* 0x000fe2000f8f383f */
[----:B------:R-:W-:-:S03]  /*b7e0*/  UMOV UR37, URZ ;  /* 0x0000003f00257c82 */ /* 0x000fc60008000000 */
[----:B------:R-:W-:-:S04]  /*b7f0*/  USHF.R.S32.HI UR41, URZ, 0x7, UR6 ;  /* 0x000000073f297899 */ /* 0x000fc80008011406 */
[----:B01----:R-:W-:Y:S08]  /*b800*/  @!P0 BRA `(.L_x_41) ;  /* 0x0000000000848947 */ /* 0x003ff00003800000 */
[----:B------:R-:W-:-:S03]  /*b810*/  USHF.R.U32.HI UR6, URZ, 0x10, UR4 ;  /* 0x000000103f067899 */ /* 0x000fc60008011604 */
[----:B------:R-:W-:Y:S01]  /*b820*/  UMOV UR4, URZ ;  /* 0x0000003f00047c82 */ /* 0x000fe20008000000 */
[----:B------:R-:W-:-:S11]  /*b830*/  UISETP.NE.AND UP0, UPT, UR6, URZ, UPT ;  /* 0x0000003f0600728c */ /* 0x000fd6000bf05270 */
[----:B------:R-:W-:Y:S02]  /*b840*/  @!UP0 ULDC UR6, c[0x0][0x9f0] ;  /* 0x00027c0000068ab9 */ /* 0x000fe40000000800 */
[----:B------:R-:W-:Y:S01]  /*b850*/  IABS R0, UR6 ;  /* 0x0000000600007c13 */ /* 0x000fe20008000000 */
[----:B------:R-:W-:Y:S02]  /*b860*/  UIADD3 UR7, UR41, -0x1, UR6 ;  /* 0xffffffff29077890 */ /* 0x000fe4000fffe006 */
[----:B------:R-:W-:Y:S02]  /*b870*/  IABS R4, UR6 ;  /* 0x0000000600047c13 */ /* 0x000fe40008000000 */
[----:B------:R-:W-:Y:S02]  /*b880*/  R2UR UR10, R0 ;  /* 0x00000000000a72ca */ /* 0x000fe400000e0000 */
[----:B------:R-:W-:Y:S01]  /*b890*/  IABS R3, UR7 ;  /* 0x0000000700037c13 */ /* 0x000fe20008000000 */
[----:B------:R-:W-:-:S03]  /*b8a0*/  ULOP3.LUT UR7, UR7, UR6, URZ, 0x3c, !UPT ;  /* 0x0000000607077292 */ /* 0x000fc6000f8e3c3f */
[----:B------:R-:W-:-:S07]  /*b8b0*/  R2UR UR9, R3 ;  /* 0x00000000030972ca */ /* 0x000fce00000e0000 */
        /* <DEDUP_REMOVED lines=18> */
[----:B------:R-:W-:Y:S02]  /*b9e0*/  UISETP.NE.AND UP0, UPT, UR6, URZ, UPT ;  /* 0x0000003f0600728c */ /* 0x000fe4000bf05270 */
[----:B------:R-:W-:-:S09]  /*b9f0*/  @!UP1 UIADD3 UR5, -UR5, URZ, URZ ;  /* 0x0000003f05059290 */ /* 0x000fd2000fffe13f */
[----:B------:R-:W-:-:S07]  /*ba00*/  @!UP0 ULOP3.LUT UR5, URZ, UR6, URZ, 0x33, !UPT ;  /* 0x000000063f058292 */ /* 0x000fce000f8e333f */
[----:B------:R-:W-:-:S05]  /*ba10*/  UMOV UR37, UR5 ;  /* 0x0000000500257c82 */ /* 0x000fca0008000000 */
.L_x_41:
[----:B------:R-:W-:Y:S02]  /*ba20*/  UIMAD UR45, UR44, UR37, URZ ;  /* 0x000000252c2d72a4 */ /* 0x000fe4000f8e023f */
[----:B------:R-:W-:Y:S02]  /*ba30*/  IMAD.U32 R3, RZ, RZ, UR37 ;  /* 0x00000025ff037e24 */ /* 0x000fe4000f8e00ff */
[----:B------:R-:W-:Y:S02]  /*ba40*/  IMAD.MOV.U32 R2, RZ, RZ, 0x1 ;  /* 0x00000001ff027424 */ /* 0x000fe400078e00ff */
[----:B------:R-:W-:-:S05]  /*ba50*/  IMAD.U32 R0, RZ, RZ, UR45 ;  /* 0x0000002dff007e24 */ /* 0x000fca000f8e00ff */
[----:B------:R-:W-:-:S04]  /*ba60*/  VIADDMNMX R0, R0, R3, UR41, PT ;  /* 0x0000002900007e46 */ /* 0x000fc8000b800103 */
[----:B------:R-:W-:Y:S01]  /*ba70*/  R2UR UR48, R0 ;  /* 0x00000000003072ca */ /* 0x000fe200000e0000 */
[----:B------:R-:W-:-:S12]  /*ba80*/  IMAD.MOV.U32 R0, RZ, RZ, RZ ;  /* 0x000000ffff007224 */ /* 0x000fd800078e00ff */
[----:B------:R-:W-:-:S06]  /*ba90*/  UISETP.GT.AND UP0, UPT, UR48, UR45, UPT ;  /* 0x0000002d3000728c */ /* 0x000fcc000bf04270 */
[----:B------:R-:W-:-:S13]  /*baa0*/  PLOP3.LUT P0, PT, PT, PT, UP0, 0x80, 0x0 ;  /* 0x000000000000781c */ /* 0x000fda0003f0f008 */
[----:B------:R-:W-:Y:S05]  /*bab0*/  @!P0 BRA `(.L_x_40) ;  /* 0x0000004400608947 */ /* 0x000fea0003800000 */
[----:B------:R-:W0:Y:S01]  /*bac0*/  S2UR UR4, SR_CgaCtaId ;  /* 0x00000000000479c3 */ /* 0x000e220000008800 */
[----:B------:R-:W-:-:S04]  /*bad0*/  MOV R0, 0x400 ;  /* 0x0000040000007802 */ /* 0x000fc80000000f00 */
[----:B------:R-:W-:-:S13]  /*bae0*/  R2UR UR42, R0 ;  /* 0x00000000002a72ca */ /* 0x000fda00000e0000 */
[----:B0-----:R-:W-:-:S04]  /*baf0*/  ULEA UR42, UR4, UR42, 0x18 ;  /* 0x0000002a042a7291 */ /* 0x001fc8000f8ec03f */
[----:B------:R-:W-:-:S04]  /*bb00*/  UIADD3 UR4, UR42, 0x28400, URZ ;  /* 0x000284002a047890 */ /* 0x000fc8000fffe03f */
[----:B------:R-:W-:-:S06]  /*bb10*/  ULOP3.LUT UP0, URZ, UR4, 0x3ff, URZ, 0xc0, !UPT ;  /* 0x000003ff043f7892 */ /* 0x000fcc000f80c03f */
[----:B------:R-:W-:-:S13]  /*bb20*/  PLOP3.LUT P0, PT, PT, PT, UP0, 0x80, 0x0 ;  /* 0x000000000000781c */ /* 0x000fda0003f0f008 */
[----:B------:R-:W-:Y:S05]  /*bb30*/  @!P0 BRA `(.L_x_42) ;  /* 0x0000000000408947 */ /* 0x000fea0003800000 */
[----:B------:R-:W-:Y:S01]  /*bb40*/  MOV R2, 0x0 ;  /* 0x0000000000027802 */ /* 0x000fe20000000f00 */
[----:B------:R-:W-:Y:S01]  /*bb50*/  ULDC.64 UR4, c[0x4][0xc0] ;  /* 0x0100300000047ab9 */ /* 0x000fe20000000a00 */
[----:B------:R-:W-:Y:S01]  /*bb60*/  ULDC.64 UR6, c[0x4][0xc8] ;  /* 0x0100320000067ab9 */ /* 0x000fe20000000a00 */
[----:B------:R-:W-:Y:S02]  /*bb70*/  IMAD.U32 R4, RZ, RZ, UR4 ;  /* 0x00000004ff047e24 */ /* 0x000fe4000f8e00ff */
[----:B------:R-:W-:Y:S01]  /*bb80*/  IMAD.U32 R5, RZ, RZ, UR5 ;  /* 0x00000005ff057e24 */ /* 0x000fe2000f8e00ff */
[----:B------:R-:W0:Y:S01]  /*bb90*/  LDC.64 R2, c[0x4][R2] ;  /* 0x0100000002027b82 */ /* 0x000e220000000a00 */
[----:B------:R-:W-:Y:S01]  /*bba0*/  ULDC.64 UR4, c[0x4][0x8] ;  /* 0x0100020000047ab9 */ /* 0x000fe20000000a00 */
[----:B------:R-:W-:Y:S01]  /*bbb0*/  IMAD.U32 R6, RZ, RZ, UR6 ;  /* 0x00000006ff067e24 */ /* 0x000fe2000f8e00ff */
[----:B------:R-:W-:Y:S01]  /*bbc0*/  MOV R10, UR4 ;  /* 0x00000004000a7c02 */ /* 0x000fe20008000f00 */
[----:B------:R-:W-:-:S02]  /*bbd0*/  IMAD.U32 R7, RZ, RZ, UR7 ;  /* 0x00000007ff077e24 */ /* 0x000fc4000f8e00ff */
[----:B------:R-:W-:Y:S02]  /*bbe0*/  IMAD.U32 R11, RZ, RZ, UR5 ;  /* 0x00000005ff0b7e24 */ /* 0x000fe4000f8e00ff */
[----:B------:R-:W-:Y:S02]  /*bbf0*/  IMAD.MOV.U32 R8, RZ, RZ, 0x70 ;  /* 0x00000070ff087424 */ /* 0x000fe400078e00ff */
[----:B------:R-:W-:Y:S02]  /*bc00*/  IMAD.MOV.U32 R12, RZ, RZ, 0x1 ;  /* 0x00000001ff0c7424 */ /* 0x000fe400078e00ff */
[----:B------:R-:W-:-:S07]  /*bc10*/  IMAD.MOV.U32 R13, RZ, RZ, RZ ;  /* 0x000000ffff0d7224 */ /* 0x000fce00078e00ff */
[----:B------:R-:W-:-:S07]  /*bc20*/  LEPC R20, `(.L_x_42) ;  /* 0x000000001014794e */ /* 0x000fce0000000000 */
[----:B0----5:R-:W-:Y:S05]  /*bc30*/  CALL.ABS.NOINC R2 ;  /* 0x0000000002007343 */ /* 0x021fea0003c00000 */
.L_x_42:
[----:B------:R-:W-:-:S06]  /*bc40*/  UIADD3 UR4, UR42, 0x10400, URZ ;  /* 0x000104002a047890 */ /* 0x000fcc000fffe03f */
[----:B------:R-:W-:-:S05]  /*bc50*/  IMAD.U32 R17, RZ, RZ, UR4 ;  /* 0x00000004ff117e24 */ /* 0x000fca000f8e00ff */
[----:B------:R-:W-:-:S13]  /*bc60*/  LOP3.LUT P0, RZ, R17, 0x3ff, RZ, 0xc0, !PT ;  /* 0x000003ff11ff7812 */ /* 0x000fda000780c0ff */
[----:B------:R-:W-:Y:S05]  /*bc70*/  @!P0 BRA `(.L_x_43) ;  /* 0x0000000000408947 */ /* 0x000fea0003800000 */
[----:B------:R-:W-:Y:S01]  /*bc80*/  MOV R2, 0x0 ;  /* 0x0000000000027802 */ /* 0x000fe20000000f00 */
[----:B------:R-:W-:Y:S01]  /*bc90*/  ULDC.64 UR4, c[0x4][0xc0] ;  /* 0x0100300000047ab9 */ /* 0x000fe20000000a00 */
[----:B------:R-:W-:Y:S01]  /*bca0*/  ULDC.64 UR6, c[0x4][0xc8] ;  /* 0x0100320000067ab9 */ /* 0x000fe20000000a00 */
[----:B------:R-:W-:Y:S01]  /*bcb0*/  IMAD.U32 R4, RZ, RZ, UR4 ;  /* 0x00000004ff047e24 */ /* 0x000fe2000f8e00ff */
[----:B------:R-:W-:Y:S01]  /*bcc0*/  MOV R13, RZ ;  /* 0x000000ff000d7202 */ /* 0x000fe20000000f00 */
[----:B------:R-:W-:Y:S01]  /*bcd0*/  IMAD.U32 R5, RZ, RZ, UR5 ;  /* 0x00000005ff057e24 */ /* 0x000fe2000f8e00ff */
[----:B------:R-:W0:Y:S01]  /*bce0*/  LDC.64 R2, c[0x4][R2] ;  /* 0x0100000002027b82 */ /* 0x000e220000000a00 */
[----:B------:R-:W-:Y:S01]  /*bcf0*/  ULDC.64 UR4, c[0x4][0x10] ;  /* 0x0100040000047ab9 */ /* 0x000fe20000000a00 */
[----:B------:R-:W-:Y:S02]  /*bd00*/  IMAD.U32 R6, RZ, RZ, UR6 ;  /* 0x00000006ff067e24 */ /* 0x000fe4000f8e00ff */
[----:B------:R-:W-:-:S02]  /*bd10*/  IMAD.U32 R7, RZ, RZ, UR7 ;  /* 0x00000007ff077e24 */ /* 0x000fc4000f8e00ff */
[----:B------:R-:W-:Y:S02]  /*bd20*/  IMAD.U32 R10, RZ, RZ, UR4 ;  /* 0x00000004ff0a7e24 */ /* 0x000fe4000f8e00ff */
[----:B------:R-:W-:Y:S02]  /*bd30*/  IMAD.U32 R11, RZ, RZ, UR5 ;  /* 0x00000005ff0b7e24 */ /* 0x000fe4000f8e00ff */
[----:B------:R-:W-:Y:S02]  /*bd40*/  IMAD.MOV.U32 R8, RZ, RZ, 0x70 ;  /* 0x00000070ff087424 */ /* 0x000fe400078e00ff */
[----:B------:R-:W-:-:S07]  /*bd50*/  IMAD.MOV.U32 R12, RZ, RZ, 0x1 ;  /* 0x00000001ff0c7424 */ /* 0x000fce00078e00ff */
[----:B------:R-:W-:-:S07]  /*bd60*/  LEPC R20, `(.L_x_43) ;  /* 0x000000001014794e */ /* 0x000fce0000000000 */
[----:B0----5:R-:W-:Y:S05]  /*bd70*/  CALL.ABS.NOINC R2 ;  /* 0x0000000002007343 */ /* 0x021fea0003c00000 */
.L_x_43:
        /* <DEDUP_REMOVED lines=16> */
[----:B------:R-:W-:Y:S02]  /*be80*/  IMAD.MOV.U32 R12, RZ, RZ, 0x1 ;  /* 0x00000001ff0c7424 */ /* 0x000fe400078e00ff */
[----:B------:R-:W-:-:S07]  /*be90*/  IMAD.MOV.U32 R13, RZ, RZ, RZ ;  /* 0x000000ffff0d7224 */ /* 0x000fce00078e00ff */
[----:B------:R-:W-:-:S07]  /*bea0*/  LEPC R20, `(.L_x_44) ;  /* 0x000000001014794e */ /* 0x000fce0000000000 */
[----:B0----5:R-:W-:Y:S05]  /*beb0*/  CALL.ABS.NOINC R2 ;  /* 0x0000000002007343 */ /* 0x021fea0003c00000 */
.L_x_44:
[----:B------:R-:W-:-:S13]  /*bec0*/  LOP3.LUT P6, RZ, R17, 0x3ff, RZ, 0xc0, !PT ;  /* 0x000003ff11ff7812 */ /* 0x000fda00078cc0ff */
        /* <DEDUP_REMOVED lines=17> */
.L_x_45:
[----:B------:R-:W0:Y:S01]  /*bfe0*/  LDC.64 R2, c[0x0][0x9f8] ;  /* 0x00027e00ff027b82 */ /* 0x000e220000000a00 */
[----:B------:R-:W-:-:S07]  /*bff0*/  IMAD.MOV.U32 R36, RZ, RZ, R24 ;  /* 0x000000ffff247224 */ /* 0x000fce00078e0018 */
[----:B------:R-:W1:Y:S01]  /*c000*/  LDC R8, c[0x0][0x430] ;  /* 0x00010c00ff087b82 */ /* 0x000e620000000800 */
[C---:B------:R-:W-:Y:S01]  /*c010*/  IMAD.SHL.U32 R32, R19.reuse, 0x10, RZ ;  /* 0x0000001013207824 */ /* 0x040fe200078e00ff */
[----:B------:R-:W-:Y:S01]  /*c020*/  LOP3.LUT R20, R19, 0x7f, RZ, 0xc0, !PT ;  /* 0x0000007f13147812 */ /* 0x000fe200078ec0ff */
[----:B------:R-:W-:Y:S01]  /*c030*/  IMAD.U32 R10, RZ, RZ, UR48 ;  /* 0x00000030ff0a7e24 */ /* 0x000fe2000f8e00ff */
[----:B------:R-:W-:-:S04]  /*c040*/  LOP3.LUT R23, R23, 0xfffffff7, RZ, 0xc0, !PT ;  /* 0xfffffff717177812 */ /* 0x000fc800078ec0ff */
[----:B------:R-:W2:Y:S01]  /*c050*/  LDC R21, c[0x0][0x2f4] ;  /* 0x0000bd00ff157b82 */ /* 0x000ea20000000800 */
[----:B0-----:R-:W-:-:S04]  /*c060*/  ISETP.NE.U32.AND P0, PT, R2, RZ, PT ;  /* 0x000000ff0200720c */ /* 0x001fc80003f05070 */
[----:B------:R-:W-:-:S13]  /*c070*/  ISETP.NE.AND.EX P0, PT, R3, RZ, PT, P0 ;  /* 0x000000ff0300720c */ /* 0x000fda0003f05300 */
[----:B------:R-:W0:Y:S02]  /*c080*/  @P0 LDC.64 R2, c[0x0][0x9f8] ;  /* 0x00027e00ff020b82 */ /* 0x000e240000000a00 */
[----:B0-----:R-:W-:-:S05]  /*c090*/  @P0 IMAD.WIDE R2, R24, 0x4, R2 ;  /* 0x0000000418020825 */ /* 0x001fca00078e0202 */
[----:B------:R0:W3:Y:S01]  /*c0a0*/  @P0 LDG.E R36, desc[UR46][R2.64] ;  /* 0x0000002e02240981 */ /* 0x0000e2000c1e1900 */
[----:B-1----:R-:W-:Y:S02]  /*c0b0*/  ISETP.NE.AND P1, PT, R8, 0x1, PT ;  /* 0x000000010800780c */ /* 0x002fe40003f25270 */
[----:B------:R-:W-:Y:S02]  /*c0c0*/  LOP3.LUT R32, R32, 0x70, RZ, 0xc0, !PT ;  /* 0x0000007020207812 */ /* 0x000fe400078ec0ff */
[----:B------:R-:W-:Y:S02]  /*c0d0*/  LEA R10, R10, 0xffffff80, 0x7 ;  /* 0xffffff800a0a7811 */ /* 0x000fe400078e38ff */
[----:B------:R-:W-:-:S04]  /*c0e0*/  SHF.R.U32.HI R18, RZ, 0x3, R20 ;  /* 0x00000003ff127819 */ /* 0x000fc80000011614 */
[----:B------:R-:W-:-:S03]  /*c0f0*/  IADD3 R5, R32, R18, R10 ;  /* 0x0000001220057210 */ /* 0x000fc60007ffe00a */
[----:B------:R-:W1:Y:S01]  /*c100*/  @P1 LDC R0, c[0x0][0x434] ;  /* 0x00010d00ff001b82 */ /* 0x000e620000000800 */
[C---:B------:R-:W-:Y:S01]  /*c110*/  ISETP.GE.AND P0, PT, R5.reuse, UR38, PT ;  /* 0x0000002605007c0c */ /* 0x040fe2000bf06270 */
[----:B-----5:R-:W-:Y:S01]  /*c120*/  IMAD.IADD R11, R5, 0x1, R16 ;  /* 0x00000001050b7824 */ /* 0x020fe200078e0210 */
[----:B------:R-:W-:-:S03]  /*c130*/  @P1 LOP3.LUT R23, R23, 0x8, RZ, 0xfc, !PT ;  /* 0x0000000817171812 */ /* 0x000fc600078efcff */
[----:B------:R-:W-:Y:S02]  /*c140*/  IMAD.MOV.U32 R9, RZ, RZ, R11 ;  /* 0x000000ffff097224 */ /* 0x000fe400078e000b */
[----:B0-----:R-:W0:Y:S08]  /*c150*/  @P1 LDC R3, c[0x0][0x438] ;  /* 0x00010e00ff031b82 */ /* 0x001e300000000800 */
[----:B------:R-:W4:Y:S08]  /*c160*/  @!P0 LDC.64 R6, c[0x0][0x428] ;  /* 0x00010a00ff068b82 */ /* 0x000f300000000a00 */
[----:B------:R-:W2:Y:S01]  /*c170*/  @!P0 LDC.64 R4, c[0x0][0x418] ;  /* 0x00010600ff048b82 */ /* 0x000ea20000000a00 */
[----:B-1----:R-:W-:-:S05]  /*c180*/  @P1 IMAD.HI.U32 R0, R11, R0, RZ ;  /* 0x000000000b001227 */ /* 0x002fca00078e00ff */
[----:B0-----:R-:W-:-:S04]  /*c190*/  @P1 SHF.R.U32.HI R9, RZ, R3, R0 ;  /* 0x00000003ff091219 */ /* 0x001fc80000011600 */
[--C-:B------:R-:W-:Y:S01]  /*c1a0*/  @!P0 SHF.R.S32.HI R3, RZ, 0x1f, R9.reuse ;  /* 0x0000001fff038819 */ /* 0x100fe20000011409 */
[----:B------:R-:W-:Y:S01]  /*c1b0*/  @!P0 IMAD.MOV.U32 R2, RZ, RZ, R9 ;  /* 0x000000ffff028224 */ /* 0x000fe200078e0009 */
[----:B------:R-:W-:Y:S01]  /*c1c0*/  UMOV UR4, 0xffffffff ;  /* 0xffffffff00047882 */ /* 0x000fe20000000000 */
[----:B------:R-:W-:Y:S01]  /*c1d0*/  IMAD.MOV.U32 R35, RZ, RZ, 0x20 ;  /* 0x00000020ff237424 */ /* 0x000fe200078e00ff */
[----:B---3--:R-:W-:Y:S01]  /*c1e0*/  SHF.R.S32.HI R12, RZ, 0x1f, R36 ;  /* 0x0000001fff0c7819 */ /* 0x008fe20000011424 */
[----:B----4-:R-:W-:-:S04]  /*c1f0*/  @!P0 IMAD.WIDE.U32 R2, R36, R6, R2 ;  /* 0x0000000624028225 */ /* 0x010fc800078e0002 */
[----:B------:R-:W-:Y:S01]  /*c200*/  @!P0 IMAD R0, R12, R6, RZ ;  /* 0x000000060c008224 */ /* 0x000fe200078e02ff */
[----:B--2---:R-:W-:Y:S01]  /*c210*/  @!P0 LEA R4, P1, R2, R4, 0x2 ;  /* 0x0000000402048211 */ /* 0x004fe200078210ff */
[----:B------:R-:W-:Y:S02]  /*c220*/  STL [R1+0x4], R12 ;  /* 0x0000040c01007387 */ /* 0x000fe40000100800 */
[----:B------:R-:W-:-:S04]  /*c230*/  @!P0 IMAD R7, R36, R7, R0 ;  /* 0x0000000724078224 */ /* 0x000fc800078e0200 */
[----:B------:R-:W-:-:S05]  /*c240*/  @!P0 IMAD.IADD R0, R3, 0x1, R7 ;  /* 0x0000000103008824 */ /* 0x000fca00078e0207 */
[----:B------:R-:W-:Y:S01]  /*c250*/  @!P0 LEA.HI.X R5, R2, R5, R0, 0x2, P1 ;  /* 0x0000000502058211 */ /* 0x000fe200008f1400 */
[----:B------:R-:W-:Y:S02]  /*c260*/  IMAD.MOV.U32 R0, RZ, RZ, RZ ;  /* 0x000000ffff007224 */ /* 0x000fe400078e00ff */
[----:B------:R-:W-:-:S04]  /*c270*/  IMAD.MOV R2, RZ, RZ, -R9 ;  /* 0x000000ffff027224 */ /* 0x000fc800078e0a09 */
[----:B------:R0:W5:Y:S01]  /*c280*/  @!P0 LDG.E R0, desc[UR46][R4.64] ;  /* 0x0000002e04008981 */ /* 0x000162000c1e1900 */
[----:B------:R-:W-:Y:S01]  /*c290*/  R2P PR, R19, 0x6 ;  /* 0x0000000613007804 */ /* 0x000fe20000000000 */
[----:B------:R-:W-:Y:S01]  /*c2a0*/  IMAD.MOV.U32 R7, RZ, RZ, 0x40 ;  /* 0x00000040ff077424 */ /* 0x000fe200078e00ff */
[----:B------:R-:W-:-:S03]  /*c2b0*/  SHF.R.U32.HI R3, RZ, 0x5, R20 ;  /* 0x00000005ff037819 */ /* 0x000fc60000011614 */
[----:B------:R-:W-:Y:S01]  /*c2c0*/  SEL R35, R35, 0xffffffe0, !P1 ;  /* 0xffffffe023237807 */ /* 0x000fe20004800000 */
[----:B0-----:R-:W-:Y:S01]  /*c2d0*/  IMAD R4, R8, R2, R11 ;  /* 0x0000000208047224 */ /* 0x001fe200078e020b */
[----:B------:R-:W-:Y:S02]  /*c2e0*/  SHF.L.U32 R2, R19, 0x7, RZ ;  /* 0x0000000713027819 */ /* 0x000fe400000006ff */
[----:B------:R-:W-:Y:S02]  /*c2f0*/  SEL R5, R7, 0xffffffc0, !P2 ;  /* 0xffffffc007057807 */ /* 0x000fe40005000000 */
[C---:B------:R-:W-:Y:S02]  /*c300*/  LOP3.LUT R8, R2.reuse, 0x400, RZ, 0xc0, !PT ;  /* 0x0000040002087812 */ /* 0x040fe400078ec0ff */
[----:B------:R-:W-:Y:S01]  /*c310*/  LOP3.LUT R6, R2, 0x380, RZ, 0xc0, !PT ;  /* 0x0000038002067812 */ /* 0x000fe200078ec0ff */
[----:B------:R0:W-:Y:S02]  /*c320*/  STL [R1], R5 ;  /* 0x0000000501007387 */ /* 0x0001e40000100800 */
[----:B------:R-:W-:-:S02]  /*c330*/  IMAD R8, R3, 0x800, R8 ;  /* 0x0000080003087824 */ /* 0x000fc400078e0208 */
[----:B------:R-:W-:-:S05]  /*c340*/  IMAD R3, R3, 0x10, R6 ;  /* 0x0000001003037824 */ /* 0x000fca00078e0206 */
[----:B------:R-:W-:Y:S02]  /*c350*/  LOP3.LUT R3, R3, R32, RZ, 0x3c, !PT ;  /* 0x0000002003037212 */ /* 0x000fe400078e3cff */
[----:B0-----:R-:W-:Y:S01]  /*c360*/  LOP3.LUT R5, R6, 0x10, R19, 0xf8, !PT ;  /* 0x0000001006057812 */ /* 0x001fe200078ef813 */
[----:B------:R-:W-:Y:S06]  /*c370*/  BRA.DIV UR4, `(.L_x_46) ;  /* 0x0000004204887947 */ /* 0x000fec000b800000 */
.L_x_98:
[----:B------:R-:W-:Y:S01]  /*c380*/  ULOP3.LUT UR4, UR36, 0x2, URZ, 0xfc, !UPT ;  /* 0x0000000224047892 */ /* 0x000fe2000f8efc3f */
[----:B------:R-:W-:Y:S01]  /*c390*/  LOP3.LUT R5, R5, R32, RZ, 0x3c, !PT ;  /* 0x0000002005057212 */ /* 0x000fe200078e3cff */
[----:B------:R-:W-:Y:S01]  /*c3a0*/  IMAD.U32 R34, RZ, RZ, UR40 ;  /* 0x00000028ff227e24 */ /* 0x000fe2000f8e00ff */
[----:B------:R-:W-:Y:S02]  /*c3b0*/  LOP3.LUT R6, R3, 0xc00, R2, 0xf8, !PT ;  /* 0x00000c0003067812 */ /* 0x000fe400078ef802 */
[----:B------:R-:W-:Y:S01]  /*c3c0*/  ISETP.GE.AND P2, PT, R32, R21, PT ;  /* 0x000000152000720c */ /* 0x000fe20003f46270 */
[----:B------:R-:W-:Y:S01]  /*c3d0*/  IMAD.U32 R2, RZ, RZ, UR4 ;  /* 0x00000004ff027e24 */ /* 0x000fe2000f8e00ff */
[----:B------:R-:W-:Y:S01]  /*c3e0*/  LOP3.LUT R23, R23, 0xfffffffb, RZ, 0xc0, !PT ;  /* 0xfffffffb17177812 */ /* 0x000fe200078ec0ff */
[----:B------:R-:W-:Y:S01]  /*c3f0*/  IMAD.IADD R3, R8, 0x1, R5 ;  /* 0x0000000108037824 */ /* 0x000fe200078e0205 */
[----:B------:R0:W-:Y:S01]  /*c400*/  STL [R1+0x8], R6 ;  /* 0x0000080601007387 */ /* 0x0001e20000100800 */
[----:B------:R-:W-:-:S02]  /*c410*/  LOP3.LUT R17, R32, 0x80, RZ, 0xfc, !PT ;  /* 0x0000008020117812 */ /* 0x000fc400078efcff */
[----:B------:R-:W-:Y:S01]  /*c420*/  ISETP.NE.AND P0, PT, R2, 0x3, PT ;  /* 0x000000030200780c */ /* 0x000fe20003f05270 */
[----:B------:R0:W-:Y:S01]  /*c430*/  STL [R1+0xc], R3 ;  /* 0x00000c0301007387 */ /* 0x0001e20000100800 */
[----:B------:R-:W-:Y:S02]  /*c440*/  LOP3.LUT R23, R23, 0xfffffffd, RZ, 0xc0, !PT ;  /* 0xfffffffd17177812 */ /* 0x000fe400078ec0ff */
[----:B------:R-:W-:Y:S02]  /*c450*/  ISETP.GE.AND P1, PT, R17, R21, PT ;  /* 0x000000151100720c */ /* 0x000fe40003f26270 */
[----:B------:R-:W-:Y:S02]  /*c460*/  @P2 LOP3.LUT R23, R23, 0x2, RZ, 0xfc, !PT ;  /* 0x0000000217172812 */ /* 0x000fe400078efcff */
[----:B------:R-:W-:Y:S02]  /*c470*/  SHF.R.U32.HI R5, RZ, 0x3, R19 ;  /* 0x00000003ff057819 */ /* 0x000fe40000011613 */
[----:B------:R-:W-:-:S03]  /*c480*/  SHF.R.S32.HI R34, RZ, 0x1f, R34 ;  /* 0x0000001fff227819 */ /* 0x000fc60000011422 */
[----:B------:R-:W-:-:S04]  /*c490*/  @P0 LOP3.LUT R23, R23, 0x4, RZ, 0xfc, !PT ;  /* 0x0000000417170812 */ /* 0x000fc800078efcff */
[----:B------:R-:W-:-:S04]  /*c4a0*/  LOP3.LUT R23, R23, 0xfffffffe, RZ, 0xc0, !PT ;  /* 0xfffffffe17177812 */ /* 0x000fc800078ec0ff */
[----:B------:R-:W-:Y:S01]  /*c4b0*/  @P1 LOP3.LUT R23, R23, 0x1, RZ, 0xfc, !PT ;  /* 0x0000000117171812 */ /* 0x000fe200078efcff */
[----:B0-----:R-:W-:Y:S06]  /*c4c0*/  @!P0 BRA `(.L_x_47) ;  /* 0x0000000000048947 */ /* 0x001fec0003800000 */
[----:B------:R-:W-:Y:S01]  /*c4d0*/  BPT.TRAP 0x1 ;  /* 0x000000040000795c */ /* 0x000fe20000300000 */
.L_x_47:
[----:B------:R-:W-:Y:S01]  /*c4e0*/  IMAD.MOV.U32 R19, RZ, RZ, 0x1 ;  /* 0x00000001ff137424 */ /* 0x000fe200078e00ff */
[----:B------:R-:W-:-:S04]  /*c4f0*/  SHF.R.S32.HI R8, RZ, 0x1f, R4 ;  /* 0x0000001fff087819 */ /* 0x000fc80000011404 */
[----:B------:R-:W-:-:S04]  /*c500*/  SHF.L.U32 R19, R19, 0x1f, RZ ;  /* 0x0000001f13137819 */ /* 0x000fc800000006ff */
[----:B------:R-:W0:Y:S02]  /*c510*/  SYNCS.PHASECHK.TRANS64.TRYWAIT P0, [UR42+0x38880], R19 ;  /* 0x03888013ff0075a7 */ /* 0x000e24000800016a */
[----:B0-----:R-:W-:Y:S05]  /*c520*/  @!P0 BRA `(.L_x_48) ;  /* 0x00000040003c8947 */ /* 0x001fea0003800000 */
.L_x_99:
[----:B------:R-:W-:Y:S01]  /*c530*/  ULDC.64 UR4, c[0x0][0x328] ;  /* 0x0000ca0000047ab9 */ /* 0x000fe20000000a00 */
[----:B-----5:R-:W-:Y:S01]  /*c540*/  SHF.R.S32.HI R9, RZ, 0x1f, R0 ;  /* 0x0000001fff097819 */ /* 0x020fe20000011400 */
[----:B------:R-:W-:Y:S01]  /*c550*/  IMAD R3, R8, UR4, RZ ;  /* 0x0000000408037c24 */ /* 0x000fe2000f8e02ff */
[----:B------:R-:W-:Y:S01]  /*c560*/  R2UR UR6, R34 ;  /* 0x00000000220672ca */ /* 0x000fe200000e0000 */
[----:B------:R-:W-:Y:S01]  /*c570*/  IMAD.SHL.U32 R37, R20, 0x10, RZ ;  /* 0x0000001014257824 */ /* 0x000fe200078e00ff */
[----:B------:R-:W-:Y:S01]  /*c580*/  LOP3.LUT R23, R23, 0xffffff7f, RZ, 0xc0, !PT ;  /* 0xffffff7f17177812 */ /* 0x000fe200078ec0ff */
[C---:B------:R-:W-:Y:S02]  /*c590*/  IMAD R7, R4.reuse, UR5, R3 ;  /* 0x0000000504077c24 */ /* 0x040fe4000f8e0203 */
[----:B0-----:R-:W-:Y:S01]  /*c5a0*/  IMAD.WIDE.U32 R2, R4, UR4, RZ ;  /* 0x0000000404027c25 */ /* 0x001fe2000f8e00ff */
[----:B------:R-:W-:-:S03]  /*c5b0*/  ULDC.64 UR4, c[0x0][0x338] ;  /* 0x0000ce0000047ab9 */ /* 0x000fc60000000a00 */
[----:B------:R-:W-:Y:S02]  /*c5c0*/  IMAD.IADD R3, R3, 0x1, R7 ;  /* 0x0000000103037824 */ /* 0x000fe400078e0207 */
[----:B------:R-:W-:Y:S02]  /*c5d0*/  IMAD R7, R9, UR4, RZ ;  /* 0x0000000409077c24 */ /* 0x000fe4000f8e02ff */
[----:B------:R-:W-:-:S04]  /*c5e0*/  IMAD.WIDE.U32 R2, R0, UR4, R2 ;  /* 0x0000000400027c25 */ /* 0x000fc8000f8e0002 */
[----:B------:R-:W-:Y:S01]  /*c5f0*/  IMAD R7, R0, UR5, R7 ;  /* 0x0000000500077c24 */ /* 0x000fe2000f8e0207 */
[----:B------:R-:W-:-:S03]  /*c600*/  ULDC.64 UR4, c[0x0][0x330] ;  /* 0x0000cc0000047ab9 */ /* 0x000fc60000000a00 */
[----:B------:R-:W-:Y:S02]  /*c610*/  IMAD.IADD R3, R3, 0x1, R7 ;  /* 0x0000000103037824 */ /* 0x000fe400078e0207 */
[----:B------:R-:W-:Y:S01]  /*c620*/  IMAD.U32 R7, RZ, RZ, UR4 ;  /* 0x00000004ff077e24 */ /* 0x000fe2000f8e00ff */
[----:B------:R-:W-:-:S03]  /*c630*/  UIMAD UR4, UR6, UR4, URZ ;  /* 0x00000004060472a4 */ /* 0x000fc6000f8e023f */
[----:B------:R-:W-:Y:S01]  /*c640*/  IMAD.WIDE.U32 R2, R7, UR40, R2 ;  /* 0x0000002807027c25 */ /* 0x000fe2000f8e0002 */
[----:B------:R-:W-:Y:S01]  /*c650*/  ULDC.64 UR6, c[0x0][0x318] ;  /* 0x0000c60000067ab9 */ /* 0x000fe20000000a00 */
[----:B------:R-:W-:Y:S02]  /*c660*/  UIMAD UR4, UR40, UR5, UR4 ;  /* 0x00000005280472a4 */ /* 0x000fe4000f8e0204 */
[----:B------:R-:W-:Y:S01]  /*c670*/  IMAD.U32 R7, RZ, RZ, UR7 ;  /* 0x00000007ff077e24 */ /* 0x000fe2000f8e00ff */
[----:B------:R-:W-:Y:S02]  /*c680*/  IADD3 R6, P0, R2, UR6, RZ ;  /* 0x0000000602067c10 */ /* 0x000fe4000ff1e0ff */
[----:B------:R-:W-:Y:S02]  /*c690*/  SHF.L.U32 R2, R5, 0x4, RZ ;  /* 0x0000000405027819 */ /* 0x000fe400000006ff */
[----:B------:R-:W-:Y:S01]  /*c6a0*/  IADD3.X R7, R7, UR4, R3, P0, !PT ;  /* 0x0000000407077c10 */ /* 0x000fe200087fe403 */
[----:B------:R-:W-:Y:S01]  /*c6b0*/  IMAD.SHL.U32 R3, R5, 0x80, RZ ;  /* 0x0000008005037824 */ /* 0x000fe200078e00ff */
[----:B------:R-:W-:Y:S01]  /*c6c0*/  IADD3 R5, -R18, UR38, -R10 ;  /* 0x0000002612057c10 */ /* 0x000fe2000fffe90a */
[----:B------:R-:W-:-:S03]  /*c6d0*/  UMOV UR4, 0xffffffff ;  /* 0xffffffff00047882 */ /* 0x000fc60000000000 */
[----:B------:R-:W-:Y:S02]  /*c6e0*/  ISETP.GE.AND P0, PT, R5, 0x1, PT ;  /* 0x000000010500780c */ /* 0x000fe40003f06270 */
[----:B------:R-:W-:-:S04]  /*c6f0*/  LOP3.LUT R3, R32, 0x380, R3, 0xf8, !PT ;  /* 0x0000038020037812 */ /* 0x000fc800078ef803 */
[----:B------:R-:W-:-:S04]  /*c700*/  LOP3.LUT R2, R3, 0x70, R2, 0x78, !PT ;  /* 0x0000007003027812 */ /* 0x000fc800078e7802 */
[----:B------:R-:W-:-:S03]  /*c710*/  LOP3.LUT R37, R2, 0x400, R37, 0xf8, !PT ;  /* 0x0000040002257812 */ /* 0x000fc600078ef825 */
[----:B------:R-:W-:Y:S01]  /*c720*/  @P0 LOP3.LUT R23, R23, 0x80, RZ, 0xfc, !PT ;  /* 0x0000008017170812 */ /* 0x000fe200078efcff */
[----:B------:R-:W-:Y:S06]  /*c730*/  BRA.DIV UR4, `(.L_x_49) ;  /* 0x0000003e04d07947 */ /* 0x000fec000b800000 */
[----:B------:R-:W0:Y:S01]  /*c740*/  SHFL.IDX PT, R14, R6, RZ, 0x181f ;  /* 0x00181fff060e7589 */ /* 0x000e2200000e0000 */
[----:B------:R-:W1:Y:S01]  /*c750*/  LDC R11, c[0x0][0x2f4] ;  /* 0x0000bd00ff0b7b82 */ /* 0x000e620000000800 */
[----:B------:R-:W-:Y:S01]  /*c760*/  VIADD R22, R37, UR42 ;  /* 0x0000002a25167c36 */ /* 0x000fe20008000000 */
[----:B------:R-:W-:Y:S01]  /*c770*/  ISETP.GE.AND P3, PT, R5, 0x11, PT ;  /* 0x000000110500780c */ /* 0x000fe20003f66270 */
[----:B------:R-:W2:Y:S01]  /*c780*/  SHFL.IDX PT, R3, R7, RZ, 0x181f ;  /* 0x00181fff07037589 */ /* 0x000ea200000e0000 */
[----:B------:R-:W-:Y:S02]  /*c790*/  LOP3.LUT R23, R23, 0xffffffdf, RZ, 0xc0, !PT ;  /* 0xffffffdf17177812 */ /* 0x000fe400078ec0ff */
[C---:B------:R-:W-:Y:S01]  /*c7a0*/  ISETP.GE.AND P6, PT, R5.reuse, 0x71, PT ;  /* 0x000000710500780c */ /* 0x040fe20003fc6270 */
[----:B------:R-:W-:Y:S01]  /*c7b0*/  SHFL.IDX PT, R10, R7, 0x7, 0x181f ;  /* 0x00f81f00070a7f89 */ /* 0x000fe200000e0000 */
[C---:B------:R-:W-:Y:S02]  /*c7c0*/  ISETP.GE.AND P5, PT, R5.reuse, 0x31, PT ;  /* 0x000000310500780c */ /* 0x040fe40003fa6270 */
[----:B------:R-:W-:-:S05]  /*c7d0*/  ISETP.GE.AND P4, PT, R5, 0x41, PT ;  /* 0x000000410500780c */ /* 0x000fca0003f86270 */
[----:B------:R-:W-:Y:S02]  /*c7e0*/  @P3 LOP3.LUT R23, R23, 0x20, RZ, 0xfc, !PT ;  /* 0x0000002017173812 */ /* 0x000fe400078efcff */
[----:B------:R-:W-:Y:S02]  /*c7f0*/  ISETP.GE.AND P3, PT, R5, 0x51, PT ;  /* 0x000000510500780c */ /* 0x000fe40003f66270 */
[----:B------:R-:W-:Y:S02]  /*c800*/  LOP3.LUT R23, R23, 0xffffffef, RZ, 0xc0, !PT ;  /* 0xffffffef17177812 */ /* 0x000fe400078ec0ff */
[C---:B0-----:R-:W-:Y:S02]  /*c810*/  IADD3 R2, P0, R32.reuse, R14, RZ ;  /* 0x0000000e20027210 */ /* 0x041fe40007f1e0ff */
[----:B-1----:R-:W-:Y:S01]  /*c820*/  ISETP.GE.AND P1, PT, R32, R11, PT ;  /* 0x0000000b2000720c */ /* 0x002fe20003f26270 */
[----:B------:R-:W0:Y:S02]  /*c830*/  SHFL.IDX PT, R14, R6, 0x1, 0x181f ;  /* 0x00381f00060e7f89 */ /* 0x000e2400000e0000 */
[----:B--2---:R-:W-:Y:S01]  /*c840*/  IMAD.X R3, RZ, RZ, R3, P0 ;  /* 0x000000ffff037224 */ /* 0x004fe200000e0603 */
[----:B------:R-:W-:-:S13]  /*c850*/  ISETP.LT.OR P0, PT, R5, 0x1, P1 ;  /* 0x000000010500780c */ /* 0x000fda0000f01670 */
[----:B------:R-:W-:Y:S01]  /*c860*/  LDGSTS.E.BYPASS.LTC128B.128 [R22+0x10400], desc[UR46][R2.64], !P0 ;  /* 0x1040000002167fae */ /* 0x000fe2000c101d6e */
[----:B------:R-:W-:-:S04]  /*c870*/  ISETP.GE.AND P0, PT, R17, R11, PT ;  /* 0x0000000b1100720c */ /* 0x000fc80003f06270 */
[----:B------:R-:W-:-:S13]  /*c880*/  ISETP.LT.OR P2, PT, R5, 0x1, P0 ;  /* 0x000000010500780c */ /* 0x000fda0000741670 */
[----:B------:R1:W-:Y:S04]  /*c890*/  LDGSTS.E.BYPASS.LTC128B.128 [R22+0x14400], desc[UR46][R2.64+0x80], !P2 ;  /* 0x1440008002167fae */ /* 0x0003e8000d101d6e */
[----:B-1----:R-:W1:Y:S01]  /*c8a0*/  SHFL.IDX PT, R3, R7, 0x1, 0x181f ;  /* 0x00381f0007037f89 */ /* 0x002e6200000e0000 */
[----:B0-----:R-:W-:-:S03]  /*c8b0*/  IADD3 R2, P2, R32, R14, RZ ;  /* 0x0000000e20027210 */ /* 0x001fc60007f5e0ff */
[----:B------:R-:W0:Y:S02]  /*c8c0*/  SHFL.IDX PT, R14, R6, 0x2, 0x181f ;  /* 0x00581f00060e7f89 */ /* 0x000e2400000e0000 */
[----:B-1----:R-:W-:Y:S01]  /*c8d0*/  IMAD.X R3, RZ, RZ, R3, P2 ;  /* 0x000000ffff037224 */ /* 0x002fe200010e0603 */
[----:B------:R-:W-:-:S13]  /*c8e0*/  ISETP.LT.OR P2, PT, R5, 0x11, P1 ;  /* 0x000000110500780c */ /* 0x000fda0000f41670 */
[----:B------:R-:W-:Y:S01]  /*c8f0*/  LDGSTS.E.BYPASS.LTC128B.128 [R22+0x10c00], desc[UR46][R2.64], !P2 ;  /* 0x10c0000002167fae */ /* 0x000fe2000d101d6e */
        /* <DEDUP_REMOVED lines=36> */
[----:B------:R0:W2:Y:S02]  /*cb40*/  SHFL.IDX PT, R14, R6, 0x7, 0x181f ;  /* 0x00f81f00060e7f89 */ /* 0x0000a400000e0000 */
[----:B-1----:R-:W-:Y:S01]  /*cb50*/  IMAD.X R3, RZ, RZ, R3, P2 ;  /* 0x000000ffff037224 */ /* 0x002fe200010e0603 */
[----:B------:R-:W-:-:S13]  /*cb60*/  ISETP.LT.OR P2, PT, R5, 0x61, P1 ;  /* 0x000000610500780c */ /* 0x000fda0000f41670 */
[----:B------:R0:W-:Y:S01]  /*cb70*/  LDGSTS.E.BYPASS.LTC128B.128 [R22+0x13400], desc[UR46][R2.64], !P2 ;  /* 0x1340000002167fae */ /* 0x0001e2000d101d6e */
[----:B------:R-:W-:-:S13]  /*cb80*/  ISETP.LT.OR P2, PT, R5, 0x61, P0 ;  /* 0x000000610500780c */ /* 0x000fda0000741670 */
[----:B------:R0:W-:Y:S01]  /*cb90*/  LDGSTS.E.BYPASS.LTC128B.128 [R22+0x17400], desc[UR46][R2.64+0x80], !P2 ;  /* 0x1740008002167fae */ /* 0x0001e2000d101d6e */
[----:B------:R-:W-:-:S13]  /*cba0*/  ISETP.GE.AND P2, PT, R5, 0x21, PT ;  /* 0x000000210500780c */ /* 0x000fda0003f46270 */
[----:B------:R-:W-:Y:S02]  /*cbb0*/  @P2 LOP3.LUT R23, R23, 0x10, RZ, 0xfc, !PT ;  /* 0x0000001017172812 */ /* 0x000fe400078efcff */
[----:B------:R-:W-:Y:S02]  /*cbc0*/  ISETP.GE.AND P2, PT, R5, 0x61, PT ;  /* 0x000000610500780c */ /* 0x000fe40003f46270 */
[----:B------:R-:W-:-:S04]  /*cbd0*/  LOP3.LUT R23, R23, 0xffffffbf, RZ, 0xc0, !PT ;  /* 0xffffffbf17177812 */ /* 0x000fc800078ec0ff */
[----:B0-2---:R-:W-:-:S07]  /*cbe0*/  @P6 LOP3.LUT R23, R23, 0x40, RZ, 0xfc, !PT ;  /* 0x0000004017176812 */ /* 0x005fce00078efcff */
.L_x_117:
[C---:B------:R-:W-:Y:S02]  /*cbf0*/  ISETP.LT.OR P1, PT, R5.reuse, 0x71, P1 ;  /* 0x000000710500780c */ /* 0x040fe40000f21670 */
[----:B------:R-:W-:Y:S02]  /*cc00*/  ISETP.LT.OR P0, PT, R5, 0x71, P0 ;  /* 0x000000710500780c */ /* 0x000fe40000701670 */
[----:B------:R-:W-:-:S05]  /*cc10*/  IADD3 R2, P6, R32, R14, RZ ;  /* 0x0000000e20027210 */ /* 0x000fca0007fde0ff */
[----:B------:R-:W-:-:S05]  /*cc20*/  IMAD.X R3, RZ, RZ, R10, P6 ;  /* 0x000000ffff037224 */ /* 0x000fca00030e060a */
[----:B------:R-:W-:Y:S01]  /*cc30*/  @!PT LDS RZ, [RZ] ;  /* 0x00000000fffff984 */ /* 0x000fe20000000800 */
[----:B------:R-:W-:Y:S01]  /*cc40*/  @!PT LDS RZ, [RZ] ;  /* 0x00000000fffff984 */ /* 0x000fe20000000800 */
[----:B------:R-:W-:Y:S01]  /*cc50*/  @!PT LDS RZ, [RZ] ;  /* 0x00000000fffff984 */ /* 0x000fe20000000800 */
[----:B------:R0:W-:Y:S04]  /*cc60*/  LDGSTS.E.BYPASS.LTC128B.128 [R22+0x13c00], desc[UR46][R2.64], !P1 ;  /* 0x13c0000002167fae */ /* 0x0001e8000c901d6e */
[----:B------:R0:W-:Y:S01]  /*cc70*/  LDGSTS.E.BYPASS.LTC128B.128 [R22+0x17c00], desc[UR46][R2.64+0x80], !P0 ;  /* 0x17c0008002167fae */ /* 0x0001e2000c101d6e */
[----:B------:R-:W-:Y:S01]  /*cc80*/  NOP ;  /* 0x0000000000007918 */ /* 0x000fe20000000000 */
[----:B------:R-:W-:Y:S02]  /*cc90*/  SYNCS.ARRIVE.TRANS64.RED.A0T1 RZ, [UR42+0x38870], RZ ;  /* 0x038870ffffff79a7 */ /* 0x000fe4000820042a */
[----:B------:R-:W-:Y:S01]  /*cca0*/  ARRIVES.LDGSTSBAR.64.TRANSCNT [UR42+0x38870] ;  /* 0x03887000ff0079b0 */ /* 0x000fe20008000aaa */
[----:B------:R-:W-:Y:S01]  /*ccb0*/  NOP ;  /* 0x0000000000007918 */ /* 0x000fe20000000000 */
[----:B------:R-:W-:-:S06]  /*ccc0*/  ULOP3.LUT UR4, UR36, 0x2, URZ, 0xfc, !UPT ;  /* 0x0000000224047892 */ /* 0x000fcc000f8efc3f */
[----:B------:R-:W-:-:S05]  /*ccd0*/  IMAD.U32 R6, RZ, RZ, UR4 ;  /* 0x00000004ff067e24 */ /* 0x000fca000f8e00ff */
[----:B------:R-:W-:-:S13]  /*cce0*/  ISETP.NE.AND P6, PT, R6, 0x3, PT ;  /* 0x000000030600780c */ /* 0x000fda0003fc5270 */
[----:B0-----:R-:W-:Y:S05]  /*ccf0*/  @!P6 BRA `(.L_x_50) ;  /* 0x000000000004e947 */ /* 0x001fea0003800000 */
[----:B------:R-:W-:Y:S01]  /*cd00*/  BPT.TRAP 0x1 ;  /* 0x000000040000795c */ /* 0x000fe20000300000 */
.L_x_50:
[----:B------:R-:W-:Y:S01]  /*cd10*/  SYNCS.ARRIVE.TRANS64.A1T0 RZ, [UR42+0x38870], RZ ;  /* 0x038870ffffff79a7 */ /* 0x000fe2000810002a */
[----:B------:R-:W-:Y:S05]  /*cd20*/  @!P6 BRA `(.L_x_51) ;  /* 0x000000000004e947 */ /* 0x000fea0003800000 */
[----:B------:R-:W-:Y:S01]  /*cd30*/  BPT.TRAP 0x1 ;  /* 0x000000040000795c */ /* 0x000fe20000300000 */
.L_x_51:
[----:B------:R-:W0:Y:S02]  /*cd40*/  SYNCS.PHASECHK.TRANS64.TRYWAIT P0, [UR42+0x38840], R19 ;  /* 0x03884013ff0075a7 */ /* 0x000e24000800016a */
[----:B0-----:R-:W-:Y:S05]  /*cd50*/  @!P0 BRA `(.L_x_52) ;  /* 0x0000004000f48947 */ /* 0x001fea0003800000 */
.L_x_118:
[----:B------:R-:W-:Y:S01]  /*cd60*/  ULDC.64 UR4, c[0x0][0x300] ;  /* 0x0000c00000047ab9 */ /* 0x000fe20000000a00 */
[----:B------:R-:W-:Y:S01]  /*cd70*/  R2UR UR6, R34 ;  /* 0x00000000220672ca */ /* 0x000fe200000e0000 */
[----:B------:R-:W-:Y:S01]  /*cd80*/  IMAD R3, R8, UR4, RZ ;  /* 0x0000000408037c24 */ /* 0x000fe2000f8e02ff */
[----:B------:R-:W1:Y:S03]  /*cd90*/  LDC R10, c[0x0][0x2f4] ;  /* 0x0000bd00ff0a7b82 */ /* 0x000e660000000800 */
[C---:B------:R-:W-:Y:S02]  /*cda0*/  IMAD R5, R4.reuse, UR5, R3 ;  /* 0x0000000504057c24 */ /* 0x040fe4000f8e0203 */
[----:B0-----:R-:W-:Y:S01]  /*cdb0*/  IMAD.WIDE.U32 R2, R4, UR4, RZ ;  /* 0x0000000404027c25 */ /* 0x001fe2000f8e00ff */
[----:B------:R-:W-:-:S03]  /*cdc0*/  ULDC.64 UR4, c[0x0][0x310] ;  /* 0x0000c40000047ab9 */ /* 0x000fc60000000a00 */
[----:B------:R-:W-:Y:S02]  /*cdd0*/  IMAD.IADD R3, R3, 0x1, R5 ;  /* 0x0000000103037824 */ /* 0x000fe400078e0205 */
[----:B------:R-:W-:Y:S02]  /*cde0*/  IMAD R9, R9, UR4, RZ ;  /* 0x0000000409097c24 */ /* 0x000fe4000f8e02ff */
[----:B------:R-:W-:-:S04]  /*cdf0*/  IMAD.WIDE.U32 R2, R0, UR4, R2 ;  /* 0x0000000400027c25 */ /* 0x000fc8000f8e0002 */
[----:B------:R-:W-:Y:S01]  /*ce00*/  IMAD R9, R0, UR5, R9 ;  /* 0x0000000500097c24 */ /* 0x000fe2000f8e0209 */
[----:B------:R-:W-:Y:S02]  /*ce10*/  ULDC.64 UR4, c[0x0][0x308] ;  /* 0x0000c20000047ab9 */ /* 0x000fe40000000a00 */
[----:B------:R-:W-:Y:S01]  /*ce20*/  MOV R5, UR4 ;  /* 0x0000000400057c02 */ /* 0x000fe20008000f00 */
[----:B------:R-:W-:Y:S01]  /*ce30*/  IMAD.IADD R3, R3, 0x1, R9 ;  /* 0x0000000103037824 */ /* 0x000fe200078e0209 */
[----:B------:R-:W-:Y:S01]  /*ce40*/  UIMAD UR4, UR6, UR4, URZ ;  /* 0x00000004060472a4 */ /* 0x000fe2000f8e023f */
[----:B-1----:R-:W-:Y:S02]  /*ce50*/  ISETP.GE.AND P1, PT, R17, R10, PT ;  /* 0x0000000a1100720c */ /* 0x002fe40003f26270 */
[----:B------:R-:W-:Y:S01]  /*ce60*/  IMAD.WIDE.U32 R2, R5, UR40, R2 ;  /* 0x0000002805027c25 */ /* 0x000fe2000f8e0002 */
[----:B------:R-:W-:Y:S01]  /*ce70*/  ULDC.64 UR6, c[0x0][0x2e8] ;  /* 0x0000ba0000067ab9 */ /* 0x000fe20000000a00 */
[----:B------:R-:W-:-:S02]  /*ce80*/  UIMAD UR4, UR40, UR5, UR4 ;  /* 0x00000005280472a4 */ /* 0x000fc4000f8e0204 */
[----:B------:R-:W-:Y:S01]  /*ce90*/  IMAD.U32 R5, RZ, RZ, UR7 ;  /* 0x00000007ff057e24 */ /* 0x000fe2000f8e00ff */
[----:B------:R-:W-:-:S04]  /*cea0*/  IADD3 R0, P0, R2, UR6, RZ ;  /* 0x0000000602007c10 */ /* 0x000fc8000ff1e0ff */
[----:B------:R-:W-:Y:S01]  /*ceb0*/  IADD3.X R4, R5, UR4, R3, P0, !PT ;  /* 0x0000000405047c10 */ /* 0x000fe200087fe403 */
[----:B------:R-:W-:-:S03]  /*cec0*/  UMOV UR4, 0xffffffff ;  /* 0xffffffff00047882 */ /* 0x000fc60000000000 */
[----:B------:R-:W-:Y:S05]  /*ced0*/  BRA.DIV UR4, `(.L_x_53) ;  /* 0x0000004204ac7947 */ /* 0x000fea000b800000 */
[----:B------:R-:W0:Y:S01]  /*cee0*/  SHFL.IDX PT, R14, R0, RZ, 0x181f ;  /* 0x00181fff000e7589 */ /* 0x000e2200000e0000 */
[----:B------:R-:W-:Y:S02]  /*cef0*/  P2R R5, PR, RZ, 0x10 ;  /* 0x00000010ff057803 */ /* 0x000fe40000000000 */
[C---:B------:R-:W-:Y:S01]  /*cf00*/  LOP3.LUT P4, RZ, R23.reuse, 0x80, RZ, 0xc0, !PT ;  /* 0x0000008017ff7812 */ /* 0x040fe2000788c0ff */
[----:B------:R-:W1:Y:S01]  /*cf10*/  SHFL.IDX PT, R2, R4, RZ, 0x181f ;  /* 0x00181fff04027589 */ /* 0x000e6200000e0000 */
[----:B------:R-:W-:Y:S02]  /*cf20*/  ISETP.GE.AND P6, PT, R32, R10, PT ;  /* 0x0000000a2000720c */ /* 0x000fe40003fc6270 */
[----:B------:R-:W-:Y:S02]  /*cf30*/  P2R R7, PR, RZ, 0x8 ;  /* 0x00000008ff077803 */ /* 0x000fe40000000000 */
[----:B------:R-:W-:Y:S02]  /*cf40*/  LOP3.LUT P3, RZ, R23, 0x20, RZ, 0xc0, !PT ;  /* 0x0000002017ff7812 */ /* 0x000fe4000786c0ff */
[----:B------:R-:W-:-:S02]  /*cf50*/  P2R R6, PR, RZ, 0x4 ;  /* 0x00000004ff067803 */ /* 0x000fc40000000000 */
[----:B------:R-:W-:-:S03]  /*cf60*/  LOP3.LUT P2, RZ, R23, 0x10, RZ, 0xc0, !PT ;  /* 0x0000001017ff7812 */ /* 0x000fc6000784c0ff */
[----:B0-----:R-:W-:-:S05]  /*cf70*/  @P4 IADD3 R14, P0, R32, R14, RZ ;  /* 0x0000000e200e4210 */ /* 0x001fca0007f1e0ff */
[----:B-1----:R-:W-:Y:S02]  /*cf80*/  @P4 IMAD.X R3, RZ, RZ, R2, P0 ;  /* 0x000000ffff034224 */ /* 0x002fe400000e0602 */
[----:B------:R-:W-:Y:S02]  /*cf90*/  @P4 IMAD.MOV.U32 R2, RZ, RZ, R14 ;  /* 0x000000ffff024224 */ /* 0x000fe400078e000e */
[----:B------:R-:W0:Y:S04]  /*cfa0*/  SHFL.IDX PT, R14, R0, 0x1, 0x181f ;  /* 0x00381f00000e7f89 */ /* 0x000e2800000e0000 */
[----:B------:R-:W-:Y:S04]  /*cfb0*/  @P4 LDGSTS.E.BYPASS.LTC128B.128 [R22+0x28400], desc[UR46][R2.64], !P6 ;  /* 0x2840000002164fae */ /* 0x000fe8000f101d6e */
[----:B------:R1:W-:Y:S01]  /*cfc0*/  @P4 LDGSTS.E.BYPASS.LTC128B.128 [R22+0x2c400], desc[UR46][R2.64+0x80], !P1 ;  /* 0x2c40008002164fae */ /* 0x0003e2000c901d6e */
[----:B------:R-:W-:-:S03]  /*cfd0*/  ISETP.NE.AND P4, PT, R5, RZ, PT ;  /* 0x000000ff0500720c */ /* 0x000fc60003f85270 */
[----:B------:R-:W2:Y:S01]  /*cfe0*/  SHFL.IDX PT, R5, R4, 0x1, 0x181f ;  /* 0x00381f0004057f89 */ /* 0x000ea200000e0000 */
[----:B0-----:R-:W-:-:S05]  /*cff0*/  @P3 IADD3 R14, P0, R32, R14, RZ ;  /* 0x0000000e200e3210 */ /* 0x001fca0007f1e0ff */
[----:B-1----:R-:W-:Y:S02]  /*d000*/  @P3 IMAD.MOV.U32 R2, RZ, RZ, R14 ;  /* 0x000000ffff023224 */ /* 0x002fe400078e000e */
[----:B------:R-:W0:Y:S01]  /*d010*/  SHFL.IDX PT, R14, R0, 0x2, 0x181f ;  /* 0x00581f00000e7f89 */ /* 0x000e2200000e0000 */
[----:B--2---:R-:W-:-:S04]  /*d020*/  @P3 IMAD.X R5, RZ, RZ, R5, P0 ;  /* 0x000000ffff053224 */ /* 0x004fc800000e0605 */
[----:B------:R-:W-:Y:S02]  /*d030*/  @P3 IMAD.MOV.U32 R3, RZ, RZ, R5 ;  /* 0x000000ffff033224 */ /* 0x000fe400078e0005 */
[----:B------:R-:W1:Y:S04]  /*d040*/  SHFL.IDX PT, R5, R4, 0x2, 0x181f ;  /* 0x00581f0004057f89 */ /* 0x000e6800000e0000 */
[----:B------:R-:W-:Y:S04]  /*d050*/  @P3 LDGSTS.E.BYPASS.LTC128B.128 [R22+0x28c00], desc[UR46][R2.64], !P6 ;  /* 0x28c0000002163fae */ /* 0x000fe8000f101d6e */
[----:B------:R2:W-:Y:S01]  /*d060*/  @P3 LDGSTS.E.BYPASS.LTC128B.128 [R22+0x2cc00], desc[UR46][R2.64+0x80], !P1 ;  /* 0x2cc0008002163fae */ /* 0x0005e2000c901d6e */
[----:B------:R-:W-:-:S02]  /*d070*/  ISETP.NE.AND P3, PT, R7, RZ, PT ;  /* 0x000000ff0700720c */ /* 0x000fc40003f65270 */
[----:B0-----:R-:W-:-:S05]  /*d080*/  @P2 IADD3 R14, P0, R32, R14, RZ ;  /* 0x0000000e200e2210 */ /* 0x001fca0007f1e0ff */
[----:B--2---:R-:W-:Y:S02]  /*d090*/  @P2 IMAD.MOV.U32 R2, RZ, RZ, R14 ;  /* 0x000000ffff022224 */ /* 0x004fe400078e000e */
[----:B------:R-:W0:Y:S01]  /*d0a0*/  SHFL.IDX PT, R14, R0, 0x3, 0x181f ;  /* 0x00781f00000e7f89 */ /* 0x000e2200000e0000 */
[----:B-1----:R-:W-:-:S04]  /*d0b0*/  @P2 IMAD.X R5, RZ, RZ, R5, P0 ;  /* 0x000000ffff052224 */ /* 0x002fc800000e0605 */
        /* <DEDUP_REMOVED lines=13> */
[----:B0-----:R-:W-:-:S04]  /*d190*/  @P4 IADD3 R14, P0, R32, R14, RZ ;  /* 0x0000000e200e4210 */ /* 0x001fc80007f1e0ff */
[----:B--2---:R-:W-:Y:S02]  /*d1a0*/  @P4 MOV R2, R14 ;  /* 0x0000000e00024202 */ /* 0x004fe40000000f00 */
[----:B------:R-:W0:Y:S01]  /*d1b0*/  SHFL.IDX PT, R14, R0, 0x5, 0x181f ;  /* 0x00b81f00000e7f89 */ /* 0x000e2200000e0000 */
[----:B-1----:R-:W-:-:S04]  /*d1c0*/  @P4 IMAD.X R5, RZ, RZ, R5, P0 ;  /* 0x000000ffff054224 */ /* 0x002fc800000e0605 */
[----:B------:R-:W-:Y:S02]  /*d1d0*/  @P4 IMAD.MOV.U32 R3, RZ, RZ, R5 ;  /* 0x000000ffff034224 */ /* 0x000fe400078e0005 */
[----:B------:R-:W1:Y:S04]  /*d1e0*/  SHFL.IDX PT, R5, R4, 0x5, 0x181f ;  /* 0x00b81f0004057f89 */ /* 0x000e6800000e0000 */
[----:B------:R-:W-:Y:S04]  /*d1f0*/  @P4 LDGSTS.E.BYPASS.LTC128B.128 [R22+0x2a400], desc[UR46][R2.64], !P6 ;  /* 0x2a40000002164fae */ /* 0x000fe8000f101d6e */
[----:B------:R2:W-:Y:S01]  /*d200*/  @P4 LDGSTS.E.BYPASS.LTC128B.128 [R22+0x2e400], desc[UR46][R2.64+0x80], !P1 ;  /* 0x2e40008002164fae */ /* 0x0005e2000c901d6e */
[----:B0-----:R-:W-:-:S03]  /*d210*/  @P3 IADD3 R6, P0, R32, R14, RZ ;  /* 0x0000000e20063210 */ /* 0x001fc60007f1e0ff */
[----:B------:R-:W0:Y:S02]  /*d220*/  SHFL.IDX PT, R14, R0, 0x6, 0x181f ;  /* 0x00d81f00000e7f89 */ /* 0x000e2400000e0000 */
[----:B--2---:R-:W-:Y:S02]  /*d230*/  @P3 IMAD.MOV.U32 R2, RZ, RZ, R6 ;  /* 0x000000ffff023224 */ /* 0x004fe400078e0006 */
[----:B-1----:R-:W-:Y:S02]  /*d240*/  @P3 IMAD.X R7, RZ, RZ, R5, P0 ;  /* 0x000000ffff073224 */ /* 0x002fe400000e0605 */
[----:B------:R-:W1:Y:S02]  /*d250*/  SHFL.IDX PT, R5, R4, 0x6, 0x181f ;  /* 0x00d81f0004057f89 */ /* 0x000e6400000e0000 */
[----:B------:R-:W-:-:S05]  /*d260*/  @P3 IMAD.MOV.U32 R3, RZ, RZ, R7 ;  /* 0x000000ffff033224 */ /* 0x000fca00078e0007 */
[----:B------:R-:W-:Y:S04]  /*d270*/  @P3 LDGSTS.E.BYPASS.LTC128B.128 [R22+0x2ac00], desc[UR46][R2.64], !P6 ;  /* 0x2ac0000002163fae */ /* 0x000fe8000f101d6e */
[----:B------:R2:W-:Y:S01]  /*d280*/  @P3 LDGSTS.E.BYPASS.LTC128B.128 [R22+0x2ec00], desc[UR46][R2.64+0x80], !P1 ;  /* 0x2ec0008002163fae */ /* 0x0005e2000c901d6e */
[----:B0-----:R-:W-:-:S05]  /*d290*/  @P2 IADD3 R14, P0, R32, R14, RZ ;  /* 0x0000000e200e2210 */ /* 0x001fca0007f1e0ff */
[----:B--2---:R-:W-:Y:S02]  /*d2a0*/  @P2 IMAD.MOV.U32 R2, RZ, RZ, R14 ;  /* 0x000000ffff022224 */ /* 0x004fe400078e000e */
[----:B-1----:R-:W-:Y:S01]  /*d2b0*/  @P2 IMAD.X R5, RZ, RZ, R5, P0 ;  /* 0x000000ffff052224 */ /* 0x002fe200000e0605 */
[----:B------:R0:W1:Y:S03]  /*d2c0*/  SHFL.IDX PT, R14, R0, 0x7, 0x181f ;  /* 0x00f81f00000e7f89 */ /* 0x00006600000e0000 */
[----:B------:R-:W-:Y:S02]  /*d2d0*/  @P2 IMAD.MOV.U32 R3, RZ, RZ, R5 ;  /* 0x000000ffff032224 */ /* 0x000fe400078e0005 */
[----:B------:R0:W2:Y:S04]  /*d2e0*/  SHFL.IDX PT, R5, R4, 0x7, 0x181f ;  /* 0x00f81f0004057f89 */ /* 0x0000a800000e0000 */
[----:B------:R0:W-:Y:S04]  /*d2f0*/  @P2 LDGSTS.E.BYPASS.LTC128B.128 [R22+0x2b400], desc[UR46][R2.64], !P6 ;  /* 0x2b40000002162fae */ /* 0x0001e8000f101d6e */
[----:B------:R0:W-:Y:S02]  /*d300*/  @P2 LDGSTS.E.BYPASS.LTC128B.128 [R22+0x2f400], desc[UR46][R2.64+0x80], !P1 ;  /* 0x2f40008002162fae */ /* 0x0001e4000c901d6e */
.L_x_136:
[----:B------:R-:W-:Y:S02]  /*d310*/  LOP3.LUT P2, RZ, R23, 0x40, RZ, 0xc0, !PT ;  /* 0x0000004017ff7812 */ /* 0x000fe4000784c0ff */
[----:B------:R-:W-:-:S11]  /*d320*/  ISETP.GE.AND P3, PT, R32, R10, PT ;  /* 0x0000000a2000720c */ /* 0x000fd60003f66270 */
[----:B01----:R-:W-:-:S05]  /*d330*/  @P2 IADD3 R2, P0, R32, R14, RZ ;  /* 0x0000000e20022210 */ /* 0x003fca0007f1e0ff */
[----:B--2---:R-:W-:-:S05]  /*d340*/  @P2 IMAD.X R3, RZ, RZ, R5, P0 ;  /* 0x000000ffff032224 */ /* 0x004fca00000e0605 */
[----:B------:R-:W-:Y:S01]  /*d350*/  @!PT LDS RZ, [RZ] ;  /* 0x00000000fffff984 */ /* 0x000fe20000000800 */
[----:B------:R-:W-:Y:S01]  /*d360*/  @!PT LDS RZ, [RZ] ;  /* 0x00000000fffff984 */ /* 0x000fe20000000800 */
[----:B------:R-:W-:Y:S01]  /*d370*/  @!PT LDS RZ, [RZ] ;  /* 0x00000000fffff984 */ /* 0x000fe20000000800 */
[----:B------:R0:W-:Y:S04]  /*d380*/  @P2 LDGSTS.E.BYPASS.LTC128B.128 [R22+0x2bc00], desc[UR46][R2.64], !P3 ;  /* 0x2bc0000002162fae */ /* 0x0001e8000d901d6e */
[----:B------:R0:W-:Y:S01]  /*d390*/  @P2 LDGSTS.E.BYPASS.LTC128B.128 [R22+0x2fc00], desc[UR46][R2.64+0x80], !P1 ;  /* 0x2fc0008002162fae */ /* 0x0001e2000c901d6e */
        /* <DEDUP_REMOVED lines=9> */
.L_x_54:
[----:B------:R-:W-:Y:S01]  /*d430*/  SYNCS.ARRIVE.TRANS64.A1T0 RZ, [UR42+0x38830], RZ ;  /* 0x038830ffffff79a7 */ /* 0x000fe2000810002a */
[----:B------:R-:W-:Y:S05]  /*d440*/  WARPSYNC.ALL ;  /* 0x0000000000007948 */ /* 0x000fea0003800000 */
[----:B------:R-:W-:Y:S01]  /*d450*/  UIADD3 UR5, UR42, 0x20400, URZ ;  /* 0x000204002a057890 */ /* 0x000fe2000fffe03f */
[----:B------:R-:W-:Y:S01]  /*d460*/  R2UR UR4, R34 ;  /* 0x00000000220472ca */ /* 0x000fe200000e0000 */
[----:B------:R-:W-:Y:S01]  /*d470*/  ULDC.64 UR6, c[0x0][0x2d8] ;  /* 0x0000b60000067ab9 */ /* 0x000fe20000000a00 */
[----:B------:R-:W-:Y:S01]  /*d480*/  SHF.R.S32.HI R19, RZ, 0x1f, R24 ;  /* 0x0000001fff137819 */ /* 0x000fe20000011418 */
[----:B------:R-:W-:Y:S02]  /*d490*/  ULOP3.LUT UP0, URZ, UR5, 0x3ff, URZ, 0xc0, !UPT ;  /* 0x000003ff053f7892 */ /* 0x000fe4000f80c03f */
[----:B------:R-:W-:Y:S01]  /*d4a0*/  UIMAD.WIDE.U32 UR38, UR40, UR6, URZ ;  /* 0x00000006282672a5 */ /* 0x000fe2000f8e003f */
[----:B------:R-:W-:Y:S03]  /*d4b0*/  BAR.SYNC.DEFER_BLOCKING 0x8, 0x180 ;  /* 0x0206000000007b1d */ /* 0x000fe60000010000 */
[----:B------:R-:W-:-:S04]  /*d4c0*/  PLOP3.LUT P0, PT, PT, PT, UP0, 0x80, 0x0 ;  /* 0x000000000000781c */ /* 0x000fc80003f0f008 */
[----:B------:R-:W-:-:S04]  /*d4d0*/  UIMAD UR4, UR4, UR6, URZ ;  /* 0x00000006040472a4 */ /* 0x000fc8000f8e023f */
[----:B------:R-:W-:-:S04]  /*d4e0*/  UIMAD UR4, UR40, UR7, UR4 ;  /* 0x00000007280472a4 */ /* 0x000fc8000f8e0204 */
[----:B------:R-:W-:Y:S01]  /*d4f0*/  UIADD3 UR43, UR39, UR4, URZ ;  /* 0x00000004272b7290 */ /* 0x000fe2000fffe03f */
[----:B------:R-:W-:Y:S11]  /*d500*/  @!P0 BRA `(.L_x_55) ;  /* 0x0000000000408947 */ /* 0x000ff60003800000 */
[----:B------:R-:W-:Y:S01]  /*d510*/  MOV R2, 0x0 ;  /* 0x0000000000027802 */ /* 0x000fe20000000f00 */
[----:B------:R-:W-:Y:S01]  /*d520*/  ULDC.64 UR6, c[0x4][0xc0] ;  /* 0x0100300000067ab9 */ /* 0x000fe20000000a00 */
[----:B------:R-:W-:Y:S01]  /*d530*/  ULDC.64 UR8, c[0x4][0xc8] ;  /* 0x0100320000087ab9 */ /* 0x000fe20000000a00 */
[----:B------:R-:W-:Y:S01]  /*d540*/  ULDC.64 UR4, c[0x4][0x28] ;  /* 0x01000a0000047ab9 */ /* 0x000fe20000000a00 */
[----:B------:R-:W-:Y:S01]  /*d550*/  IMAD.U32 R4, RZ, RZ, UR6 ;  /* 0x00000006ff047e24 */ /* 0x000fe2000f8e00ff */
[----:B------:R-:W-:Y:S01]  /*d560*/  MOV R10, UR4 ;  /* 0x00000004000a7c02 */ /* 0x000fe20008000f00 */
[----:B------:R-:W0:Y:S01]  /*d570*/  LDC.64 R2, c[0x4][R2] ;  /* 0x0100000002027b82 */ /* 0x000e220000000a00 */
[----:B------:R-:W-:Y:S02]  /*d580*/  IMAD.U32 R5, RZ, RZ, UR7 ;  /* 0x00000007ff057e24 */ /* 0x000fe4000f8e00ff */
[----:B------:R-:W-:Y:S02]  /*d590*/  IMAD.U32 R6, RZ, RZ, UR8 ;  /* 0x00000008ff067e24 */ /* 0x000fe4000f8e00ff */
[----:B------:R-:W-:-:S02]  /*d5a0*/  IMAD.U32 R7, RZ, RZ, UR9 ;  /* 0x00000009ff077e24 */ /* 0x000fc4000f8e00ff */
[----:B------:R-:W-:Y:S02]  /*d5b0*/  IMAD.U32 R11, RZ, RZ, UR5 ;  /* 0x00000005ff0b7e24 */ /* 0x000fe4000f8e00ff */
[----:B------:R-:W-:Y:S02]  /*d5c0*/  IMAD.MOV.U32 R8, RZ, RZ, 0x70 ;  /* 0x00000070ff087424 */ /* 0x000fe400078e00ff */
[----:B------:R-:W-:Y:S02]  /*d5d0*/  IMAD.MOV.U32 R12, RZ, RZ, 0x1 ;  /* 0x00000001ff0c7424 */ /* 0x000fe400078e00ff */
[----:B------:R-:W-:-:S07]  /*d5e0*/  IMAD.MOV.U32 R13, RZ, RZ, RZ ;  /* 0x000000ffff0d7224 */ /* 0x000fce00078e00ff */
[----:B------:R-:W-:-:S07]  /*d5f0*/  LEPC R20, `(.L_x_55) ;  /* 0x000000001014794e */ /* 0x000fce0000000000 */
[----:B0-----:R-:W-:Y:S05]  /*d600*/  CALL.ABS.NOINC R2 ;  /* 0x0000000002007343 */ /* 0x001fea0003c00000 */
.L_x_55:
[----:B------:R-:W0:Y:S01]  /*d610*/  LDC R6, c[0x0][0x448] ;  /* 0x00011200ff067b82 */ /* 0x000e220000000800 */
[----:B------:R-:W-:Y:S01]  /*d620*/  IMAD.IADD R0, R32, 0x1, R18 ;  /* 0x0000000120007824 */ /* 0x000fe200078e0212 */
[----:B------:R-:W-:Y:S01]  /*d630*/  ULDC.64 UR4, c[0x0][0x2e0] ;  /* 0x0000b80000047ab9 */ /* 0x000fe20000000a00 */
[----:B------:R-:W-:Y:S01]  /*d640*/  IMAD.U32 R4, RZ, RZ, UR38 ;  /* 0x00000026ff047e24 */ /* 0x000fe2000f8e00ff */
[----:B------:R-:W-:Y:S01]  /*d650*/  ULDC.64 UR6, c[0x0][0x2c8] ;  /* 0x0000b20000067ab9 */ /* 0x000fe20000000a00 */
[----:B------:R-:W-:Y:S02]  /*d660*/  IMAD R7, R25, 0x80, R0 ;  /* 0x0000008019077824 */ /* 0x000fe400078e0200 */
[----:B------:R-:W-:Y:S02]  /*d670*/  IMAD.U32 R5, RZ, RZ, UR39 ;  /* 0x00000027ff057e24 */ /* 0x000fe4000f8e00ff */
[----:B------:R-:W-:Y:S02]  /*d680*/  IMAD.MOV.U32 R5, RZ, RZ, R7 ;  /* 0x000000ffff057224 */ /* 0x000fe400078e0007 */
[----:B------:R-:W-:-:S02]  /*d690*/  IMAD R19, R19, UR4, RZ ;  /* 0x0000000413137c24 */ /* 0x000fc4000f8e02ff */
[----:B------:R-:W-:Y:S02]  /*d6a0*/  IMAD.U32 R3, RZ, RZ, UR43 ;  /* 0x0000002bff037e24 */ /* 0x000fe4000f8e00ff */
[----:B------:R-:W-:Y:S02]  /*d6b0*/  IMAD.MOV.U32 R2, RZ, RZ, R4 ;  /* 0x000000ffff027224 */ /* 0x000fe400078e0004 */
[C---:B------:R-:W-:Y:S02]  /*d6c0*/  IMAD R19, R24.reuse, UR5, R19 ;  /* 0x0000000518137c24 */ /* 0x040fe4000f8e0213 */
[----:B------:R-:W-:Y:S01]  /*d6d0*/  IMAD.WIDE.U32 R2, R24, UR4, R2 ;  /* 0x0000000418027c25 */ /* 0x000fe2000f8e0002 */
[----:B------:R-:W-:-:S03]  /*d6e0*/  ULDC.64 UR4, c[0x0][0x2d0] ;  /* 0x0000b40000047ab9 */ /* 0x000fc60000000a00 */
[----:B------:R-:W-:Y:S01]  /*d6f0*/  IMAD.IADD R3, R3, 0x1, R19 ;  /* 0x0000000103037824 */ /* 0x000fe200078e0213 */
[----:B0-----:R-:W-:-:S13]  /*d700*/  ISETP.NE.AND P0, PT, R6, 0x1, PT ;  /* 0x000000010600780c */ /* 0x001fda0003f05270 */
[----:B------:R-:W0:Y:S08]  /*d710*/  @P0 LDC R8, c[0x0][0x44c] ;  /* 0x00011300ff080b82 */ /* 0x000e300000000800 */
[----:B------:R-:W1:Y:S01]  /*d720*/  @P0 LDC R9, c[0x0][0x450] ;  /* 0x00011400ff090b82 */ /* 0x000e620000000800 */
[----:B0-----:R-:W-:-:S05]  /*d730*/  @P0 IMAD.HI.U32 R0, R7, R8, RZ ;  /* 0x0000000807000227 */ /* 0x001fca00078e00ff */
[----:B-1----:R-:W-:-:S04]  /*d740*/  @P0 SHF.R.U32.HI R5, RZ, R9, R0 ;  /* 0x00000009ff050219 */ /* 0x002fc80000011600 */
[----:B------:R-:W-:Y:S01]  /*d750*/  SHF.R.S32.HI R0, RZ, 0x1f, R5 ;  /* 0x0000001fff007819 */ /* 0x000fe20000011405 */
[----:B------:R-:W-:-:S04]  /*d760*/  IMAD.WIDE.U32 R2, R5, UR4, R2 ;  /* 0x0000000405027c25 */ /* 0x000fc8000f8e0002 */
[----:B------:R-:W-:Y:S01]  /*d770*/  IMAD R0, R0, UR4, RZ ;  /* 0x0000000400007c24 */ /* 0x000fe2000f8e02ff */
[----:B------:R-:W-:Y:S02]  /*d780*/  ULDC UR4, c[0x0][0x2b8] ;  /* 0x0000ae0000047ab9 */ /* 0x000fe40000000800 */
[----:B------:R-:W-:Y:S01]  /*d790*/  ISETP.GE.AND P0, PT, R17, UR4, PT ;  /* 0x0000000411007c0c */ /* 0x000fe2000bf06270 */
[----:B------:R-:W-:Y:S01]  /*d7a0*/  IMAD R9, R5, UR5, R0 ;  /* 0x0000000505097c24 */ /* 0x000fe2000f8e0200 */
[----:B------:R-:W-:Y:S01]  /*d7b0*/  ISETP.GE.AND P1, PT, R32, UR4, PT ;  /* 0x0000000420007c0c */ /* 0x000fe2000bf26270 */
[----:B------:R-:W-:Y:S01]  /*d7c0*/  IMAD.MOV R0, RZ, RZ, -R5 ;  /* 0x000000ffff007224 */ /* 0x000fe200078e0a05 */
[----:B------:R-:W-:Y:S02]  /*d7d0*/  UMOV UR4, 0xffffffff ;  /* 0xffffffff00047882 */ /* 0x000fe40000000000 */
[----:B------:R-:W-:Y:S01]  /*d7e0*/  IADD3 R3, R3, R9, RZ ;  /* 0x0000000903037210 */ /* 0x000fe20007ffe0ff */
[----:B------:R-:W-:-:S04]  /*d7f0*/  IMAD R7, R6, R0, R7 ;  /* 0x0000000006077224 */ /* 0x000fc800078e0207 */
[----:B------:R-:W-:Y:S01]  /*d800*/  IMAD.WIDE.U32 R2, R7, UR6, R2 ;  /* 0x0000000607027c25 */ /* 0x000fe2000f8e0002 */
[----:B------:R-:W-:-:S05]  /*d810*/  SHF.R.S32.HI R0, RZ, 0x1f, R7 ;  /* 0x0000001fff007819 */ /* 0x000fca0000011407 */
[----:B------:R-:W-:-:S04]  /*d820*/  IMAD R0, R0, UR6, RZ ;  /* 0x0000000600007c24 */ /* 0x000fc8000f8e02ff */
[----:B------:R-:W-:Y:S01]  /*d830*/  IMAD R7, R7, UR7, R0 ;  /* 0x0000000707077c24 */ /* 0x000fe2000f8e0200 */
[----:B------:R-:W-:Y:S02]  /*d840*/  ULDC.64 UR6, c[0x0][0x280] ;  /* 0x0000a00000067ab9 */ /* 0x000fe40000000a00 */
[----:B------:R-:W-:-:S04]  /*d850*/  IADD3 R0, P2, R2, UR6, RZ ;  /* 0x0000000602007c10 */ /* 0x000fc8000ff5e0ff */
[----:B------:R-:W-:Y:S01]  /*d860*/  IADD3.X R4, R3, UR7, R7, P2, !PT ;  /* 0x0000000703047c10 */ /* 0x000fe200097fe407 */
[----:B------:R-:W-:Y:S08]  /*d870*/  BRA.DIV UR4, `(.L_x_56) ;  /* 0x0000004204c87947 */ /* 0x000ff0000b800000 */
[----:B------:R-:W0:Y:S01]  /*d880*/  SHFL.IDX PT, R14, R0, RZ, 0x181f ;  /* 0x00181fff000e7589 */ /* 0x000e2200000e0000 */
[----:B------:R-:W-:Y:S02]  /*d890*/  ULDC UR4, c[0x0][0x288] ;  /* 0x0000a20000047ab9 */ /* 0x000fe40000000800 */
[----:B------:R-:W-:Y:S01]  /*d8a0*/  IMAD R5, R6, UR4, RZ ;  /* 0x0000000406057c24 */ /* 0x000fe2000f8e02ff */
[----:B------:R-:W1:Y:S01]  /*d8b0*/  SHFL.IDX PT, R2, R4, RZ, 0x181f ;  /* 0x00181fff04027589 */ /* 0x000e6200000e0000 */
[----:B------:R-:W-:-:S03]  /*d8c0*/  IMAD R6, R25, 0x80, R18 ;  /* 0x0000008019067824 */ /* 0x000fc600078e0212 */
[----:B------:R-:W-:Y:S01]  /*d8d0*/  SHFL.IDX PT, R7, R4, 0x1, 0x181f ;  /* 0x00381f0004077f89 */ /* 0x000fe200000e0000 */
[C---:B------:R-:W-:Y:S01]  /*d8e0*/  VIADD R8, R6.reuse, 0x10 ;  /* 0x0000001006087836 */ /* 0x040fe20000000000 */
[----:B------:R-:W-:-:S13]  /*d8f0*/  ISETP.GE.AND P2, PT, R6, R5, PT ;  /* 0x000000050600720c */ /* 0x000fda0003f46270 */
[----:B0-----:R-:W-:-:S05]  /*d900*/  @!P2 IADD3 R14, P3, R32, R14, RZ ;  /* 0x0000000e200ea210 */ /* 0x001fca0007f7e0ff */
[----:B-1----:R-:W-:Y:S02]  /*d910*/  @!P2 IMAD.X R3, RZ, RZ, R2, P3 ;  /* 0x000000ffff03a224 */ /* 0x002fe400018e0602 */
[----:B------:R-:W-:Y:S02]  /*d920*/  @!P2 IMAD.MOV.U32 R2, RZ, RZ, R14 ;  /* 0x000000ffff02a224 */ /* 0x000fe400078e000e */
[----:B------:R-:W0:Y:S04]  /*d930*/  SHFL.IDX PT, R14, R0, 0x1, 0x181f ;  /* 0x00381f00000e7f89 */ /* 0x000e2800000e0000 */
[----:B------:R-:W-:Y:S04]  /*d940*/  @!P2 LDGSTS.E.BYPASS.LTC128B.128 [R22+0x20400], desc[UR46][R2.64], !P1 ;  /* 0x204000000216afae */ /* 0x000fe8000c901d6e */
[----:B------:R1:W-:Y:S01]  /*d950*/  @!P2 LDGSTS.E.BYPASS.LTC128B.128 [R22+0x24400], desc[UR46][R2.64+0x80], !P0 ;  /* 0x244000800216afae */ /* 0x0003e2000c101d6e */
[----:B------:R-:W-:Y:S01]  /*d960*/  ISETP.GE.AND P2, PT, R8, R5, PT ;  /* 0x000000050800720c */ /* 0x000fe20003f46270 */
[----:B------:R-:W-:-:S12]  /*d970*/  VIADD R8, R6, 0x20 ;  /* 0x0000002006087836 */ /* 0x000fd80000000000 */
[----:B0-----:R-:W-:-:S05]  /*d980*/  @!P2 IADD3 R14, P3, R32, R14, RZ ;  /* 0x0000000e200ea210 */ /* 0x001fca0007f7e0ff */
[----:B------:R-:W-:Y:S02]  /*d990*/  @!P2 IMAD.X R7, RZ, RZ, R7, P3 ;  /* 0x000000ffff07a224 */ /* 0x000fe400018e0607 */
[----:B-1----:R-:W-:Y:S02]  /*d9a0*/  @!P2 IMAD.MOV.U32 R2, RZ, RZ, R14 ;  /* 0x000000ffff02a224 */ /* 0x002fe400078e000e */
[----:B------:R-:W0:Y:S01]  /*d9b0*/  SHFL.IDX PT, R14, R0, 0x2, 0x181f ;  /* 0x00581f00000e7f89 */ /* 0x000e2200000e0000 */
[----:B------:R-:W-:-:S03]  /*d9c0*/  @!P2 IMAD.MOV.U32 R3, RZ, RZ, R7 ;  /* 0x000000ffff03a224 */ /* 0x000fc600078e0007 */
[----:B------:R-:W1:Y:S04]  /*d9d0*/  SHFL.IDX PT, R7, R4, 0x2, 0x181f ;  /* 0x00581f0004077f89 */ /* 0x000e6800000e0000 */
[----:B------:R-:W-:Y:S04]  /*d9e0*/  @!P2 LDGSTS.E.BYPASS.LTC128B.128 [R22+0x20c00], desc[UR46][R2.64], !P1 ;  /* 0x20c000000216afae */ /* 0x000fe8000c901d6e */
[----:B------:R2:W-:Y:S01]  /*d9f0*/  @!P2 LDGSTS.E.BYPASS.LTC128B.128 [R22+0x24c00], desc[UR46][R2.64+0x80], !P0 ;  /* 0x24c000800216afae */ /* 0x0005e2000c101d6e */
[----:B------:R-:W-:Y:S01]  /*da00*/  ISETP.GE.AND P2, PT, R8, R5, PT ;  /* 0x000000050800720c */ /* 0x000fe20003f46270 */
[----:B------:R-:W-:-:S12]  /*da10*/  VIADD R8, R6, 0x30 ;  /* 0x0000003006087836 */ /* 0x000fd80000000000 */
[----:B0-----:R-:W-:-:S05]  /*da20*/  @!P2 IADD3 R14, P3, R32, R14, RZ ;  /* 0x0000000e200ea210 */ /* 0x001fca0007f7e0ff */
[----:B-1----:R-:W-:Y:S02]  /*da30*/  @!P2 IMAD.X R7, RZ, RZ, R7, P3 ;  /* 0x000000ffff07a224 */ /* 0x002fe400018e0607 */
[----:B--2---:R-:W-:Y:S02]  /*da40*/  @!P2 IMAD.MOV.U32 R2, RZ, RZ, R14 ;  /* 0x000000ffff02a224 */ /* 0x004fe400078e000e */
[----:B------:R-:W0:Y:S01]  /*da50*/  SHFL.IDX PT, R14, R0, 0x3, 0x181f ;  /* 0x00781f00000e7f89 */ /* 0x000e2200000e0000 */
[----:B------:R-:W-:-:S03]  /*da60*/  @!P2 IMAD.MOV.U32 R3, RZ, RZ, R7 ;  /* 0x000000ffff03a224 */ /* 0x000fc600078e0007 */
[----:B------:R-:W1:Y:S04]  /*da70*/  SHFL.IDX PT, R7, R4, 0x3, 0x181f ;  /* 0x00781f0004077f89 */ /* 0x000e6800000e0000 */
[----:B------:R-:W-:Y:S04]  /*da80*/  @!P2 LDGSTS.E.BYPASS.LTC128B.128 [R22+0x21400], desc[UR46][R2.64], !P1 ;  /* 0x214000000216afae */ /* 0x000fe8000c901d6e */
[----:B------:R2:W-:Y:S01]  /*da90*/  @!P2 LDGSTS.E.BYPASS.LTC128B.128 [R22+0x25400], desc[UR46][R2.64+0x80], !P0 ;  /* 0x254000800216afae */ /* 0x0005e2000c101d6e */
[----:B------:R-:W-:Y:S01]  /*daa0*/  ISETP.GE.AND P2, PT, R8, R5, PT ;  /* 0x000000050800720c */ /* 0x000fe20003f46270 */
[----:B------:R-:W-:-:S12]  /*dab0*/  VIADD R8, R6, 0x40 ;  /* 0x0000004006087836 */ /* 0x000fd80000000000 */
[----:B0-----:R-:W-:-:S04]  /*dac0*/  @!P2 IADD3 R14, P3, R32, R14, RZ ;  /* 0x0000000e200ea210 */ /* 0x001fc80007f7e0ff */
[----:B-1----:R-:W-:Y:S01]  /*dad0*/  @!P2 IADD3.X R7, RZ, R7, RZ, P3, !PT ;  /* 0x00000007ff07a210 */ /* 0x002fe20001ffe4ff */
[----:B--2---:R-:W-:Y:S02]  /*dae0*/  @!P2 IMAD.MOV.U32 R2, RZ, RZ, R14 ;  /* 0x000000ffff02a224 */ /* 0x004fe400078e000e */
[----:B------:R-:W0:Y:S02]  /*daf0*/  SHFL.IDX PT, R14, R0, 0x4, 0x181f ;  /* 0x00981f00000e7f89 */ /* 0x000e2400000e0000 */
[----:B------:R-:W-:Y:S02]  /*db00*/  @!P2 IMAD.MOV.U32 R3, RZ, RZ, R7 ;  /* 0x000000ffff03a224 */ /* 0x000fe400078e0007 */
        /* <DEDUP_REMOVED lines=23> */
[----:B------:R-:W-:-:S13]  /*dc80*/  ISETP.GE.AND P2, PT, R8, R5, PT ;  /* 0x000000050800720c */ /* 0x000fda0003f46270 */
[----:B0-----:R-:W-:-:S04]  /*dc90*/  @!P2 IADD3 R14, P3, R32, R14, RZ ;  /* 0x0000000e200ea210 */ /* 0x001fc80007f7e0ff */
[----:B--2---:R-:W-:Y:S01]  /*dca0*/  @!P2 MOV R2, R14 ;  /* 0x0000000e0002a202 */ /* 0x004fe20000000f00 */
[----:B-1----:R-:W-:Y:S01]  /*dcb0*/  @!P2 IMAD.X R7, RZ, RZ, R7, P3 ;  /* 0x000000ffff07a224 */ /* 0x002fe200018e0607 */
[----:B------:R0:W1:Y:S03]  /*dcc0*/  SHFL.IDX PT, R14, R0, 0x7, 0x181f ;  /* 0x00f81f00000e7f89 */ /* 0x00006600000e0000 */
[----:B------:R-:W-:Y:S02]  /*dcd0*/  @!P2 IMAD.MOV.U32 R3, RZ, RZ, R7 ;  /* 0x000000ffff03a224 */ /* 0x000fe400078e0007 */
[----:B------:R0:W2:Y:S04]  /*dce0*/  SHFL.IDX PT, R7, R4, 0x7, 0x181f ;  /* 0x00f81f0004077f89 */ /* 0x0000a800000e0000 */
[----:B------:R0:W-:Y:S04]  /*dcf0*/  @!P2 LDGSTS.E.BYPASS.LTC128B.128 [R22+0x23400], desc[UR46][R2.64], !P1 ;  /* 0x234000000216afae */ /* 0x0001e8000c901d6e */
[----:B------:R0:W-:Y:S02]  /*dd00*/  @!P2 LDGSTS.E.BYPASS.LTC128B.128 [R22+0x27400], desc[UR46][R2.64+0x80], !P0 ;  /* 0x274000800216afae */ /* 0x0001e4000c101d6e */
.L_x_153:
[----:B------:R-:W-:Y:S01]  /*dd10*/  VIADD R6, R6, 0x70 ;  /* 0x0000007006067836 */ /* 0x000fe20000000000 */
[----:B------:R-:W-:Y:S01]  /*dd20*/  BSSY B0, `(.L_x_57) ;  /* 0x000000c000007945 */ /* 0x000fe20003800000 */
[----:B0-----:R-:W-:-:S03]  /*dd30*/  IMAD.MOV.U32 R0, RZ, RZ, 0x1 ;  /* 0x00000001ff007424 */ /* 0x001fc600078e00ff */
[----:B------:R-:W-:Y:S02]  /*dd40*/  ISETP.GE.AND P2, PT, R6, R5, PT ;  /* 0x000000050600720c */ /* 0x000fe40003f46270 */
[----:B------:R-:W-:-:S11]  /*dd50*/  SHF.L.U32 R0, R0, 0x1f, RZ ;  /* 0x0000001f00007819 */ /* 0x000fd600000006ff */
[----:B------:R-:W-:Y:S05]  /*dd60*/  @P2 BRA `(.L_x_58) ;  /* 0x00000000001c2947 */ /* 0x000fea0003800000 */
[----:B-1----:R-:W-:-:S05]  /*dd70*/  IADD3 R2, P2, R32, R14, RZ ;  /* 0x0000000e20027210 */ /* 0x002fca0007f5e0ff */
[----:B--2---:R-:W-:-:S05]  /*dd80*/  IMAD.X R3, RZ, RZ, R7, P2 ;  /* 0x000000ffff037224 */ /* 0x004fca00010e0607 */
[----:B------:R-:W-:Y:S01]  /*dd90*/  @!PT LDS RZ, [RZ] ;  /* 0x00000000fffff984 */ /* 0x000fe20000000800 */
[----:B------:R-:W-:Y:S01]  /*dda0*/  @!PT LDS RZ, [RZ] ;  /* 0x00000000fffff984 */ /* 0x000fe20000000800 */
[----:B------:R-:W-:Y:S01]  /*ddb0*/  @!PT LDS RZ, [RZ] ;  /* 0x00000000fffff984 */ /* 0x000fe20000000800 */
[----:B------:R0:W-:Y:S04]  /*ddc0*/  LDGSTS.E.BYPASS.LTC128B.128 [R22+0x23c00], desc[UR46][R2.64], !P1 ;  /* 0x23c0000002167fae */ /* 0x0001e8000c901d6e */
[----:B------:R0:W-:Y:S02]  /*ddd0*/  LDGSTS.E.BYPASS.LTC128B.128 [R22+0x27c00], desc[UR46][R2.64+0x80], !P0 ;  /* 0x27c0008002167fae */ /* 0x0001e4000c101d6e */
.L_x_58:
[----:B------:R-:W-:Y:S05]  /*dde0*/  BSYNC B0 ;  /* 0x0000000000007941 */ /* 0x000fea0003800000 */
.L_x_57:
[----:B------:R-:W-:Y:S01]  /*ddf0*/  NOP ;  /* 0x0000000000007918 */ /* 0x000fe20000000000 */
[----:B------:R-:W-:Y:S01]  /*de00*/  SYNCS.ARRIVE.TRANS64.RED.A0T1 RZ, [UR42+0x38800], RZ ;  /* 0x038800ffffff79a7 */ /* 0x000fe2000820042a */
[----:B------:R-:W-:Y:S01]  /*de10*/  ARRIVES.LDGSTSBAR.64.TRANSCNT [UR42+0x38800] ;  /* 0x03880000ff0079b0 */ /* 0x000fe20008000aaa */
[----:B------:R-:W-:Y:S01]  /*de20*/  NOP ;  /* 0x0000000000007918 */ /* 0x000fe20000000000 */
[----:B------:R-:W-:Y:S01]  /*de30*/  SYNCS.ARRIVE.TRANS64.A1T0 RZ, [UR42+0x38800], RZ ;  /* 0x038800ffffff79a7 */ /* 0x000fe2000810002a */
[----:B------:R-:W3:Y:S02]  /*de40*/  SYNCS.PHASECHK.TRANS64.TRYWAIT P0, [UR42+0x38820], R0 ;  /* 0x03882000ff0075a7 */ /* 0x000ee4000800016a */
[----:B---3--:R-:W-:Y:S05]  /*de50*/  @!P0 BRA `(.L_x_59) ;  /* 0x0000004400d48947 */ /* 0x008fea0003800000 */
.L_x_154:
[----:B------:R-:W-:Y:S01]  /*de60*/  UIADD3 UR4, UR48, -0x2, URZ ;  /* 0xfffffffe30047890 */ /* 0x000fe2000fffe03f */
[----:B------:R-:W-:-:S03]  /*de70*/  IMAD.MOV.U32 R21, RZ, RZ, 0x1 ;  /* 0x00000001ff157424 */ /* 0x000fc600078e00ff */
[----:B------:R-:W-:-:S06]  /*de80*/  UISETP.GE.AND UP0, UPT, UR4, UR45, UPT ;  /* 0x0000002d0400728c */ /* 0x000fcc000bf06270 */
[----:B------:R-:W-:-:S13]  /*de90*/  PLOP3.LUT P0, PT, PT, PT, UP0, 0x80, 0x0 ;  /* 0x000000000000781c */ /* 0x000fda0003f0f008 */
[----:B------:R-:W-:Y:S05]  /*dea0*/  @!P0 BRA `(.L_x_60) ;  /* 0x0000001400f88947 */ /* 0x000fea0003800000 */
[----:B------:R-:W-:Y:S01]  /*deb0*/  UIADD3 UR4, UR44, 0x1, URZ ;  /* 0x000000012c047890 */ /* 0x000fe2000fffe03f */
[----:B------:R-:W-:Y:S01]  /*dec0*/  IADD3 R16, R32, R16, R18 ;  /* 0x0000001020107210 */ /* 0x000fe20007ffe012 */
[----:B------:R-:W-:Y:S01]  /*ded0*/  IMAD.MOV.U32 R10, RZ, RZ, RZ ;  /* 0x000000ffff0a7224 */ /* 0x000fe200078e00ff */
[----:B0-----:R-:W-:Y:S01]  /*dee0*/  LOP3.LUT R3, RZ, UR41, RZ, 0x33, !PT ;  /* 0x00000029ff037c12 */ /* 0x001fe2000f8e33ff */
[----:B------:R-:W-:Y:S02]  /*def0*/  UIMAD UR4, UR4, UR37, URZ ;  /* 0x00000025040472a4 */ /* 0x000fe4000f8e023f */
[----:B------:R-:W-:Y:S02]  /*df00*/  VIADD R5, R16, 0xfffffe80 ;  /* 0xfffffe8010057836 */ /* 0x000fe40000000000 */
[----:B------:R-:W-:Y:S02]  /*df10*/  IMAD.MOV.U32 R16, RZ, RZ, 0x1 ;  /* 0x00000001ff107424 */ /* 0x000fe400078e00ff */
[----:B------:R-:W-:-:S04]  /*df20*/  LOP3.LUT R0, RZ, UR4, RZ, 0x33, !PT ;  /* 0x00000004ff007c12 */ /* 0x000fc8000f8e33ff */
[----:B------:R-:W-:-:S04]  /*df30*/  VIMNMX R0, R0, R3, !PT ;  /* 0x0000000300007248 */ /* 0x000fc80007fe0100 */
[C---:B------:R-:W-:Y:S01]  /*df40*/  IADD3 R33, -R0.reuse, -0x2, RZ ;  /* 0xfffffffe00217810 */ /* 0x040fe20007ffe1ff */
[----:B------:R-:W-:-:S07]  /*df50*/  IMAD R20, R0, -0x80, R5 ;  /* 0xffffff8000147824 */ /* 0x000fce00078e0205 */
.L_x_75:
[----:B------:R-:W3:Y:S01]  /*df60*/  LDL R4, [R1+0x4] ;  /* 0x0000040001047983 */ /* 0x000ee20000100800 */
[----:B0-----:R-:W0:Y:S01]  /*df70*/  LDC R0, c[0x0][0x430] ;  /* 0x00010c00ff007b82 */ /* 0x001e220000000800 */
[----:B--2---:R-:W-:Y:S01]  /*df80*/  IMAD.MOV.U32 R7, RZ, RZ, R20 ;  /* 0x000000ffff077224 */ /* 0x004fe200078e0014 */
[----:B------:R-:W-:Y:S01]  /*df90*/  ULDC.64 UR4, c[0x0][0x428] ;  /* 0x00010a0000047ab9 */ /* 0x000fe20000000a00 */
[----:B0-----:R-:W-:-:S13]  /*dfa0*/  ISETP.NE.AND P0, PT, R0, 0x1, PT ;  /* 0x000000010000780c */ /* 0x001fda0003f05270 */
[----:B------:R-:W0:Y:S08]  /*dfb0*/  @P0 LDC R3, c[0x0][0x434] ;  /* 0x00010d00ff030b82 */ /* 0x000e300000000800 */
[----:B------:R-:W2:Y:S01]  /*dfc0*/  @P0 LDC R5, c[0x0][0x438] ;  /* 0x00010e00ff050b82 */ /* 0x000ea20000000800 */
[----:B0-----:R-:W-:-:S05]  /*dfd0*/  @P0 IMAD.HI.U32 R0, R20, R3, RZ ;  /* 0x0000000314000227 */ /* 0x001fca00078e00ff */
[----:B--2---:R-:W-:-:S04]  /*dfe0*/  @P0 SHF.R.U32.HI R7, RZ, R5, R0 ;  /* 0x00000005ff070219 */ /* 0x004fc80000011600 */
[--C-:B------:R-:W-:Y:S01]  /*dff0*/  SHF.R.S32.HI R3, RZ, 0x1f, R7.reuse ;  /* 0x0000001fff037819 */ /* 0x100fe20000011407 */
[----:B------:R-:W-:-:S04]  /*e000*/  IMAD.MOV.U32 R2, RZ, RZ, R7 ;  /* 0x000000ffff027224 */ /* 0x000fc800078e0007 */
[----:B------:R-:W-:-:S04]  /*e010*/  IMAD.WIDE.U32 R2, R36, UR4, R2 ;  /* 0x0000000424027c25 */ /* 0x000fc8000f8e0002 */
[----:B---3--:R-:W-:-:S04]  /*e020*/  IMAD R5, R4, UR4, RZ ;  /* 0x0000000404057c24 */ /* 0x008fc8000f8e02ff */
[----:B------:R-:W-:Y:S01]  /*e030*/  IMAD R5, R36, UR5, R5 ;  /* 0x0000000524057c24 */ /* 0x000fe2000f8e0205 */
[----:B------:R-:W-:Y:S02]  /*e040*/  ULDC.64 UR4, c[0x0][0x418] ;  /* 0x0001060000047ab9 */ /* 0x000fe40000000a00 */
[----:B------:R-:W-:Y:S01]  /*e050*/  LEA R4, P0, R2, UR4, 0x2 ;  /* 0x0000000402047c11 */ /* 0x000fe2000f8010ff */
[----:B------:R-:W-:-:S05]  /*e060*/  IMAD.IADD R3, R5, 0x1, R3 ;  /* 0x0000000105037824 */ /* 0x000fca00078e0203 */
[----:B------:R-:W-:-:S06]  /*e070*/  LEA.HI.X R5, R2, UR5, R3, 0x2, P0 ;  /* 0x0000000502057c11 */ /* 0x000fcc00080f1403 */
[----:B------:R-:W2:Y:S01]  /*e080*/  LDG.E R5, desc[UR46][R4.64] ;  /* 0x0000002e04057981 */ /* 0x000ea2000c1e1900 */
[----:B------:R-:W-:-:S06]  /*e090*/  ULOP3.LUT UR6, UR36, 0x2, URZ, 0xfc, !UPT ;  /* 0x0000000224067892 */ /* 0x000fcc000f8efc3f */
[----:B------:R-:W-:Y:S02]  /*e0a0*/  IMAD.U32 R6, RZ, RZ, UR6 ;  /* 0x00000006ff067e24 */ /* 0x000fe4000f8e00ff */
[----:B------:R-:W-:-:S03]  /*e0b0*/  VIADD R0, R10, 0x1 ;  /* 0x000000010a007836 */ /* 0x000fc60000000000 */
[----:B------:R-:W-:Y:S02]  /*e0c0*/  ISETP.NE.AND P2, PT, R6, 0x3, PT ;  /* 0x000000030600780c */ /* 0x000fe40003f45270 */
[C---:B------:R-:W-:Y:S02]  /*e0d0*/  ISETP.NE.AND P1, PT, R0.reuse, 0x2, PT ;  /* 0x000000020000780c */ /* 0x040fe40003f25270 */
[----:B------:R-:W-:Y:S02]  /*e0e0*/  IADD3 R33, R33, -0x1, RZ ;  /* 0xffffffff21217810 */ /* 0x000fe40007ffe0ff */
[----:B------:R-:W-:Y:S02]  /*e0f0*/  SEL R21, RZ, 0x1, P1 ;  /* 0x00000001ff157807 */ /* 0x000fe40000800000 */
[----:B------:R-:W-:Y:S02]  /*e100*/  ISETP.GT.AND P0, PT, R33, UR45, PT ;  /* 0x0000002d21007c0c */ /* 0x000fe4000bf04270 */
[----:B------:R-:W-:-:S02]  /*e110*/  SEL R0, R0, RZ, P1 ;  /* 0x000000ff00007207 */ /* 0x000fc40000800000 */
[----:B------:R-:W-:Y:S02]  /*e120*/  LOP3.LUT R21, R16, R21, RZ, 0x3c, !PT ;  /* 0x0000001510157212 */ /* 0x000fe400078e3cff */
[----:B--2---:R-:W-:Y:S01]  /*e130*/  SHF.R.S32.HI R18, RZ, 0x1f, R5 ;  /* 0x0000001fff127819 */ /* 0x004fe20000011405 */
[----:B------:R-:W-:Y:S06]  /*e140*/  @!P2 BRA `(.L_x_61) ;  /* 0x000000000004a947 */ /* 0x000fec0003800000 */
[----:B------:R-:W-:Y:S01]  /*e150*/  BPT.TRAP 0x1 ;  /* 0x000000040000795c */ /* 0x000fe20000300000 */
.L_x_61:
[----:B------:R-:W-:Y:S02]  /*e160*/  LEA R4, R0, UR42, 0x3 ;  /* 0x0000002a00047c11 */ /* 0x000fe4000f8e18ff */
[----:B------:R-:W-:-:S04]  /*e170*/  SHF.L.U32 R19, R21, 0x1f, RZ ;  /* 0x0000001f15137819 */ /* 0x000fc800000006ff */
[----:B------:R-:W0:Y:S02]  /*e180*/  SYNCS.PHASECHK.TRANS64.TRYWAIT P1, [R4+URZ+0x38880], R19 ;  /* 0x03888013040075a7 */ /* 0x000e24000802017f */
[----:B0-----:R-:W-:Y:S05]  /*e190*/  @!P1 BRA `(.L_x_62) ;  /* 0x00000044001c9947 */ /* 0x001fea0003800000 */
.L_x_155:
[----:B------:R-:W-:Y:S01]  /*e1a0*/  ULDC UR4, c[0x0][0x430] ;  /* 0x00010c0000047ab9 */ /* 0x000fe20000000800 */
[----:B------:R-:W-:Y:S01]  /*e1b0*/  R2UR UR6, R34 ;  /* 0x00000000220672ca */ /* 0x000fe200000e0000 */
[----:B------:R-:W-:Y:S01]  /*e1c0*/  UIADD3 UR4, -UR4, URZ, URZ ;  /* 0x0000003f04047290 */ /* 0x000fe2000fffe13f */
[----:B------:R-:W2:Y:S01]  /*e1d0*/  LDC R11, c[0x0][0x2f4] ;  /* 0x0000bd00ff0b7b82 */ /* 0x000ea20000000800 */
[----:B------:R-:W-:-:S04]  /*e1e0*/  LOP3.LUT P2, RZ, R23, 0x1, RZ, 0xc0, !PT ;  /* 0x0000000117ff7812 */ /* 0x000fc8000784c0ff */
[----:B------:R-:W-:Y:S01]  /*e1f0*/  IMAD R6, R7, UR4, R20 ;  /* 0x0000000407067c24 */ /* 0x000fe2000f8e0214 */
[----:B------:R-:W-:-:S04]  /*e200*/  ULDC.64 UR4, c[0x0][0x328] ;  /* 0x0000ca0000047ab9 */ /* 0x000fc80000000a00 */
[----:B------:R-:W-:-:S05]  /*e210*/  SHF.R.S32.HI R17, RZ, 0x1f, R6 ;  /* 0x0000001fff117819 */ /* 0x000fca0000011406 */
[----:B------:R-:W-:-:S04]  /*e220*/  IMAD R3, R17, UR4, RZ ;  /* 0x0000000411037c24 */ /* 0x000fc8000f8e02ff */
[C---:B------:R-:W-:Y:S02]  /*e230*/  IMAD R7, R6.reuse, UR5, R3 ;  /* 0x0000000506077c24 */ /* 0x040fe4000f8e0203 */
[----:B------:R-:W-:Y:S01]  /*e240*/  IMAD.WIDE.U32 R2, R6, UR4, RZ ;  /* 0x0000000406027c25 */ /* 0x000fe2000f8e00ff */
[----:B------:R-:W-:Y:S01]  /*e250*/  ULDC.64 UR4, c[0x0][0x338] ;  /* 0x0000ce0000047ab9 */ /* 0x000fe20000000a00 */
[----:B--2---:R-:W-:Y:S02]  /*e260*/  ISETP.GE.AND P3, PT, R32, R11, PT ;  /* 0x0000000b2000720c */ /* 0x004fe40003f66270 */
        /* <DEDUP_REMOVED lines=12> */
[----:B------:R-:W-:-:S04]  /*e330*/  IADD3 R9, P1, R2, UR6, RZ ;  /* 0x0000000602097c10 */ /* 0x000fc8000ff3e0ff */
[----:B------:R-:W-:Y:S01]  /*e340*/  IADD3.X R8, R7, UR4, R3, P1, !PT ;  /* 0x0000000407087c10 */ /* 0x000fe20008ffe403 */
[----:B------:R-:W-:-:S03]  /*e350*/  UMOV UR4, 0xffffffff ;  /* 0xffffffff00047882 */ /* 0x000fc60000000000 */
[----:B------:R-:W-:Y:S05]  /*e360*/  BRA.DIV UR4, `(.L_x_63) ;  /* 0x0000004204bc7947 */ /* 0x000fea000b800000 */
[----:B-1----:R-:W1:Y:S01]  /*e370*/  SHFL.IDX PT, R14, R9, RZ, 0x181f ;  /* 0x00181fff090e7589 */ /* 0x002e6200000e0000 */
[----:B------:R-:W-:-:S03]  /*e380*/  IMAD R7, R0, 0x8000, R22 ;  /* 0x0000800000077824 */ /* 0x000fc600078e0216 */
[----:B------:R-:W2:Y:S04]  /*e390*/  SHFL.IDX PT, R3, R8, RZ, 0x181f ;  /* 0x00181fff08037589 */ /* 0x000ea800000e0000 */
[----:B------:R-:W3:Y:S04]  /*e3a0*/  SHFL.IDX PT, R11, R9, 0x1, 0x181f ;  /* 0x00381f00090b7f89 */ /* 0x000ee800000e0000 */
[----:B------:R-:W4:Y:S04]  /*e3b0*/  SHFL.IDX PT, R24, R8, 0x1, 0x181f ;  /* 0x00381f0008187f89 */ /* 0x000f2800000e0000 */
[----:B------:R-:W5:Y:S04]  /*e3c0*/  SHFL.IDX PT, R12, R9, 0x2, 0x181f ;  /* 0x00581f00090c7f89 */ /* 0x000f6800000e0000 */
[----:B------:R-:W0:Y:S01]  /*e3d0*/  SHFL.IDX PT, R25, R8, 0x2, 0x181f ;  /* 0x00581f0008197f89 */ /* 0x000e2200000e0000 */
[----:B-1----:R-:W-:-:S03]  /*e3e0*/  IADD3 R2, P1, R32, R14, RZ ;  /* 0x0000000e20027210 */ /* 0x002fc60007f3e0ff */
[----:B------:R-:W-:Y:S02]  /*e3f0*/  SHFL.IDX PT, R14, R9, 0x7, 0x181f ;  /* 0x00f81f00090e7f89 */ /* 0x000fe400000e0000 */
[----:B--2---:R-:W-:-:S05]  /*e400*/  IMAD.X R3, RZ, RZ, R3, P1 ;  /* 0x000000ffff037224 */ /* 0x004fca00008e0603 */
[----:B------:R-:W-:Y:S04]  /*e410*/  LDGSTS.E.BYPASS.LTC128B.128 [R7+0x10400], desc[UR46][R2.64], !P3 ;  /* 0x1040000002077fae */ /* 0x000fe8000d901d6e */
[----:B------:R3:W-:Y:S02]  /*e420*/  LDGSTS.E.BYPASS.LTC128B.128 [R7+0x14400], desc[UR46][R2.64+0x80], !P2 ;  /* 0x1440008002077fae */ /* 0x0007e4000d101d6e */
[----:B---3--:R-:W-:Y:S02]  /*e430*/  IADD3 R2, P1, R32, R11, RZ ;  /* 0x0000000b20027210 */ /* 0x008fe40007f3e0ff */
[----:B------:R-:W1:Y:S03]  /*e440*/  SHFL.IDX PT, R11, R9, 0x3, 0x181f ;  /* 0x00781f00090b7f89 */ /* 0x000e6600000e0000 */
[----:B----4-:R-:W-:-:S02]  /*e450*/  IMAD.X R3, RZ, RZ, R24, P1 ;  /* 0x000000ffff037224 */ /* 0x010fc400008e0618 */
[----:B------:R-:W2:Y:S04]  /*e460*/  SHFL.IDX PT, R24, R8, 0x3, 0x181f ;  /* 0x00781f0008187f89 */ /* 0x000ea800000e0000 */
[----:B------:R-:W-:Y:S04]  /*e470*/  LDGSTS.E.BYPASS.LTC128B.128 [R7+0x10c00], desc[UR46][R2.64], !P3 ;  /* 0x10c0000002077fae */ /* 0x000fe8000d901d6e */
[----:B------:R5:W-:Y:S02]  /*e480*/  LDGSTS.E.BYPASS.LTC128B.128 [R7+0x14c00], desc[UR46][R2.64+0x80], !P2 ;  /* 0x14c0008002077fae */ /* 0x000be4000d101d6e */
[----:B-----5:R-:W-:-:S02]  /*e490*/  IADD3 R2, P1, R32, R12, RZ ;  /* 0x0000000c20027210 */ /* 0x020fc40007f3e0ff */
[----:B------:R-:W-:Y:S03]  /*e4a0*/  SHFL.IDX PT, R12, R9, 0x5, 0x181f ;  /* 0x00b81f00090c7f89 */ /* 0x000fe600000e0000 */
[----:B0-----:R-:W-:Y:S02]  /*e4b0*/  IMAD.X R3, RZ, RZ, R25, P1 ;  /* 0x000000ffff037224 */ /* 0x001fe400008e0619 */
[----:B------:R-:W-:Y:S04]  /*e4c0*/  SHFL.IDX PT, R25, R8, 0x5, 0x181f ;  /* 0x00b81f0008197f89 */ /* 0x000fe800000e0000 */
[----:B------:R-:W-:Y:S04]  /*e4d0*/  LDGSTS.E.BYPASS.LTC128B.128 [R7+0x11400], desc[UR46][R2.64], !P3 ;  /* 0x1140000002077fae */ /* 0x000fe8000d901d6e */
[----:B------:R1:W-:Y:S02]  /*e4e0*/  LDGSTS.E.BYPASS.LTC128B.128 [R7+0x15400], desc[UR46][R2.64+0x80], !P2 ;  /* 0x1540008002077fae */ /* 0x0003e4000d101d6e */
[----:B-1----:R-:W-:-:S02]  /*e4f0*/  IADD3 R2, P1, R32, R11, RZ ;  /* 0x0000000b20027210 */ /* 0x002fc40007f3e0ff */
[----:B------:R-:W0:Y:S03]  /*e500*/  SHFL.IDX PT, R11, R9, 0x4, 0x181f ;  /* 0x00981f00090b7f89 */ /* 0x000e2600000e0000 */
[----:B--2---:R-:W-:Y:S02]  /*e510*/  IMAD.X R3, RZ, RZ, R24, P1 ;  /* 0x000000ffff037224 */ /* 0x004fe400008e0618 */
[----:B------:R-:W1:Y:S04]  /*e520*/  SHFL.IDX PT, R24, R8, 0x4, 0x181f ;  /* 0x00981f0008187f89 */ /* 0x000e6800000e0000 */
[----:B------:R-:W-:Y:S04]  /*e530*/  LDGSTS.E.BYPASS.LTC128B.128 [R7+0x11c00], desc[UR46][R2.64], !P3 ;  /* 0x11c0000002077fae */ /* 0x000fe8000d901d6e */
[----:B------:R0:W-:Y:S02]  /*e540*/  LDGSTS.E.BYPASS.LTC128B.128 [R7+0x15c00], desc[UR46][R2.64+0x80], !P2 ;  /* 0x15c0008002077fae */ /* 0x0001e4000d101d6e */
[----:B0-----:R-:W-:-:S02]  /*e550*/  IADD3 R2, P1, R32, R11, RZ ;  /* 0x0000000b20027210 */ /* 0x001fc40007f3e0ff */
[----:B------:R-:W0:Y:S03]  /*e560*/  SHFL.IDX PT, R11, R9, 0x6, 0x181f ;  /* 0x00d81f00090b7f89 */ /* 0x000e2600000e0000 */
[----:B-1----:R-:W-:Y:S02]  /*e570*/  IMAD.X R3, RZ, RZ, R24, P1 ;  /* 0x000000ffff037224 */ /* 0x002fe400008e0618 */
[----:B------:R-:W1:Y:S04]  /*e580*/  SHFL.IDX PT, R24, R8, 0x6, 0x181f ;  /* 0x00d81f0008187f89 */ /* 0x000e6800000e0000 */
[----:B------:R-:W-:Y:S04]  /*e590*/  LDGSTS.E.BYPASS.LTC128B.128 [R7+0x12400], desc[UR46][R2.64], !P3 ;  /* 0x1240000002077fae */ /* 0x000fe8000d901d6e */
[----:B------:R2:W-:Y:S04]  /*e5a0*/  LDGSTS.E.BYPASS.LTC128B.128 [R7+0x16400], desc[UR46][R2.64+0x80], !P2 ;  /* 0x1640008002077fae */ /* 0x0005e8000d101d6e */
[----:B------:R-:W3:Y:S01]  /*e5b0*/  SHFL.IDX PT, R8, R8, 0x7, 0x181f ;  /* 0x00f81f0008087f89 */ /* 0x000ee200000e0000 */
[----:B--2---:R-:W-:-:S05]  /*e5c0*/  IADD3 R2, P1, R32, R12, RZ ;  /* 0x0000000c20027210 */ /* 0x004fca0007f3e0ff */
[----:B------:R-:W-:-:S05]  /*e5d0*/  IMAD.X R3, RZ, RZ, R25, P1 ;  /* 0x000000ffff037224 */ /* 0x000fca00008e0619 */
[----:B------:R-:W-:Y:S04]  /*e5e0*/  LDGSTS.E.BYPASS.LTC128B.128 [R7+0x12c00], desc[UR46][R2.64], !P3 ;  /* 0x12c0000002077fae */ /* 0x000fe8000d901d6e */
[----:B------:R0:W-:Y:S02]  /*e5f0*/  LDGSTS.E.BYPASS.LTC128B.128 [R7+0x16c00], desc[UR46][R2.64+0x80], !P2 ;  /* 0x16c0008002077fae */ /* 0x0001e4000d101d6e */
[----:B0-----:R-:W-:-:S04]  /*e600*/  IADD3 R2, P1, R32, R11, RZ ;  /* 0x0000000b20027210 */ /* 0x001fc80007f3e0ff */
[----:B-1----:R-:W-:-:S05]  /*e610*/  IADD3.X R3, RZ, R24, RZ, P1, !PT ;  /* 0x00000018ff037210 */ /* 0x002fca0000ffe4ff */
[----:B------:R0:W-:Y:S04]  /*e620*/  LDGSTS.E.BYPASS.LTC128B.128 [R7+0x13400], desc[UR46][R2.64], !P3 ;  /* 0x1340000002077fae */ /* 0x0001e8000d901d6e */
[----:B---3--:R0:W-:Y:S02]  /*e630*/  LDGSTS.E.BYPASS.LTC128B.128 [R7+0x17400], desc[UR46][R2.64+0x80], !P2 ;  /* 0x1740008002077fae */ /* 0x0081e4000d101d6e */
.L_x_173:
[----:B0-----:R-:W-:Y:S02]  /*e640*/  IADD3 R2, P1, R32, R14, RZ ;  /* 0x0000000e20027210 */ /* 0x001fe40007f3e0ff */
[----:B------:R-:W-:-:S03]  /*e650*/  R2UR UR4, R4 ;  /* 0x00000000040472ca */ /* 0x000fc600000e0000 */
        /* <DEDUP_REMOVED lines=15> */
.L_x_64:
[----:B------:R0:W-:Y:S01]  /*e750*/  SYNCS.ARRIVE.TRANS64.A1T0 RZ, [R4+URZ+0x38870], RZ ;  /* 0x038870ff04ff79a7 */ /* 0x0001e2000810003f */
[----:B------:R-:W-:Y:S05]  /*e760*/  @!P2 BRA `(.L_x_65) ;  /* 0x000000000004a947 */ /* 0x000fea0003800000 */
[----:B------:R-:W-:Y:S01]  /*e770*/  BPT.TRAP 0x1 ;  /* 0x000000040000795c */ /* 0x000fe20000300000 */
.L_x_65:
[----:B------:R-:W1:Y:S02]  /*e780*/  SYNCS.PHASECHK.TRANS64.TRYWAIT P1, [R4+URZ+0x38840], R19 ;  /* 0x03884013040075a7 */ /* 0x000e64000802017f */
[----:B-1----:R-:W-:Y:S05]  /*e790*/  @!P1 BRA `(.L_x_66) ;  /* 0x0000004800009947 */ /* 0x002fea0003800000 */
.L_x_174:
[----:B------:R-:W-:Y:S01]  /*e7a0*/  ULDC.64 UR4, c[0x0][0x300] ;  /* 0x0000c00000047ab9 */ /* 0x000fe20000000a00 */
[----:B------:R-:W-:Y:S01]  /*e7b0*/  R2UR UR6, R34 ;  /* 0x00000000220672ca */ /* 0x000fe200000e0000 */
[----:B------:R-:W-:Y:S01]  /*e7c0*/  IMAD R17, R17, UR4, RZ ;  /* 0x0000000411117c24 */ /* 0x000fe2000f8e02ff */
[----:B------:R-:W2:Y:S01]  /*e7d0*/  LDC R8, c[0x0][0x2f4] ;  /* 0x0000bd00ff087b82 */ /* 0x000ea20000000800 */
[----:B------:R-:W-:Y:S01]  /*e7e0*/  IMAD.WIDE.U32 R2, R6, UR4, RZ ;  /* 0x0000000406027c25 */ /* 0x000fe2000f8e00ff */
[----:B------:R-:W-:-:S03]  /*e7f0*/  LOP3.LUT P2, RZ, R23, 0x1, RZ, 0xc0, !PT ;  /* 0x0000000117ff7812 */ /* 0x000fc6000784c0ff */
[----:B------:R-:W-:Y:S01]  /*e800*/  IMAD R17, R6, UR5, R17 ;  /* 0x0000000506117c24 */ /* 0x000fe2000f8e0211 */
[----:B------:R-:W-:Y:S02]  /*e810*/  ULDC.64 UR4, c[0x0][0x310] ;  /* 0x0000c40000047ab9 */ /* 0x000fe40000000a00 */
[----:B------:R-:W-:Y:S02]  /*e820*/  IMAD R18, R18, UR4, RZ ;  /* 0x0000000412127c24 */ /* 0x000fe4000f8e02ff */
[----:B------:R-:W-:Y:S02]  /*e830*/  IMAD.IADD R3, R3, 0x1, R17 ;  /* 0x0000000103037824 */ /* 0x000fe400078e0211 */
[C---:B------:R-:W-:Y:S02]  /*e840*/  IMAD R7, R5.reuse, UR5, R18 ;  /* 0x0000000505077c24 */ /* 0x040fe4000f8e0212 */
[----:B------:R-:W-:Y:S01]  /*e850*/  IMAD.WIDE.U32 R2, R5, UR4, R2 ;  /* 0x0000000405027c25 */ /* 0x000fe2000f8e0002 */
[----:B------:R-:W-:-:S03]  /*e860*/  ULDC.64 UR4, c[0x0][0x308] ;  /* 0x0000c20000047ab9 */ /* 0x000fc60000000a00 */
[----:B------:R-:W-:Y:S02]  /*e870*/  IMAD.IADD R3, R3, 0x1, R7 ;  /* 0x0000000103037824 */ /* 0x000fe400078e0207 */
[----:B------:R-:W-:Y:S01]  /*e880*/  IMAD.U32 R5, RZ, RZ, UR4 ;  /* 0x00000004ff057e24 */ /* 0x000fe2000f8e00ff */
[----:B------:R-:W-:-:S03]  /*e890*/  UIMAD UR4, UR6, UR4, URZ ;  /* 0x00000004060472a4 */ /* 0x000fc6000f8e023f */
[----:B------:R-:W-:Y:S01]  /*e8a0*/  IMAD.WIDE.U32 R2, R5, UR40, R2 ;  /* 0x0000002805027c25 */ /* 0x000fe2000f8e0002 */
[----:B------:R-:W-:Y:S01]  /*e8b0*/  ULDC.64 UR6, c[0x0][0x2e8] ;  /* 0x0000ba0000067ab9 */ /* 0x000fe20000000a00 */
[----:B------:R-:W-:Y:S01]  /*e8c0*/  UIMAD UR4, UR40, UR5, UR4 ;  /* 0x00000005280472a4 */ /* 0x000fe2000f8e0204 */
[----:B--2---:R-:W-:Y:S01]  /*e8d0*/  ISETP.GE.AND P3, PT, R32, R8, PT ;  /* 0x000000082000720c */ /* 0x004fe20003f66270 */
[----:B------:R-:W-:Y:S01]  /*e8e0*/  IMAD.U32 R5, RZ, RZ, UR7 ;  /* 0x00000007ff057e24 */ /* 0x000fe2000f8e00ff */
[----:B------:R-:W-:-:S04]  /*e8f0*/  IADD3 R7, P1, R2, UR6, RZ ;  /* 0x0000000602077c10 */ /* 0x000fc8000ff3e0ff */
[----:B------:R-:W-:Y:S01]  /*e900*/  IADD3.X R6, R5, UR4, R3, P1, !PT ;  /* 0x0000000405067c10 */ /* 0x000fe20008ffe403 */
[----:B------:R-:W-:-:S03]  /*e910*/  UMOV UR4, 0xffffffff ;  /* 0xffffffff00047882 */ /* 0x000fc60000000000 */
[----:B------:R-:W-:Y:S05]  /*e920*/  BRA.DIV UR4, `(.L_x_67) ;  /* 0x0000004604b07947 */ /* 0x000fea000b800000 */
[----:B------:R-:W2:Y:S01]  /*e930*/  SHFL.IDX PT, R14, R7, RZ, 0x181f ;  /* 0x00181fff070e7589 */ /* 0x000ea200000e0000 */
[----:B------:R-:W-:-:S03]  /*e940*/  IMAD R5, R0, 0x8000, R37 ;  /* 0x0000800000057824 */ /* 0x000fc600078e0225 */
[----:B------:R-:W3:Y:S01]  /*e950*/  SHFL.IDX PT, R3, R6, RZ, 0x181f ;  /* 0x00181fff06037589 */ /* 0x000ee200000e0000 */
[----:B------:R-:W-:-:S03]  /*e960*/  VIADD R5, R5, UR42 ;  /* 0x0000002a05057c36 */ /* 0x000fc60008000000 */
[----:B------:R-:W-:Y:S04]  /*e970*/  SHFL.IDX PT, R8, R6, 0x1, 0x181f ;  /* 0x00381f0006087f89 */ /* 0x000fe800000e0000 */
[----:B------:R-:W-:Y:S04]  /*e980*/  SHFL.IDX PT, R17, R7, 0x2, 0x181f ;  /* 0x00581f0007117f89 */ /* 0x000fe800000e0000 */
[----:B------:R-:W-:Y:S01]  /*e990*/  SHFL.IDX PT, R9, R6, 0x2, 0x181f ;  /* 0x00581f0006097f89 */ /* 0x000fe200000e0000 */
[----:B--2---:R-:W-:-:S03]  /*e9a0*/  IADD3 R2, P1, R32, R14, RZ ;  /* 0x0000000e20027210 */ /* 0x004fc60007f3e0ff */
[----:B------:R-:W2:Y:S02]  /*e9b0*/  SHFL.IDX PT, R14, R7, 0x1, 0x181f ;  /* 0x00381f00070e7f89 */ /* 0x000ea400000e0000 */
[----:B---3--:R-:W-:-:S05]  /*e9c0*/  IMAD.X R3, RZ, RZ, R3, P1 ;  /* 0x000000ffff037224 */ /* 0x008fca00008e0603 */
[----:B------:R-:W-:Y:S04]  /*e9d0*/  LDGSTS.E.BYPASS.LTC128B.128 [R5+0x28400], desc[UR46][R2.64], !P3 ;  /* 0x2840000002057fae */ /* 0x000fe8000d901d6e */
[----:B------:R2:W-:Y:S02]  /*e9e0*/  LDGSTS.E.BYPASS.LTC128B.128 [R5+0x2c400], desc[UR46][R2.64+0x80], !P2 ;  /* 0x2c40008002057fae */ /* 0x0005e4000d101d6e */
[----:B--2---:R-:W-:Y:S02]  /*e9f0*/  IADD3 R2, P1, R32, R14, RZ ;  /* 0x0000000e20027210 */ /* 0x004fe40007f3e0ff */
[----:B------:R-:W2:Y:S03]  /*ea00*/  SHFL.IDX PT, R14, R7, 0x3, 0x181f ;  /* 0x00781f00070e7f89 */ /* 0x000ea600000e0000 */
[----:B------:R-:W-:-:S02]  /*ea10*/  IMAD.X R3, RZ, RZ, R8, P1 ;  /* 0x000000ffff037224 */ /* 0x000fc400008e0608 */
[----:B------:R-:W3:Y:S04]  /*ea20*/  SHFL.IDX PT, R8, R6, 0x3, 0x181f ;  /* 0x00781f0006087f89 */ /* 0x000ee800000e0000 */
[----:B------:R-:W-:Y:S04]  /*ea30*/  LDGSTS.E.BYPASS.LTC128B.128 [R5+0x28c00], desc[UR46][R2.64], !P3 ;  /* 0x28c0000002057fae */ /* 0x000fe8000d901d6e */
[----:B------:R4:W-:Y:S02]  /*ea40*/  LDGSTS.E.BYPASS.LTC128B.128 [R5+0x2cc00], desc[UR46][R2.64+0x80], !P2 ;  /* 0x2cc0008002057fae */ /* 0x0009e4000d101d6e */
[----:B----4-:R-:W-:-:S02]  /*ea50*/  IADD3 R2, P1, R32, R17, RZ ;  /* 0x0000001120027210 */ /* 0x010fc40007f3e0ff */
[----:B------:R-:W-:Y:S03]  /*ea60*/  SHFL.IDX PT, R17, R7, 0x5, 0x181f ;  /* 0x00b81f0007117f89 */ /* 0x000fe600000e0000 */
[----:B------:R-:W-:Y:S02]  /*ea70*/  IMAD.X R3, RZ, RZ, R9, P1 ;  /* 0x000000ffff037224 */ /* 0x000fe400008e0609 */
[----:B------:R-:W-:Y:S04]  /*ea80*/  SHFL.IDX PT, R9, R6, 0x5, 0x181f ;  /* 0x00b81f0006097f89 */ /* 0x000fe800000e0000 */
[----:B------:R-:W-:Y:S04]  /*ea90*/  LDGSTS.E.BYPASS.LTC128B.128 [R5+0x29400], desc[UR46][R2.64], !P3 ;  /* 0x2940000002057fae */ /* 0x000fe8000d901d6e */
[----:B------:R2:W-:Y:S02]  /*eaa0*/  LDGSTS.E.BYPASS.LTC128B.128 [R5+0x2d400], desc[UR46][R2.64+0x80], !P2 ;  /* 0x2d40008002057fae */ /* 0x0005e4000d101d6e */
[----:B--2---:R-:W-:-:S02]  /*eab0*/  IADD3 R2, P1, R32, R14, RZ ;  /* 0x0000000e20027210 */ /* 0x004fc40007f3e0ff */
[----:B------:R-:W2:Y:S03]  /*eac0*/  SHFL.IDX PT, R14, R7, 0x4, 0x181f ;  /* 0x00981f00070e7f89 */ /* 0x000ea600000e0000 */
[----:B---3--:R-:W-:Y:S02]  /*ead0*/  IMAD.X R3, RZ, RZ, R8, P1 ;  /* 0x000000ffff037224 */ /* 0x008fe400008e0608 */
[----:B------:R-:W3:Y:S04]  /*eae0*/  SHFL.IDX PT, R8, R6, 0x4, 0x181f ;  /* 0x00981f0006087f89 */ /* 0x000ee800000e0000 */
[----:B------:R-:W-:Y:S04]  /*eaf0*/  LDGSTS.E.BYPASS.LTC128B.128 [R5+0x29c00], desc[UR46][R2.64], !P3 ;  /* 0x29c0000002057fae */ /* 0x000fe8000d901d6e */
[----:B------:R2:W-:Y:S02]  /*eb00*/  LDGSTS.E.BYPASS.LTC128B.128 [R5+0x2dc00], desc[UR46][R2.64+0x80], !P2 ;  /* 0x2dc0008002057fae */ /* 0x0005e4000d101d6e */
[----:B--2---:R-:W-:-:S02]  /*eb10*/  IADD3 R2, P1, R32, R14, RZ ;  /* 0x0000000e20027210 */ /* 0x004fc40007f3e0ff */
[----:B------:R-:W2:Y:S02]  /*eb20*/  SHFL.IDX PT, R14, R7, 0x6, 0x181f ;  /* 0x00d81f00070e7f89 */ /* 0x000ea400000e0000 */
[----:B---3--:R-:W-:Y:S02]  /*eb30*/  IADD3.X R3, RZ, R8, RZ, P1, !PT ;  /* 0x00000008ff037210 */ /* 0x008fe40000ffe4ff */
[----:B------:R-:W3:Y:S04]  /*eb40*/  SHFL.IDX PT, R8, R6, 0x6, 0x181f ;  /* 0x00d81f0006087f89 */ /* 0x000ee800000e0000 */
[----:B------:R-:W-:Y:S04]  /*eb50*/  LDGSTS.E.BYPASS.LTC128B.128 [R5+0x2a400], desc[UR46][R2.64], !P3 ;  /* 0x2a40000002057fae */ /* 0x000fe8000d901d6e */
[----:B------:R4:W-:Y:S04]  /*eb60*/  LDGSTS.E.BYPASS.LTC128B.128 [R5+0x2e400], desc[UR46][R2.64+0x80], !P2 ;  /* 0x2e40008002057fae */ /* 0x0009e8000d101d6e */
[----:B------:R-:W0:Y:S01]  /*eb70*/  SHFL.IDX PT, R6, R6, 0x7, 0x181f ;  /* 0x00f81f0006067f89 */ /* 0x000e2200000e0000 */
[----:B----4-:R-:W-:-:S05]  /*eb80*/  IADD3 R2, P1, R32, R17, RZ ;  /* 0x0000001120027210 */ /* 0x010fca0007f3e0ff */
[----:B------:R-:W-:-:S05]  /*eb90*/  IMAD.X R3, RZ, RZ, R9, P1 ;  /* 0x000000ffff037224 */ /* 0x000fca00008e0609 */
[----:B------:R-:W-:Y:S04]  /*eba0*/  LDGSTS.E.BYPASS.LTC128B.128 [R5+0x2ac00], desc[UR46][R2.64], !P3 ;  /* 0x2ac0000002057fae */ /* 0x000fe8000d901d6e */
[----:B------:R2:W-:Y:S02]  /*ebb0*/  LDGSTS.E.BYPASS.LTC128B.128 [R5+0x2ec00], desc[UR46][R2.64+0x80], !P2 ;  /* 0x2ec0008002057fae */ /* 0x0005e4000d101d6e */
[----:B--2---:R-:W-:Y:S02]  /*ebc0*/  IADD3 R2, P1, R32, R14, RZ ;  /* 0x0000000e20027210 */ /* 0x004fe40007f3e0ff */
[----:B------:R2:W4:Y:S03]  /*ebd0*/  SHFL.IDX PT, R14, R7, 0x7, 0x181f ;  /* 0x00f81f00070e7f89 */ /* 0x00052600000e0000 */
[----:B---3--:R-:W-:-:S05]  /*ebe0*/  IMAD.X R3, RZ, RZ, R8, P1 ;  /* 0x000000ffff037224 */ /* 0x008fca00008e0608 */
[----:B------:R2:W-:Y:S04]  /*ebf0*/  LDGSTS.E.BYPASS.LTC128B.128 [R5+0x2b400], desc[UR46][R2.64], !P3 ;  /* 0x2b40000002057fae */ /* 0x0005e8000d901d6e */
[----:B0-----:R2:W-:Y:S02]  /*ec00*/  LDGSTS.E.BYPASS.LTC128B.128 [R5+0x2f400], desc[UR46][R2.64+0x80], !P2 ;  /* 0x2f40008002057fae */ /* 0x0015e4000d101d6e */
.L_x_192:
[----:B--2-4-:R-:W-:Y:S02]  /*ec10*/  IADD3 R2, P1, R32, R14, RZ ;  /* 0x0000000e20027210 */ /* 0x014fe40007f3e0ff */
        /* <DEDUP_REMOVED lines=16> */
.L_x_68:
[----:B------:R-:W-:Y:S01]  /*ed20*/  IMAD.U32 R2, RZ, RZ, UR36 ;  /* 0x00000024ff027e24 */ /* 0x000fe2000f8e00ff */
[----:B------:R0:W-:Y:S04]  /*ed30*/  SYNCS.ARRIVE.TRANS64.A1T0 RZ, [R4+URZ+0x38830], RZ ;  /* 0x038830ff04ff79a7 */ /* 0x0001e8000810003f */
[----:B------:R-:W-:-:S04]  /*ed40*/  LOP3.LUT R2, R2, 0x1, RZ, 0xfc, !PT ;  /* 0x0000000102027812 */ /* 0x000fc800078efcff */
[----:B------:R-:W-:-:S13]  /*ed50*/  ISETP.NE.AND P1, PT, R2, 0x3, PT ;  /* 0x000000030200780c */ /* 0x000fda0003f25270 */
[----:B0-----:R-:W-:Y:S05]  /*ed60*/  @!P1 BRA `(.L_x_69) ;  /* 0x0000000000049947 */ /* 0x001fea0003800000 */
[----:B------:R-:W-:Y:S01]  /*ed70*/  BPT.TRAP 0x1 ;  /* 0x000000040000795c */ /* 0x000fe20000300000 */
.L_x_69:
[----:B------:R-:W-:Y:S02]  /*ed80*/  LOP3.LUT R2, R16, 0x1, RZ, 0x3c, !PT ;  /* 0x0000000110027812 */ /* 0x000fe400078e3cff */
[----:B------:R-:W-:Y:S02]  /*ed90*/  LEA R5, R10, UR42, 0x3 ;  /* 0x0000002a0a057c11 */ /* 0x000fe4000f8e18ff */
[----:B------:R-:W-:-:S04]  /*eda0*/  SHF.L.U32 R2, R2, 0x1f, RZ ;  /* 0x0000001f02027819 */ /* 0x000fc800000006ff */
[----:B------:R-:W0:Y:S02]  /*edb0*/  SYNCS.PHASECHK.TRANS64.TRYWAIT P2, [R5+URZ+0x38870], R2 ;  /* 0x03887002050075a7 */ /* 0x000e24000804017f */
[----:B0-----:R-:W-:Y:S05]  /*edc0*/  @!P2 BRA `(.L_x_70) ;  /* 0x0000004800bca947 */ /* 0x001fea0003800000 */
.L_x_193:
[----:B------:R-:W-:-:S06]  /*edd0*/  ULOP3.LUT UR4, UR36, 0x2, URZ, 0xfc, !UPT ;  /* 0x0000000224047892 */ /* 0x000fcc000f8efc3f */
[----:B------:R-:W-:-:S05]  /*ede0*/  IMAD.U32 R3, RZ, RZ, UR4 ;  /* 0x00000004ff037e24 */ /* 0x000fca000f8e00ff */
[----:B------:R-:W-:-:S13]  /*edf0*/  ISETP.NE.AND P2, PT, R3, 0x3, PT ;  /* 0x000000030300780c */ /* 0x000fda0003f45270 */
[----:B------:R-:W-:Y:S05]  /*ee00*/  @!P2 BRA `(.L_x_71) ;  /* 0x000000000004a947 */ /* 0x000fea0003800000 */
[----:B------:R-:W-:Y:S01]  /*ee10*/  BPT.TRAP 0x1 ;  /* 0x000000040000795c */ /* 0x000fe20000300000 */
.L_x_71:
[----:B0-----:R-:W-:Y:S01]  /*ee20*/  SHF.L.U32 R2, R16, 0x1f, RZ ;  /* 0x0000001f10027819 */ /* 0x001fe200000006ff */
[----:B------:R-:W-:-:S03]  /*ee30*/  IMAD.SHL.U32 R3, R10, 0x8000, RZ ;  /* 0x000080000a037824 */ /* 0x000fc600078e00ff */
[----:B------:R-:W0:Y:S02]  /*ee40*/  SYNCS.PHASECHK.TRANS64.TRYWAIT P2, [R5+URZ+0x38860], R2 ;  /* 0x03886002050075a7 */ /* 0x000e24000804017f */
[----:B0-----:R-:W-:Y:S05]  /*ee50*/  @!P2 BRA `(.L_x_72) ;  /* 0x0000004800aca947 */ /* 0x001fea0003800000 */
.L_x_194:
[----:B-1----:R-:W2:Y:S04]  /*ee60*/  LDL R4, [R1+0x8] ;  /* 0x0000080001047983 */ /* 0x002ea80000100800 */
[----:B------:R-:W3:Y:S04]  /*ee70*/  LDL R7, [R1] ;  /* 0x0000000001077983 */ /* 0x000ee80000100800 */
[----:B------:R-:W4:Y:S01]  /*ee80*/  LDL R6, [R1+0xc] ;  /* 0x00000c0001067983 */ /* 0x000f220000100800 */
[----:B------:R-:W-:Y:S05]  /*ee90*/  WARPSYNC.ALL ;  /* 0x0000000000007948 */ /* 0x000fea0003800000 */
[----:B--2---:R-:W-:-:S05]  /*eea0*/  LOP3.LUT R4, R3, R4, RZ, 0xfc, !PT ;  /* 0x0000000403047212 */ /* 0x004fca00078efcff */
[----:B0-----:R-:W-:Y:S01]  /*eeb0*/  VIADD R2, R4, UR42 ;  /* 0x0000002a04027c36 */ /* 0x001fe20008000000 */
[----:B------:R-:W0:Y:S03]  /*eec0*/  LDSM.16.MT88.4 R16, [R4+UR42+0x10400] ;  /* 0x0104002a0410783b */ /* 0x000e260008004200 */
[----:B---3--:R-:W-:-:S05]  /*eed0*/  IMAD.IADD R2, R7, 0x1, R2 ;  /* 0x0000000107027824 */ /* 0x008fca00078e0202 */
[----:B------:R-:W1:Y:S01]  /*eee0*/  LDSM.16.MT88.4 R8, [R2+0x10400] ;  /* 0x010400000208783b */ /* 0x000e620000004200 */
[----:B----4-:R-:W-:Y:S02]  /*eef0*/  IADD3 R3, R3, UR42, R6 ;  /* 0x0000002a03037c10 */ /* 0x010fe4000fffe006 */
[C-C-:B0-----:R-:W-:Y:S02]  /*ef00*/  PRMT R12, R16.reuse, 0x6420, R17.reuse ;  /* 0x00006420100c7816 */ /* 0x141fe40000000011 */
[----:B------:R-:W-:Y:S02]  /*ef10*/  PRMT R13, R16, 0x7531, R17 ;  /* 0x00007531100d7816 */ /* 0x000fe40000000011 */
[C-C-:B------:R-:W-:Y:S02]  /*ef20*/  PRMT R14, R18.reuse, 0x6420, R19.reuse ;  /* 0x00006420120e7816 */ /* 0x140fe40000000013 */
[----:B------:R-:W-:Y:S02]  /*ef30*/  PRMT R15, R18, 0x7531, R19 ;  /* 0x00007531120f7816 */ /* 0x000fe40000000013 */
[----:B-1----:R-:W-:-:S02]  /*ef40*/  PRMT R24, R8, 0x6420, R9 ;  /* 0x0000642008187816 */ /* 0x002fc40000000009 */
[----:B------:R-:W-:Y:S02]  /*ef50*/  PRMT R25, R8, 0x7531, R9 ;  /* 0x0000753108197816 */ /* 0x000fe40000000009 */
[C-C-:B------:R-:W-:Y:S02]  /*ef60*/  PRMT R26, R10.reuse, 0x6420, R11.reuse ;  /* 0x000064200a1a7816 */ /* 0x140fe4000000000b */
[----:B------:R-:W-:Y:S01]  /*ef70*/  PRMT R27, R10, 0x7531, R11 ;  /* 0x000075310a1b7816 */ /* 0x000fe2000000000b */
[----:B------:R-:W-:Y:S04]  /*ef80*/  STSM.16.M88.4 [R3+0x400], R12 ;  /* 0x0004000c03007844 */ /* 0x000fe80000000200 */
[----:B------:R-:W-:Y:S04]  /*ef90*/  STSM.16.M88.4 [R3+0x2400], R24 ;  /* 0x0024001803007844 */ /* 0x000fe80000000200 */
[----:B------:R-:W0:Y:S04]  /*efa0*/  LDSM.16.MT88.4 R8, [R4+UR42+0x14400] ;  /* 0x0144002a0408783b */ /* 0x000e280008004200 */
[----:B------:R-:W1:Y:S01]  /*efb0*/  LDSM.16.MT88.4 R12, [R2+0x14400] ;  /* 0x01440000020c783b */ /* 0x000e620000004200 */
[----:B0-----:R-:W-:-:S02]  /*efc0*/  PRMT R16, R8, 0x6420, R9 ;  /* 0x0000642008107816 */ /* 0x001fc40000000009 */
[----:B------:R-:W-:Y:S02]  /*efd0*/  PRMT R17, R8, 0x7531, R9 ;  /* 0x0000753108117816 */ /* 0x000fe40000000009 */
[C-C-:B------:R-:W-:Y:S02]  /*efe0*/  PRMT R18, R10.reuse, 0x6420, R11.reuse ;  /* 0x000064200a127816 */ /* 0x140fe4000000000b */
[----:B------:R-:W-:Y:S02]  /*eff0*/  PRMT R19, R10, 0x7531, R11 ;  /* 0x000075310a137816 */ /* 0x000fe4000000000b */
[C-C-:B-1----:R-:W-:Y:S02]  /*f000*/  PRMT R28, R12.reuse, 0x6420, R13.reuse ;  /* 0x000064200c1c7816 */ /* 0x142fe4000000000d */
[----:B------:R-:W-:Y:S02]  /*f010*/  PRMT R29, R12, 0x7531, R13 ;  /* 0x000075310c1d7816 */ /* 0x000fe4000000000d */
[----:B------:R-:W-:-:S02]  /*f020*/  PRMT R30, R14, 0x6420, R15 ;  /* 0x000064200e1e7816 */ /* 0x000fc4000000000f */
[----:B------:R-:W-:Y:S01]  /*f030*/  PRMT R31, R14, 0x7531, R15 ;  /* 0x000075310e1f7816 */ /* 0x000fe2000000000f */
[----:B------:R-:W-:Y:S04]  /*f040*/  STSM.16.M88.4 [R3+0x4400], R16 ;  /* 0x0044001003007844 */ /* 0x000fe80000000200 */
[----:B------:R-:W-:Y:S04]  /*f050*/  STSM.16.M88.4 [R3+0x6400], R28 ;  /* 0x0064001c03007844 */ /* 0x000fe80000000200 */
[----:B------:R-:W0:Y:S04]  /*f060*/  LDSM.16.MT88.4 R8, [R4+UR42+0x11400] ;  /* 0x0114002a0408783b */ /* 0x000e280008004200 */
[----:B------:R-:W1:Y:S01]  /*f070*/  LDSM.16.MT88.4 R12, [R2+0x11400] ;  /* 0x01140000020c783b */ /* 0x000e620000004200 */
[----:B------:R-:W-:-:S02]  /*f080*/  IADD3 R6, R35, 0x400, R3 ;  /* 0x0000040023067810 */ /* 0x000fc40007ffe003 */
[C-C-:B0-----:R-:W-:Y:S02]  /*f090*/  PRMT R16, R8.reuse, 0x6420, R9.reuse ;  /* 0x0000642008107816 */ /* 0x141fe40000000009 */
[----:B------:R-:W-:Y:S02]  /*f0a0*/  PRMT R17, R8, 0x7531, R9 ;  /* 0x0000753108117816 */ /* 0x000fe40000000009 */
[C-C-:B------:R-:W-:Y:S02]  /*f0b0*/  PRMT R18, R10.reuse, 0x6420, R11.reuse ;  /* 0x000064200a127816 */ /* 0x140fe4000000000b */
[----:B------:R-:W-:Y:S02]  /*f0c0*/  PRMT R19, R10, 0x7531, R11 ;  /* 0x000075310a137816 */ /* 0x000fe4000000000b */
[C-C-:B-1----:R-:W-:Y:S02]  /*f0d0*/  PRMT R24, R12.reuse, 0x6420, R13.reuse ;  /* 0x000064200c187816 */ /* 0x142fe4000000000d */
[----:B------:R-:W-:-:S02]  /*f0e0*/  PRMT R25, R12, 0x7531, R13 ;  /* 0x000075310c197816 */ /* 0x000fc4000000000d */
[C-C-:B------:R-:W-:Y:S02]  /*f0f0*/  PRMT R26, R14.reuse, 0x6420, R15.reuse ;  /* 0x000064200e1a7816 */ /* 0x140fe4000000000f */
[----:B------:R-:W-:Y:S01]  /*f100*/  PRMT R27, R14, 0x7531, R15 ;  /* 0x000075310e1b7816 */ /* 0x000fe2000000000f */
[----:B------:R-:W-:Y:S04]  /*f110*/  STSM.16.M88.4 [R6], R16 ;  /* 0x0000001006007844 */ /* 0x000fe80000000200 */
        /* <DEDUP_REMOVED lines=37> */
[----:B------:R0:W-:Y:S04]  /*f370*/  STSM.16.M88.4 [R3+0x6000], R28 ;  /* 0x0060001c03007844 */ /* 0x0001e80000000200 */
[----:B------:R-:W1:Y:S04]  /*f380*/  LDSM.16.MT88.4 R8, [R4+UR42+0x13400] ;  /* 0x0134002a0408783b */ /* 0x000e680008004200 */
[----:B------:R-:W2:Y:S01]  /*f390*/  LDSM.16.MT88.4 R12, [R2+0x13400] ;  /* 0x01340000020c783b */ /* 0x000ea20000004200 */
[----:B0-----:R-:W-:Y:S01]  /*f3a0*/  IMAD.IADD R3, R35, 0x1, R3 ;  /* 0x0000000123037824 */ /* 0x001fe200078e0203 */
[----:B-1----:R-:W-:-:S02]  /*f3b0*/  PRMT R16, R8, 0x6420, R9 ;  /* 0x0000642008107816 */ /* 0x002fc40000000009 */
[----:B------:R-:W-:Y:S02]  /*f3c0*/  PRMT R17, R8, 0x7531, R9 ;  /* 0x0000753108117816 */ /* 0x000fe40000000009 */
[C-C-:B------:R-:W-:Y:S02]  /*f3d0*/  PRMT R18, R10.reuse, 0x6420, R11.reuse ;  /* 0x000064200a127816 */ /* 0x140fe4000000000b */
[----:B------:R-:W-:Y:S02]  /*f3e0*/  PRMT R19, R10, 0x7531, R11 ;  /* 0x000075310a137816 */ /* 0x000fe4000000000b */
[C-C-:B--2---:R-:W-:Y:S02]  /*f3f0*/  PRMT R8, R12.reuse, 0x6420, R13.reuse ;  /* 0x000064200c087816 */ /* 0x144fe4000000000d */
[----:B------:R-:W-:Y:S02]  /*f400*/  PRMT R9, R12, 0x7531, R13 ;  /* 0x000075310c097816 */ /* 0x000fe4000000000d */
[----:B------:R-:W-:-:S02]  /*f410*/  PRMT R10, R14, 0x6420, R15 ;  /* 0x000064200e0a7816 */ /* 0x000fc4000000000f */
[----:B------:R-:W-:Y:S01]  /*f420*/  PRMT R11, R14, 0x7531, R15 ;  /* 0x000075310e0b7816 */ /* 0x000fe2000000000f */
[----:B------:R-:W-:Y:S04]  /*f430*/  STSM.16.M88.4 [R3], R16 ;  /* 0x0000001003007844 */ /* 0x000fe80000000200 */
[----:B------:R-:W-:Y:S04]  /*f440*/  STSM.16.M88.4 [R3+0x2000], R8 ;  /* 0x0020000803007844 */ /* 0x000fe80000000200 */
[----:B------:R-:W0:Y:S04]  /*f450*/  LDSM.16.MT88.4 R8, [R4+UR42+0x17400] ;  /* 0x0174002a0408783b */ /* 0x000e280008004200 */
[----:B------:R-:W1:Y:S01]  /*f460*/  LDSM.16.MT88.4 R12, [R2+0x17400] ;  /* 0x01740000020c783b */ /* 0x000e620000004200 */
[----:B------:R-:W-:-:S06]  /*f470*/  ULOP3.LUT UR4, UR36, 0x2, URZ, 0xfc, !UPT ;  /* 0x0000000224047892 */ /* 0x000fcc000f8efc3f */
[----:B------:R-:W-:-:S05]  /*f480*/  IMAD.U32 R6, RZ, RZ, UR4 ;  /* 0x00000004ff067e24 */ /* 0x000fca000f8e00ff */
[----:B------:R-:W-:Y:S02]  /*f490*/  ISETP.NE.AND P2, PT, R6, 0x3, PT ;  /* 0x000000030600780c */ /* 0x000fe40003f45270 */
        /* <DEDUP_REMOVED lines=8> */
[----:B------:R0:W-:Y:S04]  /*f520*/  STSM.16.M88.4 [R3+0x4000], R16 ;  /* 0x0040001003007844 */ /* 0x0001e80000000200 */
[----:B------:R0:W-:Y:S01]  /*f530*/  STSM.16.M88.4 [R3+0x6000], R8 ;  /* 0x0060000803007844 */ /* 0x0001e20000000200 */
[----:B------:R-:W-:Y:S01]  /*f540*/  @!PT LDS RZ, [RZ] ;  /* 0x00000000fffff984 */ /* 0x000fe20000000800 */
[----:B------:R-:W-:Y:S01]  /*f550*/  @!PT LDS RZ, [RZ] ;  /* 0x00000000fffff984 */ /* 0x000fe20000000800 */
[----:B------:R-:W-:Y:S01]  /*f560*/  @!PT LDS RZ, [RZ] ;  /* 0x00000000fffff984 */ /* 0x000fe20000000800 */
[----:B------:R-:W-:Y:S01]  /*f570*/  @!PT LDS RZ, [RZ] ;  /* 0x00000000fffff984 */ /* 0x000fe20000000800 */
[----:B------:R1:W-:Y:S06]  /*f580*/  MEMBAR.ALL.CTA ;  /* 0x0000000000007992 */ /* 0x0003ec0000008000 */
[----:B-1----:R-:W1:Y:S01]  /*f590*/  FENCE.VIEW.ASYNC.S ;  /* 0x00000000000073c6 */ /* 0x002e620000000000 */
[----:B------:R-:W-:Y:S05]  /*f5a0*/  @!P2 BRA `(.L_x_73) ;  /* 0x000000000004a947 */ /* 0x000fea0003800000 */
[----:B------:R-:W-:Y:S01]  /*f5b0*/  BPT.TRAP 0x1 ;  /* 0x000000040000795c */ /* 0x000fe20000300000 */
.L_x_73:
[----:B-1----:R1:W-:Y:S01]  /*f5c0*/  SYNCS.ARRIVE.TRANS64.A1T0 RZ, [R5+URZ+0x38850], RZ ;  /* 0x038850ff05ff79a7 */ /* 0x0023e2000810003f */
[----:B------:R-:W-:Y:S06]  /*f5d0*/  BAR.SYNC.DEFER_BLOCKING 0x2, 0x80 ;  /* 0x0082000000007b1d */ /* 0x000fec0000010000 */
[----:B------:R-:W-:Y:S05]  /*f5e0*/  @!P1 BRA `(.L_x_74) ;  /* 0x0000000000049947 */ /* 0x000fea0003800000 */
[----:B------:R-:W-:Y:S01]  /*f5f0*/  BPT.TRAP 0x1 ;  /* 0x000000040000795c */ /* 0x000fe20000300000 */
.L_x_74:
[----:B------:R-:W2:Y:S01]  /*f600*/  S2R R2, SR_CgaCtaId ;  /* 0x0000000000027919 */ /* 0x000ea20000008800 */
[----:B-1----:R-:W-:Y:S01]  /*f610*/  VIADD R5, R5, 0x38880 ;  /* 0x0003888005057836 */ /* 0x002fe20000000000 */
[----:B------:R-:W-:Y:S01]  /*f620*/  IADD3 R20, R20, -0x80, RZ ;  /* 0xffffff8014147810 */ /* 0x000fe20007ffe0ff */
[----:B0-----:R-:W-:Y:S02]  /*f630*/  IMAD.MOV.U32 R10, RZ, RZ, R0 ;  /* 0x000000ffff0a7224 */ /* 0x001fe400078e0000 */
[----:B------:R-:W-:Y:S01]  /*f640*/  IMAD.MOV.U32 R16, RZ, RZ, R21 ;  /* 0x000000ffff107224 */ /* 0x000fe200078e0015 */
[----:B--2---:R-:W-:-:S04]  /*f650*/  PRMT R5, R2, 0x654, R5 ;  /* 0x0000065402057816 */ /* 0x004fc80000000005 */
[----:B------:R0:W-:Y:S01]  /*f660*/  SYNCS.ARRIVE.TRANS64.RED.A1T0 RZ, [R5+URZ], RZ ;  /* 0x000000ff05ff79a7 */ /* 0x0001e2000810043f */
[----:B------:R-:W-:Y:S05]  /*f670*/  @P0 BRA `(.L_x_75) ;  /* 0xffffffe800380947 */ /* 0x000fea000383ffff */
[----:B------:R-:W-:Y:S05]  /*f680*/  BRA `(.L_x_76) ;  /* 0x0000000000047947 */ /* 0x000fea0003800000 */
.L_x_60:
[----:B0-----:R-:W-:-:S07]  /*f690*/  IMAD.MOV.U32 R0, RZ, RZ, RZ ;  /* 0x000000ffff007224 */ /* 0x001fce00078e00ff */
.L_x_76:
[----:B------:R-:W-:-:S06]  /*f6a0*/  ULOP3.LUT UR4, UR36, 0x1, URZ, 0xfc, !UPT ;  /* 0x0000000124047892 */ /* 0x000fcc000f8efc3f */
[----:B------:R-:W-:-:S05]  /*f6b0*/  IMAD.U32 R2, RZ, RZ, UR4 ;  /* 0x00000004ff027e24 */ /* 0x000fca000f8e00ff */
[----:B------:R-:W-:-:S13]  /*f6c0*/  ISETP.NE.AND P1, PT, R2, 0x3, PT ;  /* 0x000000030200780c */ /* 0x000fda0003f25270 */
[----:B------:R-:W-:Y:S05]  /*f6d0*/  @!P1 BRA `(.L_x_77) ;  /* 0x0000000000049947 */ /* 0x000fea0003800000 */
[----:B------:R-:W-:Y:S01]  /*f6e0*/  BPT.TRAP 0x1 ;  /* 0x000000040000795c */ /* 0x000fe20000300000 */
.L_x_77:
[----:B------:R-:W-:Y:S01]  /*f6f0*/  LOP3.LUT R2, R21, 0x1, RZ, 0x3c, !PT ;  /* 0x0000000115027812 */ /* 0x000fe200078e3cff */
[----:B------:R-:W-:Y:S01]  /*f700*/  BSSY B0, `(.L_x_78) ;  /* 0x0000005000007945 */ /* 0x000fe20003800000 */
[----:B------:R-:W-:Y:S02]  /*f710*/  LEA R17, R0, UR42, 0x3 ;  /* 0x0000002a00117c11 */ /* 0x000fe4000f8e18ff */
[----:B------:R-:W-:-:S04]  /*f720*/  SHF.L.U32 R2, R2, 0x1f, RZ ;  /* 0x0000001f02027819 */ /* 0x000fc800000006ff */
[----:B------:R-:W3:Y:S02]  /*f730*/  SYNCS.PHASECHK.TRANS64.TRYWAIT P0, [R17+URZ+0x38870], R2 ;  /* 0x03887002110075a7 */ /* 0x000ee4000800017f */
[----:B---3--:R-:W-:Y:S05]  /*f740*/  @!P0 BRA `(.L_x_79) ;  /* 0x0000004000848947 */ /* 0x008fea0003800000 */
.L_x_195:
[----:B------:R-:W-:Y:S05]  /*f750*/  BSYNC B0 ;  /* 0x0000000000007941 */ /* 0x000fea0003800000 */
.L_x_78:
[----:B------:R-:W-:-:S06]  /*f760*/  ULOP3.LUT UR4, UR36, 0x2, URZ, 0xfc, !UPT ;  /* 0x0000000224047892 */ /* 0x000fcc000f8efc3f */
[----:B------:R-:W-:-:S05]  /*f770*/  IMAD.U32 R3, RZ, RZ, UR4 ;  /* 0x00000004ff037e24 */ /* 0x000fca000f8e00ff */
[----:B------:R-:W-:-:S13]  /*f780*/  ISETP.NE.AND P0, PT, R3, 0x3, PT ;  /* 0x000000030300780c */ /* 0x000fda0003f05270 */
[----:B------:R-:W-:Y:S05]  /*f790*/  @!P0 BRA `(.L_x_80) ;  /* 0x0000000000048947 */ /* 0x000fea0003800000 */
[----:B------:R-:W-:Y:S01]  /*f7a0*/  BPT.TRAP 0x1 ;  /* 0x000000040000795c */ /* 0x000fe20000300000 */
.L_x_80:
[----:B---3--:R-:W3:Y:S04]  /*f7b0*/  LDL.LU R2, [R1+0x8] ;  /* 0x0000080001027983 */ /* 0x008ee80000300800 */
[----:B0-----:R-:W4:Y:S01]  /*f7c0*/  LDL R5, [R1] ;  /* 0x0000000001057983 */ /* 0x001f220000100800 */
[----:B------:R-:W-:Y:S01]  /*f7d0*/  SHF.L.U32 R4, R21, 0x1f, RZ ;  /* 0x0000001f15047819 */ /* 0x000fe200000006ff */
[----:B------:R-:W-:-:S03]  /*f7e0*/  IMAD.SHL.U32 R16, R0, 0x8000, RZ ;  /* 0x0000800000107824 */ /* 0x000fc600078e00ff */
[----:B------:R-:W0:Y:S02]  /*f7f0*/  SYNCS.PHASECHK.TRANS64.TRYWAIT P0, [R17+URZ+0x38860], R4 ;  /* 0x03886004110075a7 */ /* 0x000e24000800017f */
[----:B---3--:R-:W-:-:S05]  /*f800*/  LOP3.LUT R2, R16, R2, RZ, 0xfc, !PT ;  /* 0x0000000210027212 */ /* 0x008fca00078efcff */
[----:B------:R-:W-:-:S04]  /*f810*/  VIADD R3, R2, UR42 ;  /* 0x0000002a02037c36 */ /* 0x000fc80008000000 */
[----:B----4-:R-:W-:Y:S01]  /*f820*/  IMAD.IADD R3, R5, 0x1, R3 ;  /* 0x0000000105037824 */ /* 0x010fe200078e0203 */
[----:B0-----:R-:W-:Y:S06]  /*f830*/  @!P0 BRA `(.L_x_81) ;  /* 0x00000040005c8947 */ /* 0x001fec0003800000 */
.L_x_196:
[----:B------:R-:W3:Y:S01]  /*f840*/  LDL.LU R5, [R1+0xc] ;  /* 0x00000c0001057983 */ /* 0x000ee20000300800 */
[----:B------:R-:W-:Y:S05]  /*f850*/  WARPSYNC.ALL ;  /* 0x0000000000007948 */ /* 0x000fea0003800000 */
[----:B------:R-:W4:Y:S04]  /*f860*/  LDL.LU R19, [R1] ;  /* 0x0000000001137983 */ /* 0x000f280000300800 */
[----:B-1----:R-:W0:Y:S04]  /*f870*/  LDSM.16.MT88.4 R12, [R2+UR42+0x10400] ;  /* 0x0104002a020c783b */ /* 0x002e280008004200 */
[----:B------:R-:W1:Y:S01]  /*f880*/  LDSM.16.MT88.4 R8, [R3+0x10400] ;  /* 0x010400000308783b */ /* 0x000e620000004200 */
[----:B0-----:R-:W-:-:S02]  /*f890*/  PRMT R4, R12, 0x6420, R13 ;  /* 0x000064200c047816 */ /* 0x001fc4000000000d */
[C-C-:B------:R-:W-:Y:S02]  /*f8a0*/  PRMT R6, R14.reuse, 0x6420, R15.reuse ;  /* 0x000064200e067816 */ /* 0x140fe4000000000f */
[----:B--2---:R-:W-:Y:S02]  /*f8b0*/  PRMT R7, R14, 0x7531, R15 ;  /* 0x000075310e077816 */ /* 0x004fe4000000000f */
[C-C-:B-1----:R-:W-:Y:S02]  /*f8c0*/  PRMT R14, R10.reuse, 0x6420, R11.reuse ;  /* 0x000064200a0e7816 */ /* 0x142fe4000000000b */
[----:B------:R-:W-:Y:S02]  /*f8d0*/  PRMT R15, R10, 0x7531, R11 ;  /* 0x000075310a0f7816 */ /* 0x000fe4000000000b */
[----:B---3--:R-:W-:Y:S02]  /*f8e0*/  IADD3 R16, R16, UR42, R5 ;  /* 0x0000002a10107c10 */ /* 0x008fe4000fffe005 */
[----:B------:R-:W-:-:S02]  /*f8f0*/  PRMT R5, R12, 0x7531, R13 ;  /* 0x000075310c057816 */ /* 0x000fc4000000000d */
        /* <DEDUP_REMOVED lines=43> */
[----:B----4-:R-:W-:-:S02]  /*fbb0*/  IADD3 R16, R19, 0x400, R16 ;  /* 0x0000040013107810 */ /* 0x010fc40007ffe010 */
        /* <DEDUP_REMOVED lines=58> */
.L_x_82:
[----:B-1----:R1:W-:Y:S01]  /*ff60*/  SYNCS.ARRIVE.TRANS64.A1T0 RZ, [R17+URZ+0x38850], RZ ;  /* 0x038850ff11ff79a7 */ /* 0x0023e2000810003f */
[----:B------:R-:W-:Y:S06]  /*ff70*/  BAR.SYNC.DEFER_BLOCKING 0x2, 0x80 ;  /* 0x0082000000007b1d */ /* 0x000fec0000010000 */
[----:B------:R-:W-:Y:S05]  /*ff80*/  @!P1 BRA `(.L_x_83) ;  /* 0x0000000000049947 */ /* 0x000fea0003800000 */
[----:B------:R-:W-:Y:S01]  /*ff90*/  BPT.TRAP 0x1 ;  /* 0x000000040000795c */ /* 0x000fe20000300000 */
.L_x_83:
[----:B------:R-:W2:Y:S01]  /*ffa0*/  S2R R2, SR_CgaCtaId ;  /* 0x0000000000027919 */ /* 0x000ea20000008800 */
[----:B-1----:R-:W-:Y:S02]  /*ffb0*/  VIADD R17, R17, 0x38880 ;  /* 0x0003888011117836 */ /* 0x002fe40000000000 */
[----:B------:R-:W-:-:S05]  /*ffc0*/  VIADD R0, R0, 0x1 ;  /* 0x0000000100007836 */ /* 0x000fca0000000000 */
[----:B------:R-:W-:-:S04]  /*ffd0*/  ISETP.NE.AND P0, PT, R0, 0x2, PT ;  /* 0x000000020000780c */ /* 0x000fc80003f05270 */
[----:B0-----:R-:W-:Y:S02]  /*ffe0*/  SEL R4, RZ, 0x1, P0 ;  /* 0x00000001ff047807 */ /* 0x001fe40000000000 */
[----:B------:R-:W-:Y:S02]  /*fff0*/  SEL R0, R0, RZ, P0 ;  /* 0x000000ff00007207 */ /* 0x000fe40000000000 */
[----:B------:R-:W-:Y:S02]  /*10000*/  LOP3.LUT R21, R21, R4, RZ, 0x3c, !PT ;  /* 0x0000000415157212 */ /* 0x000fe400078e3cff */
[----:B--2---:R-:W-:Y:S02]  /*10010*/  PRMT R17, R2, 0x654, R17 ;  /* 0x0000065402117816 */ /* 0x004fe40000000011 */
[----:B------:R-:W-:Y:S02]  /*10020*/  MOV R2, RZ ;  /* 0x000000ff00027202 */ /* 0x000fe40000000f00 */
[----:B------:R0:W-:Y:S05]  /*10030*/  SYNCS.ARRIVE.TRANS64.RED.A1T0 RZ, [R17+URZ], RZ ;  /* 0x000000ff11ff79a7 */ /* 0x0001ea000810043f */
.L_x_40:
[----:B------:R-:W1:Y:S01]  /*10040*/  S2R R4, SR_CgaCtaId ;  /* 0x0000000000047919 */ /* 0x000e620000008800 */
[----:B------:R-:W-:Y:S02]  /*10050*/  MOV R3, 0x400 ;  /* 0x0000040000037802 */ /* 0x000fe40000000f00 */
[----:B------:R-:W-:Y:S02]  /*10060*/  SHF.L.U32 R2, R2, 0x1f, RZ ;  /* 0x0000001f02027819 */ /* 0x000fe400000006ff */
[----:B-1----:R-:W-:-:S04]  /*10070*/  LEA R5, R4, R3, 0x18 ;  /* 0x0000000304057211 */ /* 0x002fc800078ec0ff */
[----:B------:R-:W1:Y:S02]  /*10080*/  SYNCS.PHASECHK.TRANS64.TRYWAIT P0, [R5+URZ+0x38820], R2 ;  /* 0x03882002050075a7 */ /* 0x000e64000800017f */
[----:B-1----:R-:W-:Y:S05]  /*10090*/  @!P0 BRA `(.L_x_84) ;  /* 0x0000003800588947 */ /* 0x002fea0003800000 */
.L_x_197:
[----:B------:R-:W2:Y:S02]  /*100a0*/  S2R R3, SR_TID.X ;  /* 0x0000000000037919 */ /* 0x000ea40000002100 */
[----:B--2---:R-:W-:-:S04]  /*100b0*/  SHF.R.U32.HI R3, RZ, 0x5, R3 ;  /* 0x00000005ff037819 */ /* 0x004fc80000011603 */
[----:B------:R-:W-:-:S05]  /*100c0*/  LOP3.LUT R3, R3, 0x3, RZ, 0xc0, !PT ;  /* 0x0000000303037812 */ /* 0x000fca00078ec0ff */
[----:B-1----:R-:W1:Y:S02]  /*100d0*/  SHFL.IDX PT, R2, R3, RZ, 0x1f ;  /* 0x00001fff03027589 */ /* 0x002e6400000e0000 */
[----:B-1----:R-:W-:-:S13]  /*100e0*/  ISETP.NE.AND P0, PT, R2, RZ, PT ;  /* 0x000000ff0200720c */ /* 0x002fda0003f05270 */
[----:B------:R-:W-:Y:S05]  /*100f0*/  @P0 BRA `(.L_x_8) ;  /* 0x0000000000a00947 */ /* 0x000fea0003800000 */
[----:B------:R-:W-:-:S13]  /*10100*/  ELECT P0, URZ, PT ;  /* 0x00000000003f782f */ /* 0x000fda0003800000 */
[----:B------:R-:W-:Y:S05]  /*10110*/  @!P0 BRA `(.L_x_8) ;  /* 0x0000000000988947 */ /* 0x000fea0003800000 */
[----:B------:R-:W-:-:S06]  /*10120*/  ULOP3.LUT UR4, UR36, 0x2, URZ, 0xfc, !UPT ;  /* 0x0000000224047892 */ /* 0x000fcc000f8efc3f */
[----:B------:R-:W-:-:S05]  /*10130*/  IMAD.U32 R2, RZ, RZ, UR4 ;  /* 0x00000004ff027e24 */ /* 0x000fca000f8e00ff */
[----:B------:R-:W-:-:S13]  /*10140*/  ISETP.NE.AND P0, PT, R2, 0x3, PT ;  /* 0x000000030200780c */ /* 0x000fda0003f05270 */
[----:B------:R-:W-:Y:S05]  /*10150*/  @!P0 BRA `(.L_x_85) ;  /* 0x0000000000048947 */ /* 0x000fea0003800000 */
[----:B------:R-:W-:Y:S01]  /*10160*/  BPT.TRAP 0x1 ;  /* 0x000000040000795c */ /* 0x000fe20000300000 */
.L_x_85:
[C---:B------:R-:W-:Y:S01]  /*10170*/  IMAD R4, R0.reuse, 0x8, R5 ;  /* 0x0000000800047824 */ /* 0x040fe200078e0205 */
[----:B------:R-:W-:Y:S01]  /*10180*/  SHF.L.U32 R3, R21, 0x1f, RZ ;  /* 0x0000001f15037819 */ /* 0x000fe200000006ff */
[----:B------:R-:W-:-:S03]  /*10190*/  VIADD R0, R0, 0x1 ;  /* 0x0000000100007836 */ /* 0x000fc60000000000 */
[----:B------:R-:W1:Y:S02]  /*101a0*/  SYNCS.PHASECHK.TRANS64.TRYWAIT P1, [R4+URZ+0x38840], R3 ;  /* 0x03884003040075a7 */ /* 0x000e64000802017f */
[----:B------:R-:W-:-:S04]  /*101b0*/  ISETP.NE.AND P2, PT, R0, 0x2, PT ;  /* 0x000000020000780c */ /* 0x000fc80003f45270 */
[----:B------:R-:W-:Y:S01]  /*101c0*/  SEL R2, RZ, 0x1, P2 ;  /* 0x00000001ff027807 */ /* 0x000fe20001000000 */
[----:B-1----:R-:W-:Y:S08]  /*101d0*/  @!P1 BRA `(.L_x_86) ;  /* 0x00000038001c9947 */ /* 0x002ff00003800000 */
.L_x_198:
[----:B------:R-:W-:Y:S02]  /*101e0*/  SEL R0, R0, RZ, P2 ;  /* 0x000000ff00007207 */ /* 0x000fe40001000000 */
[----:B------:R-:W-:Y:S01]  /*101f0*/  LOP3.LUT R2, R21, R2, RZ, 0x3c, !PT ;  /* 0x0000000215027212 */ /* 0x000fe200078e3cff */
[----:B------:R-:W-:Y:S06]  /*10200*/  @!P0 BRA `(.L_x_87) ;  /* 0x0000000000048947 */ /* 0x000fec0003800000 */
[----:B------:R-:W-:Y:S01]  /*10210*/  BPT.TRAP 0x1 ;  /* 0x000000040000795c */ /* 0x000fe20000300000 */
.L_x_87:
[----:B------:R-:W-:Y:S01]  /*10220*/  IMAD R5, R0, 0x8, R5 ;  /* 0x0000000800057824 */ /* 0x000fe200078e0205 */
[----:B------:R-:W-:-:S04]  /*10230*/  SHF.L.U32 R0, R2, 0x1f, RZ ;  /* 0x0000001f02007819 */ /* 0x000fc800000006ff */
[----:B------:R-:W2:Y:S02]  /*10240*/  SYNCS.PHASECHK.TRANS64.TRYWAIT P1, [R5+URZ+0x38840], R0 ;  /* 0x03884000050075a7 */ /* 0x000ea4000802017f */
[----:B--2---:R-:W-:Y:S05]  /*10250*/  @!P1 BRA `(.L_x_88) ;  /* 0x0000003800109947 */ /* 0x004fea0003800000 */
.L_x_199:
[----:B------:R-:W-:Y:S05]  /*10260*/  @!P0 BRA `(.L_x_89) ;  /* 0x0000000000048947 */ /* 0x000fea0003800000 */
[----:B------:R-:W-:Y:S01]  /*10270*/  BPT.TRAP 0x1 ;  /* 0x000000040000795c */ /* 0x000fe20000300000 */
.L_x_89:
[----:B------:R-:W3:Y:S02]  /*10280*/  SYNCS.PHASECHK.TRANS64.TRYWAIT P1, [R4+URZ+0x38860], R3 ;  /* 0x03886003040075a7 */ /* 0x000ee4000802017f */
[----:B---3--:R-:W-:Y:S05]  /*10290*/  @!P1 BRA `(.L_x_90) ;  /* 0x0000003800149947 */ /* 0x008fea0003800000 */
.L_x_200:
[----:B------:R-:W-:Y:S05]  /*102a0*/  @!P0 BRA `(.L_x_91) ;  /* 0x0000000000048947 */ /* 0x000fea0003800000 */
[----:B------:R-:W-:Y:S01]  /*102b0*/  BPT.TRAP 0x1 ;  /* 0x000000040000795c */ /* 0x000fe20000300000 */
.L_x_91:
[----:B------:R-:W4:Y:S02]  /*102c0*/  SYNCS.PHASECHK.TRANS64.TRYWAIT P1, [R5+URZ+0x38860], R0 ;  /* 0x03886000050075a7 */ /* 0x000f24000802017f */
[----:B----4-:R-:W-:Y:S05]  /*102d0*/  @!P1 BRA `(.L_x_92) ;  /* 0x0000003800189947 */ /* 0x010fea0003800000 */
.L_x_201:
[----:B------:R-:W-:Y:S05]  /*102e0*/  @!P0 BRA `(.L_x_93) ;  /* 0x0000000000048947 */ /* 0x000fea0003800000 */
[----:B------:R-:W-:Y:S01]  /*102f0*/  BPT.TRAP 0x1 ;  /* 0x000000040000795c */ /* 0x000fe20000300000 */
.L_x_93:
[----:B------:R-:W0:Y:S02]  /*10300*/  SYNCS.PHASECHK.TRANS64.TRYWAIT P1, [R4+URZ+0x38880], R3 ;  /* 0x03888003040075a7 */ /* 0x000e24000802017f */
[----:B0-----:R-:W-:Y:S05]  /*10310*/  @!P1 BRA `(.L_x_94) ;  /* 0x00000038001c9947 */ /* 0x001fea0003800000 */
.L_x_202:
[----:B------:R-:W-:Y:S05]  /*10320*/  @!P0 BRA `(.L_x_95) ;  /* 0x0000000000048947 */ /* 0x000fea0003800000 */
[----:B------:R-:W-:Y:S01]  /*10330*/  BPT.TRAP 0x1 ;  /* 0x000000040000795c */ /* 0x000fe20000300000 */
.L_x_95:
[----:B------:R0:W0:Y:S02]  /*10340*/  SYNCS.PHASECHK.TRANS64.TRYWAIT P0, [R5+URZ+0x38880], R0 ;  /* 0x03888000050075a7 */ /* 0x000024000800017f */
[----:B0-----:R-:W-:Y:S05]  /*10350*/  @!P0 NANOSLEEP.SYNCS 0x989680 ;  /* 0x009896800000895d */ /* 0x001fea0003900000 */
[----:B------:R-:W0:Y:S02]  /*10360*/  @!P0 SYNCS.PHASECHK.TRANS64 P0, [R5+URZ+0x38880], R0 ;  /* 0x03888000050085a7 */ /* 0x000e24000800007f */
[----:B0-----:R-:W-:Y:S05]  /*10370*/  @!P0 BRA `(.L_x_95) ;  /* 0xfffffffc00f08947 */ /* 0x001fea000383ffff */
.L_x_8:
[----:B------:R-:W-:Y:S05]  /*10380*/  BSYNC B6 ;  /* 0x0000000000067941 */ /* 0x000fea0003800000 */
.L_x_5:
[----:B------:R-:W-:Y:S05]  /*10390*/  EXIT ;  /* 0x000000000000794d */ /* 0x000fea0003800000 */
.L_x_12:
[----:B0-----:R-:W-:-:S04]  /*103a0*/  IMAD.U32 R5, RZ, RZ, UR41 ;  /* 0x00000029ff057e24 */ /* 0x001fc8000f8e00ff */
[----:B------:R0:W1:Y:S03]  /*103b0*/  SYNCS.PHASECHK.TRANS64.TRYWAIT P0, [R5+URZ+0x38800], R4 ;  /* 0x03880004050075a7 */ /* 0x000066000800017f */
[----:B-1----:R-:W-:Y:S05]  /*103c0*/  @!P0 NANOSLEEP.SYNCS 0x989680 ;  /* 0x009896800000895d */ /* 0x002fea0003900000 */
[----:B------:R-:W1:Y:S02]  /*103d0*/  @!P0 SYNCS.PHASECHK.TRANS64 P0, [R5+URZ+0x38800], R4 ;  /* 0x03880004050085a7 */ /* 0x000e64000800007f */
[----:B-1----:R-:W-:Y:S05]  /*103e0*/  @!P0 BRA `(.L_x_12) ;  /* 0xfffffffc00ec8947 */ /* 0x002fea000383ffff */
[----:B------:R-:W-:Y:S05]  /*103f0*/  BRA `(.L_x_96) ;  /* 0xffffff1000d87947 */ /* 0x000fea000383ffff */
.L_x_16:
[----:B0-----:R-:W-:-:S04]  /*10400*/  IMAD.U32 R5, RZ, RZ, UR41 ;  /* 0x00000029ff057e24 */ /* 0x001fc8000f8e00ff */
[----:B------:R0:W2:Y:S03]  /*10410*/  SYNCS.PHASECHK.TRANS64.TRYWAIT P1, [R5+URZ+0x38830], R4 ;  /* 0x03883004050075a7 */ /* 0x0000a6000802017f */
[----:B--2---:R-:W-:Y:S05]  /*10420*/  @!P1 NANOSLEEP.SYNCS 0x989680 ;  /* 0x009896800000995d */ /* 0x004fea0003900000 */
[----:B------:R-:W2:Y:S02]  /*10430*/  @!P1 SYNCS.PHASECHK.TRANS64 P1, [R5+URZ+0x38830], R4 ;  /* 0x03883004050095a7 */ /* 0x000ea4000802007f */
[----:B--2---:R-:W-:Y:S05]  /*10440*/  @!P1 BRA `(.L_x_16) ;  /* 0xfffffffc00ec9947 */ /* 0x004fea000383ffff */
[----:B------:R-:W-:Y:S05]  /*10450*/  BRA `(.L_x_15) ;  /* 0xffffff1000f47947 */ /* 0x000fea000383ffff */
.L_x_21:
[----:B---3--:R-:W-:-:S04]  /*10460*/  IMAD.U32 R7, RZ, RZ, UR41 ;  /* 0x00000029ff077e24 */ /* 0x008fc8000f8e00ff */
[----:B------:R3:W4:Y:S03]  /*10470*/  SYNCS.PHASECHK.TRANS64.TRYWAIT P1, [R7+URZ+0x38850], R4 ;  /* 0x03885004070075a7 */ /* 0x000726000802017f */
[----:B----4-:R-:W-:Y:S05]  /*10480*/  @!P1 NANOSLEEP.SYNCS 0x989680 ;  /* 0x009896800000995d */ /* 0x010fea0003900000 */
[----:B------:R-:W4:Y:S02]  /*10490*/  @!P1 SYNCS.PHASECHK.TRANS64 P1, [R7+URZ+0x38850], R4 ;  /* 0x03885004070095a7 */ /* 0x000f24000802007f */
[----:B----4-:R-:W-:Y:S05]  /*104a0*/  @!P1 BRA `(.L_x_21) ;  /* 0xfffffffc00ec9947 */ /* 0x010fea000383ffff */
[----:B------:R-:W-:Y:S05]  /*104b0*/  BRA `(.L_x_20) ;  /* 0xffffff3800747947 */ /* 0x000fea000383ffff */
.L_x_27:
[----:B0-----:R-:W-:Y:S02]  /*104c0*/  IMAD.U32 R2, RZ, RZ, UR51 ;  /* 0x00000033ff027e24 */ /* 0x001fe4000f8e00ff */
[----:B------:R-:W-:-:S04]  /*104d0*/  IMAD.U32 R9, RZ, RZ, UR52 ;  /* 0x00000034ff097e24 */ /* 0x000fc8000f8e00ff */
[----:B------:R0:W1:Y:S03]  /*104e0*/  SYNCS.PHASECHK.TRANS64.TRYWAIT P2, [R2+URZ+0x38830], R9 ;  /* 0x03883009020075a7 */ /* 0x000066000804017f */
[----:B-1----:R-:W-:Y:S05]  /*104f0*/  @!P2 NANOSLEEP.SYNCS 0x989680 ;  /* 0x009896800000a95d */ /* 0x002fea0003900000 */
[----:B------:R-:W1:Y:S02]  /*10500*/  @!P2 SYNCS.PHASECHK.TRANS64 P2, [R2+URZ+0x38830], R9 ;  /* 0x038830090200a5a7 */ /* 0x000e64000804007f */
[----:B-1----:R-:W-:Y:S05]  /*10510*/  @!P2 BRA `(.L_x_27) ;  /* 0xfffffffc00e8a947 */ /* 0x002fea000383ffff */
[----:B------:R-:W-:Y:S05]  /*10520*/  BRA `(.L_x_26) ;  /* 0xffffff3c00687947 */ /* 0x000fea000383ffff */
.L_x_32:
[----:B0-----:R-:W-:Y:S02]  /*10530*/  IMAD.U32 R4, RZ, RZ, UR51 ;  /* 0x00000033ff047e24 */ /* 0x001fe4000f8e00ff */
[----:B------:R-:W-:-:S04]  /*10540*/  IMAD.U32 R7, RZ, RZ, UR52 ;  /* 0x00000034ff077e24 */ /* 0x000fc8000f8e00ff */
[----:B------:R0:W1:Y:S03]  /*10550*/  SYNCS.PHASECHK.TRANS64.TRYWAIT P2, [R4+URZ+0x38850], R7 ;  /* 0x03885007040075a7 */ /* 0x000066000804017f */
[----:B-1----:R-:W-:Y:S05]  /*10560*/  @!P2 NANOSLEEP.SYNCS 0x989680 ;  /* 0x009896800000a95d */ /* 0x002fea0003900000 */
[----:B------:R-:W1:Y:S02]  /*10570*/  @!P2 SYNCS.PHASECHK.TRANS64 P2, [R4+URZ+0x38850], R7 ;  /* 0x038850070400a5a7 */ /* 0x000e64000804007f */
[----:B-1----:R-:W-:Y:S05]  /*10580*/  @!P2 BRA `(.L_x_32) ;  /* 0xfffffffc00e8a947 */ /* 0x002fea000383ffff */
[----:B------:R-:W-:Y:S05]  /*10590*/  BRA `(.L_x_31) ;  /* 0xffffff6000fc7947 */ /* 0x000fea000383ffff */
.L_x_46:
[----:B------:R-:W-:Y:S01]  /*105a0*/  IMAD.MOV.U32 R13, RZ, RZ, R22 ;  /* 0x000000ffff0d7224 */ /* 0x000fe200078e0016 */
[----:B------:R-:W-:Y:S01]  /*105b0*/  MOV R12, RZ ;  /* 0x000000ff000c7202 */ /* 0x000fe20000000f00 */
[----:B------:R-:W-:Y:S02]  /*105c0*/  IMAD.MOV.U32 R11, RZ, RZ, 0x1f ;  /* 0x0000001fff0b7424 */ /* 0x000fe400078e00ff */
[----:B------:R-:W-:-:S07]  /*105d0*/  IMAD.MOV.U32 R15, RZ, RZ, -0x1 ;  /* 0xffffffffff0f7424 */ /* 0x000fce00078e00ff */
[----:B-----5:R-:W-:Y:S05]  /*105e0*/  WARPSYNC.COLLECTIVE R15, `(.L_x_97) ;  /* 0x000000000f087348 */ /* 0x020fea0003c00000 */
[----:B------:R0:W1:Y:S02]  /*105f0*/  SHFL.IDX P6, R14, R13, R12, R11 ;  /* 0x0000000c0d0e7389 */ /* 0x00006400000c000b */
[----:B01---5:R-:W-:Y:S01]  /*10600*/  ENDCOLLECTIVE ;  /* 0x000000000000791b */ /* 0x023fe20003800000 */
.L_x_97:
[----:B------:R-:W-:Y:S05]  /*10610*/  BRA `(.L_x_98) ;  /* 0xffffffbc00587947 */ /* 0x000fea000383ffff */
.L_x_48:
[----:B0-----:R-:W-:-:S04]  /*10620*/  IMAD.U32 R2, RZ, RZ, UR42 ;  /* 0x0000002aff027e24 */ /* 0x001fc8000f8e00ff */
[----:B------:R0:W1:Y:S03]  /*10630*/  SYNCS.PHASECHK.TRANS64.TRYWAIT P0, [R2+URZ+0x38880], R19 ;  /* 0x03888013020075a7 */ /* 0x000066000800017f */
[----:B-1----:R-:W-:Y:S05]  /*10640*/  @!P0 NANOSLEEP.SYNCS 0x989680 ;  /* 0x009896800000895d */ /* 0x002fea0003900000 */
[----:B------:R-:W1:Y:S02]  /*10650*/  @!P0 SYNCS.PHASECHK.TRANS64 P0, [R2+URZ+0x38880], R19 ;  /* 0x03888013020085a7 */ /* 0x000e64000800007f */
[----:B-1----:R-:W-:Y:S05]  /*10660*/  @!P0 BRA `(.L_x_48) ;  /* 0xfffffffc00ec8947 */ /* 0x002fea000383ffff */
[----:B------:R-:W-:Y:S05]  /*10670*/  BRA `(.L_x_99) ;  /* 0xffffffbc00ac7947 */ /* 0x000fea000383ffff */
.L_x_49:
[----:B------:R-:W-:Y:S01]  /*10680*/  BSSY B0, `(.L_x_100) ;  /* 0x0000008000007945 */ /* 0x000fe20003800000 */
[----:B------:R-:W-:Y:S02]  /*10690*/  IMAD.MOV.U32 R13, RZ, RZ, R7 ;  /* 0x000000ffff0d7224 */ /* 0x000fe400078e0007 */
[----:B------:R-:W-:Y:S02]  /*106a0*/  IMAD.MOV.U32 R12, RZ, RZ, RZ ;  /* 0x000000ffff0c7224 */ /* 0x000fe400078e00ff */
[----:B------:R-:W-:Y:S02]  /*106b0*/  IMAD.MOV.U32 R11, RZ, RZ, 0x181f ;  /* 0x0000181fff0b7424 */ /* 0x000fe400078e00ff */
[----:B------:R-:W-:-:S07]  /*106c0*/  IMAD.MOV.U32 R15, RZ, RZ, -0x1 ;  /* 0xffffffffff0f7424 */ /* 0x000fce00078e00ff */
[----:B------:R-:W-:Y:S05]  /*106d0*/  WARPSYNC.COLLECTIVE R15, `(.L_x_101) ;  /* 0x000000000f087348 */ /* 0x000fea0003c00000 */
[----:B------:R0:W1:Y:S02]  /*106e0*/  SHFL.IDX P6, R14, R13, R12, R11 ;  /* 0x0000000c0d0e7389 */ /* 0x00006400000c000b */
[----:B01----:R-:W-:Y:S01]  /*106f0*/  ENDCOLLECTIVE ;  /* 0x000000000000791b */ /* 0x003fe20003800000 */
.L_x_101:
[----:B------:R-:W-:Y:S05]  /*10700*/  BSYNC B0 ;  /* 0x0000000000007941 */ /* 0x000fea0003800000 */
.L_x_100:
[----:B------:R-:W0:Y:S01]  /*10710*/  LDC R21, c[0x0][0x2f4] ;  /* 0x0000bd00ff157b82 */ /* 0x000e220000000800 */
[----:B------:R-:W-:Y:S01]  /*10720*/  IMAD.MOV.U32 R13, RZ, RZ, R6 ;  /* 0x000000ffff0d7224 */ /* 0x000fe200078e0006 */
[----:B------:R-:W-:Y:S01]  /*10730*/  ISETP.GE.AND P3, PT, R5, 0x11, PT ;  /* 0x000000110500780c */ /* 0x000fe20003f66270 */
[----:B------:R-:W-:Y:S01]  /*10740*/  IMAD.MOV.U32 R12, RZ, RZ, RZ ;  /* 0x000000ffff0c7224 */ /* 0x000fe200078e00ff */
[----:B------:R-:W-:Y:S01]  /*10750*/  LOP3.LUT R23, R23, 0xffffffdf, RZ, 0xc0, !PT ;  /* 0xffffffdf17177812 */ /* 0x000fe200078ec0ff */
[----:B------:R-:W-:Y:S01]  /*10760*/  IMAD.MOV.U32 R11, RZ, RZ, 0x181f ;  /* 0x0000181fff0b7424 */ /* 0x000fe200078e00ff */
[C---:B------:R-:W-:Y:S01]  /*10770*/  ISETP.GE.AND P5, PT, R5.reuse, 0x31, PT ;  /* 0x000000310500780c */ /* 0x040fe20003fa6270 */
[----:B------:R-:W-:Y:S01]  /*10780*/  IMAD.MOV.U32 R15, RZ, RZ, -0x1 ;  /* 0xffffffffff0f7424 */ /* 0x000fe200078e00ff */
[----:B------:R-:W-:Y:S01]  /*10790*/  ISETP.GE.AND P4, PT, R5, 0x41, PT ;  /* 0x000000410500780c */ /* 0x000fe20003f86270 */
[----:B------:R-:W-:Y:S02]  /*107a0*/  IMAD.MOV.U32 R3, RZ, RZ, R14 ;  /* 0x000000ffff037224 */ /* 0x000fe400078e000e */
[----:B------:R-:W-:-:S10]  /*107b0*/  VIADD R22, R37, UR42 ;  /* 0x0000002a25167c36 */ /* 0x000fd40008000000 */
[----:B0-----:R-:W-:Y:S05]  /*107c0*/  WARPSYNC.COLLECTIVE R15, `(.L_x_102) ;  /* 0x000000000f087348 */ /* 0x001fea0003c00000 */
[----:B------:R1:W2:Y:S02]  /*107d0*/  SHFL.IDX P6, R14, R13, R12, R11 ;  /* 0x0000000c0d0e7389 */ /* 0x0002a400000c000b */
[----:B012---:R-:W-:Y:S01]  /*107e0*/  ENDCOLLECTIVE ;  /* 0x000000000000791b */ /* 0x007fe20003800000 */
.L_x_102:
[----:B------:R-:W-:Y:S02]  /*107f0*/  @P3 LOP3.LUT R23, R23, 0x20, RZ, 0xfc, !PT ;  /* 0x0000002017173812 */ /* 0x000fe400078efcff */
[----:B------:R-:W-:Y:S02]  /*10800*/  ISETP.GE.AND P3, PT, R5, 0x51, PT ;  /* 0x000000510500780c */ /* 0x000fe40003f66270 */
[----:B------:R-:W-:Y:S02]  /*10810*/  LOP3.LUT R23, R23, 0xffffffef, RZ, 0xc0, !PT ;  /* 0xffffffef17177812 */ /* 0x000fe400078ec0ff */
[----:B------:R-:W-:Y:S01]  /*10820*/  ISETP.GE.AND P1, PT, R32, R21, PT ;  /* 0x000000152000720c */ /* 0x000fe20003f26270 */
[----:B------:R-:W-:Y:S02]  /*10830*/  IMAD.MOV.U32 R13, RZ, RZ, R7 ;  /* 0x000000ffff0d7224 */ /* 0x000fe400078e0007 */
[----:B------:R-:W-:Y:S01]  /*10840*/  IMAD.MOV.U32 R12, RZ, RZ, 0x1 ;  /* 0x00000001ff0c7424 */ /* 0x000fe200078e00ff */
[----:B------:R-:W-:-:S02]  /*10850*/  ISETP.LT.OR P2, PT, R5, 0x1, P1 ;  /* 0x000000010500780c */ /* 0x000fc40000f41670 */
[----:B------:R-:W-:-:S13]  /*10860*/  IADD3 R2, P0, R32, R14, RZ ;  /* 0x0000000e20027210 */ /* 0x000fda0007f1e0ff */
[----:B------:R-:W-:Y:S05]  /*10870*/  WARPSYNC.COLLECTIVE R15, `(.L_x_103) ;  /* 0x000000000f087348 */ /* 0x000fea0003c00000 */
[----:B------:R0:W1:Y:S02]  /*10880*/  SHFL.IDX P6, R14, R13, R12, R11 ;  /* 0x0000000c0d0e7389 */ /* 0x00006400000c000b */
[----:B01----:R-:W-:Y:S01]  /*10890*/  ENDCOLLECTIVE ;  /* 0x000000000000791b */ /* 0x003fe20003800000 */
.L_x_103:
[----:B------:R-:W-:Y:S02]  /*108a0*/  IADD3.X R3, RZ, R3, RZ, P0, !PT ;  /* 0x00000003ff037210 */ /* 0x000fe400007fe4ff */
[----:B------:R-:W-:-:S03]  /*108b0*/  ISETP.GE.AND P0, PT, R17, R21, PT ;  /* 0x000000151100720c */ /* 0x000fc60003f06270 */
[----:B------:R-:W-:Y:S01]  /*108c0*/  @!PT LDS RZ, [RZ] ;  /* 0x00000000fffff984 */ /* 0x000fe20000000800 */
[----:B------:R-:W-:Y:S01]  /*108d0*/  @!PT LDS RZ, [RZ] ;  /* 0x00000000fffff984 */ /* 0x000fe20000000800 */
[----:B------:R-:W-:Y:S01]  /*108e0*/  @!PT LDS RZ, [RZ] ;  /* 0x00000000fffff984 */ /* 0x000fe20000000800 */
[----:B------:R-:W-:Y:S01]  /*108f0*/  LDGSTS.E.BYPASS.LTC128B.128 [R22+0x10400], desc[UR46][R2.64], !P2 ;  /* 0x1040000002167fae */ /* 0x000fe2000d101d6e */
[----:B------:R-:W-:Y:S01]  /*10900*/  ISETP.LT.OR P2, PT, R5, 0x1, P0 ;  /* 0x000000010500780c */ /* 0x000fe20000741670 */
[----:B------:R-:W-:-:S12]  /*10910*/  IMAD.MOV.U32 R13, RZ, RZ, R6 ;  /* 0x000000ffff0d7224 */ /* 0x000fd800078e0006 */
[----:B------:R0:W-:Y:S02]  /*10920*/  LDGSTS.E.BYPASS.LTC128B.128 [R22+0x14400], desc[UR46][R2.64+0x80], !P2 ;  /* 0x1440008002167fae */ /* 0x0001e4000d101d6e */
[----:B0-----:R-:W-:-:S07]  /*10930*/  IMAD.MOV.U32 R3, RZ, RZ, R14 ;  /* 0x000000ffff037224 */ /* 0x001fce00078e000e */
[----:B------:R-:W-:Y:S05]  /*10940*/  WARPSYNC.COLLECTIVE R15, `(.L_x_104) ;  /* 0x000000000f087348 */ /* 0x000fea0003c00000 */
[----:B------:R0:W1:Y:S02]  /*10950*/  SHFL.IDX P6, R14, R13, R12, R11 ;  /* 0x0000000c0d0e7389 */ /* 0x00006400000c000b */
[----:B01----:R-:W-:Y:S01]  /*10960*/  ENDCOLLECTIVE ;  /* 0x000000000000791b */ /* 0x003fe20003800000 */
.L_x_104:
[----:B------:R-:W-:Y:S02]  /*10970*/  IMAD.MOV.U32 R13, RZ, RZ, R7 ;  /* 0x000000ffff0d7224 */ /* 0x000fe400078e0007 */
[----:B------:R-:W-:Y:S01]  /*10980*/  IMAD.MOV.U32 R12, RZ, RZ, 0x2 ;  /* 0x00000002ff0c7424 */ /* 0x000fe200078e00ff */
[----:B------:R-:W-:-:S13]  /*10990*/  IADD3 R2, P2, R32, R14, RZ ;  /* 0x0000000e20027210 */ /* 0x000fda0007f5e0ff */
[----:B------:R-:W-:Y:S05]  /*109a0*/  WARPSYNC.COLLECTIVE R15, `(.L_x_105) ;  /* 0x000000000f087348 */ /* 0x000fea0003c00000 */
[----:B------:R0:W1:Y:S02]  /*109b0*/  SHFL.IDX P6, R14, R13, R12, R11 ;  /* 0x0000000c0d0e7389 */ /* 0x00006400000c000b */
[----:B01----:R-:W-:Y:S01]  /*109c0*/  ENDCOLLECTIVE ;  /* 0x000000000000791b */ /* 0x003fe20003800000 */
.L_x_105:
[----:B------:R-:W-:Y:S01]  /*109d0*/  IMAD.X R3, RZ, RZ, R3, P2 ;  /* 0x000000ffff037224 */ /* 0x000fe200010e0603 */
[----:B------:R-:W-:Y:S01]  /*109e0*/  ISETP.LT.OR P2, PT, R5, 0x11, P1 ;  /* 0x000000110500780c */ /* 0x000fe20000f41670 */
[----:B------:R-:W-:-:S12]  /*109f0*/  IMAD.MOV.U32 R13, RZ, RZ, R6 ;  /* 0x000000ffff0d7224 */ /* 0x000fd800078e0006 */
[----:B------:R-:W-:Y:S01]  /*10a00*/  @!PT LDS RZ, [RZ] ;  /* 0x00000000fffff984 */ /* 0x000fe20000000800 */
[----:B------:R-:W-:Y:S01]  /*10a10*/  @!PT LDS RZ, [RZ] ;  /* 0x00000000fffff984 */ /* 0x000fe20000000800 */
[----:B------:R-:W-:Y:S01]  /*10a20*/  @!PT LDS RZ, [RZ] ;  /* 0x00000000fffff984 */ /* 0x000fe20000000800 */
[----:B------:R-:W-:Y:S01]  /*10a30*/  LDGSTS.E.BYPASS.LTC128B.128 [R22+0x10c00], desc[UR46][R2.64], !P2 ;  /* 0x10c0000002167fae */ /* 0x000fe2000d101d6e */
[----:B------:R-:W-:-:S13]  /*10a40*/  ISETP.LT.OR P2, PT, R5, 0x11, P0 ;  /* 0x000000110500780c */ /* 0x000fda0000741670 */
[----:B------:R0:W-:Y:S02]  /*10a50*/  LDGSTS.E.BYPASS.LTC128B.128 [R22+0x14c00], desc[UR46][R2.64+0x80], !P2 ;  /* 0x14c0008002167fae */ /* 0x0001e4000d101d6e */
[----:B0-----:R-:W-:-:S07]  /*10a60*/  IMAD.MOV.U32 R3, RZ, RZ, R14 ;  /* 0x000000ffff037224 */ /* 0x001fce00078e000e */
[----:B------:R-:W-:Y:S05]  /*10a70*/  WARPSYNC.COLLECTIVE R15, `(.L_x_106) ;  /* 0x000000000f087348 */ /* 0x000fea0003c00000 */
[----:B------:R0:W1:Y:S02]  /*10a80*/  SHFL.IDX P6, R14, R13, R12, R11 ;  /* 0x0000000c0d0e7389 */ /* 0x00006400000c000b */
[----:B01----:R-:W-:Y:S01]  /*10a90*/  ENDCOLLECTIVE ;  /* 0x000000000000791b */ /* 0x003fe20003800000 */
.L_x_106:
[----:B------:R-:W-:Y:S01]  /*10aa0*/  IMAD.MOV.U32 R13, RZ, RZ, R7 ;  /* 0x000000ffff0d7224 */ /* 0x000fe200078e0007 */
[----:B------:R-:W-:Y:S02]  /*10ab0*/  MOV R12, 0x3 ;  /* 0x00000003000c7802 */ /* 0x000fe40000000f00 */
[----:B------:R-:W-:-:S13]  /*10ac0*/  IADD3 R2, P2, R32, R14, RZ ;  /* 0x0000000e20027210 */ /* 0x000fda0007f5e0ff */
[----:B------:R-:W-:Y:S05]  /*10ad0*/  WARPSYNC.COLLECTIVE R15, `(.L_x_107) ;  /* 0x000000000f087348 */ /* 0x000fea0003c00000 */
[----:B------:R0:W1:Y:S02]  /*10ae0*/  SHFL.IDX P6, R14, R13, R12, R11 ;  /* 0x0000000c0d0e7389 */ /* 0x00006400000c000b */
[----:B01----:R-:W-:Y:S01]  /*10af0*/  ENDCOLLECTIVE ;  /* 0x000000000000791b */ /* 0x003fe20003800000 */
.L_x_107:
        /* <DEDUP_REMOVED lines=13> */
.L_x_108:
[----:B------:R-:W-:Y:S02]  /*10bd0*/  IMAD.MOV.U32 R13, RZ, RZ, R7 ;  /* 0x000000ffff0d7224 */ /* 0x000fe400078e0007 */
[----:B------:R-:W-:Y:S01]  /*10be0*/  IMAD.MOV.U32 R12, RZ, RZ, 0x4 ;  /* 0x00000004ff0c7424 */ /* 0x000fe200078e00ff */
[----:B------:R-:W-:-:S13]  /*10bf0*/  IADD3 R2, P2, R32, R14, RZ ;  /* 0x0000000e20027210 */ /* 0x000fda0007f5e0ff */
[----:B------:R-:W-:Y:S05]  /*10c00*/  WARPSYNC.COLLECTIVE R15, `(.L_x_109) ;  /* 0x000000000f087348 */ /* 0x000fea0003c00000 */
[----:B------:R0:W1:Y:S02]  /*10c10*/  SHFL.IDX P6, R14, R13, R12, R11 ;  /* 0x0000000c0d0e7389 */ /* 0x00006400000c000b */
[----:B01----:R-:W-:Y:S01]  /*10c20*/  ENDCOLLECTIVE ;  /* 0x000000000000791b */ /* 0x003fe20003800000 */
.L_x_109:
        /* <DEDUP_REMOVED lines=13> */
.L_x_110:
[----:B------:R-:W-:Y:S02]  /*10d00*/  IMAD.MOV.U32 R13, RZ, RZ, R7 ;  /* 0x000000ffff0d7224 */ /* 0x000fe400078e0007 */
[----:B------:R-:W-:Y:S01]  /*10d10*/  IMAD.MOV.U32 R12, RZ, RZ, 0x5 ;  /* 0x00000005ff0c7424 */ /* 0x000fe200078e00ff */
[----:B------:R-:W-:-:S13]  /*10d20*/  IADD3 R2, P2, R32, R14, RZ ;  /* 0x0000000e20027210 */ /* 0x000fda0007f5e0ff */
[----:B------:R-:W-:Y:S05]  /*10d30*/  WARPSYNC.COLLECTIVE R15, `(.L_x_111) ;  /* 0x000000000f087348 */ /* 0x000fea0003c00000 */
[----:B------:R0:W1:Y:S02]  /*10d40*/  SHFL.IDX P6, R14, R13, R12, R11 ;  /* 0x0000000c0d0e7389 */ /* 0x00006400000c000b */
[----:B01----:R-:W-:Y:S01]  /*10d50*/  ENDCOLLECTIVE ;  /* 0x000000000000791b */ /* 0x003fe20003800000 */
.L_x_111:
        /* <DEDUP_REMOVED lines=13> */
.L_x_112:
[----:B------:R-:W-:Y:S02]  /*10e30*/  IMAD.MOV.U32 R13, RZ, RZ, R7 ;  /* 0x000000ffff0d7224 */ /* 0x000fe400078e0007 */
[----:B------:R-:W-:Y:S01]  /*10e40*/  IMAD.MOV.U32 R12, RZ, RZ, 0x6 ;  /* 0x00000006ff0c7424 */ /* 0x000fe200078e00ff */
[----:B------:R-:W-:-:S13]  /*10e50*/  IADD3 R2, P2, R32, R14, RZ ;  /* 0x0000000e20027210 */ /* 0x000fda0007f5e0ff */
[----:B------:R-:W-:Y:S05]  /*10e60*/  WARPSYNC.COLLECTIVE R15, `(.L_x_113) ;  /* 0x000000000f087348 */ /* 0x000fea0003c00000 */
[----:B------:R0:W1:Y:S02]  /*10e70*/  SHFL.IDX P6, R14, R13, R12, R11 ;  /* 0x0000000c0d0e7389 */ /* 0x00006400000c000b */
[----:B01----:R-:W-:Y:S01]  /*10e80*/  ENDCOLLECTIVE ;  /* 0x000000000000791b */ /* 0x003fe20003800000 */
.L_x_113:
[----:B------:R-:W-:Y:S02]  /*10e90*/  IADD3.X R3, RZ, R3, RZ, P2, !PT ;  /* 0x00000003ff037210 */ /* 0x000fe400017fe4ff */
        /* <DEDUP_REMOVED lines=12> */
.L_x_114:
[----:B------:R-:W-:Y:S02]  /*10f60*/  IMAD.MOV.U32 R13, RZ, RZ, R7 ;  /* 0x000000ffff0d7224 */ /* 0x000fe400078e0007 */
[----:B------:R-:W-:Y:S01]  /*10f70*/  IMAD.MOV.U32 R12, RZ, RZ, 0x7 ;  /* 0x00000007ff0c7424 */ /* 0x000fe200078e00ff */
[----:B------:R-:W-:-:S13]  /*10f80*/  IADD3 R2, P2, R32, R14, RZ ;  /* 0x0000000e20027210 */ /* 0x000fda0007f5e0ff */
[----:B------:R-:W-:Y:S05]  /*10f90*/  WARPSYNC.COLLECTIVE R15, `(.L_x_115) ;  /* 0x000000000f087348 */ /* 0x000fea0003c00000 */
[----:B------:R0:W1:Y:S02]  /*10fa0*/  SHFL.IDX P6, R14, R13, R12, R11 ;  /* 0x0000000c0d0e7389 */ /* 0x00006400000c000b */
[----:B01----:R-:W-:Y:S01]  /*10fb0*/  ENDCOLLECTIVE ;  /* 0x000000000000791b */ /* 0x003fe20003800000 */
.L_x_115:
[----:B------:R-:W-:Y:S01]  /*10fc0*/  IMAD.X R3, RZ, RZ, R3, P2 ;  /* 0x000000ffff037224 */ /* 0x000fe200010e0603 */
[----:B------:R-:W-:Y:S01]  /*10fd0*/  ISETP.LT.OR P2, PT, R5, 0x61, P1 ;  /* 0x000000610500780c */ /* 0x000fe20000f41670 */
[----:B------:R-:W-:-:S12]  /*10fe0*/  IMAD.MOV.U32 R13, RZ, RZ, R6 ;  /* 0x000000ffff0d7224 */ /* 0x000fd800078e0006 */
[----:B------:R-:W-:Y:S01]  /*10ff0*/  @!PT LDS RZ, [RZ] ;  /* 0x00000000fffff984 */ /* 0x000fe20000000800 */
[----:B------:R-:W-:Y:S01]  /*11000*/  @!PT LDS RZ, [RZ] ;  /* 0x00000000fffff984 */ /* 0x000fe20000000800 */
[----:B------:R-:W-:Y:S01]  /*11010*/  @!PT LDS RZ, [RZ] ;  /* 0x00000000fffff984 */ /* 0x000fe20000000800 */
[----:B------:R0:W-:Y:S01]  /*11020*/  LDGSTS.E.BYPASS.LTC128B.128 [R22+0x13400], desc[UR46][R2.64], !P2 ;  /* 0x1340000002167fae */ /* 0x0001e2000d101d6e */
[----:B------:R-:W-:Y:S01]  /*11030*/  ISETP.LT.OR P2, PT, R5, 0x61, P0 ;  /* 0x000000610500780c */ /* 0x000fe20000741670 */
[----:B------:R-:W-:-:S12]  /*11040*/  IMAD.MOV.U32 R10, RZ, RZ, R14 ;  /* 0x000000ffff0a7224 */ /* 0x000fd800078e000e */
[----:B0-----:R-:W-:Y:S05]  /*11050*/  WARPSYNC.COLLECTIVE R15, `(.L_x_116) ;  /* 0x000000000f087348 */ /* 0x001fea0003c00000 */
[----:B------:R1:W2:Y:S02]  /*11060*/  SHFL.IDX P6, R14, R13, R12, R11 ;  /* 0x0000000c0d0e7389 */ /* 0x0002a400000c000b */
[----:B012---:R-:W-:Y:S01]  /*11070*/  ENDCOLLECTIVE ;  /* 0x000000000000791b */ /* 0x007fe20003800000 */
.L_x_116:
[----:B------:R-:W-:Y:S01]  /*11080*/  @!PT LDS RZ, [RZ] ;  /* 0x00000000fffff984 */ /* 0x000fe20000000800 */
[----:B------:R-:W-:Y:S01]  /*11090*/  @!PT LDS RZ, [RZ] ;  /* 0x00000000fffff984 */ /* 0x000fe20000000800 */
[----:B------:R-:W-:Y:S01]  /*110a0*/  @!PT LDS RZ, [RZ] ;  /* 0x00000000fffff984 */ /* 0x000fe20000000800 */
[----:B------:R0:W-:Y:S01]  /*110b0*/  LDGSTS.E.BYPASS.LTC128B.128 [R22+0x17400], desc[UR46][R2.64+0x80], !P2 ;  /* 0x1740008002167fae */ /* 0x0001e2000d101d6e */
[----:B------:R-:W-:-:S13]  /*110c0*/  ISETP.GE.AND P2, PT, R5, 0x21, PT ;  /* 0x000000210500780c */ /* 0x000fda0003f46270 */
[----:B------:R-:W-:Y:S02]  /*110d0*/  @P2 LOP3.LUT R23, R23, 0x10, RZ, 0xfc, !PT ;  /* 0x0000001017172812 */ /* 0x000fe400078efcff */
[----:B------:R-:W-:Y:S02]  /*110e0*/  ISETP.GE.AND P2, PT, R5, 0x61, PT ;  /* 0x000000610500780c */ /* 0x000fe40003f46270 */
[----:B------:R-:W-:Y:S02]  /*110f0*/  LOP3.LUT R23, R23, 0xffffffbf, RZ, 0xc0, !PT ;  /* 0xffffffbf17177812 */ /* 0x000fe400078ec0ff */
[----:B------:R-:W-:-:S13]  /*11100*/  ISETP.GE.AND P6, PT, R5, 0x71, PT ;  /* 0x000000710500780c */ /* 0x000fda0003fc6270 */
[----:B------:R-:W-:Y:S01]  /*11110*/  @P6 LOP3.LUT R23, R23, 0x40, RZ, 0xfc, !PT ;  /* 0x0000004017176812 */ /* 0x000fe200078efcff */
[----:B0-----:R-:W-:Y:S06]  /*11120*/  BRA `(.L_x_117) ;  /* 0xffffffb800b07947 */ /* 0x001fec000383ffff */
.L_x_52:
[----:B0-----:R-:W-:-:S04]  /*11130*/  IMAD.U32 R2, RZ, RZ, UR42 ;  /* 0x0000002aff027e24 */ /* 0x001fc8000f8e00ff */
[----:B------:R0:W1:Y:S03]  /*11140*/  SYNCS.PHASECHK.TRANS64.TRYWAIT P0, [R2+URZ+0x38840], R19 ;  /* 0x03884013020075a7 */ /* 0x000066000800017f */
[----:B-1----:R-:W-:Y:S05]  /*11150*/  @!P0 NANOSLEEP.SYNCS 0x989680 ;  /* 0x009896800000895d */ /* 0x002fea0003900000 */
[----:B------:R-:W1:Y:S02]  /*11160*/  @!P0 SYNCS.PHASECHK.TRANS64 P0, [R2+URZ+0x38840], R19 ;  /* 0x03884013020085a7 */ /* 0x000e64000800007f */
[----:B-1----:R-:W-:Y:S05]  /*11170*/  @!P0 BRA `(.L_x_52) ;  /* 0xfffffffc00ec8947 */ /* 0x002fea000383ffff */
[----:B------:R-:W-:Y:S05]  /*11180*/  BRA `(.L_x_118) ;  /* 0xffffffb800f47947 */ /* 0x000fea000383ffff */
.L_x_53:
[----:B------:R-:W-:Y:S01]  /*11190*/  BSSY B0, `(.L_x_119) ;  /* 0x0000008000007945 */ /* 0x000fe20003800000 */
[----:B------:R-:W-:Y:S01]  /*111a0*/  IMAD.MOV.U32 R13, RZ, RZ, R4 ;  /* 0x000000ffff0d7224 */ /* 0x000fe200078e0004 */
[----:B------:R-:W-:Y:S01]  /*111b0*/  MOV R11, 0x181f ;  /* 0x0000181f000b7802 */ /* 0x000fe20000000f00 */
[----:B------:R-:W-:Y:S02]  /*111c0*/  IMAD.MOV.U32 R12, RZ, RZ, RZ ;  /* 0x000000ffff0c7224 */ /* 0x000fe400078e00ff */
[----:B------:R-:W-:-:S07]  /*111d0*/  IMAD.MOV.U32 R15, RZ, RZ, -0x1 ;  /* 0xffffffffff0f7424 */ /* 0x000fce00078e00ff */
[----:B------:R-:W-:Y:S05]  /*111e0*/  WARPSYNC.COLLECTIVE R15, `(.L_x_120) ;  /* 0x000000000f087348 */ /* 0x000fea0003c00000 */
[----:B------:R0:W1:Y:S02]  /*111f0*/  SHFL.IDX P6, R14, R13, R12, R11 ;  /* 0x0000000c0d0e7389 */ /* 0x00006400000c000b */
[----:B01----:R-:W-:Y:S01]  /*11200*/  ENDCOLLECTIVE ;  /* 0x000000000000791b */ /* 0x003fe20003800000 */
.L_x_120:
[----:B------:R-:W-:Y:S05]  /*11210*/  BSYNC B0 ;  /* 0x0000000000007941 */ /* 0x000fea0003800000 */
.L_x_119:
[----:B------:R-:W-:Y:S02]  /*11220*/  IMAD.MOV.U32 R13, RZ, RZ, R0 ;  /* 0x000000ffff0d7224 */ /* 0x000fe400078e0000 */
[----:B------:R-:W-:Y:S02]  /*11230*/  IMAD.MOV.U32 R12, RZ, RZ, RZ ;  /* 0x000000ffff0c7224 */ /* 0x000fe400078e00ff */
[----:B------:R-:W-:Y:S02]  /*11240*/  IMAD.MOV.U32 R11, RZ, RZ, 0x181f ;  /* 0x0000181fff0b7424 */ /* 0x000fe400078e00ff */
[----:B------:R-:W-:Y:S02]  /*11250*/  IMAD.MOV.U32 R15, RZ, RZ, -0x1 ;  /* 0xffffffffff0f7424 */ /* 0x000fe400078e00ff */
[----:B------:R-:W-:-:S07]  /*11260*/  IMAD.MOV.U32 R2, RZ, RZ, R14 ;  /* 0x000000ffff027224 */ /* 0x000fce00078e000e */
[----:B------:R-:W-:Y:S05]  /*11270*/  WARPSYNC.COLLECTIVE R15, `(.L_x_121) ;  /* 0x000000000f087348 */ /* 0x000fea0003c00000 */
[----:B------:R0:W1:Y:S02]  /*11280*/  SHFL.IDX P6, R14, R13, R12, R11 ;  /* 0x0000000c0d0e7389 */ /* 0x00006400000c000b */
[----:B01----:R-:W-:Y:S01]  /*11290*/  ENDCOLLECTIVE ;  /* 0x000000000000791b */ /* 0x003fe20003800000 */
.L_x_121:
[----:B------:R-:W-:Y:S02]  /*112a0*/  IMAD.MOV.U32 R13, RZ, RZ, R4 ;  /* 0x000000ffff0d7224 */ /* 0x000fe400078e0004 */
[----:B------:R-:W-:Y:S01]  /*112b0*/  IMAD.MOV.U32 R12, RZ, RZ, 0x1 ;  /* 0x00000001ff0c7424 */ /* 0x000fe200078e00ff */
[----:B------:R-:W-:-:S13]  /*112c0*/  LOP3.LUT P6, RZ, R23, 0x80, RZ, 0xc0, !PT ;  /* 0x0000008017ff7812 */ /* 0x000fda00078cc0ff */
[----:B------:R-:W-:-:S05]  /*112d0*/  @P6 IADD3 R14, P0, R32, R14, RZ ;  /* 0x0000000e200e6210 */ /* 0x000fca0007f1e0ff */
[----:B------:R-:W-:Y:S01]  /*112e0*/  @P6 IMAD.X R3, RZ, RZ, R2, P0 ;  /* 0x000000ffff036224 */ /* 0x000fe200000e0602 */
[----:B------:R-:W-:Y:S01]  /*112f0*/  ISETP.GE.AND P0, PT, R32, R10, PT ;  /* 0x0000000a2000720c */ /* 0x000fe20003f06270 */
[----:B------:R-:W-:-:S12]  /*11300*/  @P6 IMAD.MOV.U32 R2, RZ, RZ, R14 ;  /* 0x000000ffff026224 */ /* 0x000fd800078e000e */
[----:B------:R-:W-:Y:S01]  /*11310*/  @!PT LDS RZ, [RZ] ;  /* 0x00000000fffff984 */ /* 0x000fe20000000800 */
[----:B------:R-:W-:Y:S01]  /*11320*/  @!PT LDS RZ, [RZ] ;  /* 0x00000000fffff984 */ /* 0x000fe20000000800 */
[----:B------:R-:W-:Y:S01]  /*11330*/  @!PT LDS RZ, [RZ] ;  /* 0x00000000fffff984 */ /* 0x000fe20000000800 */
[----:B------:R0:W-:Y:S04]  /*11340*/  @P6 LDGSTS.E.BYPASS.LTC128B.128 [R22+0x28400], desc[UR46][R2.64], !P0 ;  /* 0x2840000002166fae */ /* 0x0001e8000c101d6e */
[----:B------:R0:W-:Y:S02]  /*11350*/  @P6 LDGSTS.E.BYPASS.LTC128B.128 [R22+0x2c400], desc[UR46][R2.64+0x80], !P1 ;  /* 0x2c40008002166fae */ /* 0x0001e4000c901d6e */
[----:B0-----:R-:W-:Y:S05]  /*11360*/  WARPSYNC.COLLECTIVE R15, `(.L_x_122) ;  /* 0x000000000f087348 */ /* 0x001fea0003c00000 */
[----:B------:R1:W2:Y:S02]  /*11370*/  SHFL.IDX P6, R14, R13, R12, R11 ;  /* 0x0000000c0d0e7389 */ /* 0x0002a400000c000b */
[----:B012---:R-:W-:Y:S01]  /*11380*/  ENDCOLLECTIVE ;  /* 0x000000000000791b */ /* 0x007fe20003800000 */
.L_x_122:
[----:B------:R-:W-:Y:S02]  /*11390*/  IMAD.MOV.U32 R13, RZ, RZ, R0 ;  /* 0x000000ffff0d7224 */ /* 0x000fe400078e0000 */
[----:B------:R-:W-:-:S07]  /*113a0*/  IMAD.MOV.U32 R5, RZ, RZ, R14 ;  /* 0x000000ffff057224 */ /* 0x000fce00078e000e */
[----:B------:R-:W-:Y:S05]  /*113b0*/  WARPSYNC.COLLECTIVE R15, `(.L_x_123) ;  /* 0x000000000f087348 */ /* 0x000fea0003c00000 */
[----:B------:R0:W1:Y:S02]  /*113c0*/  SHFL.IDX P6, R14, R13, R12, R11 ;  /* 0x0000000c0d0e7389 */ /* 0x00006400000c000b */
[----:B01----:R-:W-:Y:S01]  /*113d0*/  ENDCOLLECTIVE ;  /* 0x000000000000791b */ /* 0x003fe20003800000 */
.L_x_123:
[----:B------:R-:W-:Y:S02]  /*113e0*/  IMAD.MOV.U32 R13, RZ, RZ, R4 ;  /* 0x000000ffff0d7224 */ /* 0x000fe400078e0004 */
[----:B------:R-:W-:Y:S01]  /*113f0*/  IMAD.MOV.U32 R12, RZ, RZ, 0x2 ;  /* 0x00000002ff0c7424 */ /* 0x000fe200078e00ff */
[----:B------:R-:W-:-:S13]  /*11400*/  LOP3.LUT P6, RZ, R23, 0x20, RZ, 0xc0, !PT ;  /* 0x0000002017ff7812 */ /* 0x000fda00078cc0ff */
[----:B------:R-:W-:-:S04]  /*11410*/  @P6 IADD3 R14, P0, R32, R14, RZ ;  /* 0x0000000e200e6210 */ /* 0x000fc80007f1e0ff */
[----:B------:R-:W-:Y:S01]  /*11420*/  @P6 IADD3.X R5, RZ, R5, RZ, P0, !PT ;  /* 0x00000005ff056210 */ /* 0x000fe200007fe4ff */
[----:B------:R-:W-:Y:S01]  /*11430*/  @P6 IMAD.MOV.U32 R2, RZ, RZ, R14 ;  /* 0x000000ffff026224 */ /* 0x000fe200078e000e */
[----:B------:R-:W-:-:S03]  /*11440*/  ISETP.GE.AND P0, PT, R32, R10, PT ;  /* 0x0000000a2000720c */ /* 0x000fc60003f06270 */
[----:B------:R-:W-:-:S10]  /*11450*/  @P6 IMAD.MOV.U32 R3, RZ, RZ, R5 ;  /* 0x000000ffff036224 */ /* 0x000fd400078e0005 */
        /* <DEDUP_REMOVED lines=8> */
.L_x_124:
[----:B------:R-:W-:Y:S02]  /*114e0*/  IMAD.MOV.U32 R13, RZ, RZ, R0 ;  /* 0x000000ffff0d7224 */ /* 0x000fe400078e0000 */
[----:B------:R-:W-:-:S07]  /*114f0*/  IMAD.MOV.U32 R5, RZ, RZ, R14 ;  /* 0x000000ffff057224 */ /* 0x000fce00078e000e */
[----:B------:R-:W-:Y:S05]  /*11500*/  WARPSYNC.COLLECTIVE R15, `(.L_x_125) ;  /* 0x000000000f087348 */ /* 0x000fea0003c00000 */
[----:B------:R0:W1:Y:S02]  /*11510*/  SHFL.IDX P6, R14, R13, R12, R11 ;  /* 0x0000000c0d0e7389 */ /* 0x00006400000c000b */
[----:B01----:R-:W-:Y:S01]  /*11520*/  ENDCOLLECTIVE ;  /* 0x000000000000791b */ /* 0x003fe20003800000 */
.L_x_125:
[----:B------:R-:W-:Y:S02]  /*11530*/  IMAD.MOV.U32 R13, RZ, RZ, R4 ;  /* 0x000000ffff0d7224 */ /* 0x000fe400078e0004 */
[----:B------:R-:W-:Y:S01]  /*11540*/  IMAD.MOV.U32 R12, RZ, RZ, 0x3 ;  /* 0x00000003ff0c7424 */ /* 0x000fe200078e00ff */
[----:B------:R-:W-:-:S13]  /*11550*/  LOP3.LUT P6, RZ, R23, 0x10, RZ, 0xc0, !PT ;  /* 0x0000001017ff7812 */ /* 0x000fda00078cc0ff */
[----:B------:R-:W-:-:S05]  /*11560*/  @P6 IADD3 R14, P0, R32, R14, RZ ;  /* 0x0000000e200e6210 */ /* 0x000fca0007f1e0ff */
[----:B------:R-:W-:Y:S01]  /*11570*/  @P6 IMAD.X R5, RZ, RZ, R5, P0 ;  /* 0x000000ffff056224 */ /* 0x000fe200000e0605 */
[----:B------:R-:W-:Y:S01]  /*11580*/  ISETP.GE.AND P0, PT, R32, R10, PT ;  /* 0x0000000a2000720c */ /* 0x000fe20003f06270 */
[----:B------:R-:W-:Y:S02]  /*11590*/  @P6 IMAD.MOV.U32 R2, RZ, RZ, R14 ;  /* 0x000000ffff026224 */ /* 0x000fe400078e000e */
        /* <DEDUP_REMOVED lines=9> */
.L_x_126:
[----:B------:R-:W-:Y:S01]  /*11630*/  MOV R13, R0 ;  /* 0x00000000000d7202 */ /* 0x000fe20000000f00 */
[----:B------:R-:W-:-:S07]  /*11640*/  IMAD.MOV.U32 R5, RZ, RZ, R14 ;  /* 0x000000ffff057224 */ /* 0x000fce00078e000e */
[----:B------:R-:W-:Y:S05]  /*11650*/  WARPSYNC.COLLECTIVE R15, `(.L_x_127) ;  /* 0x000000000f087348 */ /* 0x000fea0003c00000 */
[----:B------:R0:W1:Y:S02]  /*11660*/  SHFL.IDX P6, R14, R13, R12, R11 ;  /* 0x0000000c0d0e7389 */ /* 0x00006400000c000b */
[----:B01----:R-:W-:Y:S01]  /*11670*/  ENDCOLLECTIVE ;  /* 0x000000000000791b */ /* 0x003fe20003800000 */
.L_x_127:
[----:B------:R-:W-:Y:S02]  /*11680*/  IMAD.MOV.U32 R13, RZ, RZ, R4 ;  /* 0x000000ffff0d7224 */ /* 0x000fe400078e0004 */
[----:B------:R-:W-:Y:S01]  /*11690*/  IMAD.MOV.U32 R12, RZ, RZ, 0x4 ;  /* 0x00000004ff0c7424 */ /* 0x000fe200078e00ff */
[C---:B------:R-:W-:Y:S02]  /*116a0*/  @P5 IADD3 R14, P0, R32.reuse, R14, RZ ;  /* 0x0000000e200e5210 */ /* 0x040fe40007f1e0ff */
[----:B------:R-:W-:-:S03]  /*116b0*/  ISETP.GE.AND P6, PT, R32, R10, PT ;  /* 0x0000000a2000720c */ /* 0x000fc60003fc6270 */
[----:B------:R-:W-:Y:S02]  /*116c0*/  @P5 IMAD.X R5, RZ, RZ, R5, P0 ;  /* 0x000000ffff055224 */ /* 0x000fe400000e0605 */
[----:B------:R-:W-:Y:S02]  /*116d0*/  @P5 IMAD.MOV.U32 R2, RZ, RZ, R14 ;  /* 0x000000ffff025224 */ /* 0x000fe400078e000e */
[----:B------:R-:W-:-:S06]  /*116e0*/  @P5 IMAD.MOV.U32 R3, RZ, RZ, R5 ;  /* 0x000000ffff035224 */ /* 0x000fcc00078e0005 */
[----:B------:R-:W-:Y:S01]  /*116f0*/  @!PT LDS RZ, [RZ] ;  /* 0x00000000fffff984 */ /* 0x000fe20000000800 */
[----:B------:R-:W-:Y:S01]  /*11700*/  @!PT LDS RZ, [RZ] ;  /* 0x00000000fffff984 */ /* 0x000fe20000000800 */
[----:B------:R-:W-:Y:S01]  /*11710*/  @!PT LDS RZ, [RZ] ;  /* 0x00000000fffff984 */ /* 0x000fe20000000800 */
[----:B------:R0:W-:Y:S02]  /*11720*/  @P5 LDGSTS.E.BYPASS.LTC128B.128 [R22+0x29c00], desc[UR46][R2.64], !P6 ;  /* 0x29c0000002165fae */ /* 0x0001e4000f101d6e */
[----:B0-----:R-:W-:Y:S05]  /*11730*/  WARPSYNC.COLLECTIVE R15, `(.L_x_128) ;  /* 0x000000000f087348 */ /* 0x001fea0003c00000 */
[----:B------:R1:W2:Y:S02]  /*11740*/  SHFL.IDX P6, R14, R13, R12, R11 ;  /* 0x0000000c0d0e7389 */ /* 0x0002a400000c000b */
[----:B012---:R-:W-:Y:S01]  /*11750*/  ENDCOLLECTIVE ;  /* 0x000000000000791b */ /* 0x007fe20003800000 */
.L_x_128:
[----:B------:R-:W-:Y:S01]  /*11760*/  @!PT LDS RZ, [RZ] ;  /* 0x00000000fffff984 */ /* 0x000fe20000000800 */
[----:B------:R-:W-:Y:S01]  /*11770*/  @!PT LDS RZ, [RZ] ;  /* 0x00000000fffff984 */ /* 0x000fe20000000800 */
[----:B------:R-:W-:Y:S01]  /*11780*/  @!PT LDS RZ, [RZ] ;  /* 0x00000000fffff984 */ /* 0x000fe20000000800 */
[----:B------:R0:W-:Y:S01]  /*11790*/  @P5 LDGSTS.E.BYPASS.LTC128B.128 [R22+0x2dc00], desc[UR46][R2.64+0x80], !P1 ;  /* 0x2dc0008002165fae */ /* 0x0001e2000c901d6e */
[----:B------:R-:W-:Y:S01]  /*117a0*/  ISETP.GE.AND P5, PT, R32, R10, PT ;  /* 0x0000000a2000720c */ /* 0x000fe20003fa6270 */
[----:B------:R-:W-:Y:S02]  /*117b0*/  IMAD.MOV.U32 R13, RZ, RZ, R0 ;  /* 0x000000ffff0d7224 */ /* 0x000fe400078e0000 */
[----:B------:R-:W-:-:S10]  /*117c0*/  IMAD.MOV.U32 R5, RZ, RZ, R14 ;  /* 0x000000ffff057224 */ /* 0x000fd400078e000e */
[----:B0-----:R-:W-:Y:S05]  /*117d0*/  WARPSYNC.COLLECTIVE R15, `(.L_x_129) ;  /* 0x000000000f087348 */ /* 0x001fea0003c00000 */
[----:B------:R1:W2:Y:S02]  /*117e0*/  SHFL.IDX P6, R14, R13, R12, R11 ;  /* 0x0000000c0d0e7389 */ /* 0x0002a400000c000b */
[----:B012---:R-:W-:Y:S01]  /*117f0*/  ENDCOLLECTIVE ;  /* 0x000000000000791b */ /* 0x007fe20003800000 */
.L_x_129:
[----:B------:R-:W-:Y:S02]  /*11800*/  IMAD.MOV.U32 R13, RZ, RZ, R4 ;  /* 0x000000ffff0d7224 */ /* 0x000fe400078e0004 */
[----:B------:R-:W-:Y:S01]  /*11810*/  IMAD.MOV.U32 R12, RZ, RZ, 0x5 ;  /* 0x00000005ff0c7424 */ /* 0x000fe200078e00ff */
[----:B------:R-:W-:-:S05]  /*11820*/  @P4 IADD3 R14, P0, R32, R14, RZ ;  /* 0x0000000e200e4210 */ /* 0x000fca0007f1e0ff */
[----:B------:R-:W-:-:S08]  /*11830*/  @P4 IMAD.MOV.U32 R2, RZ, RZ, R14 ;  /* 0x000000ffff024224 */ /* 0x000fd000078e000e */
[----:B------:R-:W-:Y:S05]  /*11840*/  WARPSYNC.COLLECTIVE R15, `(.L_x_130) ;  /* 0x000000000f087348 */ /* 0x000fea0003c00000 */
[----:B------:R0:W1:Y:S02]  /*11850*/  SHFL.IDX P6, R14, R13, R12, R11 ;  /* 0x0000000c0d0e7389 */ /* 0x00006400000c000b */
[----:B01----:R-:W-:Y:S01]  /*11860*/  ENDCOLLECTIVE ;  /* 0x000000000000791b */ /* 0x003fe20003800000 */
.L_x_130:
[----:B------:R-:W-:-:S04]  /*11870*/  @P4 IMAD.X R5, RZ, RZ, R5, P0 ;  /* 0x000000ffff054224 */ /* 0x000fc800000e0605 */
[----:B------:R-:W-:-:S05]  /*11880*/  @P4 IMAD.MOV.U32 R3, RZ, RZ, R5 ;  /* 0x000000ffff034224 */ /* 0x000fca00078e0005 */
[----:B------:R-:W-:Y:S01]  /*11890*/  @!PT LDS RZ, [RZ] ;  /* 0x00000000fffff984 */ /* 0x000fe20000000800 */
[----:B------:R-:W-:Y:S01]  /*118a0*/  @!PT LDS RZ, [RZ] ;  /* 0x00000000fffff984 */ /* 0x000fe20000000800 */
[----:B------:R-:W-:Y:S01]  /*118b0*/  @!PT LDS RZ, [RZ] ;  /* 0x00000000fffff984 */ /* 0x000fe20000000800 */
[----:B------:R0:W-:Y:S01]  /*118c0*/  @P4 LDGSTS.E.BYPASS.LTC128B.128 [R22+0x2a400], desc[UR46][R2.64], !P5 ;  /* 0x2a40000002164fae */ /* 0x0001e2000e901d6e */
[----:B------:R-:W-:-:S03]  /*118d0*/  IMAD.MOV.U32 R13, RZ, RZ, R0 ;  /* 0x000000ffff0d7224 */ /* 0x000fc600078e0000 */
[----:B------:R0:W-:Y:S01]  /*118e0*/  @P4 LDGSTS.E.BYPASS.LTC128B.128 [R22+0x2e400], desc[UR46][R2.64+0x80], !P1 ;  /* 0x2e40008002164fae */ /* 0x0001e2000c901d6e */
[----:B------:R-:W-:-:S07]  /*118f0*/  MOV R5, R14 ;  /* 0x0000000e00057202 */ /* 0x000fce0000000f00 */
[----:B0-----:R-:W-:Y:S05]  /*11900*/  WARPSYNC.COLLECTIVE R15, `(.L_x_131) ;  /* 0x000000000f087348 */ /* 0x001fea0003c00000 */
[----:B------:R1:W2:Y:S02]  /*11910*/  SHFL.IDX P6, R14, R13, R12, R11 ;  /* 0x0000000c0d0e7389 */ /* 0x0002a400000c000b */
[----:B012---:R-:W-:Y:S01]  /*11920*/  ENDCOLLECTIVE ;  /* 0x000000000000791b */ /* 0x007fe20003800000 */
.L_x_131:
[----:B------:R-:W-:Y:S02]  /*11930*/  IMAD.MOV.U32 R13, RZ, RZ, R4 ;  /* 0x000000ffff0d7224 */ /* 0x000fe400078e0004 */
[----:B------:R-:W-:Y:S01]  /*11940*/  IMAD.MOV.U32 R12, RZ, RZ, 0x6 ;  /* 0x00000006ff0c7424 */ /* 0x000fe200078e00ff */
[----:B------:R-:W-:-:S13]  /*11950*/  @P3 IADD3 R6, P0, R32, R14, RZ ;  /* 0x0000000e20063210 */ /* 0x000fda0007f1e0ff */
[----:B------:R-:W-:Y:S05]  /*11960*/  WARPSYNC.COLLECTIVE R15, `(.L_x_132) ;  /* 0x000000000f087348 */ /* 0x000fea0003c00000 */
[----:B------:R0:W1:Y:S02]  /*11970*/  SHFL.IDX P6, R14, R13, R12, R11 ;  /* 0x0000000c0d0e7389 */ /* 0x00006400000c000b */
[----:B01----:R-:W-:Y:S01]  /*11980*/  ENDCOLLECTIVE ;  /* 0x000000000000791b */ /* 0x003fe20003800000 */
.L_x_132:
[----:B------:R-:W-:Y:S02]  /*11990*/  @P3 IMAD.X R7, RZ, RZ, R5, P0 ;  /* 0x000000ffff073224 */ /* 0x000fe400000e0605 */
[----:B------:R-:W-:Y:S02]  /*119a0*/  @P3 IMAD.MOV.U32 R2, RZ, RZ, R6 ;  /* 0x000000ffff023224 */ /* 0x000fe400078e0006 */
[----:B------:R-:W-:-:S05]  /*119b0*/  @P3 IMAD.MOV.U32 R3, RZ, RZ, R7 ;  /* 0x000000ffff033224 */ /* 0x000fca00078e0007 */
[----:B------:R-:W-:Y:S01]  /*119c0*/  @!PT LDS RZ, [RZ] ;  /* 0x00000000fffff984 */ /* 0x000fe20000000800 */
[----:B------:R-:W-:Y:S01]  /*119d0*/  @!PT LDS RZ, [RZ] ;  /* 0x00000000fffff984 */ /* 0x000fe20000000800 */
[----:B------:R-:W-:Y:S01]  /*119e0*/  @!PT LDS RZ, [RZ] ;  /* 0x00000000fffff984 */ /* 0x000fe20000000800 */
[----:B------:R0:W-:Y:S01]  /*119f0*/  @P3 LDGSTS.E.BYPASS.LTC128B.128 [R22+0x2ac00], desc[UR46][R2.64], !P5 ;  /* 0x2ac0000002163fae */ /* 0x0001e2000e901d6e */
[----:B------:R-:W-:-:S03]  /*11a00*/  IMAD.MOV.U32 R13, RZ, RZ, R0 ;  /* 0x000000ffff0d7224 */ /* 0x000fc600078e0000 */
[----:B------:R0:W-:Y:S01]  /*11a10*/  @P3 LDGSTS.E.BYPASS.LTC128B.128 [R22+0x2ec00], desc[UR46][R2.64+0x80], !P1 ;  /* 0x2ec0008002163fae */ /* 0x0001e2000c901d6e */
[----:B------:R-:W-:-:S07]  /*11a20*/  IMAD.MOV.U32 R5, RZ, RZ, R14 ;  /* 0x000000ffff057224 */ /* 0x000fce00078e000e */
[----:B0-----:R-:W-:Y:S05]  /*11a30*/  WARPSYNC.COLLECTIVE R15, `(.L_x_133) ;  /* 0x000000000f087348 */ /* 0x001fea0003c00000 */
[----:B------:R1:W2:Y:S02]  /*11a40*/  SHFL.IDX P6, R14, R13, R12, R11 ;  /* 0x0000000c0d0e7389 */ /* 0x0002a400000c000b */
[----:B012---:R-:W-:Y:S01]  /*11a50*/  ENDCOLLECTIVE ;  /* 0x000000000000791b */ /* 0x007fe20003800000 */
.L_x_133:
[----:B------:R-:W-:Y:S01]  /*11a60*/  IMAD.MOV.U32 R13, RZ, RZ, R4 ;  /* 0x000000ffff0d7224 */ /* 0x000fe200078e0004 */
[----:B------:R-:W-:Y:S02]  /*11a70*/  MOV R12, 0x7 ;  /* 0x00000007000c7802 */ /* 0x000fe40000000f00 */
[----:B------:R-:W-:-:S05]  /*11a80*/  @P2 IADD3 R14, P0, R32, R14, RZ ;  /* 0x0000000e200e2210 */ /* 0x000fca0007f1e0ff */
[----:B------:R-:W-:-:S08]  /*11a90*/  @P2 IMAD.MOV.U32 R2, RZ, RZ, R14 ;  /* 0x000000ffff022224 */ /* 0x000fd000078e000e */
[----:B------:R-:W-:Y:S05]  /*11aa0*/  WARPSYNC.COLLECTIVE R15, `(.L_x_134) ;  /* 0x000000000f087348 */ /* 0x000fea0003c00000 */
[----:B------:R0:W1:Y:S02]  /*11ab0*/  SHFL.IDX P6, R14, R13, R12, R11 ;  /* 0x0000000c0d0e7389 */ /* 0x00006400000c000b */
[----:B01----:R-:W-:Y:S01]  /*11ac0*/  ENDCOLLECTIVE ;  /* 0x000000000000791b */ /* 0x003fe20003800000 */
.L_x_134:
        /* <DEDUP_REMOVED lines=12> */
.L_x_135:
[----:B------:R-:W-:Y:S05]  /*11b90*/  BRA `(.L_x_136) ;  /* 0xffffffb400dc7947 */ /* 0x000fea000383ffff */
.L_x_56:
[----:B------:R-:W-:Y:S02]  /*11ba0*/  IMAD.MOV.U32 R13, RZ, RZ, R4 ;  /* 0x000000ffff0d7224 */ /* 0x000fe400078e0004 */
[----:B------:R-:W-:Y:S02]  /*11bb0*/  IMAD.MOV.U32 R12, RZ, RZ, RZ ;  /* 0x000000ffff0c7224 */ /* 0x000fe400078e00ff */
[----:B------:R-:W-:Y:S02]  /*11bc0*/  IMAD.MOV.U32 R11, RZ, RZ, 0x181f ;  /* 0x0000181fff0b7424 */ /* 0x000fe400078e00ff */
[----:B------:R-:W-:-:S07]  /*11bd0*/  IMAD.MOV.U32 R15, RZ, RZ, -0x1 ;  /* 0xffffffffff0f7424 */ /* 0x000fce00078e00ff */
[----:B------:R-:W-:Y:S05]  /*11be0*/  WARPSYNC.COLLECTIVE R15, `(.L_x_137) ;  /* 0x000000000f087348 */ /* 0x000fea0003c00000 */
[----:B------:R0:W1:Y:S02]  /*11bf0*/  SHFL.IDX P6, R14, R13, R12, R11 ;  /* 0x0000000c0d0e7389 */ /* 0x00006400000c000b */
[----:B01----:R-:W-:Y:S01]  /*11c00*/  ENDCOLLECTIVE ;  /* 0x000000000000791b */ /* 0x003fe20003800000 */
.L_x_137:
[----:B------:R-:W-:Y:S02]  /*11c10*/  IMAD.MOV.U32 R13, RZ, RZ, R0 ;  /* 0x000000ffff0d7224 */ /* 0x000fe400078e0000 */
[----:B------:R-:W-:-:S07]  /*11c20*/  IMAD.MOV.U32 R2, RZ, RZ, R14 ;  /* 0x000000ffff027224 */ /* 0x000fce00078e000e */
[----:B------:R-:W-:Y:S05]  /*11c30*/  WARPSYNC.COLLECTIVE R15, `(.L_x_138) ;  /* 0x000000000f087348 */ /* 0x000fea0003c00000 */
[----:B------:R0:W1:Y:S02]  /*11c40*/  SHFL.IDX P6, R14, R13, R12, R11 ;  /* 0x0000000c0d0e7389 */ /* 0x00006400000c000b */
[----:B01----:R-:W-:Y:S01]  /*11c50*/  ENDCOLLECTIVE ;  /* 0x000000000000791b */ /* 0x003fe20003800000 */
.L_x_138:
[----:B------:R-:W-:Y:S02]  /*11c60*/  ULDC UR4, c[0x0][0x288] ;  /* 0x0000a20000047ab9 */ /* 0x000fe40000000800 */
[----:B------:R-:W-:Y:S02]  /*11c70*/  IMAD R5, R6, UR4, RZ ;  /* 0x0000000406057c24 */ /* 0x000fe4000f8e02ff */
[----:B------:R-:W-:-:S04]  /*11c80*/  IMAD R6, R25, 0x80, R18 ;  /* 0x0000008019067824 */ /* 0x000fc800078e0212 */
[C---:B------:R-:W-:Y:S01]  /*11c90*/  VIADD R8, R6.reuse, 0x10 ;  /* 0x0000001006087836 */ /* 0x040fe20000000000 */
[----:B------:R-:W-:Y:S02]  /*11ca0*/  ISETP.GE.AND P2, PT, R6, R5, PT ;  /* 0x000000050600720c */ /* 0x000fe40003f46270 */
[----:B------:R-:W-:Y:S01]  /*11cb0*/  MOV R13, R4 ;  /* 0x00000004000d7202 */ /* 0x000fe20000000f00 */
[----:B------:R-:W-:-:S10]  /*11cc0*/  IMAD.MOV.U32 R12, RZ, RZ, 0x1 ;  /* 0x00000001ff0c7424 */ /* 0x000fd400078e00ff */
[----:B------:R-:W-:-:S05]  /*11cd0*/  @!P2 IADD3 R14, P3, R32, R14, RZ ;  /* 0x0000000e200ea210 */ /* 0x000fca0007f7e0ff */
[----:B------:R-:W-:Y:S02]  /*11ce0*/  @!P2 IMAD.X R3, RZ, RZ, R2, P3 ;  /* 0x000000ffff03a224 */ /* 0x000fe400018e0602 */
[----:B------:R-:W-:-:S07]  /*11cf0*/  @!P2 IMAD.MOV.U32 R2, RZ, RZ, R14 ;  /* 0x000000ffff02a224 */ /* 0x000fce00078e000e */
[----:B------:R-:W-:Y:S05]  /*11d00*/  WARPSYNC.COLLECTIVE R15, `(.L_x_139) ;  /* 0x000000000f087348 */ /* 0x000fea0003c00000 */
[----:B------:R0:W1:Y:S02]  /*11d10*/  SHFL.IDX P6, R14, R13, R12, R11 ;  /* 0x0000000c0d0e7389 */ /* 0x00006400000c000b */
[----:B01----:R-:W-:Y:S01]  /*11d20*/  ENDCOLLECTIVE ;  /* 0x000000000000791b */ /* 0x003fe20003800000 */
.L_x_139:
[----:B------:R-:W-:Y:S01]  /*11d30*/  @!PT LDS RZ, [RZ] ;  /* 0x00000000fffff984 */ /* 0x000fe20000000800 */
[----:B------:R-:W-:Y:S01]  /*11d40*/  @!PT LDS RZ, [RZ] ;  /* 0x00000000fffff984 */ /* 0x000fe20000000800 */
[----:B------:R-:W-:Y:S01]  /*11d50*/  @!PT LDS RZ, [RZ] ;  /* 0x00000000fffff984 */ /* 0x000fe20000000800 */
[----:B------:R0:W-:Y:S04]  /*11d60*/  @!P2 LDGSTS.E.BYPASS.LTC128B.128 [R22+0x20400], desc[UR46][R2.64], !P1 ;  /* 0x204000000216afae */ /* 0x0001e8000c901d6e */
[----:B------:R0:W-:Y:S01]  /*11d70*/  @!P2 LDGSTS.E.BYPASS.LTC128B.128 [R22+0x24400], desc[UR46][R2.64+0x80], !P0 ;  /* 0x244000800216afae */ /* 0x0001e2000c101d6e */
[----:B------:R-:W-:Y:S01]  /*11d80*/  ISETP.GE.AND P2, PT, R8, R5, PT ;  /* 0x000000050800720c */ /* 0x000fe20003f46270 */
[----:B------:R-:W-:Y:S02]  /*11d90*/  VIADD R8, R6, 0x20 ;  /* 0x0000002006087836 */ /* 0x000fe40000000000 */
[----:B------:R-:W-:Y:S02]  /*11da0*/  IMAD.MOV.U32 R13, RZ, RZ, R0 ;  /* 0x000000ffff0d7224 */ /* 0x000fe400078e0000 */
[----:B------:R-:W-:-:S08]  /*11db0*/  IMAD.MOV.U32 R7, RZ, RZ, R14 ;  /* 0x000000ffff077224 */ /* 0x000fd000078e000e */
[----:B0-----:R-:W-:Y:S05]  /*11dc0*/  WARPSYNC.COLLECTIVE R15, `(.L_x_140) ;  /* 0x000000000f087348 */ /* 0x001fea0003c00000 */
[----:B------:R1:W2:Y:S02]  /*11dd0*/  SHFL.IDX P6, R14, R13, R12, R11 ;  /* 0x0000000c0d0e7389 */ /* 0x0002a400000c000b */
[----:B012---:R-:W-:Y:S01]  /*11de0*/  ENDCOLLECTIVE ;  /* 0x000000000000791b */ /* 0x007fe20003800000 */
.L_x_140:
[----:B------:R-:W-:Y:S02]  /*11df0*/  IMAD.MOV.U32 R13, RZ, RZ, R4 ;  /* 0x000000ffff0d7224 */ /* 0x000fe400078e0004 */
[----:B------:R-:W-:Y:S01]  /*11e00*/  IMAD.MOV.U32 R12, RZ, RZ, 0x2 ;  /* 0x00000002ff0c7424 */ /* 0x000fe200078e00ff */
[----:B------:R-:W-:-:S05]  /*11e10*/  @!P2 IADD3 R14, P3, R32, R14, RZ ;  /* 0x0000000e200ea210 */ /* 0x000fca0007f7e0ff */
[----:B------:R-:W-:-:S08]  /*11e20*/  @!P2 IMAD.MOV.U32 R2, RZ, RZ, R14 ;  /* 0x000000ffff02a224 */ /* 0x000fd000078e000e */
[----:B------:R-:W-:Y:S05]  /*11e30*/  WARPSYNC.COLLECTIVE R15, `(.L_x_141) ;  /* 0x000000000f087348 */ /* 0x000fea0003c00000 */
[----:B------:R0:W1:Y:S02]  /*11e40*/  SHFL.IDX P6, R14, R13, R12, R11 ;  /* 0x0000000c0d0e7389 */ /* 0x00006400000c000b */
[----:B01----:R-:W-:Y:S01]  /*11e50*/  ENDCOLLECTIVE ;  /* 0x000000000000791b */ /* 0x003fe20003800000 */
.L_x_141:
[----:B------:R-:W-:-:S04]  /*11e60*/  @!P2 IMAD.X R7, RZ, RZ, R7, P3 ;  /* 0x000000ffff07a224 */ /* 0x000fc800018e0607 */
[----:B------:R-:W-:-:S05]  /*11e70*/  @!P2 IMAD.MOV.U32 R3, RZ, RZ, R7 ;  /* 0x000000ffff03a224 */ /* 0x000fca00078e0007 */
[----:B------:R-:W-:Y:S01]  /*11e80*/  @!PT LDS RZ, [RZ] ;  /* 0x00000000fffff984 */ /* 0x000fe20000000800 */
[----:B------:R-:W-:Y:S01]  /*11e90*/  @!PT LDS RZ, [RZ] ;  /* 0x00000000fffff984 */ /* 0x000fe20000000800 */
[----:B------:R-:W-:Y:S01]  /*11ea0*/  @!PT LDS RZ, [RZ] ;  /* 0x00000000fffff984 */ /* 0x000fe20000000800 */
[----:B------:R0:W-:Y:S01]  /*11eb0*/  @!P2 LDGSTS.E.BYPASS.LTC128B.128 [R22+0x20c00], desc[UR46][R2.64], !P1 ;  /* 0x20c000000216afae */ /* 0x0001e2000c901d6e */
[----:B------:R-:W-:-:S03]  /*11ec0*/  IMAD.MOV.U32 R13, RZ, RZ, R0 ;  /* 0x000000ffff0d7224 */ /* 0x000fc600078e0000 */
[----:B------:R0:W-:Y:S01]  /*11ed0*/  @!P2 LDGSTS.E.BYPASS.LTC128B.128 [R22+0x24c00], desc[UR46][R2.64+0x80], !P0 ;  /* 0x24c000800216afae */ /* 0x0001e2000c101d6e */
[----:B------:R-:W-:Y:S01]  /*11ee0*/  ISETP.GE.AND P2, PT, R8, R5, PT ;  /* 0x000000050800720c */ /* 0x000fe20003f46270 */
[----:B------:R-:W-:Y:S02]  /*11ef0*/  VIADD R8, R6, 0x30 ;  /* 0x0000003006087836 */ /* 0x000fe40000000000 */
[----:B------:R-:W-:-:S10]  /*11f00*/  IMAD.MOV.U32 R7, RZ, RZ, R14 ;  /* 0x000000ffff077224 */ /* 0x000fd400078e000e */
[----:B0-----:R-:W-:Y:S05]  /*11f10*/  WARPSYNC.COLLECTIVE R15, `(.L_x_142) ;  /* 0x000000000f087348 */ /* 0x001fea0003c00000 */
[----:B------:R1:W2:Y:S02]  /*11f20*/  SHFL.IDX P6, R14, R13, R12, R11 ;  /* 0x0000000c0d0e7389 */ /* 0x0002a400000c000b */
[----:B012---:R-:W-:Y:S01]  /*11f30*/  ENDCOLLECTIVE ;  /* 0x000000000000791b */ /* 0x007fe20003800000 */
.L_x_142:
[----:B------:R-:W-:Y:S02]  /*11f40*/  IMAD.MOV.U32 R13, RZ, RZ, R4 ;  /* 0x000000ffff0d7224 */ /* 0x000fe400078e0004 */
[----:B------:R-:W-:Y:S01]  /*11f50*/  IMAD.MOV.U32 R12, RZ, RZ, 0x3 ;  /* 0x00000003ff0c7424 */ /* 0x000fe200078e00ff */
[----:B------:R-:W-:-:S04]  /*11f60*/  @!P2 IADD3 R14, P3, R32, R14, RZ ;  /* 0x0000000e200ea210 */ /* 0x000fc80007f7e0ff */
[----:B------:R-:W-:Y:S01]  /*11f70*/  @!P2 MOV R2, R14 ;  /* 0x0000000e0002a202 */ /* 0x000fe20000000f00 */
[----:B------:R-:W-:-:S08]  /*11f80*/  @!P2 IMAD.X R7, RZ, RZ, R7, P3 ;  /* 0x000000ffff07a224 */ /* 0x000fd000018e0607 */
[----:B------:R-:W-:Y:S05]  /*11f90*/  WARPSYNC.COLLECTIVE R15, `(.L_x_143) ;  /* 0x000000000f087348 */ /* 0x000fea0003c00000 */
[----:B------:R0:W1:Y:S02]  /*11fa0*/  SHFL.IDX P6, R14, R13, R12, R11 ;  /* 0x0000000c0d0e7389 */ /* 0x00006400000c000b */
[----:B01----:R-:W-:Y:S01]  /*11fb0*/  ENDCOLLECTIVE ;  /* 0x000000000000791b */ /* 0x003fe20003800000 */
.L_x_143:
[----:B------:R-:W-:-:S05]  /*11fc0*/  @!P2 IMAD.MOV.U32 R3, RZ, RZ, R7 ;  /* 0x000000ffff03a224 */ /* 0x000fca00078e0007 */
[----:B------:R-:W-:Y:S01]  /*11fd0*/  @!PT LDS RZ, [RZ] ;  /* 0x00000000fffff984 */ /* 0x000fe20000000800 */
[----:B------:R-:W-:Y:S01]  /*11fe0*/  @!PT LDS RZ, [RZ] ;  /* 0x00000000fffff984 */ /* 0x000fe20000000800 */
[----:B------:R-:W-:Y:S01]  /*11ff0*/  @!PT LDS RZ, [RZ] ;  /* 0x00000000fffff984 */ /* 0x000fe20000000800 */
[----:B------:R0:W-:Y:S04]  /*12000*/  @!P2 LDGSTS.E.BYPASS.LTC128B.128 [R22+0x21400], desc[UR46][R2.64], !P1 ;  /* 0x214000000216afae */ /* 0x0001e8000c901d6e */
[----:B------:R0:W-:Y:S01]  /*12010*/  @!P2 LDGSTS.E.BYPASS.LTC128B.128 [R22+0x25400], desc[UR46][R2.64+0x80], !P0 ;  /* 0x254000800216afae */ /* 0x0001e2000c101d6e */
[----:B------:R-:W-:Y:S01]  /*12020*/  ISETP.GE.AND P2, PT, R8, R5, PT ;  /* 0x000000050800720c */ /* 0x000fe20003f46270 */
[----:B------:R-:W-:Y:S02]  /*12030*/  IMAD.MOV.U32 R13, RZ, RZ, R0 ;  /* 0x000000ffff0d7224 */ /* 0x000fe400078e0000 */
[----:B------:R-:W-:Y:S02]  /*12040*/  VIADD R8, R6, 0x40 ;  /* 0x0000004006087836 */ /* 0x000fe40000000000 */
[----:B------:R-:W-:-:S08]  /*12050*/  IMAD.MOV.U32 R7, RZ, RZ, R14 ;  /* 0x000000ffff077224 */ /* 0x000fd000078e000e */
[----:B0-----:R-:W-:Y:S05]  /*12060*/  WARPSYNC.COLLECTIVE R15, `(.L_x_144) ;  /* 0x000000000f087348 */ /* 0x001fea0003c00000 */
[----:B------:R1:W2:Y:S02]  /*12070*/  SHFL.IDX P6, R14, R13, R12, R11 ;  /* 0x0000000c0d0e7389 */ /* 0x0002a400000c000b */
[----:B012---:R-:W-:Y:S01]  /*12080*/  ENDCOLLECTIVE ;  /* 0x000000000000791b */ /* 0x007fe20003800000 */
.L_x_144:
[----:B------:R-:W-:Y:S02]  /*12090*/  IMAD.MOV.U32 R13, RZ, RZ, R4 ;  /* 0x000000ffff0d7224 */ /* 0x000fe400078e0004 */
[----:B------:R-:W-:Y:S01]  /*120a0*/  IMAD.MOV.U32 R12, RZ, RZ, 0x4 ;  /* 0x00000004ff0c7424 */ /* 0x000fe200078e00ff */
[----:B------:R-:W-:-:S05]  /*120b0*/  @!P2 IADD3 R14, P3, R32, R14, RZ ;  /* 0x0000000e200ea210 */ /* 0x000fca0007f7e0ff */
[----:B------:R-:W-:-:S08]  /*120c0*/  @!P2 IMAD.MOV.U32 R2, RZ, RZ, R14 ;  /* 0x000000ffff02a224 */ /* 0x000fd000078e000e */
[----:B------:R-:W-:Y:S05]  /*120d0*/  WARPSYNC.COLLECTIVE R15, `(.L_x_145) ;  /* 0x000000000f087348 */ /* 0x000fea0003c00000 */
[----:B------:R0:W1:Y:S02]  /*120e0*/  SHFL.IDX P6, R14, R13, R12, R11 ;  /* 0x0000000c0d0e7389 */ /* 0x00006400000c000b */
[----:B01----:R-:W-:Y:S01]  /*120f0*/  ENDCOLLECTIVE ;  /* 0x000000000000791b */ /* 0x003fe20003800000 */
.L_x_145:
        /* <DEDUP_REMOVED lines=9> */
[----:B------:R-:W-:Y:S01]  /*12190*/  VIADD R8, R6, 0x50 ;  /* 0x0000005006087836 */ /* 0x000fe20000000000 */
[----:B------:R-:W-:-:S11]  /*121a0*/  MOV R7, R14 ;  /* 0x0000000e00077202 */ /* 0x000fd60000000f00 */
[----:B0-----:R-:W-:Y:S05]  /*121b0*/  WARPSYNC.COLLECTIVE R15, `(.L_x_146) ;  /* 0x000000000f087348 */ /* 0x001fea0003c00000 */
[----:B------:R1:W2:Y:S02]  /*121c0*/  SHFL.IDX P6, R14, R13, R12, R11 ;  /* 0x0000000c0d0e7389 */ /* 0x0002a400000c000b */
[----:B012---:R-:W-:Y:S01]  /*121d0*/  ENDCOLLECTIVE ;  /* 0x000000000000791b */ /* 0x007fe20003800000 */
.L_x_146:
[----:B------:R-:W-:Y:S02]  /*121e0*/  IMAD.MOV.U32 R13, RZ, RZ, R4 ;  /* 0x000000ffff0d7224 */ /* 0x000fe400078e0004 */
[----:B------:R-:W-:Y:S01]  /*121f0*/  IMAD.MOV.U32 R12, RZ, RZ, 0x5 ;  /* 0x00000005ff0c7424 */ /* 0x000fe200078e00ff */
[----:B------:R-:W-:-:S05]  /*12200*/  @!P2 IADD3 R14, P3, R32, R14, RZ ;  /* 0x0000000e200ea210 */ /* 0x000fca0007f7e0ff */
[----:B------:R-:W-:-:S08]  /*12210*/  @!P2 IMAD.MOV.U32 R2, RZ, RZ, R14 ;  /* 0x000000ffff02a224 */ /* 0x000fd000078e000e */
[----:B------:R-:W-:Y:S05]  /*12220*/  WARPSYNC.COLLECTIVE R15, `(.L_x_147) ;  /* 0x000000000f087348 */ /* 0x000fea0003c00000 */
[----:B------:R0:W1:Y:S02]  /*12230*/  SHFL.IDX P6, R14, R13, R12, R11 ;  /* 0x0000000c0d0e7389 */ /* 0x00006400000c000b */
[----:B01----:R-:W-:Y:S01]  /*12240*/  ENDCOLLECTIVE ;  /* 0x000000000000791b */ /* 0x003fe20003800000 */
.L_x_147:
        /* <DEDUP_REMOVED lines=8> */
[----:B------:R-:W-:Y:S02]  /*122d0*/  ISETP.GE.AND P2, PT, R8, R5, PT ;  /* 0x000000050800720c */ /* 0x000fe40003f46270 */
[----:B------:R-:W-:Y:S01]  /*122e0*/  IADD3 R8, R6, 0x60, RZ ;  /* 0x0000006006087810 */ /* 0x000fe20007ffe0ff */
[----:B------:R-:W-:-:S10]  /*122f0*/  IMAD.MOV.U32 R7, RZ, RZ, R14 ;  /* 0x000000ffff077224 */ /* 0x000fd400078e000e */
[----:B0-----:R-:W-:Y:S05]  /*12300*/  WARPSYNC.COLLECTIVE R15, `(.L_x_148) ;  /* 0x000000000f087348 */ /* 0x001fea0003c00000 */
[----:B------:R1:W2:Y:S02]  /*12310*/  SHFL.IDX P6, R14, R13, R12, R11 ;  /* 0x0000000c0d0e7389 */ /* 0x0002a400000c000b */
[----:B012---:R-:W-:Y:S01]  /*12320*/  ENDCOLLECTIVE ;  /* 0x000000000000791b */ /* 0x007fe20003800000 */
.L_x_148:
[----:B------:R-:W-:Y:S02]  /*12330*/  IMAD.MOV.U32 R13, RZ, RZ, R4 ;  /* 0x000000ffff0d7224 */ /* 0x000fe400078e0004 */
[----:B------:R-:W-:Y:S01]  /*12340*/  IMAD.MOV.U32 R12, RZ, RZ, 0x6 ;  /* 0x00000006ff0c7424 */ /* 0x000fe200078e00ff */
[----:B------:R-:W-:-:S05]  /*12350*/  @!P2 IADD3 R14, P3, R32, R14, RZ ;  /* 0x0000000e200ea210 */ /* 0x000fca0007f7e0ff */
[----:B------:R-:W-:-:S08]  /*12360*/  @!P2 IMAD.MOV.U32 R2, RZ, RZ, R14 ;  /* 0x000000ffff02a224 */ /* 0x000fd000078e000e */
[----:B------:R-:W-:Y:S05]  /*12370*/  WARPSYNC.COLLECTIVE R15, `(.L_x_149) ;  /* 0x000000000f087348 */ /* 0x000fea0003c00000 */
[----:B------:R0:W1:Y:S02]  /*12380*/  SHFL.IDX P6, R14, R13, R12, R11 ;  /* 0x0000000c0d0e7389 */ /* 0x00006400000c000b */
[----:B01----:R-:W-:Y:S01]  /*12390*/  ENDCOLLECTIVE ;  /* 0x000000000000791b */ /* 0x003fe20003800000 */
.L_x_149:
        /* <DEDUP_REMOVED lines=9> */
[----:B------:R-:W-:-:S12]  /*12430*/  IMAD.MOV.U32 R7, RZ, RZ, R14 ;  /* 0x000000ffff077224 */ /* 0x000fd800078e000e */
[----:B0-----:R-:W-:Y:S05]  /*12440*/  WARPSYNC.COLLECTIVE R15, `(.L_x_150) ;  /* 0x000000000f087348 */ /* 0x001fea0003c00000 */
[----:B------:R1:W2:Y:S02]  /*12450*/  SHFL.IDX P6, R14, R13, R12, R11 ;  /* 0x0000000c0d0e7389 */ /* 0x0002a400000c000b */
[----:B012---:R-:W-:Y:S01]  /*12460*/  ENDCOLLECTIVE ;  /* 0x000000000000791b */ /* 0x007fe20003800000 */
.L_x_150:
[----:B------:R-:W-:Y:S02]  /*12470*/  IMAD.MOV.U32 R13, RZ, RZ, R4 ;  /* 0x000000ffff0d7224 */ /* 0x000fe400078e0004 */
[----:B------:R-:W-:Y:S01]  /*12480*/  IMAD.MOV.U32 R12, RZ, RZ, 0x7 ;  /* 0x00000007ff0c7424 */ /* 0x000fe200078e00ff */
[----:B------:R-:W-:-:S05]  /*12490*/  @!P2 IADD3 R14, P3, R32, R14, RZ ;  /* 0x0000000e200ea210 */ /* 0x000fca0007f7e0ff */
[----:B------:R-:W-:-:S08]  /*124a0*/  @!P2 IMAD.MOV.U32 R2, RZ, RZ, R14 ;  /* 0x000000ffff02a224 */ /* 0x000fd000078e000e */
[----:B------:R-:W-:Y:S05]  /*124b0*/  WARPSYNC.COLLECTIVE R15, `(.L_x_151) ;  /* 0x000000000f087348 */ /* 0x000fea0003c00000 */
[----:B------:R0:W1:Y:S02]  /*124c0*/  SHFL.IDX P6, R14, R13, R12, R11 ;  /* 0x0000000c0d0e7389 */ /* 0x00006400000c000b */
[----:B01----:R-:W-:Y:S01]  /*124d0*/  ENDCOLLECTIVE ;  /* 0x000000000000791b */ /* 0x003fe20003800000 */
.L_x_151:
        /* <DEDUP_REMOVED lines=8> */
[----:B------:R-:W-:-:S07]  /*12560*/  IMAD.MOV.U32 R7, RZ, RZ, R14 ;  /* 0x000000ffff077224 */ /* 0x000fce00078e000e */
[----:B0-----:R-:W-:Y:S05]  /*12570*/  WARPSYNC.COLLECTIVE R15, `(.L_x_152) ;  /* 0x000000000f087348 */ /* 0x001fea0003c00000 */
[----:B------:R1:W2:Y:S02]  /*12580*/  SHFL.IDX P6, R14, R13, R12, R11 ;  /* 0x0000000c0d0e7389 */ /* 0x0002a400000c000b */
[----:B012---:R-:W-:Y:S01]  /*12590*/  ENDCOLLECTIVE ;  /* 0x000000000000791b */ /* 0x007fe20003800000 */
.L_x_152:
[----:B------:R-:W-:Y:S05]  /*125a0*/  BRA `(.L_x_153) ;  /* 0xffffffb400d87947 */ /* 0x000fea000383ffff */
.L_x_59:
[----:B0-----:R-:W-:-:S04]  /*125b0*/  IMAD.U32 R3, RZ, RZ, UR42 ;  /* 0x0000002aff037e24 */ /* 0x001fc8000f8e00ff */
[----:B------:R0:W3:Y:S03]  /*125c0*/  SYNCS.PHASECHK.TRANS64.TRYWAIT P0, [R3+URZ+0x38820], R0 ;  /* 0x03882000030075a7 */ /* 0x0000e6000800017f */
[----:B---3--:R-:W-:Y:S05]  /*125d0*/  @!P0 NANOSLEEP.SYNCS 0x989680 ;  /* 0x009896800000895d */ /* 0x008fea0003900000 */
[----:B------:R-:W3:Y:S02]  /*125e0*/  @!P0 SYNCS.PHASECHK.TRANS64 P0, [R3+URZ+0x38820], R0 ;  /* 0x03882000030085a7 */ /* 0x000ee4000800007f */
[----:B---3--:R-:W-:Y:S05]  /*125f0*/  @!P0 BRA `(.L_x_59) ;  /* 0xfffffffc00ec8947 */ /* 0x008fea000383ffff */
[----:B------:R-:W-:Y:S05]  /*12600*/  BRA `(.L_x_154) ;  /* 0xffffffb800147947 */ /* 0x000fea000383ffff */
.L_x_62:
[----:B0-----:R0:W2:Y:S02]  /*12610*/  SYNCS.PHASECHK.TRANS64.TRYWAIT P1, [R4+URZ+0x38880], R19 ;  /* 0x03888013040075a7 */ /* 0x0010a4000802017f */
[----:B--2---:R-:W-:Y:S05]  /*12620*/  @!P1 NANOSLEEP.SYNCS 0x989680 ;  /* 0x009896800000995d */ /* 0x004fea0003900000 */
[----:B------:R-:W2:Y:S02]  /*12630*/  @!P1 SYNCS.PHASECHK.TRANS64 P1, [R4+URZ+0x38880], R19 ;  /* 0x03888013040095a7 */ /* 0x000ea4000802007f */
[----:B--2---:R-:W-:Y:S05]  /*12640*/  @!P1 BRA `(.L_x_62) ;  /* 0xfffffffc00f09947 */ /* 0x004fea000383ffff */
[----:B------:R-:W-:Y:S05]  /*12650*/  BRA `(.L_x_155) ;  /* 0xffffffb800d07947 */ /* 0x000fea000383ffff */
.L_x_63:
[----:B------:R-:W-:Y:S01]  /*12660*/  BSSY B0, `(.L_x_156) ;  /* 0x0000008000007945 */ /* 0x000fe20003800000 */
[----:B------:R-:W-:Y:S01]  /*12670*/  MOV R13, R8 ;  /* 0x00000008000d7202 */ /* 0x000fe20000000f00 */
[----:B------:R-:W-:Y:S02]  /*12680*/  IMAD.MOV.U32 R12, RZ, RZ, RZ ;  /* 0x000000ffff0c7224 */ /* 0x000fe400078e00ff */
[----:B------:R-:W-:Y:S02]  /*12690*/  IMAD.MOV.U32 R11, RZ, RZ, 0x181f ;  /* 0x0000181fff0b7424 */ /* 0x000fe400078e00ff */
[----:B------:R-:W-:-:S07]  /*126a0*/  IMAD.MOV.U32 R15, RZ, RZ, -0x1 ;  /* 0xffffffffff0f7424 */ /* 0x000fce00078e00ff */
[----:B01----:R-:W-:Y:S05]  /*126b0*/  WARPSYNC.COLLECTIVE R15, `(.L_x_157) ;  /* 0x000000000f087348 */ /* 0x003fea0003c00000 */
[----:B-1----:R1:W2:Y:S02]  /*126c0*/  SHFL.IDX P6, R14, R13, R12, R11 ;  /* 0x0000000c0d0e7389 */ /* 0x0022a400000c000b */
[----:B012---:R-:W-:Y:S01]  /*126d0*/  ENDCOLLECTIVE ;  /* 0x000000000000791b */ /* 0x007fe20003800000 */
.L_x_157:
[----:B------:R-:W-:Y:S05]  /*126e0*/  BSYNC B0 ;  /* 0x0000000000007941 */ /* 0x000fea0003800000 */
.L_x_156:
[----:B------:R-:W-:Y:S02]  /*126f0*/  IMAD.MOV.U32 R13, RZ, RZ, R9 ;  /* 0x000000ffff0d7224 */ /* 0x000fe400078e0009 */
[----:B------:R-:W-:Y:S02]  /*12700*/  IMAD.MOV.U32 R12, RZ, RZ, RZ ;  /* 0x000000ffff0c7224 */ /* 0x000fe400078e00ff */
[----:B------:R-:W-:Y:S02]  /*12710*/  IMAD.MOV.U32 R11, RZ, RZ, 0x181f ;  /* 0x0000181fff0b7424 */ /* 0x000fe400078e00ff */
[----:B------:R-:W-:Y:S02]  /*12720*/  IMAD.MOV.U32 R15, RZ, RZ, -0x1 ;  /* 0xffffffffff0f7424 */ /* 0x000fe400078e00ff */
[----:B------:R-:W-:Y:S02]  /*12730*/  IMAD.MOV.U32 R3, RZ, RZ, R14 ;  /* 0x000000ffff037224 */ /* 0x000fe400078e000e */
[----:B------:R-:W-:-:S07]  /*12740*/  IMAD R7, R0, 0x8000, R22 ;  /* 0x0000800000077824 */ /* 0x000fce00078e0216 */
[----:B------:R-:W-:Y:S05]  /*12750*/  WARPSYNC.COLLECTIVE R15, `(.L_x_158) ;  /* 0x000000000f087348 */ /* 0x000fea0003c00000 */
[----:B------:R0:W1:Y:S02]  /*12760*/  SHFL.IDX P6, R14, R13, R12, R11 ;  /* 0x0000000c0d0e7389 */ /* 0x00006400000c000b */
[----:B01----:R-:W-:Y:S01]  /*12770*/  ENDCOLLECTIVE ;  /* 0x000000000000791b */ /* 0x003fe20003800000 */
.L_x_158:
[----:B------:R-:W-:Y:S02]  /*12780*/  IMAD.MOV.U32 R13, RZ, RZ, R8 ;  /* 0x000000ffff0d7224 */ /* 0x000fe400078e0008 */
[----:B------:R-:W-:Y:S01]  /*12790*/  IMAD.MOV.U32 R12, RZ, RZ, 0x1 ;  /* 0x00000001ff0c7424 */ /* 0x000fe200078e00ff */
[----:B------:R-:W-:-:S13]  /*127a0*/  IADD3 R2, P1, R32, R14, RZ ;  /* 0x0000000e20027210 */ /* 0x000fda0007f3e0ff */
[----:B------:R-:W-:Y:S05]  /*127b0*/  WARPSYNC.COLLECTIVE R15, `(.L_x_159) ;  /* 0x000000000f087348 */ /* 0x000fea0003c00000 */
[----:B------:R0:W1:Y:S02]  /*127c0*/  SHFL.IDX P6, R14, R13, R12, R11 ;  /* 0x0000000c0d0e7389 */ /* 0x00006400000c000b */
[----:B01----:R-:W-:Y:S01]  /*127d0*/  ENDCOLLECTIVE ;  /* 0x000000000000791b */ /* 0x003fe20003800000 */
.L_x_159:
[----:B------:R-:W-:-:S05]  /*127e0*/  IMAD.X R3, RZ, RZ, R3, P1 ;  /* 0x000000ffff037224 */ /* 0x000fca00008e0603 */
[----:B------:R-:W-:Y:S01]  /*127f0*/  @!PT LDS RZ, [RZ] ;  /* 0x00000000fffff984 */ /* 0x000fe20000000800 */
[----:B------:R-:W-:Y:S01]  /*12800*/  @!PT LDS RZ, [RZ] ;  /* 0x00000000fffff984 */ /* 0x000fe20000000800 */
[----:B------:R-:W-:Y:S01]  /*12810*/  @!PT LDS RZ, [RZ] ;  /* 0x00000000fffff984 */ /* 0x000fe20000000800 */
[----:B------:R0:W-:Y:S04]  /*12820*/  LDGSTS.E.BYPASS.LTC128B.128 [R7+0x10400], desc[UR46][R2.64], !P3 ;  /* 0x1040000002077fae */ /* 0x0001e8000d901d6e */
[----:B------:R0:W-:Y:S01]  /*12830*/  LDGSTS.E.BYPASS.LTC128B.128 [R7+0x14400], desc[UR46][R2.64+0x80], !P2 ;  /* 0x1440008002077fae */ /* 0x0001e2000d101d6e */
[----:B------:R-:W-:Y:S01]  /*12840*/  IMAD.MOV.U32 R13, RZ, RZ, R9 ;  /* 0x000000ffff0d7224 */ /* 0x000fe200078e0009 */
[----:B------:R-:W-:-:S07]  /*12850*/  MOV R24, R14 ;  /* 0x0000000e00187202 */ /* 0x000fce0000000f00 */
[----:B0-----:R-:W-:Y:S05]  /*12860*/  WARPSYNC.COLLECTIVE R15, `(.L_x_160) ;  /* 0x000000000f087348 */ /* 0x001fea0003c00000 */
[----:B------:R1:W2:Y:S02]  /*12870*/  SHFL.IDX P6, R14, R13, R12, R11 ;  /* 0x0000000c0d0e7389 */ /* 0x0002a400000c000b */
[----:B012---:R-:W-:Y:S01]  /*12880*/  ENDCOLLECTIVE ;  /* 0x000000000000791b */ /* 0x007fe20003800000 */
.L_x_160:
[----:B------:R-:W-:Y:S02]  /*12890*/  IMAD.MOV.U32 R13, RZ, RZ, R8 ;  /* 0x000000ffff0d7224 */ /* 0x000fe400078e0008 */
[----:B------:R-:W-:Y:S02]  /*128a0*/  IMAD.MOV.U32 R12, RZ, RZ, 0x2 ;  /* 0x00000002ff0c7424 */ /* 0x000fe400078e00ff */
[----:B------:R-:W-:-:S05]  /*128b0*/  IMAD.MOV.U32 R11, RZ, RZ, R14 ;  /* 0x000000ffff0b7224 */ /* 0x000fca00078e000e */
[----:B------:R-:W-:Y:S01]  /*128c0*/  IADD3 R2, P1, R32, R11, RZ ;  /* 0x0000000b20027210 */ /* 0x000fe20007f3e0ff */
[----:B------:R-:W-:-:S04]  /*128d0*/  IMAD.MOV.U32 R11, RZ, RZ, 0x181f ;  /* 0x0000181fff0b7424 */ /* 0x000fc800078e00ff */
[----:B------:R-:W-:-:S08]  /*128e0*/  IMAD.X R3, RZ, RZ, R24, P1 ;  /* 0x000000ffff037224 */ /* 0x000fd000008e0618 */
[----:B------:R-:W-:Y:S05]  /*128f0*/  WARPSYNC.COLLECTIVE R15, `(.L_x_161) ;  /* 0x000000000f087348 */ /* 0x000fea0003c00000 */
[----:B------:R0:W1:Y:S02]  /*12900*/  SHFL.IDX P6, R14, R13, R12, R11 ;  /* 0x0000000c0d0e7389 */ /* 0x00006400000c000b */
[----:B01----:R-:W-:Y:S01]  /*12910*/  ENDCOLLECTIVE ;  /* 0x000000000000791b */ /* 0x003fe20003800000 */
.L_x_161:
[----:B------:R-:W-:Y:S01]  /*12920*/  @!PT LDS RZ, [RZ] ;  /* 0x00000000fffff984 */ /* 0x000fe20000000800 */
[----:B------:R-:W-:Y:S01]  /*12930*/  @!PT LDS RZ, [RZ] ;  /* 0x00000000fffff984 */ /* 0x000fe20000000800 */
[----:B------:R-:W-:Y:S01]  /*12940*/  @!PT LDS RZ, [RZ] ;  /* 0x00000000fffff984 */ /* 0x000fe20000000800 */
[----:B------:R0:W-:Y:S04]  /*12950*/  LDGSTS.E.BYPASS.LTC128B.128 [R7+0x10c00], desc[UR46][R2.64], !P3 ;  /* 0x10c0000002077fae */ /* 0x0001e8000d901d6e */
[----:B------:R0:W-:Y:S01]  /*12960*/  LDGSTS.E.BYPASS.LTC128B.128 [R7+0x14c00], desc[UR46][R2.64+0x80], !P2 ;  /* 0x14c0008002077fae */ /* 0x0001e2000d101d6e */
[----:B------:R-:W-:Y:S02]  /*12970*/  IMAD.MOV.U32 R13, RZ, RZ, R9 ;  /* 0x000000ffff0d7224 */ /* 0x000fe400078e0009 */
[----:B------:R-:W-:-:S07]  /*12980*/  IMAD.MOV.U32 R25, RZ, RZ, R14 ;  /* 0x000000ffff197224 */ /* 0x000fce00078e000e */
[----:B0-----:R-:W-:Y:S05]  /*12990*/  WARPSYNC.COLLECTIVE R15, `(.L_x_162) ;  /* 0x000000000f087348 */ /* 0x001fea0003c00000 */
[----:B------:R1:W2:Y:S02]  /*129a0*/  SHFL.IDX P6, R14, R13, R12, R11 ;  /* 0x0000000c0d0e7389 */ /* 0x0002a400000c000b */
[----:B012---:R-:W-:Y:S01]  /*129b0*/  ENDCOLLECTIVE ;  /* 0x000000000000791b */ /* 0x007fe20003800000 */
.L_x_162:
[----:B------:R-:W-:Y:S02]  /*129c0*/  IMAD.MOV.U32 R13, RZ, RZ, R8 ;  /* 0x000000ffff0d7224 */ /* 0x000fe400078e0008 */
[----:B------:R-:W-:-:S05]  /*129d0*/  IMAD.MOV.U32 R12, RZ, RZ, R14 ;  /* 0x000000ffff0c7224 */ /* 0x000fca00078e000e */
[----:B------:R-:W-:Y:S01]  /*129e0*/  IADD3 R2, P1, R32, R12, RZ ;  /* 0x0000000c20027210 */ /* 0x000fe20007f3e0ff */
[----:B------:R-:W-:-:S04]  /*129f0*/  IMAD.MOV.U32 R12, RZ, RZ, 0x3 ;  /* 0x00000003ff0c7424 */ /* 0x000fc800078e00ff */
[----:B------:R-:W-:-:S08]  /*12a00*/  IMAD.X R3, RZ, RZ, R25, P1 ;  /* 0x000000ffff037224 */ /* 0x000fd000008e0619 */
[----:B------:R-:W-:Y:S05]  /*12a10*/  WARPSYNC.COLLECTIVE R15, `(.L_x_163) ;  /* 0x000000000f087348 */ /* 0x000fea0003c00000 */
[----:B------:R0:W1:Y:S02]  /*12a20*/  SHFL.IDX P6, R14, R13, R12, R11 ;  /* 0x0000000c0d0e7389 */ /* 0x00006400000c000b */
[----:B01----:R-:W-:Y:S01]  /*12a30*/  ENDCOLLECTIVE ;  /* 0x000000000000791b */ /* 0x003fe20003800000 */
.L_x_163:
        /* <DEDUP_REMOVED lines=10> */
.L_x_164:
        /* <DEDUP_REMOVED lines=9> */
.L_x_165:
        /* <DEDUP_REMOVED lines=10> */
.L_x_166:
[----:B------:R-:W-:Y:S02]  /*12c10*/  IMAD.MOV.U32 R13, RZ, RZ, R8 ;  /* 0x000000ffff0d7224 */ /* 0x000fe400078e0008 */
[----:B------:R-:W-:Y:S02]  /*12c20*/  IMAD.MOV.U32 R12, RZ, RZ, 0x5 ;  /* 0x00000005ff0c7424 */ /* 0x000fe400078e00ff */
[----:B------:R-:W-:-:S05]  /*12c30*/  IMAD.MOV.U32 R11, RZ, RZ, R14 ;  /* 0x000000ffff0b7224 */ /* 0x000fca00078e000e */
[----:B------:R-:W-:Y:S02]  /*12c40*/  IADD3 R2, P1, R32, R11, RZ ;  /* 0x0000000b20027210 */ /* 0x000fe40007f3e0ff */
[----:B------:R-:W-:-:S03]  /*12c50*/  MOV R11, 0x181f ;  /* 0x0000181f000b7802 */ /* 0x000fc60000000f00 */
[----:B------:R-:W-:-:S08]  /*12c60*/  IMAD.X R3, RZ, RZ, R24, P1 ;  /* 0x000000ffff037224 */ /* 0x000fd000008e0618 */
[----:B------:R-:W-:Y:S05]  /*12c70*/  WARPSYNC.COLLECTIVE R15, `(.L_x_167) ;  /* 0x000000000f087348 */ /* 0x000fea0003c00000 */
[----:B------:R0:W1:Y:S02]  /*12c80*/  SHFL.IDX P6, R14, R13, R12, R11 ;  /* 0x0000000c0d0e7389 */ /* 0x00006400000c000b */
[----:B01----:R-:W-:Y:S01]  /*12c90*/  ENDCOLLECTIVE ;  /* 0x000000000000791b */ /* 0x003fe20003800000 */
.L_x_167:
        /* <DEDUP_REMOVED lines=10> */
.L_x_168:
        /* <DEDUP_REMOVED lines=8> */
.L_x_169:
        /* <DEDUP_REMOVED lines=10> */
.L_x_170:
        /* <DEDUP_REMOVED lines=9> */
.L_x_171:
        /* <DEDUP_REMOVED lines=10> */
.L_x_172:
[----:B------:R-:W-:Y:S05]  /*12f90*/  BRA `(.L_x_173) ;  /* 0xffffffb400a87947 */ /* 0x000fea000383ffff */
.L_x_66:
[----:B-1----:R1:W2:Y:S02]  /*12fa0*/  SYNCS.PHASECHK.TRANS64.TRYWAIT P1, [R4+URZ+0x38840], R19 ;  /* 0x03884013040075a7 */ /* 0x0022a4000802017f */
[----:B--2---:R-:W-:Y:S05]  /*12fb0*/  @!P1 NANOSLEEP.SYNCS 0x989680 ;  /* 0x009896800000995d */ /* 0x004fea0003900000 */
[----:B------:R-:W2:Y:S02]  /*12fc0*/  @!P1 SYNCS.PHASECHK.TRANS64 P1, [R4+URZ+0x38840], R19 ;  /* 0x03884013040095a7 */ /* 0x000ea4000802007f */
[----:B--2---:R-:W-:Y:S05]  /*12fd0*/  @!P1 BRA `(.L_x_66) ;  /* 0xfffffffc00f09947 */ /* 0x004fea000383ffff */
[----:B------:R-:W-:Y:S05]  /*12fe0*/  BRA `(.L_x_174) ;  /* 0xffffffb400ec7947 */ /* 0x000fea000383ffff */
.L_x_67:
[----:B------:R-:W-:Y:S01]  /*12ff0*/  BSSY B0, `(.L_x_175) ;  /* 0x0000008000007945 */ /* 0x000fe20003800000 */
[----:B------:R-:W-:Y:S02]  /*13000*/  IMAD.MOV.U32 R13, RZ, RZ, R6 ;  /* 0x000000ffff0d7224 */ /* 0x000fe400078e0006 */
[----:B------:R-:W-:Y:S02]  /*13010*/  IMAD.MOV.U32 R12, RZ, RZ, RZ ;  /* 0x000000ffff0c7224 */ /* 0x000fe400078e00ff */
[----:B------:R-:W-:Y:S02]  /*13020*/  IMAD.MOV.U32 R11, RZ, RZ, 0x181f ;  /* 0x0000181fff0b7424 */ /* 0x000fe400078e00ff */
[----:B------:R-:W-:-:S07]  /*13030*/  IMAD.MOV.U32 R15, RZ, RZ, -0x1 ;  /* 0xffffffffff0f7424 */ /* 0x000fce00078e00ff */
[----:B01----:R-:W-:Y:S05]  /*13040*/  WARPSYNC.COLLECTIVE R15, `(.L_x_176) ;  /* 0x000000000f087348 */ /* 0x003fea0003c00000 */
[----:B------:R2:W3:Y:S02]  /*13050*/  SHFL.IDX P6, R14, R13, R12, R11 ;  /* 0x0000000c0d0e7389 */ /* 0x0004e400000c000b */
[----:B0123--:R-:W-:Y:S01]  /*13060*/  ENDCOLLECTIVE ;  /* 0x000000000000791b */ /* 0x00ffe20003800000 */
.L_x_176:
[----:B------:R-:W-:Y:S05]  /*13070*/  BSYNC B0 ;  /* 0x0000000000007941 */ /* 0x000fea0003800000 */
.L_x_175:
        /* <DEDUP_REMOVED lines=9> */
.L_x_177:
[----:B------:R-:W-:Y:S02]  /*13110*/  VIADD R5, R5, UR42 ;  /* 0x0000002a05057c36 */ /* 0x000fe40008000000 */
[----:B------:R-:W-:Y:S02]  /*13120*/  IMAD.MOV.U32 R13, RZ, RZ, R6 ;  /* 0x000000ffff0d7224 */ /* 0x000fe400078e0006 */
[----:B------:R-:W-:Y:S01]  /*13130*/  IMAD.MOV.U32 R12, RZ, RZ, 0x1 ;  /* 0x00000001ff0c7424 */ /* 0x000fe200078e00ff */
[----:B------:R-:W-:-:S13]  /*13140*/  IADD3 R2, P1, R32, R14, RZ ;  /* 0x0000000e20027210 */ /* 0x000fda0007f3e0ff */
[----:B------:R-:W-:Y:S05]  /*13150*/  WARPSYNC.COLLECTIVE R15, `(.L_x_178) ;  /* 0x000000000f087348 */ /* 0x000fea0003c00000 */
[----:B------:R0:W1:Y:S02]  /*13160*/  SHFL.IDX P6, R14, R13, R12, R11 ;  /* 0x0000000c0d0e7389 */ /* 0x00006400000c000b */
[----:B01----:R-:W-:Y:S01]  /*13170*/  ENDCOLLECTIVE ;  /* 0x000000000000791b */ /* 0x003fe20003800000 */
.L_x_178:
[----:B------:R-:W-:-:S05]  /*13180*/  IADD3.X R3, RZ, R3, RZ, P1, !PT ;  /* 0x00000003ff037210 */ /* 0x000fca0000ffe4ff */
        /* <DEDUP_REMOVED lines=10> */
.L_x_179:
[----:B------:R-:W-:Y:S02]  /*13230*/  IMAD.MOV.U32 R13, RZ, RZ, R6 ;  /* 0x000000ffff0d7224 */ /* 0x000fe400078e0006 */
[----:B------:R-:W-:Y:S01]  /*13240*/  IMAD.MOV.U32 R12, RZ, RZ, 0x2 ;  /* 0x00000002ff0c7424 */ /* 0x000fe200078e00ff */
[----:B------:R-:W-:-:S13]  /*13250*/  IADD3 R2, P1, R32, R14, RZ ;  /* 0x0000000e20027210 */ /* 0x000fda0007f3e0ff */
[----:B------:R-:W-:Y:S05]  /*13260*/  WARPSYNC.COLLECTIVE R15, `(.L_x_180) ;  /* 0x000000000f087348 */ /* 0x000fea0003c00000 */
[----:B------:R0:W1:Y:S02]  /*13270*/  SHFL.IDX P6, R14, R13, R12, R11 ;  /* 0x0000000c0d0e7389 */ /* 0x00006400000c000b */
[----:B01----:R-:W-:Y:S01]  /*13280*/  ENDCOLLECTIVE ;  /* 0x000000000000791b */ /* 0x003fe20003800000 */
.L_x_180:
[----:B------:R-:W-:-:S05]  /*13290*/  IMAD.X R3, RZ, RZ, R8, P1 ;  /* 0x000000ffff037224 */ /* 0x000fca00008e0608 */
        /* <DEDUP_REMOVED lines=10> */
.L_x_181:
[----:B------:R-:W-:Y:S01]  /*13340*/  MOV R13, R6 ;  /* 0x00000006000d7202 */ /* 0x000fe20000000f00 */
[----:B------:R-:W-:Y:S02]  /*13350*/  IMAD.MOV.U32 R12, RZ, RZ, 0x3 ;  /* 0x00000003ff0c7424 */ /* 0x000fe400078e00ff */
[----:B------:R-:W-:-:S07]  /*13360*/  IMAD.MOV.U32 R17, RZ, RZ, R14 ;  /* 0x000000ffff117224 */ /* 0x000fce00078e000e */
[----:B------:R-:W-:Y:S05]  /*13370*/  WARPSYNC.COLLECTIVE R15, `(.L_x_182) ;  /* 0x000000000f087348 */ /* 0x000fea0003c00000 */
[----:B------:R0:W1:Y:S02]  /*13380*/  SHFL.IDX P6, R14, R13, R12, R11 ;  /* 0x0000000c0d0e7389 */ /* 0x00006400000c000b */
[----:B01----:R-:W-:Y:S01]  /*13390*/  ENDCOLLECTIVE ;  /* 0x000000000000791b */ /* 0x003fe20003800000 */
.L_x_182:
[----:B------:R-:W-:-:S05]  /*133a0*/  IADD3 R2, P1, R32, R17, RZ ;  /* 0x0000001120027210 */ /* 0x000fca0007f3e0ff */
[----:B------:R-:W-:-:S05]  /*133b0*/  IMAD.X R3, RZ, RZ, R9, P1 ;  /* 0x000000ffff037224 */ /* 0x000fca00008e0609 */
[----:B------:R-:W-:Y:S01]  /*133c0*/  @!PT LDS RZ, [RZ] ;  /* 0x00000000fffff984 */ /* 0x000fe20000000800 */
[----:B------:R-:W-:Y:S01]  /*133d0*/  @!PT LDS RZ, [RZ] ;  /* 0x00000000fffff984 */ /* 0x000fe20000000800 */
[----:B------:R-:W-:Y:S01]  /*133e0*/  @!PT LDS RZ, [RZ] ;  /* 0x00000000fffff984 */ /* 0x000fe20000000800 */
[----:B------:R0:W-:Y:S01]  /*133f0*/  LDGSTS.E.BYPASS.LTC128B.128 [R5+0x29400], desc[UR46][R2.64], !P3 ;  /* 0x2940000002057fae */ /* 0x0001e2000d901d6e */
[----:B------:R-:W-:-:S03]  /*13400*/  IMAD.MOV.U32 R13, RZ, RZ, R7 ;  /* 0x000000ffff0d7224 */ /* 0x000fc600078e0007 */
[----:B------:R0:W-:Y:S01]  /*13410*/  LDGSTS.E.BYPASS.LTC128B.128 [R5+0x2d400], desc[UR46][R2.64+0x80], !P2 ;  /* 0x2d40008002057fae */ /* 0x0001e2000d101d6e */
[----:B------:R-:W-:-:S07]  /*13420*/  IMAD.MOV.U32 R8, RZ, RZ, R14 ;  /* 0x000000ffff087224 */ /* 0x000fce00078e000e */
[----:B0-----:R-:W-:Y:S05]  /*13430*/  WARPSYNC.COLLECTIVE R15, `(.L_x_183) ;  /* 0x000000000f087348 */ /* 0x001fea0003c00000 */
[----:B------:R1:W2:Y:S02]  /*13440*/  SHFL.IDX P6, R14, R13, R12, R11 ;  /* 0x0000000c0d0e7389 */ /* 0x0002a400000c000b */
[----:B012---:R-:W-:Y:S01]  /*13450*/  ENDCOLLECTIVE ;  /* 0x000000000000791b */ /* 0x007fe20003800000 */
.L_x_183:
[----:B------:R-:W-:Y:S02]  /*13460*/  IMAD.MOV.U32 R13, RZ, RZ, R6 ;  /* 0x000000ffff0d7224 */ /* 0x000fe400078e0006 */
[----:B------:R-:W-:Y:S01]  /*13470*/  IMAD.MOV.U32 R12, RZ, RZ, 0x4 ;  /* 0x00000004ff0c7424 */ /* 0x000fe200078e00ff */
[----:B------:R-:W-:-:S13]  /*13480*/  IADD3 R2, P1, R32, R14, RZ ;  /* 0x0000000e20027210 */ /* 0x000fda0007f3e0ff */
[----:B------:R-:W-:Y:S05]  /*13490*/  WARPSYNC.COLLECTIVE R15, `(.L_x_184) ;  /* 0x000000000f087348 */ /* 0x000fea0003c00000 */
[----:B------:R0:W1:Y:S02]  /*134a0*/  SHFL.IDX P6, R14, R13, R12, R11 ;  /* 0x0000000c0d0e7389 */ /* 0x00006400000c000b */
[----:B01----:R-:W-:Y:S01]  /*134b0*/  ENDCOLLECTIVE ;  /* 0x000000000000791b */ /* 0x003fe20003800000 */
.L_x_184:
        /* <DEDUP_REMOVED lines=11> */
.L_x_185:
[----:B------:R-:W-:Y:S02]  /*13570*/  IMAD.MOV.U32 R13, RZ, RZ, R6 ;  /* 0x000000ffff0d7224 */ /* 0x000fe400078e0006 */
[----:B------:R-:W-:Y:S01]  /*13580*/  IMAD.MOV.U32 R12, RZ, RZ, 0x5 ;  /* 0x00000005ff0c7424 */ /* 0x000fe200078e00ff */
[----:B------:R-:W-:-:S13]  /*13590*/  IADD3 R2, P1, R32, R14, RZ ;  /* 0x0000000e20027210 */ /* 0x000fda0007f3e0ff */
[----:B------:R-:W-:Y:S05]  /*135a0*/  WARPSYNC.COLLECTIVE R15, `(.L_x_186) ;  /* 0x000000000f087348 */ /* 0x000fea0003c00000 */
[----:B------:R0:W1:Y:S02]  /*135b0*/  SHFL.IDX P6, R14, R13, R12, R11 ;  /* 0x0000000c0d0e7389 */ /* 0x00006400000c000b */
[----:B01----:R-:W-:Y:S01]  /*135c0*/  ENDCOLLECTIVE ;  /* 0x000000000000791b */ /* 0x003fe20003800000 */
.L_x_186:
[----:B------:R-:W-:-:S05]  /*135d0*/  IMAD.X R3, RZ, RZ, R8, P1 ;  /* 0x000000ffff037224 */ /* 0x000fca00008e0608 */
[----:B------:R-:W-:Y:S01]  /*135e0*/  @!PT LDS RZ, [RZ] ;  /* 0x00000000fffff984 */ /* 0x000fe20000000800 */
[----:B------:R-:W-:Y:S01]  /*135f0*/  @!PT LDS RZ, [RZ] ;  /* 0x00000000fffff984 */ /* 0x000fe20000000800 */
[----:B------:R-:W-:Y:S01]  /*13600*/  @!PT LDS RZ, [RZ] ;  /* 0x00000000fffff984 */ /* 0x000fe20000000800 */
[----:B------:R0:W-:Y:S04]  /*13610*/  LDGSTS.E.BYPASS.LTC128B.128 [R5+0x2a400], desc[UR46][R2.64], !P3 ;  /* 0x2a40000002057fae */ /* 0x0001e8000d901d6e */
[----:B------:R0:W-:Y:S01]  /*13620*/  LDGSTS.E.BYPASS.LTC128B.128 [R5+0x2e400], desc[UR46][R2.64+0x80], !P2 ;  /* 0x2e40008002057fae */ /* 0x0001e2000d101d6e */
[----:B------:R-:W-:Y:S01]  /*13630*/  MOV R13, R7 ;  /* 0x00000007000d7202 */ /* 0x000fe20000000f00 */
[----:B------:R-:W-:-:S07]  /*13640*/  IMAD.MOV.U32 R9, RZ, RZ, R14 ;  /* 0x000000ffff097224 */ /* 0x000fce00078e000e */
[----:B0-----:R-:W-:Y:S05]  /*13650*/  WARPSYNC.COLLECTIVE R15, `(.L_x_187) ;  /* 0x000000000f087348 */ /* 0x001fea0003c00000 */
[----:B------:R1:W2:Y:S02]  /*13660*/  SHFL.IDX P6, R14, R13, R12, R11 ;  /* 0x0000000c0d0e7389 */ /* 0x0002a400000c000b */
[----:B012---:R-:W-:Y:S01]  /*13670*/  ENDCOLLECTIVE ;  /* 0x000000000000791b */ /* 0x007fe20003800000 */
.L_x_187:
[----:B------:R-:W-:Y:S02]  /*13680*/  IMAD.MOV.U32 R13, RZ, RZ, R6 ;  /* 0x000000ffff0d7224 */ /* 0x000fe400078e0006 */
[----:B------:R-:W-:Y:S02]  /*13690*/  IMAD.MOV.U32 R12, RZ, RZ, 0x6 ;  /* 0x00000006ff0c7424 */ /* 0x000fe400078e00ff */
[----:B------:R-:W-:-:S07]  /*136a0*/  IMAD.MOV.U32 R17, RZ, RZ, R14 ;  /* 0x000000ffff117224 */ /* 0x000fce00078e000e */
[----:B------:R-:W-:Y:S05]  /*136b0*/  WARPSYNC.COLLECTIVE R15, `(.L_x_188) ;  /* 0x000000000f087348 */ /* 0x000fea0003c00000 */
[----:B------:R0:W1:Y:S02]  /*136c0*/  SHFL.IDX P6, R14, R13, R12, R11 ;  /* 0x0000000c0d0e7389 */ /* 0x00006400000c000b */
[----:B01----:R-:W-:Y:S01]  /*136d0*/  ENDCOLLECTIVE ;  /* 0x000000000000791b */ /* 0x003fe20003800000 */
.L_x_188:
        /* <DEDUP_REMOVED lines=12> */
.L_x_189:
[----:B------:R-:W-:Y:S02]  /*137a0*/  IMAD.MOV.U32 R13, RZ, RZ, R6 ;  /* 0x000000ffff0d7224 */ /* 0x000fe400078e0006 */
[----:B------:R-:W-:Y:S01]  /*137b0*/  IMAD.MOV.U32 R12, RZ, RZ, 0x7 ;  /* 0x00000007ff0c7424 */ /* 0x000fe200078e00ff */
[----:B------:R-:W-:-:S13]  /*137c0*/  IADD3 R2, P1, R32, R14, RZ ;  /* 0x0000000e20027210 */ /* 0x000fda0007f3e0ff */
[----:B------:R-:W-:Y:S05]  /*137d0*/  WARPSYNC.COLLECTIVE R15, `(.L_x_190) ;  /* 0x000000000f087348 */ /* 0x000fea0003c00000 */
[----:B------:R0:W1:Y:S02]  /*137e0*/  SHFL.IDX P6, R14, R13, R12, R11 ;  /* 0x0000000c0d0e7389 */ /* 0x00006400000c000b */
[----:B01----:R-:W-:Y:S01]  /*137f0*/  ENDCOLLECTIVE ;  /* 0x000000000000791b */ /* 0x003fe20003800000 */
.L_x_190:
        /* <DEDUP_REMOVED lines=11> */
.L_x_191:
[----:B------:R-:W-:Y:S05]  /*138b0*/  BRA `(.L_x_192) ;  /* 0xffffffb000d47947 */ /* 0x000fea000383ffff */
.L_x_70:
[----:B0-----:R0:W2:Y:S02]  /*138c0*/  SYNCS.PHASECHK.TRANS64.TRYWAIT P2, [R5+URZ+0x38870], R2 ;  /* 0x03887002050075a7 */ /* 0x0010a4000804017f */
[----:B--2---:R-:W-:Y:S05]  /*138d0*/  @!P2 NANOSLEEP.SYNCS 0x989680 ;  /* 0x009896800000a95d */ /* 0x004fea0003900000 */
[----:B------:R-:W2:Y:S02]  /*138e0*/  @!P2 SYNCS.PHASECHK.TRANS64 P2, [R5+URZ+0x38870], R2 ;  /* 0x038870020500a5a7 */ /* 0x000ea4000804007f */
[----:B--2---:R-:W-:Y:S05]  /*138f0*/  @!P2 BRA `(.L_x_70) ;  /* 0xfffffffc00f0a947 */ /* 0x004fea000383ffff */
[----:B------:R-:W-:Y:S05]  /*13900*/  BRA `(.L_x_193) ;  /* 0xffffffb400307947 */ /* 0x000fea000383ffff */
.L_x_72:
[----:B0-----:R0:W2:Y:S02]  /*13910*/  SYNCS.PHASECHK.TRANS64.TRYWAIT P2, [R5+URZ+0x38860], R2 ;  /* 0x03886002050075a7 */ /* 0x0010a4000804017f */
[----:B--2---:R-:W-:Y:S05]  /*13920*/  @!P2 NANOSLEEP.SYNCS 0x989680 ;  /* 0x009896800000a95d */ /* 0x004fea0003900000 */
[----:B------:R-:W2:Y:S02]  /*13930*/  @!P2 SYNCS.PHASECHK.TRANS64 P2, [R5+URZ+0x38860], R2 ;  /* 0x038860020500a5a7 */ /* 0x000ea4000804007f */
[----:B--2---:R-:W-:Y:S05]  /*13940*/  @!P2 BRA `(.L_x_72) ;  /* 0xfffffffc00f0a947 */ /* 0x004fea000383ffff */
[----:B------:R-:W-:Y:S05]  /*13950*/  BRA `(.L_x_194) ;  /* 0xffffffb400407947 */ /* 0x000fea000383ffff */
.L_x_79:
[----:B---3--:R3:W4:Y:S02]  /*13960*/  SYNCS.PHASECHK.TRANS64.TRYWAIT P0, [R17+URZ+0x38870], R2 ;  /* 0x03887002110075a7 */ /* 0x008724000800017f */
[----:B----4-:R-:W-:Y:S05]  /*13970*/  @!P0 NANOSLEEP.SYNCS 0x989680 ;  /* 0x009896800000895d */ /* 0x010fea0003900000 */
[----:B------:R-:W4:Y:S02]  /*13980*/  @!P0 SYNCS.PHASECHK.TRANS64 P0, [R17+URZ+0x38870], R2 ;  /* 0x03887002110085a7 */ /* 0x000f24000800007f */
[----:B----4-:R-:W-:Y:S05]  /*13990*/  @!P0 BRA `(.L_x_79) ;  /* 0xfffffffc00f08947 */ /* 0x010fea000383ffff */
[----:B------:R-:W-:Y:S05]  /*139a0*/  BRA `(.L_x_195) ;  /* 0xffffffbc00687947 */ /* 0x000fea000383ffff */
.L_x_81:
[----:B0-----:R0:W3:Y:S02]  /*139b0*/  SYNCS.PHASECHK.TRANS64.TRYWAIT P0, [R17+URZ+0x38860], R4 ;  /* 0x03886004110075a7 */ /* 0x0010e4000800017f */
[----:B---3--:R-:W-:Y:S05]  /*139c0*/  @!P0 NANOSLEEP.SYNCS 0x989680 ;  /* 0x009896800000895d */ /* 0x008fea0003900000 */
[----:B------:R-:W3:Y:S02]  /*139d0*/  @!P0 SYNCS.PHASECHK.TRANS64 P0, [R17+URZ+0x38860], R4 ;  /* 0x03886004110085a7 */ /* 0x000ee4000800007f */
[----:B---3--:R-:W-:Y:S05]  /*139e0*/  @!P0 BRA `(.L_x_81) ;  /* 0xfffffffc00f08947 */ /* 0x008fea000383ffff */
[----:B------:R-:W-:Y:S05]  /*139f0*/  BRA `(.L_x_196) ;  /* 0xffffffbc00907947 */ /* 0x000fea000383ffff */
.L_x_84:
[----:B-1----:R1:W2:Y:S02]  /*13a00*/  SYNCS.PHASECHK.TRANS64.TRYWAIT P0, [R5+URZ+0x38820], R2 ;  /* 0x03882002050075a7 */ /* 0x0022a4000800017f */
[----:B--2---:R-:W-:Y:S05]  /*13a10*/  @!P0 NANOSLEEP.SYNCS 0x989680 ;  /* 0x009896800000895d */ /* 0x004fea0003900000 */
[----:B------:R-:W2:Y:S02]  /*13a20*/  @!P0 SYNCS.PHASECHK.TRANS64 P0, [R5+URZ+0x38820], R2 ;  /* 0x03882002050085a7 */ /* 0x000ea4000800007f */
[----:B--2---:R-:W-:Y:S05]  /*13a30*/  @!P0 BRA `(.L_x_84) ;  /* 0xfffffffc00f08947 */ /* 0x004fea000383ffff */
[----:B------:R-:W-:Y:S05]  /*13a40*/  BRA `(.L_x_197) ;  /* 0xffffffc400947947 */ /* 0x000fea000383ffff */
.L_x_86:
[----:B-1----:R1:W2:Y:S02]  /*13a50*/  SYNCS.PHASECHK.TRANS64.TRYWAIT P1, [R4+URZ+0x38840], R3 ;  /* 0x03884003040075a7 */ /* 0x0022a4000802017f */
[----:B--2---:R-:W-:Y:S05]  /*13a60*/  @!P1 NANOSLEEP.SYNCS 0x989680 ;  /* 0x009896800000995d */ /* 0x004fea0003900000 */
[----:B------:R-:W2:Y:S02]  /*13a70*/  @!P1 SYNCS.PHASECHK.TRANS64 P1, [R4+URZ+0x38840], R3 ;  /* 0x03884003040095a7 */ /* 0x000ea4000802007f */
[----:B--2---:R-:W-:Y:S05]  /*13a80*/  @!P1 BRA `(.L_x_86) ;  /* 0xfffffffc00f09947 */ /* 0x004fea000383ffff */
[----:B------:R-:W-:Y:S05]  /*13a90*/  BRA `(.L_x_198) ;  /* 0xffffffc400d07947 */ /* 0x000fea000383ffff */
.L_x_88:
[----:B--2---:R2:W3:Y:S02]  /*13aa0*/  SYNCS.PHASECHK.TRANS64.TRYWAIT P1, [R5+URZ+0x38840], R0 ;  /* 0x03884000050075a7 */ /* 0x0044e4000802017f */
[----:B---3--:R-:W-:Y:S05]  /*13ab0*/  @!P1 NANOSLEEP.SYNCS 0x989680 ;  /* 0x009896800000995d */ /* 0x008fea0003900000 */
[----:B------:R-:W3:Y:S02]  /*13ac0*/  @!P1 SYNCS.PHASECHK.TRANS64 P1, [R5+URZ+0x38840], R0 ;  /* 0x03884000050095a7 */ /* 0x000ee4000802007f */
[----:B---3--:R-:W-:Y:S05]  /*13ad0*/  @!P1 BRA `(.L_x_88) ;  /* 0xfffffffc00f09947 */ /* 0x008fea000383ffff */
[----:B------:R-:W-:Y:S05]  /*13ae0*/  BRA `(.L_x_199) ;  /* 0xffffffc400dc7947 */ /* 0x000fea000383ffff */
.L_x_90:
[----:B---3--:R3:W4:Y:S02]  /*13af0*/  SYNCS.PHASECHK.TRANS64.TRYWAIT P1, [R4+URZ+0x38860], R3 ;  /* 0x03886003040075a7 */ /* 0x008724000802017f */
[----:B----4-:R-:W-:Y:S05]  /*13b00*/  @!P1 NANOSLEEP.SYNCS 0x989680 ;  /* 0x009896800000995d */ /* 0x010fea0003900000 */
[----:B------:R-:W4:Y:S02]  /*13b10*/  @!P1 SYNCS.PHASECHK.TRANS64 P1, [R4+URZ+0x38860], R3 ;  /* 0x03886003040095a7 */ /* 0x000f24000802007f */
[----:B----4-:R-:W-:Y:S05]  /*13b20*/  @!P1 BRA `(.L_x_90) ;  /* 0xfffffffc00f09947 */ /* 0x010fea000383ffff */
[----:B------:R-:W-:Y:S05]  /*13b30*/  BRA `(.L_x_200) ;  /* 0xffffffc400d87947 */ /* 0x000fea000383ffff */
.L_x_92:
[----:B----4-:R4:W0:Y:S02]  /*13b40*/  SYNCS.PHASECHK.TRANS64.TRYWAIT P1, [R5+URZ+0x38860], R0 ;  /* 0x03886000050075a7 */ /* 0x010824000802017f */
[----:B0-----:R-:W-:Y:S05]  /*13b50*/  @!P1 NANOSLEEP.SYNCS 0x989680 ;  /* 0x009896800000995d */ /* 0x001fea0003900000 */
[----:B------:R-:W0:Y:S02]  /*13b60*/  @!P1 SYNCS.PHASECHK.TRANS64 P1, [R5+URZ+0x38860], R0 ;  /* 0x03886000050095a7 */ /* 0x000e24000802007f */
[----:B0-----:R-:W-:Y:S05]  /*13b70*/  @!P1 BRA `(.L_x_92) ;  /* 0xfffffffc00f09947 */ /* 0x001fea000383ffff */
[----:B------:R-:W-:Y:S05]  /*13b80*/  BRA `(.L_x_201) ;  /* 0xffffffc400d47947 */ /* 0x000fea000383ffff */
.L_x_94:
[----:B------:R0:W0:Y:S02]  /*13b90*/  SYNCS.PHASECHK.TRANS64.TRYWAIT P1, [R4+URZ+0x38880], R3 ;  /* 0x03888003040075a7 */ /* 0x000024000802017f */
[----:B0-----:R-:W-:Y:S05]  /*13ba0*/  @!P1 NANOSLEEP.SYNCS 0x989680 ;  /* 0x009896800000995d */ /* 0x001fea0003900000 */
[----:B------:R-:W0:Y:S02]  /*13bb0*/  @!P1 SYNCS.PHASECHK.TRANS64 P1, [R4+URZ+0x38880], R3 ;  /* 0x03888003040095a7 */ /* 0x000e24000802007f */
[----:B0-----:R-:W-:Y:S05]  /*13bc0*/  @!P1 BRA `(.L_x_94) ;  /* 0xfffffffc00f09947 */ /* 0x001fea000383ffff */
[----:B------:R-:W-:Y:S05]  /*13bd0*/  BRA `(.L_x_202) ;  /* 0xffffffc400d07947 */ /* 0x000fea000383ffff */
.L_x_203:
[----:B------:R-:W-:-:S00]  /*13be0*/  BRA `(.L_x_203) ;  /* 0xfffffffc00fc7947 */ /* 0x000fc0000383ffff */
[----:B------:R-:W-:-:S00]  /*13bf0*/  NOP ;  /* 0x0000000000007918 */ /* 0x000fc00000000000 */
        /* <DEDUP_REMOVED lines=8> */
.L_x_3852:


//--------------------- .text._ZN7cutlass13device_kernelIN5flash11enable_sm90INS1_16FlashAttnFwdSm90INS1_25CollectiveMainloopFwdSm90ILi2EN4cute5tupleIJNS5_1CILi1EEES8_S8_EEENS6_IJNS7_ILi128EEESA_NS7_ILi256EEEEEELi256ENS_12float_e4m3_tEfNS_4arch4Sm90ELb0ELb0ELb1ELb1ELb1ELb0ELb0ELb1ELb0ELb1ELb1ELb0EEENS1_21CollectiveEpilogueFwdINS6_IJSA_SB_SA_EEES9_NS_10bfloat16_tESF_Li256ELb1ELb1ELb1ELb1EEENS1_36VarlenDynamicPersistentTileSchedulerILi128ELi128ELi256ELi128ELb1ELb1ELb1ELb0ELb1ELb1EEEEEEEEEvNT_6ParamsE --------------------------
	.section	.text._ZN7cutlass13device_kernelIN5flash11enable_sm90INS1_16FlashAttnFwdSm90INS1_25CollectiveMainloopFwdSm90ILi2EN4cute5tupleIJNS5_1CILi1EEES8_S8_EEENS6_IJNS7_ILi128EEESA_NS7_ILi256EEEEEELi256ENS_12float_e4m3_tEfNS_4arch4Sm90ELb0ELb0ELb1ELb1ELb1ELb0ELb0ELb1ELb0ELb1ELb1ELb0EEENS1_21CollectiveEpilogueFwdINS6_IJSA_SB_SA_EEES9_NS_10bfloat16_tESF_Li256ELb1ELb1ELb1ELb1EEENS1_36VarlenDynamicPersistentTileSchedulerILi128ELi128ELi256ELi128ELb1ELb1ELb1ELb0ELb1ELb1EEEEEEEEEvNT_6ParamsE,"ax",@progbits
	.align	128
.text._ZN7cutlass13device_kernelIN5flash11enable_sm90INS1_16FlashAttnFwdSm90INS1_25CollectiveMainloopFwdSm90ILi2EN4cute5tupleIJNS5_1CILi1EEES8_S8_EEENS6_IJNS7_ILi128EEESA_NS7_ILi256EEEEEELi256ENS_12float_e4m3_tEfNS_4arch4Sm90ELb0ELb0ELb1ELb1ELb1ELb0ELb0ELb1ELb0ELb1ELb1ELb0EEENS1_21CollectiveEpilogueFwdINS6_IJSA_SB_SA_EEES9_NS_10bfloat16_tESF_Li256ELb1ELb1ELb1ELb1EEENS1_36VarlenDynamicPersistentTileSchedulerILi128ELi128ELi256ELi128ELb1ELb1ELb1ELb0ELb1ELb1EEEEEEEEEvNT_6ParamsE:
        .type           _ZN7cutlass13device_kernelIN5flash11enable_sm90INS1_16FlashAttnFwdSm90INS1_25CollectiveMainloopFwdSm90ILi2EN4cute5tupleIJNS5_1CILi1EEES8_S8_EEENS6_IJNS7_ILi128EEESA_NS7_ILi256EEEEEELi256ENS_12float_e4m3_tEfNS_4arch4Sm90ELb0ELb0ELb1ELb1ELb1ELb0ELb0ELb1ELb0ELb1ELb1ELb0EEENS1_21CollectiveEpilogueFwdINS6_IJSA_SB_SA_EEES9_NS_10bfloat16_tESF_Li256ELb1ELb1ELb1ELb1EEENS1_36VarlenDynamicPersistentTileSchedulerILi128ELi128ELi256ELi128ELb1ELb1ELb1ELb0ELb1ELb1EEEEEEEEEvNT_6ParamsE,@function
        .size           _ZN7cutlass13device_kernelIN5flash11enable_sm90INS1_16FlashAttnFwdSm90INS1_25CollectiveMainloopFwdSm90ILi2EN4cute5tupleIJNS5_1CILi1EEES8_S8_EEENS6_IJNS7_ILi128EEESA_NS7_ILi256EEEEEELi256ENS_12float_e4m3_tEfNS_4arch4Sm90ELb0ELb0ELb1ELb1ELb1ELb0ELb0ELb1ELb0ELb1ELb1ELb0EEENS1_21CollectiveEpilogueFwdINS6_IJSA_SB_SA_EEES9_NS_10bfloat16_tESF_Li256ELb1ELb1ELb1ELb1EEENS1_36VarlenDynamicPersistentTileSchedulerILi128ELi128ELi256ELi128ELb1ELb1ELb1ELb0ELb1ELb1EEEEEEEEEvNT_6ParamsE,(.L_x_3853 - _ZN7cutlass13device_kernelIN5flash11enable_sm90INS1_16FlashAttnFwdSm90INS1_25CollectiveMainloopFwdSm90ILi2EN4cute5tupleIJNS5_1CILi1EEES8_S8_EEENS6_IJNS7_ILi128EEESA_NS7_ILi256EEEEEELi256ENS_12float_e4m3_tEfNS_4arch4Sm90ELb0ELb0ELb1ELb1ELb1ELb0ELb0ELb1ELb0ELb1ELb1ELb0EEENS1_21CollectiveEpilogueFwdINS6_IJSA_SB_SA_EEES9_NS_10bfloat16_tESF_Li256ELb1ELb1ELb1ELb1EEENS1_36VarlenDynamicPersistentTileSchedulerILi128ELi128ELi256ELi128ELb1ELb1ELb1ELb0ELb1ELb1EEEEEEEEEvNT_6ParamsE)
        .other          _ZN7cutlass13device_kernelIN5flash11enable_sm90INS1_16FlashAttnFwdSm90INS1_25CollectiveMainloopFwdSm90ILi2EN4cute5tupleIJNS5_1CILi1EEES8_S8_EEENS6_IJNS7_ILi128EEESA_NS7_ILi256EEEEEELi256ENS_12float_e4m3_tEfNS_4arch4Sm90ELb0ELb0ELb1ELb1ELb1ELb0ELb0ELb1ELb0ELb1ELb1ELb0EEENS1_21CollectiveEpilogueFwdINS6_IJSA_SB_SA_EEES9_NS_10bfloat16_tESF_Li256ELb1ELb1ELb1ELb1EEENS1_36VarlenDynamicPersistentTileSchedulerILi128ELi128ELi256ELi128ELb1ELb1ELb1ELb0ELb1ELb1EEEEEEEEEvNT_6ParamsE,@"STO_CUDA_ENTRY STV_DEFAULT"
_ZN7cutlass13device_kernelIN5flash11enable_sm90INS1_16FlashAttnFwdSm90INS1_25CollectiveMainloopFwdSm90ILi2EN4cute5tupleIJNS5_1CILi1EEES8_S8_EEENS6_IJNS7_ILi128EEESA_NS7_ILi256EEEEEELi256ENS_12float_e4m3_tEfNS_4arch4Sm90ELb0ELb0ELb1ELb1ELb1ELb0ELb0ELb1ELb0ELb1ELb1ELb0EEENS1_21CollectiveEpilogueFwdINS6_IJSA_SB_SA_EEES9_NS_10bfloat16_tESF_Li256ELb1ELb1ELb1ELb1EEENS1_36VarlenDynamicPersistentTileSchedulerILi128ELi128ELi256ELi128ELb1ELb1ELb1ELb0ELb1ELb1EEEEEEEEEvNT_6ParamsE:
        /* <DEDUP_REMOVED lines=45> */
.L_x_204:
        /* <DEDUP_REMOVED lines=22> */
.L_x_205:
        /* <DEDUP_REMOVED lines=18> */
.L_x_206:
        /* <DEDUP_REMOVED lines=22> */
.L_x_207:
[----:B------:R-:W5:Y:S01]  /*06b0*/  SHFL.IDX PT, R3, R0, RZ, 0x1f ;  /* 0x00001fff00037589 */ /* 0x000f6200000e0000 */
[----:B------:R-:W-:Y:S01]  /*06c0*/  R2UR UR9, R4 ;  /* 0x00000000040972ca */ /* 0x000fe200000e0000 */
[----:B------:R-:W-:Y:S01]  /*06d0*/  NOP ;  /* 0x0000000000007918 */ /* 0x000fe20000000000 */
[----:B------:R-:W0:Y:S01]  /*06e0*/  S2R R2, SR_CgaCtaId ;  /* 0x0000000000027919 */ /* 0x000e220000008800 */
[----:B-----5:R-:W-:-:S13]  /*06f0*/  ISETP.NE.AND P0, PT, R3, RZ, PT ;  /* 0x000000ff0300720c */ /* 0x020fda0003f05270 */
[----:B0-----:R-:W-:Y:S05]  /*0700*/  @P0 BRA `(.L_x_208) ;  /* 0x0000000000480947 */ /* 0x001fea0003800000 */
[----:B-1----:R-:W0:Y:S01]  /*0710*/  S2UR UR5, SR_CgaCtaId ;  /* 0x00000000000579c3 */ /* 0x002e220000008800 */
[----:B------:R-:W-:Y:S01]  /*0720*/  UMOV UR4, 0x400 ;  /* 0x0000040000047882 */ /* 0x000fe20000000000 */
[----:B------:R-:W-:Y:S01]  /*0730*/  UMOV UR6, 0x1 ;  /* 0x0000000100067882 */ /* 0x000fe20000000000 */
[----:B------:R-:W-:Y:S01]  /*0740*/  UMOV UR7, 0x2 ;  /* 0x0000000200077882 */ /* 0x000fe20000000000 */
[----:B------:R-:W-:Y:S01]  /*0750*/  ELECT P0, URZ, PT ;  /* 0x00000000003f782f */ /* 0x000fe20003800000 */
[----:B0-----:R-:W-:Y:S02]  /*0760*/  ULEA UR8, UR5, UR4, 0x18 ;  /* 0x0000000405087291 */ /* 0x001fe4000f8ec03f */
[----:B------:R-:W-:-:S04]  /*0770*/  UIADD3 UR4, -UR6, 0x100000, URZ ;  /* 0x0010000006047890 */ /* 0x000fc8000fffe13f */
[----:B------:R-:W-:Y:S02]  /*0780*/  USHF.L.U32 UR5, UR4, 0xb, URZ ;  /* 0x0000000b04057899 */ /* 0x000fe4000800063f */
[----:B------:R-:W-:Y:S02]  /*0790*/  USHF.L.U32 UR4, UR4, 0x1, URZ ;  /* 0x0000000104047899 */ /* 0x000fe4000800063f */
[----:B------:R-:W-:-:S04]  /*07a0*/  UIADD3 UR6, -UR7, 0x100000, URZ ;  /* 0x0010000007067890 */ /* 0x000fc8000fffe13f */
[----:B------:R-:W-:Y:S02]  /*07b0*/  USHF.L.U32 UR7, UR6, 0xb, URZ ;  /* 0x0000000b06077899 */ /* 0x000fe4000800063f */
[----:B------:R-:W-:Y:S01]  /*07c0*/  USHF.L.U32 UR6, UR6, 0x1, URZ ;  /* 0x0000000106067899 */ /* 0x000fe2000800063f */
[----:B------:R-:W0:Y:S03]  /*07d0*/  FENCE.VIEW.ASYNC.S ;  /* 0x00000000000073c6 */ /* 0x000e260000000000 */
[----:B0-----:R0:W1:Y:S08]  /*07e0*/  SYNCS.EXCH.64 URZ, [UR8+0x388b0], UR4 ;  /* 0x0388b004083f75b2 */ /* 0x0010700008000100 */
[----:B------:R0:W0:Y:S01]  /*07f0*/  SYNCS.EXCH.64 URZ, [UR8+0x388c0], UR6 ;  /* 0x0388c006083f75b2 */ /* 0x0000220008000100 */
[----:B------:R0:W0:Y:S01]  /*0800*/  SYNCS.EXCH.64 URZ, [UR8+0x388b8], UR4 ;  /* 0x0388b804083f75b2 */ /* 0x0000220008000100 */
[----:B------:R0:W0:Y:S01]  /*0810*/  SYNCS.EXCH.64 URZ, [UR8+0x388c8], UR6 ;  /* 0x0388c806083f75b2 */ /* 0x0000220008000100 */
[----:B------:R-:W-:Y:S01]  /*0820*/  NOP ;  /* 0x0000000000007918 */ /* 0x000fe20000000000 */
.L_x_208:
[----:B------:R-:W-:Y:S01]  /*0830*/  UISETP.NE.AND UP0, UPT, UR9, URZ, UPT ;  /* 0x0000003f0900728c */ /* 0x000fe2000bf05270 */
[----:B------:R-:W-:Y:S01]  /*0840*/  NOP ;  /* 0x0000000000007918 */ /* 0x000fe20000000000 */
[----:B------:R-:W-:Y:S01]  /*0850*/  UMOV UR42, 0x1 ;  /* 0x00000001002a7882 */ /* 0x000fe20000000000 */
[----:B------:R-:W-:Y:S01]  /*0860*/  ULDC.64 UR52, c[0x0][0x208] ;  /* 0x0000820000347ab9 */ /* 0x000fe20000000a00 */
[----:B------:R-:W-:Y:S01]  /*0870*/  USEL UR42, UR42, 0x2, !UP0 ;  /* 0x000000022a2a7887 */ /* 0x000fe2000c000000 */
[----:B01234-:R-:W-:Y:S01]  /*0880*/  BAR.SYNC.DEFER_BLOCKING 0x0 ;  /* 0x0000000000007b1d */ /* 0x01ffe20000010000 */
[----:B------:R-:W-:-:S13]  /*0890*/  PLOP3.LUT P0, PT, PT, PT, UP0, 0x80, 0x0 ;  /* 0x000000000000781c */ /* 0x000fda0003f0f008 */
[----:B------:R-:W-:Y:S05]  /*08a0*/  @!P0 BRA `(.L_x_209) ;  /* 0x000000d800748947 */ /* 0x000fea0003800000 */
.L_x_210:
[----:B------:R-:W-:-:S08]  /*08b0*/  NOP ;  /* 0x0000000000007918 */ /* 0x000fd00000000000 */
[----:B------:R-:W0:Y:S02]  /*08c0*/  USETMAXREG.TRY_ALLOC.CTAPOOL UP0, 0xe8 ;  /* 0x000000e8000079c8 */ /* 0x000e240008000600 */
[----:B0-----:R-:W-:-:S13]  /*08d0*/  PLOP3.LUT P0, PT, PT, PT, UP0, 0x80, 0x0 ;  /* 0x000000000000781c */ /* 0x001fda0003f0f008 */
[----:B------:R-:W-:Y:S05]  /*08e0*/  @!P0 BRA `(.L_x_210) ;  /* 0xfffffffc00f08947 */ /* 0x000fea000383ffff */
[----:B------:R-:W0:Y:S01]  /*08f0*/  S2R R0, SR_TID.X ;  /* 0x0000000000007919 */ /* 0x000e220000002100 */
[----:B------:R-:W1:Y:S01]  /*0900*/  S2UR UR5, SR_CgaCtaId ;  /* 0x00000000000579c3 */ /* 0x000e620000008800 */
[----:B------:R-:W-:-:S07]  /*0910*/  UMOV UR4, 0x400 ;  /* 0x0000040000047882 */ /* 0x000fce0000000000 */
[----:B------:R-:W-:Y:S06]  /*0920*/  BAR.ARV 0x8, 0x180 ;  /* 0x0206000000007b1d */ /* 0x000fec0000002000 */
[----:B-1----:R-:W-:Y:S01]  /*0930*/  ULEA UR4, UR5, UR4, 0x18 ;  /* 0x0000000405047291 */ /* 0x002fe2000f8ec03f */
[----:B0-----:R-:W-:-:S04]  /*0940*/  SHF.R.U32.HI R0, RZ, 0x7, R0 ;  /* 0x00000007ff007819 */ /* 0x001fc80000011600 */
[----:B------:R-:W-:-:S13]  /*0950*/  ISETP.NE.AND P0, PT, R0, 0x1, PT ;  /* 0x000000010000780c */ /* 0x000fda0003f05270 */
[----:B------:R-:W-:Y:S08]  /*0960*/  @!P0 BAR.ARV 0x9, 0x100 ;  /* 0x0244000000008b1d */ /* 0x000ff00000002000 */
[----:B------:R-:W-:Y:S06]  /*0970*/  BAR.SYNC.DEFER_BLOCKING 0x5, 0x180 ;  /* 0x0146000000007b1d */ /* 0x000fec0000010000 */
[----:B------:R-:W0:Y:S01]  /*0980*/  LDS.128 R8, [UR4+0x388d0] ;  /* 0x0388d004ff087984 */ /* 0x000e220008000c00 */
[----:B------:R-:W-:Y:S01]  /*0990*/  ULDC UR4, c[0x0][0xc3c] ;  /* 0x00030f0000047ab9 */ /* 0x000fe20000000800 */
[----:B------:R-:W-:Y:S06]  /*09a0*/  BAR.ARV 0x4, 0x180 ;  /* 0x0106000000007b1d */ /* 0x000fec0000002000 */
[----:B0-----:R-:W-:-:S13]  /*09b0*/  ISETP.GE.AND P0, PT, R11, UR4, PT ;  /* 0x000000040b007c0c */ /* 0x001fda000bf06270 */
[----:B------:R-:W-:Y:S05]  /*09c0*/  @P0 EXIT ;  /* 0x000000000000094d */ /* 0x000fea0003800000 */
[----:B------:R-:W0:Y:S01]  /*09d0*/  S2R R0, SR_TID.X ;  /* 0x0000000000007919 */ /* 0x000e220000002100 */
[----:B------:R-:W-:Y:S01]  /*09e0*/  R2UR UR7, R11 ;  /* 0x000000000b0772ca */ /* 0x000fe200000e0000 */
[----:B------:R-:W-:Y:S01]  /*09f0*/  ULOP3.LUT UR47, UR42, 0x1, URZ, 0xfc, !UPT ;  /* 0x000000012a2f7892 */ /* 0x000fe2000f8efc3f */
[----:B------:R-:W-:Y:S01]  /*0a00*/  R2UR UR6, R9 ;  /* 0x00000000090672ca */ /* 0x000fe200000e0000 */
[----:B------:R-:W-:Y:S01]  /*0a10*/  UMOV UR46, URZ ;  /* 0x0000003f002e7c82 */ /* 0x000fe20008000000 */
[----:B------:R-:W-:Y:S01]  /*0a20*/  R2UR UR5, R10 ;  /* 0x000000000a0572ca */ /* 0x000fe200000e0000 */
[----:B------:R-:W-:Y:S01]  /*0a30*/  UMOV UR45, URZ ;  /* 0x0000003f002d7c82 */ /* 0x000fe20008000000 */
[----:B------:R-:W-:Y:S01]  /*0a40*/  UMOV UR44, URZ ;  /* 0x0000003f002c7c82 */ /* 0x000fe20008000000 */
[----:B0-----:R-:W-:-:S05]  /*0a50*/  VIADD R0, R0, 0xffffff80 ;  /* 0xffffff8000007836 */ /* 0x001fca0000000000 */
[----:B------:R-:W-:-:S04]  /*0a60*/  SHF.R.S32.HI R3, RZ, 0x1f, R0 ;  /* 0x0000001fff037819 */ /* 0x000fc80000011400 */
[CC--:B------:R-:W-:Y:S02]  /*0a70*/  LEA.HI R2, R3.reuse, R0.reuse, RZ, 0x7 ;  /* 0x0000000003027211 */ /* 0x0c0fe400078f38ff */
[----:B------:R-:W-:Y:S02]  /*0a80*/  LEA.HI R4, R3, R0, RZ, 0x5 ;  /* 0x0000000003047211 */ /* 0x000fe400078f28ff */
[----:B------:R-:W-:-:S03]  /*0a90*/  LOP3.LUT R5, R2, 0xffffff80, RZ, 0xc0, !PT ;  /* 0xffffff8002057812 */ /* 0x000fc600078ec0ff */
[----:B------:R-:W-:Y:S02]  /*0aa0*/  IMAD.SHL.U32 R6, R4, 0x20, RZ ;  /* 0x0000002004067824 */ /* 0x000fe400078e00ff */
[----:B------:R-:W-:Y:S01]  /*0ab0*/  IMAD.IADD R13, R0, 0x1, -R5 ;  /* 0x00000001000d7824 */ /* 0x000fe200078e0a05 */
[CC--:B------:R-:W-:Y:S02]  /*0ac0*/  LEA.HI R5, R3.reuse, R0.reuse, RZ, 0x2 ;  /* 0x0000000003057211 */ /* 0x0c0fe400078f10ff */
[----:B------:R-:W-:Y:S02]  /*0ad0*/  LEA.HI R3, R3, R0, RZ, 0x4 ;  /* 0x0000000003037211 */ /* 0x000fe400078f20ff */
[----:B------:R-:W-:Y:S01]  /*0ae0*/  SHF.R.S32.HI R8, RZ, 0x1f, R13 ;  /* 0x0000001fff087819 */ /* 0x000fe2000001140d */
[----:B------:R-:W-:Y:S01]  /*0af0*/  STL [R1+0x28], R13 ;  /* 0x0000280d01007387 */ /* 0x000fe20000100800 */
[----:B------:R-:W-:Y:S02]  /*0b00*/  LOP3.LUT R11, R5, 0xfffffffc, RZ, 0xc0, !PT ;  /* 0xfffffffc050b7812 */ /* 0x000fe400078ec0ff */
[----:B------:R-:W-:-:S02]  /*0b10*/  LOP3.LUT R5, R3, 0x3fffff0, RZ, 0xc0, !PT ;  /* 0x03fffff003057812 */ /* 0x000fc400078ec0ff */
[----:B------:R-:W-:Y:S01]  /*0b20*/  SHF.R.S32.HI R4, RZ, 0x4, R3 ;  /* 0x00000004ff047819 */ /* 0x000fe20000011403 */
[----:B------:R-:W-:Y:S01]  /*0b30*/  IMAD.IADD R12, R0, 0x1, -R11 ;  /* 0x00000001000c7824 */ /* 0x000fe200078e0a0b */
[----:B------:R-:W-:Y:S01]  /*0b40*/  LEA.HI R9, R8, R13, RZ, 0x2 ;  /* 0x0000000d08097211 */ /* 0x000fe200078f10ff */
[----:B------:R-:W-:Y:S01]  /*0b50*/  IMAD.IADD R5, R0, 0x1, -R5 ;  /* 0x0000000100057824 */ /* 0x000fe200078e0a05 */
[----:B------:R-:W-:Y:S02]  /*0b60*/  LEA.HI R0, R3, R4, RZ, 0x1 ;  /* 0x0000000403007211 */ /* 0x000fe400078f08ff */
[--C-:B------:R-:W-:Y:S02]  /*0b70*/  SHF.R.S32.HI R10, RZ, 0x2, R9.reuse ;  /* 0x00000002ff0a7819 */ /* 0x100fe40000011409 */
[----:B------:R-:W-:Y:S02]  /*0b80*/  SHF.R.S32.HI R7, RZ, 0x1f, R9 ;  /* 0x0000001fff077819 */ /* 0x000fe40000011409 */
[----:B------:R-:W-:-:S02]  /*0b90*/  SHF.R.S32.HI R3, RZ, 0x7, R2 ;  /* 0x00000007ff037819 */ /* 0x000fc40000011402 */
[----:B------:R-:W-:Y:S02]  /*0ba0*/  LEA.HI R11, R7, R10, RZ, 0x3 ;  /* 0x0000000a070b7211 */ /* 0x000fe400078f18ff */
[----:B------:R-:W-:Y:S02]  /*0bb0*/  LEA.HI R2, R2, R3, RZ, 0x1 ;  /* 0x0000000302027211 */ /* 0x000fe400078f08ff */
[----:B------:R-:W-:Y:S02]  /*0bc0*/  LOP3.LUT R6, R6, 0xfffffc00, RZ, 0xc0, !PT ;  /* 0xfffffc0006067812 */ /* 0x000fe400078ec0ff */
[----:B------:R-:W-:Y:S02]  /*0bd0*/  LOP3.LUT R7, R0, 0x1ffffffe, RZ, 0xc0, !PT ;  /* 0x1ffffffe00077812 */ /* 0x000fe400078ec0ff */
[----:B------:R-:W-:Y:S01]  /*0be0*/  LOP3.LUT R11, R11, 0xfffffff8, RZ, 0xc0, !PT ;  /* 0xfffffff80b0b7812 */ /* 0x000fe200078ec0ff */
[----:B------:R-:W-:Y:S01]  /*0bf0*/  IMAD R6, R5, 0x40, R6 ;  /* 0x0000004005067824 */ /* 0x000fe200078e0206 */
[----:B------:R-:W-:Y:S01]  /*0c00*/  LEA.HI R8, R8, R13, RZ, 0x5 ;  /* 0x0000000d08087211 */ /* 0x000fe200078f28ff */
[----:B------:R-:W-:Y:S01]  /*0c10*/  IMAD.IADD R7, R4, 0x1, -R7 ;  /* 0x0000000104077824 */ /* 0x000fe200078e0a07 */
[----:B------:R-:W-:Y:S01]  /*0c20*/  LOP3.LUT R2, R2, 0x3fffffe, RZ, 0xc0, !PT ;  /* 0x03fffffe02027812 */ /* 0x000fe200078ec0ff */
[----:B------:R-:W-:Y:S01]  /*0c30*/  IMAD.IADD R11, R10, 0x1, -R11 ;  /* 0x000000010a0b7824 */ /* 0x000fe200078e0a0b */
[----:B------:R-:W-:-:S02]  /*0c40*/  LEA.HI R0, R12, R12, RZ, 0x1 ;  /* 0x0000000c0c007211 */ /* 0x000fc400078f08ff */
[----:B------:R-:W-:Y:S01]  /*0c50*/  SHF.R.S32.HI R8, RZ, 0x5, R8 ;  /* 0x00000005ff087819 */ /* 0x000fe20000011408 */
[----:B------:R-:W-:Y:S01]  /*0c60*/  IMAD.IADD R2, R3, 0x1, -R2 ;  /* 0x0000000103027824 */ /* 0x000fe200078e0a02 */
[----:B------:R-:W-:Y:S01]  /*0c70*/  LOP3.LUT R3, R0, 0x1ffffffe, RZ, 0xc0, !PT ;  /* 0x1ffffffe00037812 */ /* 0x000fe200078ec0ff */
[----:B------:R-:W-:Y:S01]  /*0c80*/  IMAD R0, R7, 0x8, R6 ;  /* 0x0000000807007824 */ /* 0x000fe200078e0206 */
[----:B------:R-:W-:Y:S01]  /*0c90*/  LOP3.LUT R9, R9, 0x7ffffffc, RZ, 0xc0, !PT ;  /* 0x7ffffffc09097812 */ /* 0x000fe200078ec0ff */
[----:B------:R-:W-:Y:S02]  /*0ca0*/  IMAD R11, R8, 0x10, R11 ;  /* 0x00000010080b7824 */ /* 0x000fe400078e020b */
[----:B------:R-:W-:Y:S01]  /*0cb0*/  IMAD.IADD R3, R12, 0x1, -R3 ;  /* 0x000000010c037824 */ /* 0x000fe200078e0a03 */
[----:B------:R0:W-:Y:S01]  /*0cc0*/  STL [R1+0x34], R0 ;  /* 0x0000340001007387 */ /* 0x0001e20000100800 */
[----:B------:R-:W-:-:S04]  /*0cd0*/  IMAD.IADD R9, R13, 0x1, -R9 ;  /* 0x000000010d097824 */ /* 0x000fc800078e0a09 */
[----:B------:R-:W-:-:S04]  /*0ce0*/  IMAD.SHL.U32 R16, R9, 0x2, RZ ;  /* 0x0000000209107824 */ /* 0x000fc800078e00ff */
[----:B------:R-:W-:Y:S02]  /*0cf0*/  VIADD R20, R16, 0x10 ;  /* 0x0000001010147836 */ /* 0x000fe40000000000 */
[----:B0-----:R-:W-:Y:S02]  /*0d00*/  IMAD R0, R2, 0x40, R11 ;  /* 0x0000004002007824 */ /* 0x001fe400078e020b */
[C---:B------:R-:W-:Y:S01]  /*0d10*/  VIADD R13, R16.reuse, 0x28 ;  /* 0x00000028100d7836 */ /* 0x040fe20000000000 */
[----:B------:R-:W-:Y:S01]  /*0d20*/  SHF.R.S32.HI R2, RZ, 0x1f, R20 ;  /* 0x0000001fff027819 */ /* 0x000fe20000011414 */
[C---:B------:R-:W-:Y:S01]  /*0d30*/  VIADD R5, R16.reuse, 0x40 ;  /* 0x0000004010057836 */ /* 0x040fe20000000000 */
[----:B------:R0:W-:Y:S01]  /*0d40*/  STL [R1+0x2c], R0 ;  /* 0x00002c0001007387 */ /* 0x0001e20000100800 */
[C---:B------:R-:W-:Y:S01]  /*0d50*/  VIADD R4, R16.reuse, 0x48 ;  /* 0x0000004810047836 */ /* 0x040fe20000000000 */
[----:B------:R-:W-:Y:S01]  /*0d60*/  SHF.R.S32.HI R2, RZ, 0x1f, R13 ;  /* 0x0000001fff027819 */ /* 0x000fe2000001140d */
        /* <DEDUP_REMOVED lines=8> */
[----:B0-----:R-:W-:Y:S01]  /*0df0*/  IMAD R0, R3, 0x8, R0 ;  /* 0x0000000803007824 */ /* 0x001fe200078e0200 */
[----:B------:R-:W-:Y:S01]  /*0e00*/  SHF.R.S32.HI R5, RZ, 0x1f, R227 ;  /* 0x0000001fff057819 */ /* 0x000fe200000114e3 */
        /* <DEDUP_REMOVED lines=38> */
[----:B------:R-:W-:Y:S01]  /*1070*/  VIADD R17, R16, 0xe0 ;  /* 0x000000e010117836 */ /* 0x000fe20000000000 */
[----:B0-----:R-:W-:-:S07]  /*1080*/  SHF.R.S32.HI R2, RZ, 0x1f, R19 ;  /* 0x0000001fff027819 */ /* 0x001fce0000011413 */
.L_x_260:
[----:B------:R-:W-:Y:S01]  /*1090*/  ULDC.64 UR8, c[0x0][0xc88] ;  /* 0x0003220000087ab9 */ /* 0x000fe20000000a00 */
[----:B------:R-:W-:Y:S01]  /*10a0*/  ULDC.64 UR10, c[0x0][0xa20] ;  /* 0x00028800000a7ab9 */ /* 0x000fe20000000a00 */
[----:B------:R-:W-:Y:S02]  /*10b0*/  UIMAD.WIDE UR8, UR7, 0x4, UR8 ;  /* 0x00000004070878a5 */ /* 0x000fe4000f8e0208 */
[----:B------:R-:W-:Y:S01]  /*10c0*/  UISETP.NE.U32.AND UP1, UPT, UR10, URZ, UPT ;  /* 0x0000003f0a00728c */ /* 0x000fe2000bf25070 */
[----:B------:R-:W-:Y:S01]  /*10d0*/  ULDC UR4, c[0x0][0x424] ;  /* 0x0001090000047ab9 */ /* 0x000fe20000000800 */
[----:B------:R-:W-:Y:S02]  /*10e0*/  ULDC UR7, c[0x0][0x2f0] ;  /* 0x0000bc0000077ab9 */ /* 0x000fe40000000800 */
[----:B0123--:R-:W-:Y:S02]  /*10f0*/  IMAD.U32 R2, RZ, RZ, UR8 ;  /* 0x00000008ff027e24 */ /* 0x00ffe4000f8e00ff */
[----:B------:R-:W-:Y:S01]  /*1100*/  IMAD.U32 R3, RZ, RZ, UR9 ;  /* 0x00000009ff037e24 */ /* 0x000fe2000f8e00ff */
[----:B------:R-:W-:-:S04]  /*1110*/  ULDC.64 UR8, c[0x0][0xa28] ;  /* 0x00028a0000087ab9 */ /* 0x000fc80000000a00 */
[----:B------:R-:W2:Y:S01]  /*1120*/  LDG.E R2, desc[UR52][R2.64] ;  /* 0x0000003402027981 */ /* 0x000ea2000c1e1900 */
[----:B------:R-:W-:Y:S02]  /*1130*/  UISETP.NE.U32.AND UP0, UPT, UR8, URZ, UPT ;  /* 0x0000003f0800728c */ /* 0x000fe4000bf05070 */
[----:B------:R-:W-:Y:S02]  /*1140*/  UISETP.NE.AND.EX UP1, UPT, UR11, URZ, UPT, UP1 ;  /* 0x0000003f0b00728c */ /* 0x000fe4000bf25310 */
[----:B------:R-:W-:-:S04]  /*1150*/  UISETP.NE.AND.EX UP0, UPT, UR9, URZ, UPT, UP0 ;  /* 0x0000003f0900728c */ /* 0x000fc8000bf05300 */
[----:B------:R-:W-:Y:S02]  /*1160*/  PLOP3.LUT P1, PT, PT, PT, UP1, 0x80, 0x0 ;  /* 0x000000000000781c */ /* 0x000fe40003f2f018 */
[----:B------:R-:W-:Y:S02]  /*1170*/  PLOP3.LUT P0, PT, PT, PT, UP0, 0x80, 0x0 ;  /* 0x000000000000781c */ /* 0x000fe40003f0f008 */
[----:B--2---:R-:W-:-:S13]  /*1180*/  R2UR UR36, R2 ;  /* 0x00000000022472ca */ /* 0x004fda00000e0000 */
[----:B------:R-:W-:Y:S02]  /*1190*/  USHF.R.S32.HI UR37, URZ, 0x1f, UR36 ;  /* 0x0000001f3f257899 */ /* 0x000fe40008011424 */
[----:B------:R-:W-:-:S04]  /*11a0*/  @UP0 ULEA UR8, UP2, UR36, UR8, 0x2 ;  /* 0x0000000824080291 */ /* 0x000fc8000f84103f */
[----:B------:R-:W-:Y:S02]  /*11b0*/  @UP0 ULEA.HI.X UR9, UR36, UR9, UR37, 0x2, UP2 ;  /* 0x0000000924090291 */ /* 0x000fe400090f1425 */
[----:B------:R-:W-:Y:S01]  /*11c0*/  @UP1 ULEA UR10, UP0, UR36, UR10, 0x2 ;  /* 0x0000000a240a1291 */ /* 0x000fe2000f80103f */
[----:B------:R-:W-:-:S03]  /*11d0*/  IMAD.U32 R2, RZ, RZ, UR8 ;  /* 0x00000008ff027e24 */ /* 0x000fc6000f8e00ff */
[----:B------:R-:W-:Y:S01]  /*11e0*/  @UP1 ULEA.HI.X UR11, UR36, UR11, UR37, 0x2, UP0 ;  /* 0x0000000b240b1291 */ /* 0x000fe200080f1425 */
[----:B------:R-:W-:Y:S01]  /*11f0*/  IMAD.U32 R3, RZ, RZ, UR9 ;  /* 0x00000009ff037e24 */ /* 0x000fe2000f8e00ff */
[----:B------:R-:W-:Y:S01]  /*1200*/  ULDC.64 UR8, c[0x0][0x418] ;  /* 0x0001060000087ab9 */ /* 0x000fe20000000a00 */
[----:B------:R-:W-:-:S03]  /*1210*/  IMAD.U32 R4, RZ, RZ, UR10 ;  /* 0x0000000aff047e24 */ /* 0x000fc6000f8e00ff */
[----:B------:R-:W-:Y:S01]  /*1220*/  IMAD.U32 R5, RZ, RZ, UR11 ;  /* 0x0000000bff057e24 */ /* 0x000fe2000f8e00ff */
[----:B------:R-:W2:Y:S04]  /*1230*/  @P0 LDG.E R2, desc[UR52][R2.64] ;  /* 0x0000003402020981 */ /* 0x000ea8000c1e1900 */
[----:B------:R-:W3:Y:S01]  /*1240*/  @P1 LDG.E R4, desc[UR52][R4.64] ;  /* 0x0000003404041981 */ /* 0x000ee2000c1e1900 */
[----:B------:R-:W-:Y:S01]  /*1250*/  UISETP.NE.U32.AND UP0, UPT, UR8, URZ, UPT ;  /* 0x0000003f0800728c */ /* 0x000fe2000bf05070 */
[----:B------:R-:W-:Y:S01]  /*1260*/  UMOV UR54, URZ ;  /* 0x0000003f00367c82 */ /* 0x000fe20008000000 */
[----:B------:R-:W-:Y:S02]  /*1270*/  ULOP3.LUT UR8, UR5, 0xff000000, URZ, 0xc0, !UPT ;  /* 0xff00000005087892 */ /* 0x000fe4000f8ec03f */
[----:B------:R-:W-:Y:S01]  /*1280*/  UISETP.NE.AND.EX UP0, UPT, UR9, URZ, UPT, UP0 ;  /* 0x0000003f0900728c */ /* 0x000fe2000bf05300 */
[----:B------:R-:W-:-:S03]  /*1290*/  UMOV UR38, UR6 ;  /* 0x0000000600267c82 */ /* 0x000fc60008000000 */
[----:B------:R-:W-:-:S04]  /*12a0*/  USEL UR4, UR4, 0x1, UP0 ;  /* 0x0000000104047887 */ /* 0x000fc80008000000 */
[----:B------:R-:W-:Y:S01]  /*12b0*/  UIMAD UR4, UR4, UR7, URZ ;  /* 0x00000007040472a4 */ /* 0x000fe2000f8e023f */
[----:B--2---:R-:W-:-:S06]  /*12c0*/  @P0 R2UR UR54, R2 ;  /* 0x00000000023602ca */ /* 0x004fcc00000e0000 */
[----:B---3--:R-:W-:Y:S01]  /*12d0*/  @P1 R2UR UR4, R4 ;  /* 0x00000000040412ca */ /* 0x008fe200000e0000 */
[----:B----45:R-:W-:-:S14]  /*12e0*/  @P1 BRA `(.L_x_211) ;  /* 0x0000000000341947 */ /* 0x030fdc0003800000 */
[----:B------:R-:W-:Y:S02]  /*12f0*/  ULDC.64 UR6, c[0x0][0xa08] ;  /* 0x0002820000067ab9 */ /* 0x000fe40000000a00 */
[----:B------:R-:W-:-:S04]  /*1300*/  ISETP.NE.U32.AND P0, PT, RZ, UR6, PT ;  /* 0x00000006ff007c0c */ /* 0x000fc8000bf05070 */
[----:B------:R-:W-:-:S13]  /*1310*/  ISETP.NE.AND.EX P0, PT, RZ, UR7, PT, P0 ;  /* 0x00000007ff007c0c */ /* 0x000fda000bf05300 */
[----:B------:R-:W-:Y:S05]  /*1320*/  @!P0 BRA `(.L_x_211) ;  /* 0x0000000000248947 */ /* 0x000fea0003800000 */
[----:B------:R-:W-:Y:S02]  /*1330*/  ULDC.64 UR6, c[0x0][0xa08] ;  /* 0x0002820000067ab9 */ /* 0x000fe40000000a00 */
[----:B------:R-:W-:-:S06]  /*1340*/  UIMAD.WIDE UR6, UR36, 0x4, UR6 ;  /* 0x00000004240678a5 */ /* 0x000fcc000f8e0206 */
[----:B------:R-:W-:Y:S02]  /*1350*/  IMAD.U32 R2, RZ, RZ, UR6 ;  /* 0x00000006ff027e24 */ /* 0x000fe4000f8e00ff */
[----:B------:R-:W-:-:S05]  /*1360*/  IMAD.U32 R3, RZ, RZ, UR7 ;  /* 0x00000007ff037e24 */ /* 0x000fca000f8e00ff */
[----:B------:R-:W2:Y:S04]  /*1370*/  LDG.E R4, desc[UR52][R2.64] ;  /* 0x0000003402047981 */ /* 0x000ea8000c1e1900 */
[----:B------:R-:W3:Y:S01]  /*1380*/  LDG.E R0, desc[UR52][R2.64+0x4] ;  /* 0x0000043402007981 */ /* 0x000ee2000c1e1900 */
[----:B--2---:R-:W-:Y:S02]  /*1390*/  R2UR UR4, R4 ;  /* 0x00000000040472ca */ /* 0x004fe400000e0000 */
[----:B---3--:R-:W-:-:S13]  /*13a0*/  R2UR UR6, R0 ;  /* 0x00000000000672ca */ /* 0x008fda00000e0000 */
[----:B------:R-:W-:-:S12]  /*13b0*/  UIADD3 UR4, -UR4, UR6, URZ ;  /* 0x0000000604047290 */ /* 0x000fd8000fffe13f */
.L_x_211:
[----:B------:R-:W-:Y:S02]  /*13c0*/  UIADD3 UR54, -UR54, UR4, URZ ;  /* 0x0000000436367290 */ /* 0x000fe4000fffe13f */
[----:B------:R-:W-:Y:S02]  /*13d0*/  ULOP3.LUT UR4, UR5, 0xff0000, URZ, 0xc0, !UPT ;  /* 0x00ff000005047892 */ /* 0x000fe4000f8ec03f */
[----:B------:R-:W-:Y:S02]  /*13e0*/  UISETP.GE.AND UP0, UPT, UR54, 0x1, UPT ;  /* 0x000000013600788c */ /* 0x000fe4000bf06270 */
[----:B------:R-:W-:Y:S02]  /*13f0*/  USHF.R.U32.HI UR8, URZ, 0x8, UR8 ;  /* 0x000000083f087899 */ /* 0x000fe40008011608 */
[----:B------:R-:W-:Y:S02]  /*1400*/  UIADD3 UR6, UR54, 0x7f, URZ ;  /* 0x0000007f36067890 */ /* 0x000fe4000fffe03f */
[----:B------:R-:W-:Y:S01]  /*1410*/  PLOP3.LUT P0, PT, PT, PT, UP0, 0x80, 0x0 ;  /* 0x000000000000781c */ /* 0x000fe20003f0f008 */
[----:B------:R-:W-:-:S02]  /*1420*/  ULEA.HI UR8, UR4, UR8, URZ, 0x10 ;  /* 0x0000000804087291 */ /* 0x000fc4000f8f803f */
[----:B------:R-:W-:Y:S02]  /*1430*/  USHF.R.S32.HI UR4, URZ, 0x1f, UR6 ;  /* 0x0000001f3f047899 */ /* 0x000fe40008011406 */
[----:B------:R-:W-:Y:S02]  /*1440*/  ULOP3.LUT UR39, UR8, 0xff, URZ, 0xc0, !UPT ;  /* 0x000000ff08277892 */ /* 0x000fe4000f8ec03f */
[----:B------:R-:W-:Y:S02]  /*1450*/  ULEA.HI UR6, UR4, UR6, URZ, 0x7 ;  /* 0x0000000604067291 */ /* 0x000fe4000f8f383f */
[----:B------:R-:W-:Y:S01]  /*1460*/  ULOP3.LUT UR40, UR5, 0xffff, URZ, 0xc0, !UPT ;  /* 0x0000ffff05287892 */ /* 0x000fe2000f8ec03f */
[----:B------:R-:W-:Y:S01]  /*1470*/  UMOV UR4, URZ ;  /* 0x0000003f00047c82 */ /* 0x000fe20008000000 */
[----:B------:R-:W-:Y:S02]  /*1480*/  USHF.R.U32.HI UR43, URZ, 0x10, UR8 ;  /* 0x000000103f2b7899 */ /* 0x000fe40008011608 */
[----:B------:R-:W-:Y:S01]  /*1490*/  USHF.R.S32.HI UR9, URZ, 0x7, UR6 ;  /* 0x000000073f097899 */ /* 0x000fe20008011406 */
[----:B------:R-:W-:Y:S11]  /*14a0*/  @!P0 BRA `(.L_x_212) ;  /* 0x0000000000908947 */ /* 0x000ff60003800000 */
[----:B------:R-:W-:Y:S01]  /*14b0*/  UISETP.NE.AND UP0, UPT, UR43, URZ, UPT ;  /* 0x0000003f2b00728c */ /* 0x000fe2000bf05270 */
[----:B------:R-:W-:-:S03]  /*14c0*/  ULDC UR4, c[0x0][0x9f0] ;  /* 0x00027c0000047ab9 */ /* 0x000fc60000000800 */
[----:B------:R-:W-:-:S03]  /*14d0*/  USEL UR10, UR43, UR4, UP0 ;  /* 0x000000042b0a7287 */ /* 0x000fc60008000000 */
[----:B------:R-:W-:Y:S01]  /*14e0*/  UMOV UR4, URZ ;  /* 0x0000003f00047c82 */ /* 0x000fe20008000000 */
[----:B------:R-:W-:Y:S02]  /*14f0*/  UIADD3 UR6, UR9, -0x1, UR10 ;  /* 0xffffffff09067890 */ /* 0x000fe4000fffe00a */
[----:B------:R-:W-:-:S04]  /*1500*/  IMAD.U32 R3, RZ, RZ, UR10 ;  /* 0x0000000aff037e24 */ /* 0x000fc8000f8e00ff */
[----:B------:R-:W-:Y:S01]  /*1510*/  IMAD.U32 R4, RZ, RZ, UR6 ;  /* 0x00000006ff047e24 */ /* 0x000fe2000f8e00ff */
[-C--:B------:R-:W-:Y:S01]  /*1520*/  IABS R0, R3.reuse ;  /* 0x0000000300007213 */ /* 0x080fe20000000000 */
[----:B------:R-:W-:Y:S01]  /*1530*/  ULOP3.LUT UR6, UR6, UR10, URZ, 0x3c, !UPT ;  /* 0x0000000a06067292 */ /* 0x000fe2000f8e3c3f */
[----:B------:R-:W-:Y:S02]  /*1540*/  IABS R5, R3 ;  /* 0x0000000300057213 */ /* 0x000fe40000000000 */
        /* <DEDUP_REMOVED lines=26> */
.L_x_212:
[----:B------:R-:W-:Y:S01]  /*16f0*/  UIMAD UR41, UR39, UR4, URZ ;  /* 0x00000004272972a4 */ /* 0x000fe2000f8e023f */
[----:B------:R-:W-:Y:S01]  /*1700*/  IMAD.U32 R0, RZ, RZ, UR9 ;  /* 0x00000009ff007e24 */ /* 0x000fe2000f8e00ff */
[----:B------:R-:W-:Y:S01]  /*1710*/  PLOP3.LUT P0, PT, PT, PT, PT, 0x80, 0x0 ;  /* 0x000000000000781c */ /* 0x000fe20003f0f070 */
[----:B------:R-:W-:Y:S01]  /*1720*/  IMAD.U32 R3, RZ, RZ, UR4 ;  /* 0x00000004ff037e24 */ /* 0x000fe2000f8e00ff */
[----:B------:R-:W-:Y:S01]  /*1730*/  CS2R R28, SRZ ;  /* 0x00000000001c7805 */ /* 0x000fe2000001ff00 */
[----:B------:R-:W-:Y:S01]  /*1740*/  IMAD.MOV.U32 R2, RZ, RZ, RZ ;  /* 0x000000ffff027224 */ /* 0x000fe200078e00ff */
[----:B------:R-:W-:Y:S02]  /*1750*/  CS2R R24, SRZ ;  /* 0x0000000000187805 */ /* 0x000fe4000001ff00 */
[----:B------:R-:W-:Y:S02]  /*1760*/  CS2R R30, SRZ ;  /* 0x00000000001e7805 */ /* 0x000fe4000001ff00 */
[----:B------:R-:W-:-:S02]  /*1770*/  VIADDMNMX R0, R3, UR41, R0, PT ;  /* 0x0000002903007c46 */ /* 0x000fc4000b800100 */
[----:B------:R-:W-:Y:S02]  /*1780*/  CS2R R26, SRZ ;  /* 0x00000000001a7805 */ /* 0x000fe4000001ff00 */
[----:B------:R-:W-:Y:S02]  /*1790*/  CS2R R36, SRZ ;  /* 0x0000000000247805 */ /* 0x000fe4000001ff00 */
[----:B------:R-:W-:Y:S02]  /*17a0*/  CS2R R32, SRZ ;  /* 0x0000000000207805 */ /* 0x000fe4000001ff00 */
[----:B------:R-:W-:Y:S01]  /*17b0*/  R2UR UR49, R0 ;  /* 0x00000000003172ca */ /* 0x000fe200000e0000 */
[----:B------:R-:W-:Y:S01]  /*17c0*/  IMAD.MOV.U32 R0, RZ, RZ, RZ ;  /* 0x000000ffff007224 */ /* 0x000fe200078e00ff */
        /* <DEDUP_REMOVED lines=10> */
[----:B------:R-:W-:Y:S01]  /*1870*/  CS2R R60, SRZ ;  /* 0x00000000003c7805 */ /* 0x000fe2000001ff00 */
[----:B------:R-:W-:Y:S01]  /*1880*/  UISETP.GT.AND UP0, UPT, UR49, UR41, UPT ;  /* 0x000000293100728c */ /* 0x000fe2000bf04270 */
[----:B------:R-:W-:Y:S02]  /*1890*/  CS2R R56, SRZ ;  /* 0x0000000000387805 */ /* 0x000fe4000001ff00 */
[----:B------:R-:W-:Y:S02]  /*18a0*/  CS2R R62, SRZ ;  /* 0x00000000003e7805 */ /* 0x000fe4000001ff00 */
[----:B------:R-:W-:-:S02]  /*18b0*/  CS2R R58, SRZ ;  /* 0x00000000003a7805 */ /* 0x000fc4000001ff00 */
[----:B------:R-:W-:Y:S02]  /*18c0*/  CS2R R68, SRZ ;  /* 0x0000000000447805 */ /* 0x000fe4000001ff00 */
[----:B------:R-:W-:Y:S02]  /*18d0*/  CS2R R64, SRZ ;  /* 0x0000000000407805 */ /* 0x000fe4000001ff00 */
[----:B------:R-:W-:Y:S02]  /*18e0*/  PLOP3.LUT P1, PT, PT, PT, UP0, 0x80, 0x0 ;  /* 0x000000000000781c */ /* 0x000fe40003f2f008 */
        /* <DEDUP_REMOVED lines=42> */
[----:B------:R-:W-:Y:S06]  /*1b90*/  @!P1 BRA `(.L_x_213) ;  /* 0x0000006400289947 */ /* 0x000fec0003800000 */
[----:B------:R-:W0:Y:S01]  /*1ba0*/  S2R R152, SR_TID.X ;  /* 0x0000000000987919 */ /* 0x000e220000002100 */
[----:B------:R-:W1:Y:S01]  /*1bb0*/  S2UR UR48, SR_CgaCtaId ;  /* 0x00000000003079c3 */ /* 0x000e620000008800 */
[----:B------:R-:W-:Y:S02]  /*1bc0*/  UMOV UR51, 0x400 ;  /* 0x0000040000337882 */ /* 0x000fe40000000000 */
[----:B-1----:R-:W-:-:S04]  /*1bd0*/  ULEA UR51, UR48, UR51, 0x18 ;  /* 0x0000003330337291 */ /* 0x002fc8000f8ec03f */
[----:B------:R-:W-:Y:S01]  /*1be0*/  UIADD3 UR6, UR51, 0x20400, URZ ;  /* 0x0002040033067890 */ /* 0x000fe2000fffe03f */
[----:B0-----:R-:W-:-:S03]  /*1bf0*/  VIADD R0, R152, 0xffffff80 ;  /* 0xffffff8098007836 */ /* 0x001fc60000000000 */
[----:B------:R-:W-:Y:S02]  /*1c00*/  ULOP3.LUT UP0, URZ, UR6, 0x3ff, URZ, 0xc0, !UPT ;  /* 0x000003ff063f7892 */ /* 0x000fe4000f80c03f */
[----:B------:R-:W-:-:S04]  /*1c10*/  SHF.R.S32.HI R3, RZ, 0x1f, R0 ;  /* 0x0000001fff037819 */ /* 0x000fc80000011400 */
[----:B------:R-:W-:Y:S02]  /*1c20*/  PLOP3.LUT P0, PT, PT, PT, UP0, 0x80, 0x0 ;  /* 0x000000000000781c */ /* 0x000fe40003f0f008 */
[----:B------:R-:W-:-:S04]  /*1c30*/  LEA.HI R3, R3, R0, RZ, 0x7 ;  /* 0x0000000003037211 */ /* 0x000fc800078f38ff */
[----:B------:R-:W-:-:S06]  /*1c40*/  SHF.R.S32.HI R3, RZ, 0x7, R3 ;  /* 0x00000007ff037819 */ /* 0x000fcc0000011403 */
[----:B------:R-:W0:Y:S02]  /*1c50*/  SHFL.IDX PT, R3, R3, RZ, 0x1f ;  /* 0x00001fff03037589 */ /* 0x000e2400000e0000 */
[----:B0-----:R-:W-:-:S13]  /*1c60*/  R2UR UR4, R3 ;  /* 0x00000000030472ca */ /* 0x001fda00000e0000 */
        /* <DEDUP_REMOVED lines=23> */
.L_x_214:
[----:B------:R-:W-:Y:S01]  /*1de0*/  ULDC.64 UR6, c[0x0][0x998] ;  /* 0x0002660000067ab9 */ /* 0x000fe20000000a00 */
[----:B------:R-:W-:Y:S01]  /*1df0*/  ULDC.64 UR4, c[0x0][0x990] ;  /* 0x0002640000047ab9 */ /* 0x000fe20000000a00 */
[----:B------:R-:W-:Y:S02]  /*1e00*/  ISETP.NE.U32.AND P1, PT, RZ, UR6, PT ;  /* 0x00000006ff007c0c */ /* 0x000fe4000bf25070 */
[----:B------:R-:W-:Y:S02]  /*1e10*/  ISETP.NE.U32.AND P0, PT, RZ, UR4, PT ;  /* 0x00000004ff007c0c */ /* 0x000fe4000bf05070 */
[----:B------:R-:W-:Y:S02]  /*1e20*/  ISETP.NE.AND.EX P1, PT, RZ, UR7, PT, P1 ;  /* 0x00000007ff007c0c */ /* 0x000fe4000bf25310 */
[----:B------:R-:W-:-:S11]  /*1e30*/  ISETP.NE.AND.EX P0, PT, RZ, UR5, PT, P0 ;  /* 0x00000005ff007c0c */ /* 0x000fd6000bf05300 */
[----:B------:R-:W0:Y:S08]  /*1e40*/  @P1 LDC.64 R8, c[0x0][0x9b8] ;  /* 0x00026e00ff081b82 */ /* 0x000e300000000a00 */
[----:B------:R-:W1:Y:S08]  /*1e50*/  @P0 LDC.64 R6, c[0x0][0x9a8] ;  /* 0x00026a00ff060b82 */ /* 0x000e700000000a00 */
[----:B------:R-:W2:Y:S08]  /*1e60*/  @P0 LDC.64 R10, c[0x0][0x9b0] ;  /* 0x00026c00ff0a0b82 */ /* 0x000eb00000000a00 */
[----:B------:R-:W3:Y:S01]  /*1e70*/  @P1 LDC.64 R12, c[0x0][0x9c0] ;  /* 0x00027000ff0c1b82 */ /* 0x000ee20000000a00 */
[----:B0-----:R-:W-:-:S02]  /*1e80*/  @P1 IMAD R2, R8, UR37, RZ ;  /* 0x0000002508021c24 */ /* 0x001fc4000f8e02ff */
[----:B------:R-:W-:-:S04]  /*1e90*/  @P1 IMAD.WIDE.U32 R4, R8, UR36, RZ ;  /* 0x0000002408041c25 */ /* 0x000fc8000f8e00ff */
[----:B------:R-:W-:Y:S02]  /*1ea0*/  @P1 IMAD R9, R9, UR36, R2 ;  /* 0x0000002409091c24 */ /* 0x000fe4000f8e0202 */
[C---:B-1----:R-:W-:Y:S02]  /*1eb0*/  @P0 IMAD R0, R6.reuse, UR37, RZ ;  /* 0x0000002506000c24 */ /* 0x042fe4000f8e02ff */
[----:B------:R-:W-:-:S04]  /*1ec0*/  @P0 IMAD.WIDE.U32 R2, R6, UR36, RZ ;  /* 0x0000002406020c25 */ /* 0x000fc8000f8e00ff */
[----:B------:R-:W-:Y:S02]  /*1ed0*/  @P0 IMAD R7, R7, UR36, R0 ;  /* 0x0000002407070c24 */ /* 0x000fe4000f8e0200 */
[----:B------:R-:W-:Y:S02]  /*1ee0*/  @P1 IMAD.IADD R5, R5, 0x1, R9 ;  /* 0x0000000105051824 */ /* 0x000fe400078e0209 */
[----:B------:R-:W-:Y:S02]  /*1ef0*/  @P0 IMAD.IADD R3, R3, 0x1, R7 ;  /* 0x0000000103030824 */ /* 0x000fe400078e0207 */
[----:B------:R-:W-:Y:S02]  /*1f00*/  IMAD.MOV.U32 R0, RZ, RZ, 0x3f800000 ;  /* 0x3f800000ff007424 */ /* 0x000fe400078e00ff */
[----:B--2---:R-:W-:-:S04]  /*1f10*/  @P0 IMAD.WIDE.U32 R2, R10, UR40, R2 ;  /* 0x000000280a020c25 */ /* 0x004fc8000f8e0002 */
[----:B---3--:R-:W-:Y:S01]  /*1f20*/  @P1 IMAD.WIDE.U32 R4, R12, UR40, R4 ;  /* 0x000000280c041c25 */ /* 0x008fe2000f8e0004 */
[----:B------:R-:W-:-:S03]  /*1f30*/  @P0 LEA R6, P2, R2, UR4, 0x2 ;  /* 0x0000000402060c11 */ /* 0x000fc6000f8410ff */
[----:B------:R-:W-:Y:S01]  /*1f40*/  @P0 IMAD R7, R11, UR40, R3 ;  /* 0x000000280b070c24 */ /* 0x000fe2000f8e0203 */
[----:B------:R-:W-:Y:S01]  /*1f50*/  @P1 LEA R8, P3, R4, UR6, 0x2 ;  /* 0x0000000604081c11 */ /* 0x000fe2000f8610ff */
[----:B------:R-:W-:-:S03]  /*1f60*/  @P1 IMAD R3, R13, UR40, R5 ;  /* 0x000000280d031c24 */ /* 0x000fc6000f8e0205 */
[----:B------:R-:W-:Y:S02]  /*1f70*/  @P0 LEA.HI.X R7, R2, UR5, R7, 0x2, P2 ;  /* 0x0000000502070c11 */ /* 0x000fe400090f1407 */
[----:B------:R-:W-:Y:S01]  /*1f80*/  @P1 LEA.HI.X R9, R4, UR7, R3, 0x2, P3 ;  /* 0x0000000704091c11 */ /* 0x000fe200098f1403 */
[----:B------:R-:W-:-:S04]  /*1f90*/  IMAD.MOV.U32 R3, RZ, RZ, 0x3f800000 ;  /* 0x3f800000ff037424 */ /* 0x000fc800078e00ff */
[----:B------:R-:W2:Y:S04]  /*1fa0*/  @P1 LDG.E R0, desc[UR52][R8.64] ;  /* 0x0000003408001981 */ /* 0x000ea8000c1e1900 */
[----:B------:R-:W2:Y:S01]  /*1fb0*/  @P0 LDG.E R3, desc[UR52][R6.64] ;  /* 0x0000003406030981 */ /* 0x000ea2000c1e1900 */
[----:B------:R-:W-:-:S04]  /*1fc0*/  ULEA.HI UR4, UR46, UR46, URZ, 0x1 ;  /* 0x0000002e2e047291 */ /* 0x000fc8000f8f083f */
[----:B------:R-:W-:-:S04]  /*1fd0*/  ULOP3.LUT UR4, UR4, 0xfffffffe, URZ, 0xc0, !UPT ;  /* 0xfffffffe04047892 */ /* 0x000fc8000f8ec03f */
[----:B------:R-:W-:-:S06]  /*1fe0*/  UIADD3 UR4, UR46, -UR4, URZ ;  /* 0x800000042e047290 */ /* 0x000fcc000fffe03f */
[----:B------:R-:W-:Y:S01]  /*1ff0*/  IMAD.U32 R2, RZ, RZ, UR4 ;  /* 0x00000004ff027e24 */ /* 0x000fe2000f8e00ff */
[----:B------:R-:W-:Y:S01]  /*2000*/  SHF.R.U32.HI R20, RZ, 0x7, R152 ;  /* 0x00000007ff147819 */ /* 0x000fe20000011698 */
[----:B------:R-:W-:-:S03]  /*2010*/  ULDC UR4, c[0x0][0x9d8] ;  /* 0x0002760000047ab9 */ /* 0x000fc60000000800 */
[----:B------:R-:W-:-:S04]  /*2020*/  SHF.L.U32 R2, R2, 0x1f, RZ ;  /* 0x0000001f02027819 */ /* 0x000fc800000006ff */
[----:B------:R-:W0:Y:S01]  /*2030*/  SYNCS.PHASECHK.TRANS64.TRYWAIT P0, [UR51+0x38800], R2 ;  /* 0x03880002ff0075a7 */ /* 0x000e220008000173 */
[----:B------:R-:W-:Y:S02]  /*2040*/  VIADD R5, R20, 0x8 ;  /* 0x0000000814057836 */ /* 0x000fe40000000000 */
[----:B--2---:R-:W-:-:S04]  /*2050*/  FMUL.FTZ R0, R3, R0 ;  /* 0x0000000003007220 */ /* 0x004fc80000410000 */
[----:B------:R-:W-:Y:S01]  /*2060*/  FMUL.FTZ R0, R0, UR4 ;  /* 0x0000000400007c20 */ /* 0x000fe20008410000 */
[----:B0-----:R-:W-:Y:S06]  /*2070*/  @!P0 BRA `(.L_x_215) ;  /* 0x0000013000a08947 */ /* 0x001fec0003800000 */
.L_x_359:
[----:B------:R-:W-:Y:S05]  /*2080*/  WARPSYNC.ALL ;  /* 0x0000000000007948 */ /* 0x000fea0003800000 */
[----:B------:R-:W-:Y:S01]  /*2090*/  UISETP.NE.AND UP0, UPT, UR47, 0x3, UPT ;  /* 0x000000032f00788c */ /* 0x000fe2000bf05270 */
[----:B------:R1:W-:Y:S05]  /*20a0*/  BAR.SYNC.DEFER_BLOCKING R5, 0x100 ;  /* 0x000400050000751d */ /* 0x0003ea0000010000 */
[----:B------:R-:W-:-:S13]  /*20b0*/  PLOP3.LUT P0, PT, PT, PT, UP0, 0x80, 0x0 ;  /* 0x000000000000781c */ /* 0x000fda0003f0f008 */
[----:B-1----:R-:W-:Y:S05]  /*20c0*/  @!P0 BRA `(.L_x_216) ;  /* 0x0000000000048947 */ /* 0x002fea0003800000 */
[----:B------:R-:W-:Y:S01]  /*20d0*/  BPT.TRAP 0x1 ;  /* 0x000000040000795c */ /* 0x000fe20000300000 */
.L_x_216:
[----:B------:R-:W-:Y:S01]  /*20e0*/  ULEA UR55, UR44, UR51, 0x3 ;  /* 0x000000332c377291 */ /* 0x000fe2000f8e183f */
[----:B------:R-:W-:-:S05]  /*20f0*/  IMAD.U32 R6, RZ, RZ, UR45 ;  /* 0x0000002dff067e24 */ /* 0x000fca000f8e00ff */
[----:B------:R-:W-:-:S04]  /*2100*/  SHF.L.U32 R6, R6, 0x1f, RZ ;  /* 0x0000001f06067819 */ /* 0x000fc800000006ff */
[----:B------:R1:W2:Y:S01]  /*2110*/  SYNCS.PHASECHK.TRANS64.TRYWAIT P1, [UR55+0x38830], R6 ;  /* 0x03883006ff0075a7 */ /* 0x0002a20008020177 */
[----:B------:R-:W-:Y:S05]  /*2120*/  @!P0 BRA `(.L_x_217) ;  /* 0x0000000000048947 */ /* 0x000fea0003800000 */
[----:B------:R-:W-:Y:S01]  /*2130*/  BPT.TRAP 0x1 ;  /* 0x000000040000795c */ /* 0x000fe20000300000 */
.L_x_217:
[----:B--2---:R-:W-:Y:S05]  /*2140*/  @P1 BRA `(.L_x_218) ;  /* 0x0000000000081947 */ /* 0x004fea0003800000 */
[----:B------:R-:W2:Y:S02]  /*2150*/  SYNCS.PHASECHK.TRANS64.TRYWAIT P1, [UR55+0x38830], R6 ;  /* 0x03883006ff0075a7 */ /* 0x000ea40008020177 */
[----:B--2---:R-:W-:Y:S05]  /*2160*/  @!P1 BRA `(.L_x_219) ;  /* 0x00000130007c9947 */ /* 0x004fea0003800000 */
.L_x_218:
[----:B------:R-:W-:Y:S01]  /*2170*/  UIADD3 UR4, UR51, 0x28400, URZ ;  /* 0x0002840033047890 */ /* 0x000fe2000fffe03f */
[----:B------:R-:W-:Y:S01]  /*2180*/  WARPGROUP.ARRIVE ;  /* 0x00000000000079c5 */ /* 0x000fe20000000000 */
[----:B------:R-:W-:-:S05]  /*2190*/  ULOP3.LUT UR32, UR56, 0x10000, URZ, 0xfc, !UPT ;  /* 0x0001000038207892 */ /* 0x000fca000f8efc3f */
[----:B0-----:R-:W0:Y:S01]  /*21a0*/  S2R R2, SR_TID.X ;  /* 0x0000000000027919 */ /* 0x001e220000002100 */
[----:B------:R-:W-:Y:S01]  /*21b0*/  USHF.R.U32.HI UR4, URZ, 0x4, UR4 ;  /* 0x000000043f047899 */ /* 0x000fe20008011604 */
[----:B------:R-:W-:Y:S01]  /*21c0*/  UMOV UR33, 0x40000040 ;  /* 0x4000004000217882 */ /* 0x000fe20000000000 */
[----:B------:R-:W-:Y:S02]  /*21d0*/  UMOV UR35, 0x40000040 ;  /* 0x4000004000237882 */ /* 0x000fe40000000000 */
[----:B------:R-:W-:Y:S01]  /*21e0*/  ULOP3.LUT UR4, UR4, 0x3fff, URZ, 0xc0, !UPT ;  /* 0x00003fff04047892 */ /* 0x000fe2000f8ec03f */
[----:B------:R-:W-:Y:S01]  /*21f0*/  UMOV UR5, 0x40000040 ;  /* 0x4000004000057882 */ /* 0x000fe20000000000 */
[----:B------:R-:W-:Y:S02]  /*2200*/  UMOV UR7, 0x40000040 ;  /* 0x4000004000077882 */ /* 0x000fe40000000000 */
[----:B------:R-:W-:Y:S02]  /*2210*/  ULOP3.LUT UR50, UR4, 0x10000, URZ, 0xfc, !UPT ;  /* 0x0001000004327892 */ /* 0x000fe4000f8efc3f */
[----:B------:R-:W-:-:S02]  /*2220*/  UIADD3 UR4, UR32, 0x2, URZ ;  /* 0x0000000220047890 */ /* 0x000fc4000fffe03f */
[----:B------:R-:W-:Y:S02]  /*2230*/  ULEA UR34, UR44, UR50, 0xb ;  /* 0x000000322c227291 */ /* 0x000fe4000f8e583f */
[----:B------:R-:W-:Y:S02]  /*2240*/  UIADD3 UR8, UR32, 0x4, URZ ;  /* 0x0000000420087890 */ /* 0x000fe4000fffe03f */
[----:B------:R-:W-:Y:S02]  /*2250*/  UIADD3 UR6, UR34, 0x2, URZ ;  /* 0x0000000222067890 */ /* 0x000fe4000fffe03f */
[----:B------:R-:W-:Y:S01]  /*2260*/  UIADD3 UR10, UR34, 0x4, URZ ;  /* 0x00000004220a7890 */ /* 0x000fe2000fffe03f */
[----:B------:R-:W-:Y:S02]  /*2270*/  UMOV UR9, 0x40000040 ;  /* 0x4000004000097882 */ /* 0x000fe40000000000 */
[----:B------:R-:W-:Y:S01]  /*2280*/  QGMMA.64x128x32.F32.E4M3.E4M3 R24, gdesc[UR32], RZ, !UPT, gsb0 ;  /* 0x01e00000201879f3 */ /* 0x000fe2000c0008ff */
[----:B------:R-:W-:Y:S01]  /*2290*/  UMOV UR11, 0x40000040 ;  /* 0x40000040000b7882 */ /* 0x000fe20000000000 */
[----:B------:R-:W-:-:S02]  /*22a0*/  UIADD3 UR12, UR32, 0x6, URZ ;  /* 0x00000006200c7890 */ /* 0x000fc4000fffe03f */
[----:B------:R-:W-:Y:S01]  /*22b0*/  UIADD3 UR14, UR34, 0x6, URZ ;  /* 0x00000006220e7890 */ /* 0x000fe2000fffe03f */
[----:B------:R-:W-:Y:S01]  /*22c0*/  UMOV UR13, 0x40000040 ;  /* 0x40000040000d7882 */ /* 0x000fe20000000000 */
[----:B------:R-:W-:Y:S01]  /*22d0*/  UMOV UR15, 0x40000040 ;  /* 0x40000040000f7882 */ /* 0x000fe20000000000 */
[----:B------:R-:W-:Y:S02]  /*22e0*/  UIADD3 UR16, UR32, 0x400, URZ ;  /* 0x0000040020107890 */ /* 0x000fe4000fffe03f */
[----:B------:R-:W-:Y:S01]  /*22f0*/  UIADD3 UR18, UR34, 0x400, URZ ;  /* 0x0000040022127890 */ /* 0x000fe2000fffe03f */
[----:B0-----:R-:W-:Y:S01]  /*2300*/  SHF.R.U32.HI R2, RZ, 0x7, R2 ;  /* 0x00000007ff027819 */ /* 0x001fe20000011602 */
[----:B------:R-:W-:Y:S01]  /*2310*/  UMOV UR17, 0x40000040 ;  /* 0x4000004000117882 */ /* 0x000fe20000000000 */
[----:B------:R-:W-:Y:S01]  /*2320*/  UMOV UR19, 0x40000040 ;  /* 0x4000004000137882 */ /* 0x000fe20000000000 */
[----:B------:R-:W-:Y:S01]  /*2330*/  UIADD3 UR20, UR32, 0x402, URZ ;  /* 0x0000040220147890 */ /* 0x000fe2000fffe03f */
[----:B------:R-:W-:Y:S01]  /*2340*/  IADD3 R2, -R2, 0xb, RZ ;  /* 0x0000000b02027810 */ /* 0x000fe20007ffe1ff */
        /* <DEDUP_REMOVED lines=11> */
[----:B------:R-:W-:Y:S02]  /*2400*/  WARPGROUP.DEPBAR.LE gsb0, 0x0 ;  /* 0x00008000000079c5 */ /* 0x000fe40000010000 */
        /* <DEDUP_REMOVED lines=24> */
.L_x_220:
[C---:B------:R-:W-:Y:S01]  /*2590*/  FMUL.FTZ R7, R0.reuse, R24 ;  /* 0x0000001800077220 */ /* 0x040fe20000410000 */
[C---:B------:R-:W-:Y:S01]  /*25a0*/  FMUL.FTZ R8, R0.reuse, R25 ;  /* 0x0000001900087220 */ /* 0x040fe20000410000 */
[C---:B------:R-:W-:Y:S01]  /*25b0*/  FMUL.FTZ R11, R0.reuse, R28 ;  /* 0x0000001c000b7220 */ /* 0x040fe20000410000 */
[----:B------:R-:W-:Y:S01]  /*25c0*/  UIMAD UR54, UR49, -0x80, UR54 ;  /* 0xffffff80313678a4 */ /* 0x000fe2000f8e0236 */
[C---:B------:R-:W-:Y:S01]  /*25d0*/  FMUL.FTZ R14, R0.reuse, R29 ;  /* 0x0000001d000e7220 */ /* 0x040fe20000410000 */
[C---:B------:R-:W-:Y:S01]  /*25e0*/  FMUL.FTZ R21, R0.reuse, R32 ;  /* 0x0000002000157220 */ /* 0x040fe20000410000 */
[----:B------:R-:W-:Y:S01]  /*25f0*/  MUFU.TANH R7, R7 ;  /* 0x0000000700077308 */ /* 0x000fe20000002400 */
[C---:B------:R-:W-:Y:S01]  /*2600*/  FMUL.FTZ R4, R0.reuse, R26 ;  /* 0x0000001a00047220 */ /* 0x040fe20000410000 */
[C---:B------:R-:W-:Y:S01]  /*2610*/  FMUL.FTZ R9, R0.reuse, R30 ;  /* 0x0000001e00097220 */ /* 0x040fe20000410000 */
[----:B------:R-:W-:Y:S02]  /*2620*/  IMAD.U32 R93, RZ, RZ, UR54 ;  /* 0x00000036ff5d7e24 */ /* 0x000fe4000f8e00ff */
[C---:B------:R-:W-:Y:S01]  /*2630*/  FMUL.FTZ R24, R0.reuse, R33 ;  /* 0x0000002100187220 */ /* 0x040fe20000410000 */
[C---:B------:R-:W-:Y:S01]  /*2640*/  FMUL.FTZ R30, R0.reuse, R46 ;  /* 0x0000002e001e7220 */ /* 0x040fe20000410000 */
[C---:B------:R-:W-:Y:S01]  /*2650*/  FMUL.FTZ R46, R0.reuse, R64 ;  /* 0x00000040002e7220 */ /* 0x040fe20000410000 */
[----:B------:R-:W-:Y:S01]  /*2660*/  FMUL.FTZ R3, R0, R27 ;  /* 0x0000001b00037220 */ /* 0x000fe20000410000 */
[----:B------:R-:W2:Y:S01]  /*2670*/  MUFU.TANH R8, R8 ;  /* 0x0000000800087308 */ /* 0x000ea20000002400 */
[----:B------:R-:W-:Y:S01]  /*2680*/  IADD3 R93, -R16, 0x80, R93 ;  /* 0x00000080105d7810 */ /* 0x000fe20007ffe15d */
[C---:B------:R-:W-:Y:S01]  /*2690*/  FMUL.FTZ R28, R0.reuse, R36 ;  /* 0x00000024001c7220 */ /* 0x040fe20000410000 */
[C---:B------:R-:W-:Y:S01]  /*26a0*/  FMUL.FTZ R32, R0.reuse, R41 ;  /* 0x0000002900207220 */ /* 0x040fe20000410000 */
[C---:B------:R-:W-:Y:S01]  /*26b0*/  FMUL.FTZ R41, R0.reuse, R63 ;  /* 0x0000003f00297220 */ /* 0x040fe20000410000 */
[C---:B------:R-:W-:Y:S01]  /*26c0*/  ISETP.GT.AND P2, PT, R93.reuse, RZ, PT ;  /* 0x000000ff5d00720c */ /* 0x040fe20003f44270 */
[C---:B------:R-:W-:Y:S01]  /*26d0*/  FMUL.FTZ R29, R0.reuse, R47 ;  /* 0x0000002f001d7220 */ /* 0x040fe20000410000 */
[C---:B------:R-:W-:Y:S01]  /*26e0*/  ISETP.GT.AND P1, PT, R93.reuse, 0x1, PT ;  /* 0x000000015d00780c */ /* 0x040fe20003f24270 */
[----:B------:R-:W-:Y:S01]  /*26f0*/  MUFU.TANH R11, R11 ;  /* 0x0000000b000b7308 */ /* 0x000fe20000002400 */
[C---:B------:R-:W-:Y:S01]  /*2700*/  FMUL.FTZ R60, R0.reuse, R60 ;  /* 0x0000003c003c7220 */ /* 0x040fe20000410000 */
[C---:B------:R-:W-:Y:S01]  /*2710*/  ISETP.GT.AND P6, PT, R93.reuse, 0x8, PT ;  /* 0x000000085d00780c */ /* 0x040fe20003fc4270 */
[C---:B------:R-:W-:Y:S01]  /*2720*/  FMUL.FTZ R27, R0.reuse, R37 ;  /* 0x00000025001b7220 */ /* 0x040fe20000410000 */
[C---:B------:R-:W-:Y:S01]  /*2730*/  FMUL.FTZ R10, R0.reuse, R31 ;  /* 0x0000001f000a7220 */ /* 0x040fe20000410000 */
[C---:B------:R-:W-:Y:S01]  /*2740*/  ISETP.GT.AND P5, PT, R93.reuse, 0x9, PT ;  /* 0x000000095d00780c */ /* 0x040fe20003fa4270 */
[C---:B------:R-:W-:Y:S01]  /*2750*/  FMUL.FTZ R31, R0.reuse, R40 ;  /* 0x00000028001f7220 */ /* 0x040fe20000410000 */
[----:B------:R-:W-:Y:S01]  /*2760*/  FMUL.FTZ R33, R0, R50 ;  /* 0x0000003200217220 */ /* 0x000fe20000410000 */
[----:B------:R-:W3:Y:S01]  /*2770*/  MUFU.TANH R14, R14 ;  /* 0x0000000e000e7308 */ /* 0x000ee20000002400 */
[----:B--2---:R-:W-:Y:S01]  /*2780*/  FSEL R47, R8, -INF , P1 ;  /* 0xff800000082f7808 */ /* 0x004fe20000800000 */
[C---:B------:R-:W-:Y:S01]  /*2790*/  FMUL.FTZ R13, R0.reuse, R34 ;  /* 0x00000022000d7220 */ /* 0x040fe20000410000 */
[C---:B------:R-:W-:Y:S01]  /*27a0*/  ISETP.GT.AND P4, PT, R93.reuse, 0x10, PT ;  /* 0x000000105d00780c */ /* 0x040fe20003f84270 */
[C---:B------:R-:W-:Y:S01]  /*27b0*/  FMUL.FTZ R20, R0.reuse, R38 ;  /* 0x0000002600147220 */ /* 0x040fe20000410000 */
[C---:B------:R-:W-:Y:S01]  /*27c0*/  FMUL.FTZ R38, R0.reuse, R59 ;  /* 0x0000003b00267220 */ /* 0x040fe20000410000 */
[C---:B------:R-:W-:Y:S01]  /*27d0*/  FMUL.FTZ R12, R0.reuse, R35 ;  /* 0x00000023000c7220 */ /* 0x040fe20000410000 */
[C---:B------:R-:W-:Y:S01]  /*27e0*/  FMUL.FTZ R25, R0.reuse, R43 ;  /* 0x0000002b00197220 */ /* 0x040fe20000410000 */
[----:B------:R-:W2:Y:S01]  /*27f0*/  MUFU.TANH R21, R21 ;  /* 0x0000001500157308 */ /* 0x000ea20000002400 */
[----:B------:R-:W-:Y:S01]  /*2800*/  ISETP.GT.AND P3, PT, R93, 0x11, PT ;  /* 0x000000115d00780c */ /* 0x000fe20003f64270 */
[C---:B------:R-:W-:Y:S01]  /*2810*/  FMUL.FTZ R43, R0.reuse, R44 ;  /* 0x0000002c002b7220 */ /* 0x040fe20000410000 */
[C---:B------:R-:W-:Y:S01]  /*2820*/  FMUL.FTZ R15, R0.reuse, R39 ;  /* 0x00000027000f7220 */ /* 0x040fe20000410000 */
[C---:B------:R-:W-:Y:S01]  /*2830*/  FMUL.FTZ R53, R0.reuse, R53 ;  /* 0x0000003500357220 */ /* 0x040fe20000410000 */
[C---:B------:R-:W-:Y:S01]  /*2840*/  FMUL.FTZ R39, R0.reuse, R58 ;  /* 0x0000003a00277220 */ /* 0x040fe20000410000 */
[C---:B------:R-:W-:Y:S01]  /*2850*/  FMUL.FTZ R35, R0.reuse, R45 ;  /* 0x0000002d00237220 */ /* 0x040fe20000410000 */
[----:B------:R-:W-:Y:S01]  /*2860*/  FMUL.FTZ R48, R0, R48 ;  /* 0x0000003000307220 */ /* 0x000fe20000410000 */
[----:B------:R-:W4:Y:S01]  /*2870*/  MUFU.TANH R4, R4 ;  /* 0x0000000400047308 */ /* 0x000f220000002400 */
[----:B---3--:R-:W-:Y:S01]  /*2880*/  FSEL R50, R14, -INF , P5 ;  /* 0xff8000000e327808 */ /* 0x008fe20002800000 */
[C---:B------:R-:W-:Y:S01]  /*2890*/  FMUL.FTZ R34, R0.reuse, R51 ;  /* 0x0000003300227220 */ /* 0x040fe20000410000 */
[C---:B------:R-:W-:Y:S01]  /*28a0*/  FMUL.FTZ R57, R0.reuse, R57 ;  /* 0x0000003900397220 */ /* 0x040fe20000410000 */
[C---:B------:R-:W-:Y:S01]  /*28b0*/  FMUL.FTZ R26, R0.reuse, R42 ;  /* 0x0000002a001a7220 */ /* 0x040fe20000410000 */
[C---:B------:R-:W-:Y:S01]  /*28c0*/  FMUL.FTZ R49, R0.reuse, R49 ;  /* 0x0000003100317220 */ /* 0x040fe20000410000 */
[C---:B------:R-:W-:Y:S01]  /*28d0*/  FMUL.FTZ R56, R0.reuse, R56 ;  /* 0x0000003800387220 */ /* 0x040fe20000410000 */
[C---:B------:R-:W-:Y:S01]  /*28e0*/  FMUL.FTZ R52, R0.reuse, R52 ;  /* 0x0000003400347220 */ /* 0x040fe20000410000 */
[----:B------:R-:W3:Y:S01]  /*28f0*/  MUFU.TANH R24, R24 ;  /* 0x0000001800187308 */ /* 0x000ee20000002400 */
[----:B--2---:R-:W-:Y:S01]  /*2900*/  FSEL R59, R21, -INF , P4 ;  /* 0xff800000153b7808 */ /* 0x004fe20002000000 */
[C---:B------:R-:W-:Y:S01]  /*2910*/  FMUL.FTZ R61, R0.reuse, R61 ;  /* 0x0000003d003d7220 */ /* 0x040fe20000410000 */
[C---:B------:R-:W-:Y:S01]  /*2920*/  FMUL.FTZ R37, R0.reuse, R55 ;  /* 0x0000003700257220 */ /* 0x040fe20000410000 */
[C---:B------:R-:W-:Y:S01]  /*2930*/  FMUL.FTZ R36, R0.reuse, R54 ;  /* 0x0000003600247220 */ /* 0x040fe20000410000 */
[C---:B------:R-:W-:Y:S01]  /*2940*/  FMUL.FTZ R65, R0.reuse, R65 ;  /* 0x0000004100417220 */ /* 0x040fe20000410000 */
[C---:B------:R-:W-:Y:S01]  /*2950*/  FMUL.FTZ R68, R0.reuse, R68 ;  /* 0x0000004400447220 */ /* 0x040fe20000410000 */
[----:B------:R-:W-:Y:S01]  /*2960*/  FMUL.FTZ R40, R0, R62 ;  /* 0x0000003e00287220 */ /* 0x000fe20000410000 */
[----:B------:R2:W-:Y:S01]  /*2970*/  MUFU.TANH R63, R46 ;  /* 0x0000002e003f7308 */ /* 0x0005e20000002400 */
[----:B----4-:R-:W-:Y:S01]  /*2980*/  FSEL R4, R4, -INF , P2 ;  /* 0xff80000004047808 */ /* 0x010fe20001000000 */
[C---:B------:R-:W-:Y:S01]  /*2990*/  FMUL.FTZ R69, R0.reuse, R69 ;  /* 0x0000004500457220 */ /* 0x040fe20000410000 */
[C---:B------:R-:W-:Y:S01]  /*29a0*/  FMUL.FTZ R72, R0.reuse, R72 ;  /* 0x0000004800487220 */ /* 0x040fe20000410000 */
[C---:B------:R-:W-:Y:S01]  /*29b0*/  FMUL.FTZ R64, R0.reuse, R66 ;  /* 0x0000004200407220 */ /* 0x040fe20000410000 */
[C---:B------:R-:W-:Y:S01]  /*29c0*/  FMUL.FTZ R73, R0.reuse, R73 ;  /* 0x0000004900497220 */ /* 0x040fe20000410000 */
[C---:B------:R-:W-:Y:S01]  /*29d0*/  FMUL.FTZ R42, R0.reuse, R67 ;  /* 0x00000043002a7220 */ /* 0x040fe20000410000 */
[C---:B------:R-:W-:Y:S01]  /*29e0*/  FMUL.FTZ R76, R0.reuse, R76 ;  /* 0x0000004c004c7220 */ /* 0x040fe20000410000 */
[----:B------:R-:W4:Y:S01]  /*29f0*/  MUFU.TANH R3, R3 ;  /* 0x0000000300037308 */ /* 0x000f220000002400 */
[----:B--2---:R-:W-:Y:S01]  /*2a00*/  FSEL R46, R7, -INF , P2 ;  /* 0xff800000072e7808 */ /* 0x004fe20001000000 */
[C---:B------:R-:W-:Y:S01]  /*2a10*/  FMUL.FTZ R70, R0.reuse, R70 ;  /* 0x0000004600467220 */ /* 0x040fe20000410000 */
[----:B------:R-:W-:Y:S01]  /*2a20*/  ISETP.GT.AND P2, PT, R93, 0x18, PT ;  /* 0x000000185d00780c */ /* 0x000fe20003f44270 */
[----:B------:R-:W-:Y:S01]  /*2a30*/  FMUL.FTZ R77, R0, R77 ;  /* 0x0000004d004d7220 */ /* 0x000fe20000410000 */
[----:B------:R-:W-:Y:S01]  /*2a40*/  FMNMX.FTZ R7, R46, R47, !PT ;  /* 0x0000002f2e077209 */ /* 0x000fe20007810000 */
[----:B------:R-:W-:Y:S01]  /*2a50*/  FMUL.FTZ R71, R0, R71 ;  /* 0x0000004700477220 */ /* 0x000fe20000410000 */
[----:B---3--:R-:W-:Y:S01]  /*2a60*/  FSEL R58, R24, -INF , P3 ;  /* 0xff800000183a7808 */ /* 0x008fe20001800000 */
[----:B------:R-:W-:Y:S01]  /*2a70*/  MUFU.TANH R28, R28 ;  /* 0x0000001c001c7308 */ /* 0x000fe20000002400 */
[C---:B------:R-:W-:Y:S01]  /*2a80*/  FMUL.FTZ R80, R0.reuse, R80 ;  /* 0x0000005000507220 */ /* 0x040fe20000410000 */
[C---:B------:R-:W-:Y:S01]  /*2a90*/  FMUL.FTZ R74, R0.reuse, R74 ;  /* 0x0000004a004a7220 */ /* 0x040fe20000410000 */
[C---:B------:R-:W-:Y:S01]  /*2aa0*/  FMUL.FTZ R81, R0.reuse, R81 ;  /* 0x0000005100517220 */ /* 0x040fe20000410000 */
[C---:B------:R-:W-:Y:S01]  /*2ab0*/  FMUL.FTZ R75, R0.reuse, R75 ;  /* 0x0000004b004b7220 */ /* 0x040fe20000410000 */
[C---:B------:R-:W-:Y:S01]  /*2ac0*/  FMUL.FTZ R84, R0.reuse, R84 ;  /* 0x0000005400547220 */ /* 0x040fe20000410000 */
[C---:B------:R-:W-:Y:S01]  /*2ad0*/  FMUL.FTZ R85, R0.reuse, R85 ;  /* 0x0000005500557220 */ /* 0x040fe20000410000 */
[----:B------:R-:W-:Y:S01]  /*2ae0*/  ULDC UR10, c[0x0][0x988] ;  /* 0x00026200000a7ab9 */ /* 0x000fe20000000800 */
[----:B------:R2:W-:Y:S01]  /*2af0*/  MUFU.TANH R91, R60 ;  /* 0x0000003c005b7308 */ /* 0x0005e20000002400 */
[----:B----4-:R-:W-:Y:S01]  /*2b00*/  FSEL R3, R3, -INF , P1 ;  /* 0xff80000003037808 */ /* 0x010fe20000800000 */
[C---:B------:R-:W-:Y:S01]  /*2b10*/  FMUL.FTZ R78, R0.reuse, R78 ;  /* 0x0000004e004e7220 */ /* 0x040fe20000410000 */
[----:B------:R-:W-:Y:S01]  /*2b20*/  ISETP.GT.AND P1, PT, R93, 0x19, PT ;  /* 0x000000195d00780c */ /* 0x000fe20003f24270 */
[C---:B------:R-:W-:Y:S01]  /*2b30*/  FMUL.FTZ R79, R0.reuse, R79 ;  /* 0x0000004f004f7220 */ /* 0x040fe20000410000 */
[----:B------:R-:W-:Y:S01]  /*2b40*/  P2R R88, PR, RZ, 0x1 ;  /* 0x00000001ff587803 */ /* 0x000fe20000000000 */
[C---:B------:R-:W-:Y:S01]  /*2b50*/  FMUL.FTZ R82, R0.reuse, R82 ;  /* 0x0000005200527220 */ /* 0x040fe20000410000 */
[C---:B------:R-:W-:Y:S01]  /*2b60*/  FMUL.FTZ R83, R0.reuse, R83 ;  /* 0x0000005300537220 */ /* 0x040fe20000410000 */
[----:B------:R-:W3:Y:S01]  /*2b70*/  MUFU.TANH R9, R9 ;  /* 0x0000000900097308 */ /* 0x000ee20000002400 */
[----:B--2---:R-:W-:Y:S01]  /*2b80*/  FSEL R60, R11, -INF , P6 ;  /* 0xff8000000b3c7808 */ /* 0x004fe20003000000 */
[C---:B------:R-:W-:Y:S01]  /*2b90*/  FMUL.FTZ R86, R0.reuse, R86 ;  /* 0x0000005600567220 */ /* 0x040fe20000410000 */
[----:B------:R-:W-:Y:S01]  /*2ba0*/  FMUL.FTZ R87, R0, R87 ;  /* 0x0000005700577220 */ /* 0x000fe20000410000 */
[----:B------:R-:W-:Y:S01]  /*2bb0*/  UIADD3 UR6, UR55, 0x38840, URZ ;  /* 0x0003884037067890 */ /* 0x000fe2000fffe03f */
[----:B------:R-:W-:-:S03]  /*2bc0*/  FMNMX.FTZ R7, R60, R7, !PT ;  /* 0x000000073c077209 */ /* 0x000fc60007810000 */
[----:B------:R-:W2:Y:S01]  /*2bd0*/  MUFU.TANH R27, R27 ;  /* 0x0000001b001b7308 */ /* 0x000ea20000002400 */
[----:B------:R-:W-:Y:S01]  /*2be0*/  FMNMX.FTZ R8, R50, R7, !PT ;  /* 0x0000000732087209 */ /* 0x000fe20007810000 */
[----:B------:R-:W-:-:S03]  /*2bf0*/  UPRMT UR6, UR48, 0x654, UR6 ;  /* 0x0000065430067896 */ /* 0x000fc60008000006 */
[----:B------:R-:W-:-:S03]  /*2c00*/  FMNMX.FTZ R7, R59, R8, !PT ;  /* 0x000000083b077209 */ /* 0x000fc60007810000 */
[----:B------:R-:W4:Y:S01]  /*2c10*/  MUFU.TANH R10, R10 ;  /* 0x0000000a000a7308 */ /* 0x000f220000002400 */
[----:B------:R-:W-:Y:S02]  /*2c20*/  FMNMX.FTZ R8, R58, R7, !PT ;  /* 0x000000073a087209 */ /* 0x000fe40007810000 */
[----:B---3--:R-:W-:Y:S01]  /*2c30*/  FSEL R9, R9, -INF , P6 ;  /* 0xff80000009097808 */ /* 0x008fe20003000000 */
[----:B------:R-:W-:Y:S01]  /*2c40*/  SYNCS.ARRIVE.TRANS64.RED.A1T0 RZ, [UR6], RZ ;  /* 0x000000ffffff79a7 */ /* 0x000fe20008100406 */
[----:B------:R-:W-:-:S03]  /*2c50*/  ISETP.GT.AND P6, PT, R93, 0x20, PT ;  /* 0x000000205d00780c */ /* 0x000fc60003fc4270 */
[----:B------:R-:W-:Y:S01]  /*2c60*/  MUFU.TANH R31, R31 ;  /* 0x0000001f001f7308 */ /* 0x000fe20000002400 */
[----:B--2---:R-:W-:-:S07]  /*2c70*/  FSEL R51, R27, -INF , P1 ;  /* 0xff8000001b337808 */ /* 0x004fce0000800000 */
[----:B------:R-:W2:Y:S01]  /*2c80*/  MUFU.TANH R13, R13 ;  /* 0x0000000d000d7308 */ /* 0x000ea20000002400 */
[----:B----4-:R-:W-:Y:S02]  /*2c90*/  FSEL R10, R10, -INF , P5 ;  /* 0xff8000000a0a7808 */ /* 0x010fe40002800000 */
[----:B------:R-:W-:-:S05]  /*2ca0*/  ISETP.GT.AND P5, PT, R93, 0x21, PT ;  /* 0x000000215d00780c */ /* 0x000fca0003fa4270 */
[----:B------:R-:W-:Y:S08]  /*2cb0*/  MUFU.TANH R32, R32 ;  /* 0x0000002000207308 */ /* 0x000ff00000002400 */
[----:B------:R-:W3:Y:S01]  /*2cc0*/  MUFU.TANH R12, R12 ;  /* 0x0000000c000c7308 */ /* 0x000ee20000002400 */
[----:B--2---:R-:W-:Y:S02]  /*2cd0*/  FSEL R13, R13, -INF , P4 ;  /* 0xff8000000d0d7808 */ /* 0x004fe40002000000 */
[----:B------:R-:W-:-:S05]  /*2ce0*/  ISETP.GT.AND P4, PT, R93, 0x28, PT ;  /* 0x000000285d00780c */ /* 0x000fca0003f84270 */
[----:B------:R-:W-:Y:S08]  /*2cf0*/  MUFU.TANH R43, R43 ;  /* 0x0000002b002b7308 */ /* 0x000ff00000002400 */
[----:B------:R2:W-:Y:S01]  /*2d00*/  MUFU.TANH R45, R53 ;  /* 0x00000035002d7308 */ /* 0x0005e20000002400 */
[----:B---3--:R-:W-:Y:S02]  /*2d10*/  FSEL R12, R12, -INF , P3 ;  /* 0xff8000000c0c7808 */ /* 0x008fe40001800000 */
[----:B------:R-:W-:-:S05]  /*2d20*/  ISETP.GT.AND P3, PT, R93, 0x29, PT ;  /* 0x000000295d00780c */ /* 0x000fca0003f64270 */
[----:B------:R-:W-:Y:S01]  /*2d30*/  MUFU.TANH R20, R20 ;  /* 0x0000001400147308 */ /* 0x000fe20000002400 */
[----:B--2---:R-:W-:-:S04]  /*2d40*/  FSEL R53, R28, -INF , P2 ;  /* 0xff8000001c357808 */ /* 0x004fc80001000000 */
[----:B------:R-:W-:-:S03]  /*2d50*/  FMNMX.FTZ R8, R53, R8, !PT ;  /* 0x0000000835087209 */ /* 0x000fc60007810000 */
[----:B------:R-:W-:Y:S01]  /*2d60*/  MUFU.TANH R35, R35 ;  /* 0x0000002300237308 */ /* 0x000fe20000002400 */
[----:B------:R-:W-:-:S07]  /*2d70*/  FMNMX.FTZ R8, R51, R8, !PT ;  /* 0x0000000833087209 */ /* 0x000fce0007810000 */
[----:B------:R-:W2:Y:S08]  /*2d80*/  MUFU.TANH R15, R15 ;  /* 0x0000000f000f7308 */ /* 0x000eb00000002400 */
[----:B------:R-:W-:Y:S08]  /*2d90*/  MUFU.TANH R48, R48 ;  /* 0x0000003000307308 */ /* 0x000ff00000002400 */
[----:B------:R3:W-:Y:S01]  /*2da0*/  MUFU.TANH R90, R57 ;  /* 0x00000039005a7308 */ /* 0x0007e20000002400 */
[----:B--2---:R-:W-:-:S02]  /*2db0*/  FSEL R15, R15, -INF , P1 ;  /* 0xff8000000f0f7808 */ /* 0x004fc40000800000 */
[----:B------:R-:W-:-:S05]  /*2dc0*/  ISETP.GT.AND P1, PT, R93, 0x31, PT ;  /* 0x000000315d00780c */ /* 0x000fca0003f24270 */
[----:B------:R-:W2:Y:S01]  /*2dd0*/  MUFU.TANH R26, R26 ;  /* 0x0000001a001a7308 */ /* 0x000ea20000002400 */
[----:B---3--:R-:W-:-:S04]  /*2de0*/  FSEL R57, R31, -INF , P6 ;  /* 0xff8000001f397808 */ /* 0x008fc80003000000 */
[----:B------:R-:W-:-:S03]  /*2df0*/  FMNMX.FTZ R7, R57, R8, !PT ;  /* 0x0000000839077209 */ /* 0x000fc60007810000 */
[----:B------:R3:W4:Y:S08]  /*2e00*/  MUFU.TANH R44, R49 ;  /* 0x00000031002c7308 */ /* 0x0007300000002400 */
[----:B------:R5:W-:Y:S01]  /*2e10*/  MUFU.TANH R89, R56 ;  /* 0x0000003800597308 */ /* 0x000be20000002400 */
[----:B---3--:R-:W-:Y:S02]  /*2e20*/  FSEL R49, R43, -INF , P4 ;  /* 0xff8000002b317808 */ /* 0x008fe40002000000 */
[----:B--2---:R-:W-:-:S02]  /*2e30*/  FSEL R26, R26, -INF , P6 ;  /* 0xff8000001a1a7808 */ /* 0x004fc40003000000 */
[----:B------:R-:W-:-:S03]  /*2e40*/  ISETP.GT.AND P6, PT, R93, 0x38, PT ;  /* 0x000000385d00780c */ /* 0x000fc60003fc4270 */
[----:B------:R-:W2:Y:S01]  /*2e50*/  MUFU.TANH R25, R25 ;  /* 0x0000001900197308 */ /* 0x000ea20000002400 */
[----:B-----5:R-:W-:Y:S02]  /*2e60*/  FSEL R56, R32, -INF , P5 ;  /* 0xff80000020387808 */ /* 0x020fe40002800000 */
[----:B----4-:R-:W-:Y:S02]  /*2e70*/  FSEL R54, R44, -INF , P1 ;  /* 0xff8000002c367808 */ /* 0x010fe40000800000 */
[----:B------:R-:W-:Y:S02]  /*2e80*/  FMNMX.FTZ R8, R56, R7, !PT ;  /* 0x0000000738087209 */ /* 0x000fe40007810000 */
[----:B------:R-:W-:Y:S01]  /*2e90*/  FSEL R7, R20, -INF , P2 ;  /* 0xff80000014077808 */ /* 0x000fe20001000000 */
[----:B------:R-:W3:Y:S01]  /*2ea0*/  MUFU.TANH R52, R52 ;  /* 0x0000003400347308 */ /* 0x000ee20000002400 */
[----:B------:R-:W-:Y:S02]  /*2eb0*/  ISETP.GT.AND P2, PT, R93, 0x30, PT ;  /* 0x000000305d00780c */ /* 0x000fe40003f44270 */
[----:B------:R-:W-:-:S02]  /*2ec0*/  FMNMX.FTZ R8, R49, R8, !PT ;  /* 0x0000000831087209 */ /* 0x000fc40007810000 */
[----:B------:R-:W-:-:S03]  /*2ed0*/  FSEL R55, R48, -INF , P2 ;  /* 0xff80000030377808 */ /* 0x000fc60001000000 */
[----:B------:R-:W4:Y:S01]  /*2ee0*/  MUFU.TANH R30, R30 ;  /* 0x0000001e001e7308 */ /* 0x000f220000002400 */
[----:B--2---:R-:W-:Y:S02]  /*2ef0*/  FSEL R25, R25, -INF , P5 ;  /* 0xff80000019197808 */ /* 0x004fe40002800000 */
[----:B------:R-:W-:-:S04]  /*2f00*/  ISETP.GT.AND P5, PT, R93, 0x39, PT ;  /* 0x000000395d00780c */ /* 0x000fc80003fa4270 */
[----:B------:R-:W-:Y:S01]  /*2f10*/  FSEL R45, R45, -INF , P5 ;  /* 0xff8000002d2d7808 */ /* 0x000fe20002800000 */
[----:B------:R2:W-:Y:S01]  /*2f20*/  MUFU.TANH R92, R61 ;  /* 0x0000003d005c7308 */ /* 0x0005e20000002400 */
[----:B---3--:R-:W-:-:S07]  /*2f30*/  FSEL R48, R52, -INF , P6 ;  /* 0xff80000034307808 */ /* 0x008fce0003000000 */
[----:B------:R-:W3:Y:S01]  /*2f40*/  MUFU.TANH R29, R29 ;  /* 0x0000001d001d7308 */ /* 0x000ee20000002400 */
[----:B--2---:R-:W-:-:S04]  /*2f50*/  FSEL R61, R35, -INF , P3 ;  /* 0xff800000233d7808 */ /* 0x004fc80001800000 */
[----:B------:R-:W-:-:S03]  /*2f60*/  FMNMX.FTZ R8, R61, R8, !PT ;  /* 0x000000083d087209 */ /* 0x000fc60007810000 */
[----:B------:R-:W2:Y:S01]  /*2f70*/  MUFU.TANH R33, R33 ;  /* 0x0000002100217308 */ /* 0x000ea20000002400 */
[----:B------:R-:W-:Y:S02]  /*2f80*/  FMNMX.FTZ R11, R55, R8, !PT ;  /* 0x00000008370b7209 */ /* 0x000fe40007810000 */
[----:B----4-:R-:W-:Y:S02]  /*2f90*/  FSEL R8, R30, -INF , P4 ;  /* 0xff8000001e087808 */ /* 0x010fe40002000000 */
[----:B------:R-:W-:Y:S02]  /*2fa0*/  FMNMX.FTZ R11, R54, R11, !PT ;  /* 0x0000000b360b7209 */ /* 0x000fe40007810000 */
[----:B------:R-:W-:Y:S01]  /*2fb0*/  ISETP.GT.AND P4, PT, R93, 0x40, PT ;  /* 0x000000405d00780c */ /* 0x000fe20003f84270 */
[----:B------:R-:W4:Y:S01]  /*2fc0*/  MUFU.TANH R34, R34 ;  /* 0x0000002200227308 */ /* 0x000f220000002400 */
[----:B------:R-:W-:Y:S02]  /*2fd0*/  FMNMX.FTZ R14, R48, R11, !PT ;  /* 0x0000000b300e7209 */ /* 0x000fe40007810000 */
[----:B---3--:R-:W-:-:S02]  /*2fe0*/  FSEL R29, R29, -INF , P3 ;  /* 0xff8000001d1d7808 */ /* 0x008fc40001800000 */
[----:B------:R-:W-:Y:S02]  /*2ff0*/  ISETP.GT.AND P3, PT, R93, 0x41, PT ;  /* 0x000000415d00780c */ /* 0x000fe40003f64270 */
[----:B------:R-:W-:Y:S01]  /*3000*/  FSEL R43, R89, -INF , P4 ;  /* 0xff800000592b7808 */ /* 0x000fe20002000000 */
[----:B------:R-:W3:Y:S01]  /*3010*/  MUFU.TANH R36, R36 ;  /* 0x0000002400247308 */ /* 0x000ee20000002400 */
[----:B------:R-:W-:Y:S02]  /*3020*/  FMNMX.FTZ R14, R45, R14, !PT ;  /* 0x0000000e2d0e7209 */ /* 0x000fe40007810000 */
[----:B--2---:R-:W-:Y:S02]  /*3030*/  FSEL R11, R33, -INF , P2 ;  /* 0xff800000210b7808 */ /* 0x004fe40001000000 */
[----:B------:R-:W-:Y:S02]  /*3040*/  ISETP.GT.AND P2, PT, R93, 0x48, PT ;  /* 0x000000485d00780c */ /* 0x000fe40003f44270 */
[----:B------:R-:W-:Y:S01]  /*3050*/  FSEL R44, R90, -INF , P3 ;  /* 0xff8000005a2c7808 */ /* 0x000fe20001800000 */
[----:B------:R-:W2:Y:S01]  /*3060*/  MUFU.TANH R37, R37 ;  /* 0x0000002500257308 */ /* 0x000ea20000002400 */
[----:B------:R-:W-:-:S02]  /*3070*/  FMNMX.FTZ R21, R43, R14, !PT ;  /* 0x0000000e2b157209 */ /* 0x000fc40007810000 */
[----:B----4-:R-:W-:Y:S02]  /*3080*/  FSEL R14, R34, -INF , P1 ;  /* 0xff800000220e7808 */ /* 0x010fe40000800000 */
[----:B------:R-:W-:Y:S02]  /*3090*/  ISETP.GT.AND P1, PT, R93, 0x49, PT ;  /* 0x000000495d00780c */ /* 0x000fe40003f24270 */
[----:B------:R-:W-:Y:S01]  /*30a0*/  FSEL R52, R91, -INF , P2 ;  /* 0xff8000005b347808 */ /* 0x000fe20001000000 */
[----:B------:R-:W4:Y:S01]  /*30b0*/  MUFU.TANH R39, R39 ;  /* 0x0000002700277308 */ /* 0x000f220000002400 */
[----:B------:R-:W-:Y:S02]  /*30c0*/  FMNMX.FTZ R27, R44, R21, !PT ;  /* 0x000000152c1b7209 */ /* 0x000fe40007810000 */
[----:B---3--:R-:W-:Y:S02]  /*30d0*/  FSEL R21, R36, -INF , P6 ;  /* 0xff80000024157808 */ /* 0x008fe40003000000 */
[----:B------:R-:W-:-:S02]  /*30e0*/  ISETP.GT.AND P6, PT, R93, 0x50, PT ;  /* 0x000000505d00780c */ /* 0x000fc40003fc4270 */
        /* <DEDUP_REMOVED lines=10> */
[----:B------:R-:W-:Y:S01]  /*3190*/  FMNMX.FTZ R20, R63, R20, !PT ;  /* 0x000000143f147209 */ /* 0x000fe20007810000 */
[----:B------:R-:W4:Y:S01]  /*31a0*/  MUFU.TANH R68, R68 ;  /* 0x0000004400447308 */ /* 0x000f220000002400 */
[----:B---3--:R-:W-:-:S04]  /*31b0*/  FSEL R39, R65, -INF , P5 ;  /* 0xff80000041277808 */ /* 0x008fc80002800000 */
[----:B------:R-:W-:-:S03]  /*31c0*/  FMNMX.FTZ R31, R39, R20, !PT ;  /* 0x00000014271f7209 */ /* 0x000fc60007810000 */
[----:B------:R-:W3:Y:S01]  /*31d0*/  MUFU.TANH R40, R40 ;  /* 0x0000002800287308 */ /* 0x000ee20000002400 */
[----:B--2---:R-:W-:Y:S02]  /*31e0*/  FSEL R28, R38, -INF , P3 ;  /* 0xff800000261c7808 */ /* 0x004fe40001800000 */
[----:B------:R-:W-:-:S05]  /*31f0*/  ISETP.GT.AND P3, PT, R93, 0x59, PT ;  /* 0x000000595d00780c */ /* 0x000fca0003f64270 */
[----:B------:R-:W2:Y:S01]  /*3200*/  MUFU.TANH R69, R69 ;  /* 0x0000004500457308 */ /* 0x000ea20000002400 */
[----:B----4-:R-:W-:-:S04]  /*3210*/  FSEL R38, R68, -INF , P4 ;  /* 0xff80000044267808 */ /* 0x010fc80002000000 */
[----:B------:R-:W-:-:S03]  /*3220*/  FMNMX.FTZ R33, R38, R31, !PT ;  /* 0x0000001f26217209 */ /* 0x000fc60007810000 */
[----:B------:R-:W4:Y:S01]  /*3230*/  MUFU.TANH R41, R41 ;  /* 0x0000002900297308 */ /* 0x000f220000002400 */
[----:B---3--:R-:W-:Y:S02]  /*3240*/  FSEL R30, R40, -INF , P2 ;  /* 0xff800000281e7808 */ /* 0x008fe40001000000 */
[----:B------:R-:W-:-:S05]  /*3250*/  ISETP.GT.AND P2, PT, R93, 0x60, PT ;  /* 0x000000605d00780c */ /* 0x000fca0003f44270 */
[----:B------:R-:W3:Y:S01]  /*3260*/  MUFU.TANH R72, R72 ;  /* 0x0000004800487308 */ /* 0x000ee20000002400 */
[----:B--2---:R-:W-:-:S04]  /*3270*/  FSEL R40, R69, -INF , P3 ;  /* 0xff80000045287808 */ /* 0x004fc80001800000 */
[----:B------:R-:W-:-:S03]  /*3280*/  FMNMX.FTZ R20, R40, R33, !PT ;  /* 0x0000002128147209 */ /* 0x000fc60007810000 */
[----:B------:R-:W2:Y:S01]  /*3290*/  MUFU.TANH R64, R64 ;  /* 0x0000004000407308 */ /* 0x000ea20000002400 */
[----:B----4-:R-:W-:Y:S02]  /*32a0*/  FSEL R31, R41, -INF , P1 ;  /* 0xff800000291f7808 */ /* 0x010fe40000800000 */
[----:B------:R-:W-:-:S05]  /*32b0*/  ISETP.GT.AND P1, PT, R93, 0x61, PT ;  /* 0x000000615d00780c */ /* 0x000fca0003f24270 */
        /* <DEDUP_REMOVED lines=36> */
[----:B------:R-:W-:Y:S01]  /*3500*/  MUFU.TANH R78, R78 ;  /* 0x0000004e004e7308 */ /* 0x000fe20000002400 */
[----:B---3--:R-:W-:-:S04]  /*3510*/  FSEL R68, R84, -INF , P2 ;  /* 0xff80000054447808 */ /* 0x008fc80001000000 */
[----:B------:R-:W-:-:S03]  /*3520*/  FMNMX.FTZ R20, R68, R71, !PT ;  /* 0x0000004744147209 */ /* 0x000fc60007810000 */
[----:B------:R-:W-:Y:S01]  /*3530*/  MUFU.TANH R79, R79 ;  /* 0x0000004f004f7308 */ /* 0x000fe20000002400 */
[----:B--2---:R-:W-:-:S04]  /*3540*/  FSEL R69, R85, -INF , P1 ;  /* 0xff80000055457808 */ /* 0x004fc80000800000 */
[----:B------:R-:W-:-:S03]  /*3550*/  FMNMX.FTZ R71, R69, R20, !PT ;  /* 0x0000001445477209 */ /* 0x000fc60007810000 */
[----:B------:R-:W2:Y:S02]  /*3560*/  MUFU.TANH R82, R82 ;  /* 0x0000005200527308 */ /* 0x000ea40000002400 */
[----:B------:R-:W3:Y:S06]  /*3570*/  SHFL.BFLY PT, R20, R71, 0x2, 0x1f ;  /* 0x0c401f0047147f89 */ /* 0x000eec00000e0000 */
[----:B------:R-:W-:Y:S08]  /*3580*/  MUFU.TANH R83, R83 ;  /* 0x0000005300537308 */ /* 0x000ff00000002400 */
[----:B------:R-:W-:Y:S01]  /*3590*/  MUFU.TANH R86, R86 ;  /* 0x0000005600567308 */ /* 0x000fe20000002400 */
[----:B---3--:R-:W-:-:S05]  /*35a0*/  FMNMX.FTZ R72, R71, R20, !PT ;  /* 0x0000001447487209 */ /* 0x008fca0007810000 */
[----:B------:R-:W3:Y:S02]  /*35b0*/  SHFL.BFLY PT, R73, R72, 0x1, 0x1f ;  /* 0x0c201f0048497f89 */ /* 0x000ee400000e0000 */
[----:B---3--:R-:W-:Y:S01]  /*35c0*/  FMNMX.FTZ R20, R72, R73, !PT ;  /* 0x0000004948147209 */ /* 0x008fe20007810000 */
[----:B------:R-:W-:Y:S01]  /*35d0*/  IMAD.U32 R73, RZ, RZ, UR10 ;  /* 0x0000000aff497e24 */ /* 0x000fe2000f8e00ff */
[----:B------:R-:W3:Y:S02]  /*35e0*/  MUFU.TANH R72, R87 ;  /* 0x0000005700487308 */ /* 0x000ee40000002400 */
[C---:B------:R-:W-:Y:S01]  /*35f0*/  FSETP.NEU.FTZ.AND P0, PT, R20.reuse, -INF , PT ;  /* 0xff8000001400780b */ /* 0x040fe20003f1d000 */
[----:B------:R-:W-:-:S05]  /*3600*/  FFMA.FTZ R70, R20, R73, -8 ;  /* 0xc100000014467423 */ /* 0x000fca0000010049 */
[----:B------:R-:W-:Y:S02]  /*3610*/  FSEL R70, R70, RZ, P0 ;  /* 0x000000ff46467208 */ /* 0x000fe40000000000 */
[----:B------:R-:W-:-:S03]  /*3620*/  ISETP.NE.AND P0, PT, R88, RZ, PT ;  /* 0x000000ff5800720c */ /* 0x000fc60003f05270 */
[--C-:B------:R-:W-:Y:S01]  /*3630*/  FFMA.FTZ R152, R46, UR10, -R70.reuse ;  /* 0x0000000a2e987c23 */ /* 0x100fe20008010846 */
[----:B------:R-:W-:-:S01]  /*3640*/  FFMA.FTZ R46, R60, UR10, -R70 ;  /* 0x0000000a3c2e7c23 */ /* 0x000fc20008010846 */
[----:B------:R-:W-:Y:S01]  /*3650*/  FMNMX.FTZ R60, R4, R3, !PT ;  /* 0x00000003043c7209 */ /* 0x000fe20007810000 */
[----:B------:R-:W-:-:S01]  /*3660*/  FFMA.FTZ R71, R50, UR10, -R70 ;  /* 0x0000000a32477c23 */ /* 0x000fc20008010846 */
        /* <DEDUP_REMOVED lines=8> */
[----:B--2---:R-:W-:Y:S01]  /*36f0*/  FSEL R45, R82, -INF , P4 ;  /* 0xff800000522d7808 */ /* 0x004fe20002000000 */
[----:B------:R-:W-:-:S01]  /*3700*/  FFMA.FTZ R76, R44, UR10, -R70 ;  /* 0x0000000a2c4c7c23 */ /* 0x000fc20008010846 */
[----:B------:R-:W-:Y:S01]  /*3710*/  FMNMX.FTZ R59, R13, R50, !PT ;  /* 0x000000320d3b7209 */ /* 0x000fe20007810000 */
[----:B------:R-:W-:-:S01]  /*3720*/  FFMA.FTZ R44, R52, UR10, -R70 ;  /* 0x0000000a342c7c23 */ /* 0x000fc20008010846 */
[----:B---3--:R-:W-:Y:S01]  /*3730*/  FSEL R72, R72, -INF , P1 ;  /* 0xff80000048487808 */ /* 0x008fe20000800000 */
[----:B------:R-:W-:-:S01]  /*3740*/  FFMA.FTZ R162, R63, UR10, -R70 ;  /* 0x0000000a3fa27c23 */ /* 0x000fc20008010846 */
[----:B------:R-:W-:Y:S01]  /*3750*/  FMNMX.FTZ R50, R12, R59, !PT ;  /* 0x0000003b0c327209 */ /* 0x000fe20007810000 */
[----:B------:R-:W-:-:S01]  /*3760*/  FFMA.FTZ R59, R58, UR10, -R70 ;  /* 0x0000000a3a3b7c23 */ /* 0x000fc20008010846 */
[--C-:B------:R-:W-:Y:S01]  /*3770*/  FFMA.FTZ R47, R47, UR10, -R70.reuse ;  /* 0x0000000a2f2f7c23 */ /* 0x100fe20008010846 */
[----:B------:R-:W-:-:S01]  /*3780*/  FFMA.FTZ R63, R40, UR10, -R70 ;  /* 0x0000000a283f7c23 */ /* 0x000fc20008010846 */
[----:B------:R-:W-:Y:S01]  /*3790*/  FMNMX.FTZ R50, R7, R50, !PT ;  /* 0x0000003207327209 */ /* 0x000fe20007810000 */
[----:B------:R-:W-:-:S01]  /*37a0*/  FFMA.FTZ R40, R42, UR10, -R70 ;  /* 0x0000000a2a287c23 */ /* 0x000fc20008010846 */
[----:B------:R-:W-:Y:S01]  /*37b0*/  MUFU.EX2 R152, R152 ;  /* 0x0000009800987308 */ /* 0x000fe20000000800 */
[----:B------:R-:W-:-:S01]  /*37c0*/  FFMA.FTZ R51, R51, UR10, -R70 ;  /* 0x0000000a33337c23 */ /* 0x000fc20008010846 */
[----:B------:R-:W-:Y:S01]  /*37d0*/  FMNMX.FTZ R73, R15, R50, !PT ;  /* 0x000000320f497209 */ /* 0x000fe20007810000 */
[----:B------:R-:W-:-:S01]  /*37e0*/  FFMA.FTZ R50, R53, UR10, -R70 ;  /* 0x0000000a35327c23 */ /* 0x000fc20008010846 */
[--C-:B------:R-:W-:Y:S01]  /*37f0*/  FFMA.FTZ R164, R41, UR10, -R70.reuse ;  /* 0x0000000a29a47c23 */ /* 0x100fe20008010846 */
[----:B------:R-:W-:-:S01]  /*3800*/  FFMA.FTZ R41, R64, UR10, -R70 ;  /* 0x0000000a40297c23 */ /* 0x000fc20008010846 */
[----:B------:R-:W-:Y:S01]  /*3810*/  FMNMX.FTZ R58, R26, R73, !PT ;  /* 0x000000491a3a7209 */ /* 0x000fe20007810000 */
[----:B------:R-:W-:-:S01]  /*3820*/  FFMA.FTZ R166, R66, UR10, -R70 ;  /* 0x0000000a42a67c23 */ /* 0x000fc20008010846 */
[----:B------:R-:W2:Y:S01]  /*3830*/  MUFU.EX2 R47, R47 ;  /* 0x0000002f002f7308 */ /* 0x000ea20000000800 */
[----:B------:R-:W-:-:S01]  /*3840*/  FFMA.FTZ R49, R49, UR10, -R70 ;  /* 0x0000000a31317c23 */ /* 0x000fc20008010846 */
[----:B------:R-:W-:Y:S01]  /*3850*/  FMNMX.FTZ R53, R25, R58, !PT ;  /* 0x0000003a19357209 */ /* 0x000fe20007810000 */
[----:B------:R-:W-:-:S01]  /*3860*/  FFMA.FTZ R39, R39, UR10, -R70 ;  /* 0x0000000a27277c23 */ /* 0x000fc20008010846 */
[----:B------:R-:W-:-:S02]  /*3870*/  FFMA.FTZ R38, R38, UR10, -R70 ;  /* 0x0000000a26267c23 */ /* 0x000fc40008010846 */
[----:B------:R-:W-:Y:S02]  /*3880*/  FMNMX.FTZ R58, R8, R53, !PT ;  /* 0x00000035083a7209 */ /* 0x000fe40007810000 */
[----:B------:R-:W3:Y:S02]  /*3890*/  MUFU.EX2 R46, R46 ;  /* 0x0000002e002e7308 */ /* 0x000ee40000000800 */
[----:B------:R-:W-:-:S04]  /*38a0*/  FMNMX.FTZ R58, R29, R58, !PT ;  /* 0x0000003a1d3a7209 */ /* 0x000fc80007810000 */
[----:B------:R-:W-:Y:S02]  /*38b0*/  FMNMX.FTZ R53, R11, R58, !PT ;  /* 0x0000003a0b357209 */ /* 0x000fe40007810000 */
[----:B------:R-:W4:Y:S02]  /*38c0*/  MUFU.EX2 R71, R71 ;  /* 0x0000004700477308 */ /* 0x000f240000000800 */
[----:B------:R-:W-:Y:S01]  /*38d0*/  FMNMX.FTZ R58, R14, R53, !PT ;  /* 0x000000350e3a7209 */ /* 0x000fe20007810000 */
[----:B------:R-:W-:-:S03]  /*38e0*/  FFMA.FTZ R53, R56, UR10, -R70 ;  /* 0x0000000a38357c23 */ /* 0x000fc60008010846 */
[----:B------:R-:W-:Y:S02]  /*38f0*/  FMNMX.FTZ R57, R21, R58, !PT ;  /* 0x0000003a15397209 */ /* 0x000fe40007810000 */
[----:B------:R-:W-:Y:S02]  /*3900*/  MUFU.EX2 R154, R154 ;  /* 0x0000009a009a7308 */ /* 0x000fe40000000800 */
[----:B------:R-:W-:-:S04]  /*3910*/  FMNMX.FTZ R56, R24, R57, !PT ;  /* 0x0000003918387209 */ /* 0x000fc80007810000 */
[----:B------:R-:W-:Y:S01]  /*3920*/  FMNMX.FTZ R57, R27, R56, !PT ;  /* 0x000000381b397209 */ /* 0x000fe20007810000 */
[----:B------:R-:W-:-:S01]  /*3930*/  FFMA.FTZ R56, R61, UR10, -R70 ;  /* 0x0000000a3d387c23 */ /* 0x000fc20008010846 */
        /* <DEDUP_REMOVED lines=9> */
[----:B------:R5:W-:Y:S02]  /*39d0*/  MUFU.EX2 R55, R60 ;  /* 0x0000003c00377308 */ /* 0x000be40000000800 */
[----:B------:R-:W-:Y:S01]  /*39e0*/  FMNMX.FTZ R57, R35, R54, !PT ;  /* 0x0000003623397209 */ /* 0x000fe20007810000 */
[----:B------:R-:W-:Y:S01]  /*39f0*/  FFMA.FTZ R54, R48, UR10, -R70 ;  /* 0x0000000a30367c23 */ /* 0x000fe20008010846 */
[----:B------:R-:W-:Y:S02]  /*3a00*/  FSEL R48, R78, -INF , P6 ;  /* 0xff8000004e307808 */ /* 0x000fe40003000000 */
[----:B------:R-:W-:Y:S02]  /*3a10*/  FMNMX.FTZ R58, R36, R57, !PT ;  /* 0x00000039243a7209 */ /* 0x000fe40007810000 */
[----:B------:R-:W-:Y:S01]  /*3a20*/  FSEL R57, R79, -INF , P5 ;  /* 0xff8000004f397808 */ /* 0x000fe20002800000 */
[----:B------:R-:W-:Y:S01]  /*3a30*/  MUFU.EX2 R156, R156 ;  /* 0x0000009c009c7308 */ /* 0x000fe20000000800 */
[----:B------:R-:W-:-:S04]  /*3a40*/  FMNMX.FTZ R61, R37, R58, !PT ;  /* 0x0000003a253d7209 */ /* 0x000fc80007810000 */
[----:B------:R-:W-:-:S03]  /*3a50*/  FMNMX.FTZ R58, R48, R61, !PT ;  /* 0x0000003d303a7209 */ /* 0x000fc60007810000 */
[----:B------:R0:W-:Y:S01]  /*3a60*/  MUFU.EX2 R61, R74 ;  /* 0x0000004a003d7308 */ /* 0x0001e20000000800 */
[----:B-----5:R-:W-:Y:S02]  /*3a70*/  FMNMX.FTZ R60, R57, R58, !PT ;  /* 0x0000003a393c7209 */ /* 0x020fe40007810000 */
[----:B------:R-:W-:Y:S02]  /*3a80*/  FSEL R58, R83, -INF , P3 ;  /* 0xff800000533a7808 */ /* 0x000fe40001800000 */
[----:B------:R-:W-:Y:S02]  /*3a90*/  FMNMX.FTZ R43, R45, R60, !PT ;  /* 0x0000003c2d2b7209 */ /* 0x000fe40007810000 */
[----:B------:R-:W-:Y:S01]  /*3aa0*/  FSEL R60, R86, -INF , P2 ;  /* 0xff800000563c7808 */ /* 0x000fe20001000000 */
[----:B------:R-:W-:Y:S01]  /*3ab0*/  MUFU.EX2 R53, R53 ;  /* 0x0000003500357308 */ /* 0x000fe20000000800 */
[----:B------:R-:W-:-:S04]  /*3ac0*/  FMNMX.FTZ R43, R58, R43, !PT ;  /* 0x0000002b3a2b7209 */ /* 0x000fc80007810000 */
[----:B------:R-:W-:-:S03]  /*3ad0*/  FMNMX.FTZ R73, R60, R43, !PT ;  /* 0x0000002b3c497209 */ /* 0x000fc60007810000 */
[----:B------:R-:W-:Y:S01]  /*3ae0*/  MUFU.EX2 R49, R49 ;  /* 0x0000003100317308 */ /* 0x000fe20000000800 */
[----:B0-----:R-:W-:Y:S01]  /*3af0*/  FMNMX.FTZ R74, R72, R73, !PT ;  /* 0x00000049484a7209 */ /* 0x001fe20007810000 */
[----:B------:R-:W-:-:S04]  /*3b00*/  FFMA.FTZ R73, R62, UR10, -R70 ;  /* 0x0000000a3e497c23 */ /* 0x000fc80008010846 */
[----:B------:R-:W0:Y:S02]  /*3b10*/  SHFL.BFLY PT, R75, R74, 0x2, 0x1f ;  /* 0x0c401f004a4b7f89 */ /* 0x000e2400000e0000 */
[----:B------:R-:W-:Y:S08]  /*3b20*/  MUFU.EX2 R56, R56 ;  /* 0x0000003800387308 */ /* 0x000ff00000000800 */
[----:B------:R-:W-:Y:S08]  /*3b30*/  MUFU.EX2 R158, R158 ;  /* 0x0000009e009e7308 */ /* 0x000ff00000000800 */
[----:B------:R-:W-:Y:S01]  /*3b40*/  MUFU.EX2 R54, R54 ;  /* 0x0000003600367308 */ /* 0x000fe20000000800 */
[----:B0-----:R-:W-:Y:S01]  /*3b50*/  FMNMX.FTZ R52, R74, R75, !PT ;  /* 0x0000004b4a347209 */ /* 0x001fe20007810000 */
[--C-:B------:R-:W-:Y:S01]  /*3b60*/  FFMA.FTZ R75, R65, UR10, -R70.reuse ;  /* 0x0000000a414b7c23 */ /* 0x100fe20008010846 */
[----:B------:R-:W-:-:S01]  /*3b70*/  FFMA.FTZ R65, R67, UR10, -R70 ;  /* 0x0000000a43417c23 */ /* 0x000fc20008010846 */
[----:B------:R-:W-:-:S04]  /*3b80*/  IMAD.U32 R67, RZ, RZ, UR10 ;  /* 0x0000000aff437e24 */ /* 0x000fc8000f8e00ff */
[----:B------:R-:W-:Y:S01]  /*3b90*/  MUFU.EX2 R160, R160 ;  /* 0x000000a000a07308 */ /* 0x000fe20000000800 */
[----:B------:R-:W0:Y:S07]  /*3ba0*/  SHFL.BFLY PT, R77, R52, 0x1, 0x1f ;  /* 0x0c201f00344d7f89 */ /* 0x000e2e00000e0000 */
[----:B------:R-:W-:Y:S08]  /*3bb0*/  MUFU.EX2 R43, R76 ;  /* 0x0000004c002b7308 */ /* 0x000ff00000000800 */
[----:B------:R-:W-:Y:S08]  /*3bc0*/  MUFU.EX2 R44, R44 ;  /* 0x0000002c002c7308 */ /* 0x000ff00000000800 */
[----:B------:R-:W-:Y:S01]  /*3bd0*/  MUFU.EX2 R73, R73 ;  /* 0x0000004900497308 */ /* 0x000fe20000000800 */
[----:B0-----:R-:W-:Y:S01]  /*3be0*/  FMNMX.FTZ R168, R52, R77, !PT ;  /* 0x0000004d34a87209 */ /* 0x001fe20007810000 */
[----:B------:R-:W-:-:S03]  /*3bf0*/  FFMA.FTZ R52, R68, UR10, -R70 ;  /* 0x0000000a44347c23 */ /* 0x000fc60008010846 */
[C---:B------:R-:W-:Y:S01]  /*3c00*/  FSETP.NEU.FTZ.AND P1, PT, R168.reuse, -INF , PT ;  /* 0xff800000a800780b */ /* 0x040fe20003f3d000 */
[----:B------:R-:W-:-:S01]  /*3c10*/  FFMA.FTZ R62, R168, R67, -8 ;  /* 0xc1000000a83e7423 */ /* 0x000fc20000010043 */
[----:B------:R-:W-:Y:S01]  /*3c20*/  FFMA.FTZ R67, R69, UR10, -R70 ;  /* 0x0000000a45437c23 */ /* 0x000fe20008010846 */
[----:B------:R-:W-:Y:S03]  /*3c30*/  MUFU.EX2 R162, R162 ;  /* 0x000000a200a27308 */ /* 0x000fe60000000800 */
[----:B------:R-:W-:-:S05]  /*3c40*/  FSEL R62, R62, RZ, P1 ;  /* 0x000000ff3e3e7208 */ /* 0x000fca0000800000 */
[--C-:B------:R-:W-:Y:S01]  /*3c50*/  FFMA.FTZ R153, R4, UR10, -R62.reuse ;  /* 0x0000000a04997c23 */ /* 0x100fe2000801083e */
        /* <DEDUP_REMOVED lines=9> */
[----:B--2---:R-:W-:Y:S01]  /*3cf0*/  FADD.FTZ R13, R152, R47 ;  /* 0x0000002f980d7221 */ /* 0x004fe20000010000 */
[----:B------:R-:W-:-:S01]  /*3d00*/  FFMA.FTZ R14, R28, UR10, -R62 ;  /* 0x0000000a1c0e7c23 */ /* 0x000fc2000801083e */
[--C-:B------:R-:W-:Y:S01]  /*3d10*/  FFMA.FTZ R64, R15, UR10, -R62.reuse ;  /* 0x0000000a0f407c23 */ /* 0x100fe2000801083e */
[----:B------:R-:W-:-:S01]  /*3d20*/  FFMA.FTZ R24, R24, UR10, -R62 ;  /* 0x0000000a18187c23 */ /* 0x000fc2000801083e */
[----:B------:R-:W0:Y:S01]  /*3d30*/  MUFU.EX2 R42, R42 ;  /* 0x0000002a002a7308 */ /* 0x000e220000000800 */
[----:B---3--:R-:W-:-:S01]  /*3d40*/  FADD.FTZ R68, R46, R13 ;  /* 0x0000000d2e447221 */ /* 0x008fc20000010000 */
[--C-:B------:R-:W-:Y:S01]  /*3d50*/  FFMA.FTZ R157, R26, UR10, -R62.reuse ;  /* 0x0000000a1a9d7c23 */ /* 0x100fe2000801083e */
[----:B------:R-:W-:-:S01]  /*3d60*/  FFMA.FTZ R12, R25, UR10, -R62 ;  /* 0x0000000a190c7c23 */ /* 0x000fc2000801083e */
[----:B------:R-:W-:Y:S01]  /*3d70*/  FFMA.FTZ R26, R29, UR10, -R62 ;  /* 0x0000000a1d1a7c23 */ /* 0x000fe2000801083e */
[----:B----4-:R-:W-:-:S01]  /*3d80*/  FADD.FTZ R15, R71, R68 ;  /* 0x00000044470f7221 */ /* 0x010fc20000010000 */
[--C-:B------:R-:W-:Y:S01]  /*3d90*/  FFMA.FTZ R163, R32, UR10, -R62.reuse ;  /* 0x0000000a20a37c23 */ /* 0x100fe2000801083e */
[----:B------:R-:W-:-:S01]  /*3da0*/  FFMA.FTZ R159, R11, UR10, -R62 ;  /* 0x0000000a0b9f7c23 */ /* 0x000fc2000801083e */
[----:B------:R-:W2:Y:S01]  /*3db0*/  MUFU.EX2 R3, R3 ;  /* 0x0000000300037308 */ /* 0x000ea20000000800 */
[----:B------:R-:W-:-:S01]  /*3dc0*/  FFMA.FTZ R11, R21, UR10, -R62 ;  /* 0x0000000a150b7c23 */ /* 0x000fc2000801083e */
[--C-:B------:R-:W-:Y:S01]  /*3dd0*/  FFMA.FTZ R161, R27, UR10, -R62.reuse ;  /* 0x0000000a1ba17c23 */ /* 0x100fe2000801083e */
[----:B------:R-:W-:-:S01]  /*3de0*/  FFMA.FTZ R30, R30, UR10, -R62 ;  /* 0x0000000a1e1e7c23 */ /* 0x000fc2000801083e */
[--C-:B------:R-:W-:Y:S01]  /*3df0*/  FFMA.FTZ R31, R31, UR10, -R62.reuse ;  /* 0x0000000a1f1f7c23 */ /* 0x100fe2000801083e */
[----:B------:R-:W-:-:S01]  /*3e00*/  FFMA.FTZ R34, R34, UR10, -R62 ;  /* 0x0000000a22227c23 */ /* 0x000fc2000801083e */
[--C-:B------:R-:W-:Y:S01]  /*3e10*/  FFMA.FTZ R35, R35, UR10, -R62.reuse ;  /* 0x0000000a23237c23 */ /* 0x100fe2000801083e */
[----:B------:R-:W-:-:S01]  /*3e20*/  FFMA.FTZ R36, R36, UR10, -R62 ;  /* 0x0000000a24247c23 */ /* 0x000fc2000801083e */
[----:B------:R-:W3:Y:S01]  /*3e30*/  MUFU.EX2 R4, R4 ;  /* 0x0000000400047308 */ /* 0x000ee20000000800 */
[----:B0-----:R-:W-:-:S01]  /*3e40*/  FADD.FTZ R28, R153, R42 ;  /* 0x0000002a991c7221 */ /* 0x001fc20000010000 */
[--C-:B------:R-:W-:Y:S01]  /*3e50*/  FFMA.FTZ R37, R37, UR10, -R62.reuse ;  /* 0x0000000a25257c23 */ /* 0x100fe2000801083e */
[----:B------:R-:W-:-:S01]  /*3e60*/  FFMA.FTZ R48, R48, UR10, -R62 ;  /* 0x0000000a30307c23 */ /* 0x000fc2000801083e */
[--C-:B------:R-:W-:Y:S01]  /*3e70*/  FFMA.FTZ R57, R57, UR10, -R62.reuse ;  /* 0x0000000a39397c23 */ /* 0x100fe2000801083e */
[----:B------:R-:W-:-:S01]  /*3e80*/  FFMA.FTZ R45, R45, UR10, -R62 ;  /* 0x0000000a2d2d7c23 */ /* 0x000fc2000801083e */
[--C-:B------:R-:W-:Y:S01]  /*3e90*/  FFMA.FTZ R58, R58, UR10, -R62.reuse ;  /* 0x0000000a3a3a7c23 */ /* 0x100fe2000801083e */
[----:B------:R-:W-:-:S01]  /*3ea0*/  FFMA.FTZ R60, R60, UR10, -R62 ;  /* 0x0000000a3c3c7c23 */ /* 0x000fc2000801083e */
[----:B------:R-:W0:Y:S01]  /*3eb0*/  MUFU.EX2 R155, R155 ;  /* 0x0000009b009b7308 */ /* 0x000e220000000800 */
[----:B--2---:R-:W-:-:S01]  /*3ec0*/  FADD.FTZ R13, R3, R28 ;  /* 0x0000001c030d7221 */ /* 0x004fc20000010000 */
[----:B------:R-:W-:Y:S01]  /*3ed0*/  FADD.FTZ R28, R154, R15 ;  /* 0x0000000f9a1c7221 */ /* 0x000fe20000010000 */
[----:B------:R-:W-:-:S03]  /*3ee0*/  F2FP.SATFINITE.E4M3.F32.PACK_AB_MERGE_C R46, R71, R46, RZ ;  /* 0x0000002e472e723e */ /* 0x000fc600048070ff */
[----:B------:R-:W-:Y:S01]  /*3ef0*/  FADD.FTZ R15, R59, R28 ;  /* 0x0000001c3b0f7221 */ /* 0x000fe20000010000 */
[----:B------:R-:W-:Y:S01]  /*3f00*/  F2FP.SATFINITE.E4M3.F32.PACK_AB_MERGE_C R152, R47, R152, R46 ;  /* 0x000000982f98723e */ /* 0x000fe2000480702e */
[----:B------:R-:W2:Y:S02]  /*3f10*/  MUFU.EX2 R10, R10 ;  /* 0x0000000a000a7308 */ /* 0x000ea40000000800 */
[----:B------:R-:W-:-:S01]  /*3f20*/  FADD.FTZ R32, R50, R15 ;  /* 0x0000000f32207221 */ /* 0x000fc20000010000 */
[----:B------:R-:W-:-:S03]  /*3f30*/  F2FP.SATFINITE.E4M3.F32.PACK_AB_MERGE_C R50, R51, R50, RZ ;  /* 0x000000323332723e */ /* 0x000fc600048070ff */
[----:B------:R-:W-:Y:S01]  /*3f40*/  FADD.FTZ R15, R51, R32 ;  /* 0x00000020330f7221 */ /* 0x000fe20000010000 */
[----:B------:R-:W-:Y:S01]  /*3f50*/  F2FP.SATFINITE.E4M3.F32.PACK_AB_MERGE_C R154, R59, R154, R50 ;  /* 0x0000009a3b9a723e */ /* 0x000fe20004807032 */
[----:B------:R-:W4:Y:S02]  /*3f60*/  MUFU.EX2 R7, R7 ;  /* 0x0000000700077308 */ /* 0x000f240000000800 */
[----:B------:R-:W-:-:S04]  /*3f70*/  FADD.FTZ R32, R156, R15 ;  /* 0x0000000f9c207221 */ /* 0x000fc80000010000 */
[----:B------:R-:W-:Y:S02]  /*3f80*/  FADD.FTZ R32, R53, R32 ;  /* 0x0000002035207221 */ /* 0x000fe40000010000 */
[----:B------:R-:W5:Y:S08]  /*3f90*/  MUFU.EX2 R64, R64 ;  /* 0x0000004000407308 */ /* 0x000f700000000800 */
[----:B------:R3:W-:Y:S08]  /*3fa0*/  MUFU.EX2 R66, R24 ;  /* 0x0000001800427308 */ /* 0x0007f00000000800 */
[----:B------:R-:W1:Y:S01]  /*3fb0*/  MUFU.EX2 R157, R157 ;  /* 0x0000009d009d7308 */ /* 0x000e620000000800 */
[----:B---3--:R-:W-:-:S04]  /*3fc0*/  FADD.FTZ R24, R4, R13 ;  /* 0x0000000d04187221 */ /* 0x008fc80000010000 */
[----:B0-----:R-:W-:Y:S01]  /*3fd0*/  FADD.FTZ R13, R155, R24 ;  /* 0x000000189b0d7221 */ /* 0x001fe20000010000 */
[----:B------:R-:W-:-:S01]  /*3fe0*/  FFMA.FTZ R24, R33, UR10, -R62 ;  /* 0x0000000a21187c23 */ /* 0x000fc2000801083e */
[----:B------:R-:W-:Y:S01]  /*3ff0*/  FFMA.FTZ R62, R72, UR10, -R62 ;  /* 0x0000000a483e7c23 */ /* 0x000fe2000801083e */
[----:B------:R-:W0:Y:S01]  /*4000*/  MUFU.EX2 R12, R12 ;  /* 0x0000000c000c7308 */ /* 0x000e220000000800 */
[----:B--2---:R-:W-:-:S04]  /*4010*/  FADD.FTZ R28, R10, R13 ;  /* 0x0000000d0a1c7221 */ /* 0x004fc80000010000 */
[----:B----4-:R-:W-:-:S03]  /*4020*/  FADD.FTZ R13, R7, R28 ;  /* 0x0000001c070d7221 */ /* 0x010fc60000010000 */
[----:B------:R-:W2:Y:S01]  /*4030*/  MUFU.EX2 R9, R9 ;  /* 0x0000000900097308 */ /* 0x000ea20000000800 */
[----:B-----5:R-:W-:-:S01]  /*4040*/  FADD.FTZ R28, R64, R13 ;  /* 0x0000000d401c7221 */ /* 0x020fc20000010000 */
[----:B------:R-:W-:-:S03]  /*4050*/  F2FP.SATFINITE.E4M3.F32.PACK_AB_MERGE_C R64, R64, R7, RZ ;  /* 0x000000074040723e */ /* 0x000fc600048070ff */
[----:B-1----:R-:W-:Y:S01]  /*4060*/  FADD.FTZ R13, R157, R28 ;  /* 0x0000001c9d0d7221 */ /* 0x002fe20000010000 */
[----:B------:R-:W-:Y:S02]  /*4070*/  F2FP.SATFINITE.E4M3.F32.PACK_AB_MERGE_C R155, R10, R155, R64 ;  /* 0x0000009b0a9b723e */ /* 0x000fe40004807040 */
[----:B------:R-:W1:Y:S01]  /*4080*/  MUFU.EX2 R26, R26 ;  /* 0x0000001a001a7308 */ /* 0x000e620000000800 */
[----:B0-----:R-:W-:-:S01]  /*4090*/  FADD.FTZ R28, R12, R13 ;  /* 0x0000000d0c1c7221 */ /* 0x001fc20000010000 */
[----:B------:R-:W-:Y:S01]  /*40a0*/  FADD.FTZ R13, R49, R32 ;  /* 0x00000020310d7221 */ /* 0x000fe20000010000 */
[----:B------:R-:W-:-:S03]  /*40b0*/  F2FP.SATFINITE.E4M3.F32.PACK_AB_MERGE_C R49, R56, R49, RZ ;  /* 0x000000313831723e */ /* 0x000fc600048070ff */
[----:B------:R-:W-:Y:S01]  /*40c0*/  FADD.FTZ R13, R56, R13 ;  /* 0x0000000d380d7221 */ /* 0x000fe20000010000 */
[----:B------:R-:W-:Y:S01]  /*40d0*/  F2FP.SATFINITE.E4M3.F32.PACK_AB_MERGE_C R156, R53, R156, R49 ;  /* 0x0000009c359c723e */ /* 0x000fe20004807031 */
[----:B------:R-:W0:Y:S01]  /*40e0*/  MUFU.EX2 R159, R159 ;  /* 0x0000009f009f7308 */ /* 0x000e220000000800 */
[----:B--2---:R-:W-:-:S01]  /*40f0*/  FADD.FTZ R15, R9, R28 ;  /* 0x0000001c090f7221 */ /* 0x004fc20000010000 */
[----:B------:R-:W-:-:S06]  /*4100*/  FADD.FTZ R32, R158, R13 ;  /* 0x0000000d9e207221 */ /* 0x000fcc0000010000 */
[----:B------:R-:W2:Y:S01]  /*4110*/  MUFU.EX2 R8, R8 ;  /* 0x0000000800087308 */ /* 0x000ea20000000800 */
[----:B-1----:R-:W-:-:S01]  /*4120*/  FADD.FTZ R28, R26, R15 ;  /* 0x0000000f1a1c7221 */ /* 0x002fc20000010000 */
[----:B------:R-:W-:-:S04]  /*4130*/  FADD.FTZ R15, R55, R32 ;  /* 0x00000020370f7221 */ /* 0x000fc80000010000 */
[----:B------:R-:W-:Y:S01]  /*4140*/  FADD.FTZ R32, R54, R15 ;  /* 0x0000000f36207221 */ /* 0x000fe20000010000 */
[----:B------:R-:W-:Y:S01]  /*4150*/  F2FP.SATFINITE.E4M3.F32.PACK_AB_MERGE_C R54, R61, R54, RZ ;  /* 0x000000363d36723e */ /* 0x000fe200048070ff */
[----:B------:R-:W1:Y:S01]  /*4160*/  MUFU.EX2 R11, R11 ;  /* 0x0000000b000b7308 */ /* 0x000e620000000800 */
[----:B0-----:R-:W-:-:S01]  /*4170*/  FADD.FTZ R13, R159, R28 ;  /* 0x0000001c9f0d7221 */ /* 0x001fc20000010000 */
[----:B------:R-:W-:Y:S01]  /*4180*/  FADD.FTZ R15, R61, R32 ;  /* 0x000000203d0f7221 */ /* 0x000fe20000010000 */
[----:B------:R-:W-:-:S03]  /*4190*/  F2FP.SATFINITE.E4M3.F32.PACK_AB_MERGE_C R158, R55, R158, R54 ;  /* 0x0000009e379e723e */ /* 0x000fc60004807036 */
[----:B------:R-:W-:Y:S02]  /*41a0*/  FADD.FTZ R32, R160, R15 ;  /* 0x0000000fa0207221 */ /* 0x000fe40000010000 */
[----:B------:R-:W0:Y:S01]  /*41b0*/  MUFU.EX2 R161, R161 ;  /* 0x000000a100a17308 */ /* 0x000e220000000800 */
[----:B--2---:R-:W-:-:S01]  /*41c0*/  FADD.FTZ R28, R8, R13 ;  /* 0x0000000d081c7221 */ /* 0x004fc20000010000 */
[----:B------:R-:W-:-:S06]  /*41d0*/  FADD.FTZ R15, R43, R32 ;  /* 0x000000202b0f7221 */ /* 0x000fcc0000010000 */
[----:B------:R-:W2:Y:S01]  /*41e0*/  MUFU.EX2 R14, R14 ;  /* 0x0000000e000e7308 */ /* 0x000ea20000000800 */
[----:B-1----:R-:W-:-:S01]  /*41f0*/  FADD.FTZ R13, R11, R28 ;  /* 0x0000001c0b0d7221 */ /* 0x002fc20000010000 */
[----:B------:R-:W-:-:S03]  /*4200*/  F2FP.SATFINITE.E4M3.F32.PACK_AB_MERGE_C R11, R66, R11, RZ ;  /* 0x0000000b420b723e */ /* 0x000fc600048070ff */
[----:B------:R-:W-:Y:S01]  /*4210*/  FADD.FTZ R28, R66, R13 ;  /* 0x0000000d421c7221 */ /* 0x000fe20000010000 */
[----:B------:R-:W-:Y:S02]  /*4220*/  F2FP.SATFINITE.E4M3.F32.PACK_AB_MERGE_C R159, R8, R159, R11 ;  /* 0x0000009f089f723e */ /* 0x000fe4000480700b */
[----:B------:R-:W1:Y:S01]  /*4230*/  MUFU.EX2 R30, R30 ;  /* 0x0000001e001e7308 */ /* 0x000e620000000800 */
[----:B0-----:R-:W-:-:S01]  /*4240*/  FADD.FTZ R13, R161, R28 ;  /* 0x0000001ca10d7221 */ /* 0x001fc20000010000 */
[----:B------:R-:W-:Y:S01]  /*4250*/  FADD.FTZ R28, R44, R15 ;  /* 0x0000000f2c1c7221 */ /* 0x000fe20000010000 */
[----:B------:R-:W-:-:S04]  /*4260*/  F2FP.SATFINITE.E4M3.F32.PACK_AB_MERGE_C R44, R73, R44, RZ ;  /* 0x0000002c492c723e */ /* 0x000fc800048070ff */
[----:B------:R-:W-:Y:S01]  /*4270*/  F2FP.SATFINITE.E4M3.F32.PACK_AB_MERGE_C R160, R43, R160, R44 ;  /* 0x000000a02ba0723e */ /* 0x000fe2000480702c */
[----:B------:R-:W0:Y:S01]  /*4280*/  MUFU.EX2 R31, R31 ;  /* 0x0000001f001f7308 */ /* 0x000e220000000800 */
[----:B--2---:R-:W-:-:S07]  /*4290*/  FADD.FTZ R13, R14, R13 ;  /* 0x0000000d0e0d7221 */ /* 0x004fce0000010000 */
[----:B------:R-:W2:Y:S01]  /*42a0*/  MUFU.EX2 R163, R163 ;  /* 0x000000a300a37308 */ /* 0x000ea20000000800 */
[----:B-1----:R-:W-:-:S01]  /*42b0*/  FADD.FTZ R32, R30, R13 ;  /* 0x0000000d1e207221 */ /* 0x002fc20000010000 */
[----:B------:R-:W-:-:S04]  /*42c0*/  FADD.FTZ R13, R73, R28 ;  /* 0x0000001c490d7221 */ /* 0x000fc80000010000 */
[----:B------:R-:W-:Y:S02]  /*42d0*/  FADD.FTZ R28, R162, R13 ;  /* 0x0000000da21c7221 */ /* 0x000fe40000010000 */
[----:B------:R-:W1:Y:S01]  /*42e0*/  MUFU.EX2 R39, R39 ;  /* 0x0000002700277308 */ /* 0x000e620000000800 */
[----:B0-----:R-:W-:-:S01]  /*42f0*/  FADD.FTZ R32, R31, R32 ;  /* 0x000000201f207221 */ /* 0x001fc20000010000 */
[----:B------:R-:W-:-:S04]  /*4300*/  F2FP.SATFINITE.E4M3.F32.PACK_AB_MERGE_C R30, R31, R30, RZ ;  /* 0x0000001e1f1e723e */ /* 0x000fc800048070ff */
[----:B------:R-:W-:Y:S02]  /*4310*/  F2FP.SATFINITE.E4M3.F32.PACK_AB_MERGE_C R161, R14, R161, R30 ;  /* 0x000000a10ea1723e */ /* 0x000fe4000480701e */
[----:B------:R-:W0:Y:S01]  /*4320*/  MUFU.EX2 R24, R24 ;  /* 0x0000001800187308 */ /* 0x000e220000000800 */
[----:B--2---:R-:W-:-:S07]  /*4330*/  FADD.FTZ R13, R163, R32 ;  /* 0x00000020a30d7221 */ /* 0x004fce0000010000 */
[----:B------:R-:W2:Y:S01]  /*4340*/  MUFU.EX2 R38, R38 ;  /* 0x0000002600267308 */ /* 0x000ea20000000800 */
[----:B-1----:R-:W-:-:S07]  /*4350*/  FADD.FTZ R15, R39, R28 ;  /* 0x0000001c270f7221 */ /* 0x002fce0000010000 */
[----:B------:R-:W1:Y:S01]  /*4360*/  MUFU.EX2 R34, R34 ;  /* 0x0000002200227308 */ /* 0x000e620000000800 */
[----:B0-----:R-:W-:-:S07]  /*4370*/  FADD.FTZ R13, R24, R13 ;  /* 0x0000000d180d7221 */ /* 0x001fce0000010000 */
[----:B------:R-:W0:Y:S01]  /*4380*/  MUFU.EX2 R63, R63 ;  /* 0x0000003f003f7308 */ /* 0x000e220000000800 */
[----:B--2---:R-:W-:-:S07]  /*4390*/  FADD.FTZ R28, R38, R15 ;  /* 0x0000000f261c7221 */ /* 0x004fce0000010000 */
[----:B------:R-:W2:Y:S01]  /*43a0*/  MUFU.EX2 R35, R35 ;  /* 0x0000002300237308 */ /* 0x000ea20000000800 */
[----:B-1----:R-:W-:-:S07]  /*43b0*/  FADD.FTZ R32, R34, R13 ;  /* 0x0000000d22207221 */ /* 0x002fce0000010000 */
[----:B------:R-:W1:Y:S01]  /*43c0*/  MUFU.EX2 R164, R164 ;  /* 0x000000a400a47308 */ /* 0x000e620000000800 */
[----:B0-----:R-:W-:-:S01]  /*43d0*/  FADD.FTZ R13, R63, R28 ;  /* 0x0000001c3f0d7221 */ /* 0x001fc20000010000 */
[----:B------:R-:W-:-:S04]  /*43e0*/  F2FP.SATFINITE.E4M3.F32.PACK_AB_MERGE_C R38, R63, R38, RZ ;  /* 0x000000263f26723e */ /* 0x000fc800048070ff */
[----:B------:R-:W-:Y:S02]  /*43f0*/  F2FP.SATFINITE.E4M3.F32.PACK_AB_MERGE_C R162, R39, R162, R38 ;  /* 0x000000a227a2723e */ /* 0x000fe40004807026 */
[----:B------:R-:W0:Y:S01]  /*4400*/  MUFU.EX2 R36, R36 ;  /* 0x0000002400247308 */ /* 0x000e220000000800 */
[----:B--2---:R-:W-:-:S01]  /*4410*/  FADD.FTZ R15, R35, R32 ;  /* 0x00000020230f7221 */ /* 0x004fc20000010000 */
[----:B------:R-:W-:-:S04]  /*4420*/  F2FP.SATFINITE.E4M3.F32.PACK_AB_MERGE_C R34, R35, R34, RZ ;  /* 0x000000222322723e */ /* 0x000fc800048070ff */
[----:B------:R-:W-:Y:S02]  /*4430*/  F2FP.SATFINITE.E4M3.F32.PACK_AB_MERGE_C R163, R24, R163, R34 ;  /* 0x000000a318a3723e */ /* 0x000fe40004807022 */
[----:B------:R-:W2:Y:S01]  /*4440*/  MUFU.EX2 R37, R37 ;  /* 0x0000002500257308 */ /* 0x000ea20000000800 */
[----:B-1----:R-:W-:-:S01]  /*4450*/  FADD.FTZ R28, R164, R13 ;  /* 0x0000000da41c7221 */ /* 0x002fc20000010000 */
[----:B------:R-:W-:-:S04]  /*4460*/  F2FP.SATFINITE.E4M3.F32.PACK_AB_MERGE_C R13, R4, R3, RZ ;  /* 0x00000003040d723e */ /* 0x000fc800048070ff */
[----:B------:R-:W-:Y:S02]  /*4470*/  F2FP.SATFINITE.E4M3.F32.PACK_AB_MERGE_C R153, R42, R153, R13 ;  /* 0x000000992a99723e */ /* 0x000fe4000480700d */
        /* <DEDUP_REMOVED lines=13> */
[C---:B-1----:R-:W-:Y:S01]  /*4550*/  F2FP.SATFINITE.E4M3.F32.PACK_AB_MERGE_C R40, R75.reuse, R40, RZ ;  /* 0x000000284b28723e */ /* 0x042fe200048070ff */
[----:B------:R-:W-:-:S03]  /*4560*/  FADD.FTZ R75, R75, R4 ;  /* 0x000000044b4b7221 */ /* 0x000fc60000010000 */
[----:B------:R-:W-:-:S03]  /*4570*/  F2FP.SATFINITE.E4M3.F32.PACK_AB_MERGE_C R164, R41, R164, R40 ;  /* 0x000000a429a4723e */ /* 0x000fc60004807028 */
        /* <DEDUP_REMOVED lines=16> */
[C---:B--2---:R-:W-:Y:S01]  /*4680*/  F2FP.SATFINITE.E4M3.F32.PACK_AB_MERGE_C R52, R67.reuse, R52, RZ ;  /* 0x000000344334723e */ /* 0x044fe200048070ff */
[----:B------:R-:W-:-:S03]  /*4690*/  FADD.FTZ R3, R67, R4 ;  /* 0x0000000443037221 */ /* 0x000fc60000010000 */
[----:B------:R-:W-:Y:S02]  /*46a0*/  F2FP.SATFINITE.E4M3.F32.PACK_AB_MERGE_C R166, R65, R166, R52 ;  /* 0x000000a641a6723e */ /* 0x000fe40004807034 */
[C---:B-1----:R-:W-:Y:S01]  /*46b0*/  F2FP.SATFINITE.E4M3.F32.PACK_AB_MERGE_C R60, R7.reuse, R60, RZ ;  /* 0x0000003c073c723e */ /* 0x042fe200048070ff */
[----:B------:R-:W-:-:S03]  /*46c0*/  FADD.FTZ R4, R7, R26 ;  /* 0x0000001a07047221 */ /* 0x000fc60000010000 */
[----:B------:R-:W-:Y:S01]  /*46d0*/  F2FP.SATFINITE.E4M3.F32.PACK_AB_MERGE_C R167, R58, R45, R60 ;  /* 0x0000002d3aa7723e */ /* 0x000fe2000480703c */
[----:B------:R-:W-:Y:S06]  /*46e0*/  @!P0 BRA `(.L_x_221) ;  /* 0x0000000000048947 */ /* 0x000fec0003800000 */
[----:B------:R-:W-:Y:S01]  /*46f0*/  BPT.TRAP 0x1 ;  /* 0x000000040000795c */ /* 0x000fe20000300000 */
.L_x_221:
[----:B------:R0:W1:Y:S01]  /*4700*/  SYNCS.PHASECHK.TRANS64.TRYWAIT P1, [UR55+0x38850], R6 ;  /* 0x03885006ff0075a7 */ /* 0x0000620008020177 */
[----:B------:R-:W-:Y:S05]  /*4710*/  @!P0 BRA `(.L_x_222) ;  /* 0x0000000000048947 */ /* 0x000fea0003800000 */
[----:B------:R-:W-:Y:S01]  /*4720*/  BPT.TRAP 0x1 ;  /* 0x000000040000795c */ /* 0x000fe20000300000 */
.L_x_222:
[----:B-1----:R-:W-:Y:S05]  /*4730*/  @P1 BRA `(.L_x_223) ;  /* 0x0000000000081947 */ /* 0x002fea0003800000 */
[----:B------:R-:W1:Y:S02]  /*4740*/  SYNCS.PHASECHK.TRANS64.TRYWAIT P1, [UR55+0x38850], R6 ;  /* 0x03885006ff0075a7 */ /* 0x000e640008020177 */
[----:B-1----:R-:W-:Y:S05]  /*4750*/  @!P1 BRA `(.L_x_224) ;  /* 0x0000010c00189947 */ /* 0x002fea0003800000 */
.L_x_223:
[----:B------:R2:W-:Y:S01]  /*4760*/  BAR.SYNC.DEFER_BLOCKING R5, 0x100 ;  /* 0x000400050000751d */ /* 0x0005e20000010000 */
[----:B------:R-:W-:-:S04]  /*4770*/  UIADD3 UR51, UR51, 0x400, URZ ;  /* 0x0000040033337890 */ /* 0x000fc8000fffe03f */
[----:B------:R-:W-:Y:S01]  /*4780*/  USHF.R.U32.HI UR51, URZ, 0x4, UR51 ;  /* 0x000000043f337899 */ /* 0x000fe20008011633 */
[----:B------:R-:W-:-:S03]  /*4790*/  UMOV UR7, 0x40000040 ;  /* 0x4000004000077882 */ /* 0x000fc60000000000 */
[----:B------:R-:W-:-:S04]  /*47a0*/  ULOP3.LUT UR51, UR51, 0x3fff, URZ, 0xc0, !UPT ;  /* 0x00003fff33337892 */ /* 0x000fc8000f8ec03f */
[----:B------:R-:W-:-:S04]  /*47b0*/  ULOP3.LUT UR51, UR51, 0x10000, URZ, 0xfc, !UPT ;  /* 0x0001000033337892 */ /* 0x000fc8000f8efc3f */
[----:B------:R-:W-:Y:S01]  /*47c0*/  ULEA UR11, UR44, UR51, 0xb ;  /* 0x000000332c0b7291 */ /* 0x000fe2000f8e583f */
[----:B------:R-:W-:-:S06]  /*47d0*/  WARPGROUP.ARRIVE ;  /* 0x00000000000079c5 */ /* 0x000fcc0000000000 */
[----:B------:R-:W-:Y:S02]  /*47e0*/  UMOV UR6, UR11 ;  /* 0x0000000b00067c82 */ /* 0x000fe40008000000 */
[----:B------:R-:W-:Y:S01]  /*47f0*/  QGMMA.64x256x32.F32.E4M3.E4M3 R24, R152, gdesc[UR4], RZ, !UPT, gsb0 ;  /* 0x03e0000498187df3 */ /* 0x000fe2000c0008ff */
        /* <DEDUP_REMOVED lines=19> */
[----:B--2---:R-:W-:Y:S05]  /*4930*/  @!P0 BRA `(.L_x_225) ;  /* 0x0000000000048947 */ /* 0x004fea0003800000 */
[----:B------:R-:W-:Y:S01]  /*4940*/  BPT.TRAP 0x1 ;  /* 0x000000040000795c */ /* 0x000fe20000300000 */
.L_x_225:
[----:B------:R-:W-:-:S04]  /*4950*/  UIADD3 UR55, UR55, 0x38860, URZ ;  /* 0x0003886037377890 */ /* 0x000fc8000fffe03f */
[----:B------:R-:W-:-:S09]  /*4960*/  UPRMT UR55, UR48, 0x654, UR55 ;  /* 0x0000065430377896 */ /* 0x000fd20008000037 */
[----:B------:R-:W-:Y:S01]  /*4970*/  SYNCS.ARRIVE.TRANS64.RED.A1T0 RZ, [UR55], RZ ;  /* 0x000000ffffff79a7 */ /* 0x000fe20008100437 */
[----:B------:R-:W-:-:S04]  /*4980*/  UIADD3 UR55, UR49, -0x2, URZ ;  /* 0xfffffffe31377890 */ /* 0x000fc8000fffe03f */
[----:B------:R-:W-:-:S06]  /*4990*/  UISETP.GE.AND UP0, UPT, UR55, UR41, UPT ;  /* 0x000000293700728c */ /* 0x000fcc000bf06270 */
[----:B------:R-:W-:-:S13]  /*49a0*/  PLOP3.LUT P1, PT, PT, PT, UP0, 0x80, 0x0 ;  /* 0x000000000000781c */ /* 0x000fda0003f2f008 */
[----:B------:R-:W-:Y:S05]  /*49b0*/  @!P1 BRA `(.L_x_226) ;  /* 0x0000002800bc9947 */ /* 0x000fea0003800000 */
[----:B------:R-:W-:Y:S01]  /*49c0*/  IMAD.MOV.U32 R5, RZ, RZ, R168 ;  /* 0x000000ffff057224 */ /* 0x000fe200078e00a8 */
[----:B------:R-:W-:Y:S01]  /*49d0*/  ULDC UR48, c[0x0][0x988] ;  /* 0x0002620000307ab9 */ /* 0x000fe20000000800 */
[----:B01----:R-:W-:-:S07]  /*49e0*/  IMAD.MOV.U32 R6, RZ, RZ, R20 ;  /* 0x000000ffff067224 */ /* 0x003fce00078e0014 */
.L_x_237:
[----:B------:R-:W-:Y:S01]  /*49f0*/  UIADD3 UR44, UR44, 0x1, URZ ;  /* 0x000000012c2c7890 */ /* 0x000fe2000fffe03f */
[----:B------:R-:W-:Y:S01]  /*4a00*/  UMOV UR6, UR55 ;  /* 0x0000003700067c82 */ /* 0x000fe20008000000 */
[----:B------:R-:W-:Y:S02]  /*4a10*/  UIADD3 UR55, UR55, -0x1, URZ ;  /* 0xffffffff37377890 */ /* 0x000fe4000fffe03f */
[----:B------:R-:W-:-:S04]  /*4a20*/  UISETP.NE.AND UP0, UPT, UR44, 0x2, UPT ;  /* 0x000000022c00788c */ /* 0x000fc8000bf05270 */
[----:B------:R-:W-:Y:S02]  /*4a30*/  USEL UR7, URZ, 0x1, UP0 ;  /* 0x000000013f077887 */ /* 0x000fe40008000000 */
[----:B------:R-:W-:Y:S02]  /*4a40*/  USEL UR44, UR44, URZ, UP0 ;  /* 0x0000003f2c2c7287 */ /* 0x000fe40008000000 */
[----:B------:R-:W-:Y:S02]  /*4a50*/  ULOP3.LUT UR45, UR45, UR7, URZ, 0x3c, !UPT ;  /* 0x000000072d2d7292 */ /* 0x000fe4000f8e3c3f */
[----:B------:R-:W-:Y:S01]  /*4a60*/  UISETP.GT.AND UP0, UPT, UR6, UR41, UPT ;  /* 0x000000290600728c */ /* 0x000fe2000bf04270 */
[----:B------:R-:W-:Y:S10]  /*4a70*/  @!P0 BRA `(.L_x_227) ;  /* 0x0000000000048947 */ /* 0x000ff40003800000 */
[----:B------:R-:W-:Y:S01]  /*4a80*/  BPT.TRAP 0x1 ;  /* 0x000000040000795c */ /* 0x000fe20000300000 */
.L_x_227:
[----:B------:R-:W0:Y:S01]  /*4a90*/  S2UR UR54, SR_CgaCtaId ;  /* 0x00000000003679c3 */ /* 0x000e220000008800 */
[----:B------:R-:W-:Y:S01]  /*4aa0*/  IMAD.U32 R2, RZ, RZ, UR45 ;  /* 0x0000002dff027e24 */ /* 0x000fe2000f8e00ff */
[----:B------:R-:W-:-:S04]  /*4ab0*/  UMOV UR6, 0x400 ;  /* 0x0000040000067882 */ /* 0x000fc80000000000 */
[----:B------:R-:W-:-:S04]  /*4ac0*/  SHF.L.U32 R2, R2, 0x1f, RZ ;  /* 0x0000001f02027819 */ /* 0x000fc800000006ff */
[----:B------:R-:W-:-:S13]  /*4ad0*/  R2UR UR56, R2 ;  /* 0x00000000023872ca */ /* 0x000fda00000e0000 */
[----:B------:R-:W-:Y:S01]  /*4ae0*/  IMAD.U32 R2, RZ, RZ, UR56 ;  /* 0x00000038ff027e24 */ /* 0x000fe2000f8e00ff */
[----:B0-----:R-:W-:-:S04]  /*4af0*/  ULEA UR6, UR54, UR6, 0x18 ;  /* 0x0000000636067291 */ /* 0x001fc8000f8ec03f */
[----:B------:R-:W-:-:S09]  /*4b00*/  ULEA UR49, UR44, UR6, 0x3 ;  /* 0x000000062c317291 */ /* 0x000fd2000f8e183f */
[----:B------:R0:W1:Y:S01]  /*4b10*/  SYNCS.PHASECHK.TRANS64.TRYWAIT P1, [UR49+0x38830], R2 ;  /* 0x03883002ff0075a7 */ /* 0x0000620008020171 */
[----:B------:R-:W-:Y:S05]  /*4b20*/  @!P0 BRA `(.L_x_228) ;  /* 0x0000000000048947 */ /* 0x000fea0003800000 */
[----:B------:R-:W-:Y:S01]  /*4b30*/  BPT.TRAP 0x1 ;  /* 0x000000040000795c */ /* 0x000fe20000300000 */
.L_x_228:
[----:B-1----:R-:W-:Y:S05]  /*4b40*/  @P1 BRA `(.L_x_229) ;  /* 0x00000000000c1947 */ /* 0x002fea0003800000 */
[----:B0-----:R-:W-:-:S04]  /*4b50*/  IMAD.U32 R2, RZ, RZ, UR56 ;  /* 0x00000038ff027e24 */ /* 0x001fc8000f8e00ff */
[----:B------:R-:W0:Y:S02]  /*4b60*/  SYNCS.PHASECHK.TRANS64.TRYWAIT P1, [UR49+0x38830], R2 ;  /* 0x03883002ff0075a7 */ /* 0x000e240008020171 */
[----:B0-----:R-:W-:Y:S05]  /*4b70*/  @!P1 BRA `(.L_x_230) ;  /* 0x0000010800289947 */ /* 0x001fea0003800000 */
.L_x_229:
[----:B------:R-:W-:Y:S01]  /*4b80*/  ULEA UR34, UR44, UR50, 0xb ;  /* 0x000000322c227291 */ /* 0x000fe2000f8e583f */
[----:B------:R-:W-:Y:S01]  /*4b90*/  WARPGROUP.ARRIVE ;  /* 0x00000000000079c5 */ /* 0x000fe20000000000 */
[----:B------:R-:W-:Y:S01]  /*4ba0*/  UMOV UR35, 0x40000040 ;  /* 0x4000004000237882 */ /* 0x000fe20000000000 */
[----:B------:R-:W-:Y:S01]  /*4bb0*/  UMOV UR7, 0x40000040 ;  /* 0x4000004000077882 */ /* 0x000fe20000000000 */
[----:B------:R-:W-:-:S03]  /*4bc0*/  UIADD3 UR6, UR34, 0x2, URZ ;  /* 0x0000000222067890 */ /* 0x000fc6000fffe03f */
[----:B0-----:R-:W0:Y:S01]  /*4bd0*/  S2R R2, SR_TID.X ;  /* 0x0000000000027919 */ /* 0x001e220000002100 */
[----:B------:R-:W-:Y:S01]  /*4be0*/  UIADD3 UR10, UR34, 0x4, URZ ;  /* 0x00000004220a7890 */ /* 0x000fe2000fffe03f */
[----:B------:R-:W-:Y:S01]  /*4bf0*/  UMOV UR11, 0x40000040 ;  /* 0x40000040000b7882 */ /* 0x000fe20000000000 */
        /* <DEDUP_REMOVED lines=11> */
[----:B0-----:R-:W-:-:S04]  /*4cb0*/  SHF.R.U32.HI R2, RZ, 0x7, R2 ;  /* 0x00000007ff027819 */ /* 0x001fc80000011602 */
[----:B------:R-:W-:Y:S01]  /*4cc0*/  IADD3 R2, -R2, 0xb, RZ ;  /* 0x0000000b02027810 */ /* 0x000fe20007ffe1ff */
        /* <DEDUP_REMOVED lines=25> */
.L_x_231:
        /* <DEDUP_REMOVED lines=37> */
[C---:B------:R-:W-:Y:S01]  /*50b0*/  FMUL.FTZ R193, R0.reuse, R213 ;  /* 0x000000d500c17220 */ /* 0x040fe20000410000 */
[----:B------:R-:W2:Y:S01]  /*50c0*/  MUFU.TANH R11, R11 ;  /* 0x0000000b000b7308 */ /* 0x000ea20000002400 */
[----:B---3--:R-:W-:Y:S01]  /*50d0*/  FMNMX.FTZ R20, R9, R20, !PT ;  /* 0x0000001409147209 */ /* 0x008fe20007810000 */
[----:B------:R-:W-:Y:S01]  /*50e0*/  UMOV UR10, UR48 ;  /* 0x00000030000a7c82 */ /* 0x000fe20008000000 */
[C---:B------:R-:W-:Y:S01]  /*50f0*/  FMUL.FTZ R191, R0.reuse, R191 ;  /* 0x000000bf00bf7220 */ /* 0x040fe20000410000 */
[C---:B------:R-:W-:Y:S01]  /*5100*/  FMUL.FTZ R194, R0.reuse, R194 ;  /* 0x000000c200c27220 */ /* 0x040fe20000410000 */
[C---:B------:R-:W-:Y:S01]  /*5110*/  FMUL.FTZ R195, R0.reuse, R195 ;  /* 0x000000c300c37220 */ /* 0x040fe20000410000 */
[C---:B------:R-:W-:Y:S01]  /*5120*/  FMUL.FTZ R198, R0.reuse, R198 ;  /* 0x000000c600c67220 */ /* 0x040fe20000410000 */
[----:B------:R-:W-:Y:S01]  /*5130*/  FMUL.FTZ R199, R0, R199 ;  /* 0x000000c700c77220 */ /* 0x000fe20000410000 */
[----:B------:R-:W3:Y:S01]  /*5140*/  MUFU.TANH R12, R12 ;  /* 0x0000000c000c7308 */ /* 0x000ee20000002400 */
[----:B-1----:R-:W-:Y:S01]  /*5150*/  FMNMX.FTZ R20, R10, R20, !PT ;  /* 0x000000140a147209 */ /* 0x002fe20007810000 */
[C---:B------:R-:W-:Y:S01]  /*5160*/  FMUL.FTZ R202, R0.reuse, R202 ;  /* 0x000000ca00ca7220 */ /* 0x040fe20000410000 */
[C---:B------:R-:W-:Y:S01]  /*5170*/  FMUL.FTZ R203, R0.reuse, R203 ;  /* 0x000000cb00cb7220 */ /* 0x040fe20000410000 */
[C---:B------:R-:W-:Y:S01]  /*5180*/  FMUL.FTZ R206, R0.reuse, R206 ;  /* 0x000000ce00ce7220 */ /* 0x040fe20000410000 */
[C---:B------:R-:W-:Y:S01]  /*5190*/  FMUL.FTZ R207, R0.reuse, R207 ;  /* 0x000000cf00cf7220 */ /* 0x040fe20000410000 */
[C---:B------:R-:W-:Y:S01]  /*51a0*/  FMUL.FTZ R210, R0.reuse, R210 ;  /* 0x000000d200d27220 */ /* 0x040fe20000410000 */
[C---:B------:R-:W-:Y:S01]  /*51b0*/  FMUL.FTZ R211, R0.reuse, R211 ;  /* 0x000000d300d37220 */ /* 0x040fe20000410000 */
[----:B------:R-:W1:Y:S01]  /*51c0*/  MUFU.TANH R13, R13 ;  /* 0x0000000d000d7308 */ /* 0x000e620000002400 */
[----:B--2---:R-:W-:Y:S01]  /*51d0*/  FMNMX.FTZ R20, R11, R20, !PT ;  /* 0x000000140b147209 */ /* 0x004fe20007810000 */
[C---:B------:R-:W-:Y:S01]  /*51e0*/  FMUL.FTZ R214, R0.reuse, R214 ;  /* 0x000000d600d67220 */ /* 0x040fe20000410000 */
[----:B------:R-:W-:Y:S01]  /*51f0*/  FMUL.FTZ R215, R0, R215 ;  /* 0x000000d700d77220 */ /* 0x000fe20000410000 */
[----:B------:R-:W-:-:S04]  /*5200*/  UIADD3 UR6, UR49, 0x38840, URZ ;  /* 0x0003884031067890 */ /* 0x000fc8000fffe03f */
[----:B------:R-:W2:Y:S01]  /*5210*/  MUFU.TANH R14, R14 ;  /* 0x0000000e000e7308 */ /* 0x000ea20000002400 */
[----:B---3--:R-:W-:Y:S01]  /*5220*/  FMNMX.FTZ R20, R12, R20, !PT ;  /* 0x000000140c147209 */ /* 0x008fe20007810000 */
[----:B------:R-:W-:-:S06]  /*5230*/  UPRMT UR6, UR54, 0x654, UR6 ;  /* 0x0000065436067896 */ /* 0x000fcc0008000006 */
[----:B------:R-:W3:Y:S01]  /*5240*/  MUFU.TANH R15, R15 ;  /* 0x0000000f000f7308 */ /* 0x000ee20000002400 */
[----:B-1----:R-:W-:Y:S02]  /*5250*/  FMNMX.FTZ R20, R13, R20, !PT ;  /* 0x000000140d147209 */ /* 0x002fe40007810000 */
[----:B------:R-:W-:Y:S05]  /*5260*/  SYNCS.ARRIVE.TRANS64.RED.A1T0 RZ, [UR6], RZ ;  /* 0x000000ffffff79a7 */ /* 0x000fea0008100406 */
        /* <DEDUP_REMOVED lines=45> */
[----:B---3--:R-:W-:-:S04]  /*5540*/  FMNMX.FTZ R20, R189, R20, !PT ;  /* 0x00000014bd147209 */ /* 0x008fc80007810000 */
[----:B-1----:R-:W-:-:S04]  /*5550*/  FMNMX.FTZ R20, R192, R20, !PT ;  /* 0x00000014c0147209 */ /* 0x002fc80007810000 */
[----:B--2---:R-:W-:-:S05]  /*5560*/  FMNMX.FTZ R20, R193, R20, !PT ;  /* 0x00000014c1147209 */ /* 0x004fca0007810000 */
[----:B------:R-:W1:Y:S02]  /*5570*/  SHFL.BFLY PT, R196, R20, 0x2, 0x1f ;  /* 0x0c401f0014c47f89 */ /* 0x000e6400000e0000 */
[----:B-1----:R-:W-:-:S05]  /*5580*/  FMNMX.FTZ R20, R20, R196, !PT ;  /* 0x000000c414147209 */ /* 0x002fca0007810000 */
[----:B------:R-:W1:Y:S02]  /*5590*/  SHFL.BFLY PT, R196, R20, 0x1, 0x1f ;  /* 0x0c201f0014c47f89 */ /* 0x000e6400000e0000 */
[----:B-1----:R-:W-:Y:S01]  /*55a0*/  FMNMX.FTZ R20, R20, R196, !PT ;  /* 0x000000c414147209 */ /* 0x002fe20007810000 */
[----:B------:R-:W-:-:S04]  /*55b0*/  IMAD.U32 R196, RZ, RZ, UR10 ;  /* 0x0000000affc47e24 */ /* 0x000fc8000f8e00ff */
[C---:B------:R-:W-:Y:S01]  /*55c0*/  FADD.FTZ R197, -R20.reuse, R6 ;  /* 0x0000000614c57221 */ /* 0x040fe20000010100 */
[----:B------:R-:W-:-:S03]  /*55d0*/  FFMA.FTZ R6, R20, R196, -8 ;  /* 0xc100000014067423 */ /* 0x000fc600000100c4 */
        /* <DEDUP_REMOVED lines=12> */
[--C-:B------:R-:W-:Y:S01]  /*56a0*/  FFMA.FTZ R21, R21, UR10, -R6.reuse ;  /* 0x0000000a15157c23 */ /* 0x100fe20008010806 */
[----:B------:R-:W-:-:S01]  /*56b0*/  FFMA.FTZ R153, R153, UR10, -R6 ;  /* 0x0000000a99997c23 */ /* 0x000fc20008010806 */
[----:B------:R-:W1:Y:S01]  /*56c0*/  MUFU.EX2 R7, R7 ;  /* 0x0000000700077308 */ /* 0x000e620000000800 */
[----:B------:R-:W-:-:S01]  /*56d0*/  FFMA.FTZ R156, R156, UR10, -R6 ;  /* 0x0000000a9c9c7c23 */ /* 0x000fc20008010806 */
[--C-:B------:R-:W-:Y:S01]  /*56e0*/  FFMA.FTZ R157, R157, UR10, -R6.reuse ;  /* 0x0000000a9d9d7c23 */ /* 0x100fe20008010806 */
[----:B------:R-:W-:-:S01]  /*56f0*/  FFMA.FTZ R160, R160, UR10, -R6 ;  /* 0x0000000aa0a07c23 */ /* 0x000fc20008010806 */
[--C-:B------:R-:W-:Y:S01]  /*5700*/  FFMA.FTZ R161, R161, UR10, -R6.reuse ;  /* 0x0000000aa1a17c23 */ /* 0x100fe20008010806 */
[----:B------:R-:W-:-:S01]  /*5710*/  FFMA.FTZ R164, R164, UR10, -R6 ;  /* 0x0000000aa4a47c23 */ /* 0x000fc20008010806 */
        /* <DEDUP_REMOVED lines=11> */
[----:B-1----:R-:W-:-:S01]  /*57d0*/  FFMA.FTZ R3, R196, R3, R7 ;  /* 0x00000003c4037223 */ /* 0x002fc20000010007 */
[--C-:B------:R-:W-:Y:S01]  /*57e0*/  FFMA.FTZ R184, R184, UR10, -R6.reuse ;  /* 0x0000000ab8b87c23 */ /* 0x100fe20008010806 */
[----:B------:R-:W-:-:S01]  /*57f0*/  FFMA.FTZ R185, R185, UR10, -R6 ;  /* 0x0000000ab9b97c23 */ /* 0x000fc20008010806 */
[--C-:B------:R-:W-:Y:S01]  /*5800*/  FFMA.FTZ R188, R188, UR10, -R6.reuse ;  /* 0x0000000abcbc7c23 */ /* 0x100fe20008010806 */
[----:B------:R-:W-:-:S01]  /*5810*/  FFMA.FTZ R189, R189, UR10, -R6 ;  /* 0x0000000abdbd7c23 */ /* 0x000fc20008010806 */
[--C-:B------:R-:W-:Y:S01]  /*5820*/  FFMA.FTZ R192, R192, UR10, -R6.reuse ;  /* 0x0000000ac0c07c23 */ /* 0x100fe20008010806 */
[----:B------:R-:W-:-:S01]  /*5830*/  FFMA.FTZ R6, R193, UR10, -R6 ;  /* 0x0000000ac1067c23 */ /* 0x000fc20008010806 */
        /* <DEDUP_REMOVED lines=8> */
[----:B------:R-:W-:Y:S01]  /*58c0*/  MUFU.EX2 R204, R197 ;  /* 0x000000c500cc7308 */ /* 0x000fe20000000800 */
[----:B---3--:R-:W-:-:S01]  /*58d0*/  FADD.FTZ R3, R9, R3 ;  /* 0x0000000309037221 */ /* 0x008fc20000010000 */
[-C--:B------:R-:W-:Y:S01]  /*58e0*/  FMUL.FTZ R36, R36, R196.reuse ;  /* 0x000000c424247220 */ /* 0x080fe20000410000 */
[-C--:B------:R-:W-:Y:S01]  /*58f0*/  FMUL.FTZ R37, R37, R196.reuse ;  /* 0x000000c425257220 */ /* 0x080fe20000410000 */
[-C--:B------:R-:W-:Y:S01]  /*5900*/  FMUL.FTZ R40, R40, R196.reuse ;  /* 0x000000c428287220 */ /* 0x080fe20000410000 */
[-C--:B------:R-:W-:Y:S01]  /*5910*/  FMUL.FTZ R41, R41, R196.reuse ;  /* 0x000000c429297220 */ /* 0x080fe20000410000 */
[-C--:B------:R-:W-:Y:S01]  /*5920*/  FMUL.FTZ R44, R44, R196.reuse ;  /* 0x000000c42c2c7220 */ /* 0x080fe20000410000 */
[----:B------:R-:W-:Y:S01]  /*5930*/  FMUL.FTZ R45, R45, R196 ;  /* 0x000000c42d2d7220 */ /* 0x000fe20000410000 */
[----:B------:R-:W-:Y:S01]  /*5940*/  MUFU.EX2 R197, R157 ;  /* 0x0000009d00c57308 */ /* 0x000fe20000000800 */
[C---:B-1----:R-:W-:Y:S01]  /*5950*/  F2FP.SATFINITE.E4M3.F32.PACK_AB_MERGE_C R9, R10.reuse, R9, RZ ;  /* 0x000000090a09723e */ /* 0x042fe200048070ff */
[----:B------:R-:W-:Y:S01]  /*5960*/  FADD.FTZ R3, R10, R3 ;  /* 0x000000030a037221 */ /* 0x000fe20000010000 */
[C---:B------:R-:W-:Y:S01]  /*5970*/  FMUL.FTZ R10, R0.reuse, R159 ;  /* 0x0000009f000a7220 */ /* 0x040fe20000410000 */
[----:B------:R-:W-:Y:S01]  /*5980*/  FMUL.FTZ R159, R0, R167 ;  /* 0x000000a7009f7220 */ /* 0x000fe20000410000 */
[----:B------:R-:W-:Y:S01]  /*5990*/  F2FP.SATFINITE.E4M3.F32.PACK_AB_MERGE_C R152, R8, R7, R9 ;  /* 0x000000070898723e */ /* 0x000fe20004807009 */
[C---:B------:R-:W-:Y:S01]  /*59a0*/  FMUL.FTZ R7, R0.reuse, R154 ;  /* 0x0000009a00077220 */ /* 0x040fe20000410000 */
[C---:B------:R-:W-:Y:S01]  /*59b0*/  FMUL.FTZ R8, R0.reuse, R155 ;  /* 0x0000009b00087220 */ /* 0x040fe20000410000 */
[C---:B------:R-:W-:Y:S01]  /*59c0*/  FMUL.FTZ R9, R0.reuse, R158 ;  /* 0x0000009e00097220 */ /* 0x040fe20000410000 */
[C---:B------:R-:W-:Y:S01]  /*59d0*/  FMUL.FTZ R154, R0.reuse, R162 ;  /* 0x000000a2009a7220 */ /* 0x040fe20000410000 */
        /* <DEDUP_REMOVED lines=14> */
[----:B------:R-:W-:Y:S01]  /*5ac0*/  FMUL.FTZ R182, R0, R190 ;  /* 0x000000be00b67220 */ /* 0x000fe20000410000 */
[-C--:B------:R-:W-:Y:S01]  /*5ad0*/  FMUL.FTZ R48, R48, R196.reuse ;  /* 0x000000c430307220 */ /* 0x080fe20000410000 */
[----:B------:R-:W2:Y:S01]  /*5ae0*/  MUFU.TANH R8, R8 ;  /* 0x0000000800087308 */ /* 0x000ea20000002400 */
[-C--:B------:R-:W-:Y:S01]  /*5af0*/  FMUL.FTZ R49, R49, R196.reuse ;  /* 0x000000c431317220 */ /* 0x080fe20000410000 */
[-C--:B------:R-:W-:Y:S01]  /*5b00*/  FMUL.FTZ R52, R52, R196.reuse ;  /* 0x000000c434347220 */ /* 0x080fe20000410000 */
[-C--:B------:R-:W-:Y:S01]  /*5b10*/  FMUL.FTZ R53, R53, R196.reuse ;  /* 0x000000c435357220 */ /* 0x080fe20000410000 */
[-C--:B------:R-:W-:Y:S01]  /*5b20*/  FMUL.FTZ R56, R56, R196.reuse ;  /* 0x000000c438387220 */ /* 0x080fe20000410000 */
[-C--:B------:R-:W-:Y:S01]  /*5b30*/  FMUL.FTZ R57, R57, R196.reuse ;  /* 0x000000c439397220 */ /* 0x080fe20000410000 */
[-C--:B------:R-:W-:Y:S01]  /*5b40*/  FMUL.FTZ R60, R60, R196.reuse ;  /* 0x000000c43c3c7220 */ /* 0x080fe20000410000 */
[-C--:B------:R-:W-:Y:S01]  /*5b50*/  FMUL.FTZ R61, R61, R196.reuse ;  /* 0x000000c43d3d7220 */ /* 0x080fe20000410000 */
[----:B------:R-:W3:Y:S01]  /*5b60*/  MUFU.TANH R9, R9 ;  /* 0x0000000900097308 */ /* 0x000ee20000002400 */
[----:B-1----:R-:W-:Y:S01]  /*5b70*/  FMNMX.FTZ R183, R7, R5, !PT ;  /* 0x0000000507b77209 */ /* 0x002fe20007810000 */
[-C--:B------:R-:W-:Y:S01]  /*5b80*/  FMUL.FTZ R64, R64, R196.reuse ;  /* 0x000000c440407220 */ /* 0x080fe20000410000 */
[-C--:B------:R-:W-:Y:S01]  /*5b90*/  FMUL.FTZ R65, R65, R196.reuse ;  /* 0x000000c441417220 */ /* 0x080fe20000410000 */
[-C--:B------:R-:W-:Y:S01]  /*5ba0*/  FMUL.FTZ R68, R68, R196.reuse ;  /* 0x000000c444447220 */ /* 0x080fe20000410000 */
[-C--:B------:R-:W-:Y:S01]  /*5bb0*/  FMUL.FTZ R69, R69, R196.reuse ;  /* 0x000000c445457220 */ /* 0x080fe20000410000 */
[-C--:B------:R-:W-:Y:S01]  /*5bc0*/  FMUL.FTZ R72, R72, R196.reuse ;  /* 0x000000c448487220 */ /* 0x080fe20000410000 */
[-C--:B------:R-:W-:Y:S01]  /*5bd0*/  FMUL.FTZ R73, R73, R196.reuse ;  /* 0x000000c449497220 */ /* 0x080fe20000410000 */
[----:B------:R-:W1:Y:S01]  /*5be0*/  MUFU.TANH R154, R154 ;  /* 0x0000009a009a7308 */ /* 0x000e620000002400 */
[----:B--2---:R-:W-:Y:S01]  /*5bf0*/  FMNMX.FTZ R183, R8, R183, !PT ;  /* 0x000000b708b77209 */ /* 0x004fe20007810000 */
[-C--:B------:R-:W-:Y:S01]  /*5c00*/  FMUL.FTZ R76, R76, R196.reuse ;  /* 0x000000c44c4c7220 */ /* 0x080fe20000410000 */
[-C--:B------:R-:W-:Y:S01]  /*5c10*/  FMUL.FTZ R77, R77, R196.reuse ;  /* 0x000000c44d4d7220 */ /* 0x080fe20000410000 */
[-C--:B------:R-:W-:Y:S01]  /*5c20*/  FMUL.FTZ R80, R80, R196.reuse ;  /* 0x000000c450507220 */ /* 0x080fe20000410000 */
[-C--:B------:R-:W-:Y:S01]  /*5c30*/  FMUL.FTZ R81, R81, R196.reuse ;  /* 0x000000c451517220 */ /* 0x080fe20000410000 */
[-C--:B------:R-:W-:Y:S01]  /*5c40*/  FMUL.FTZ R84, R84, R196.reuse ;  /* 0x000000c454547220 */ /* 0x080fe20000410000 */
[-C--:B------:R-:W-:Y:S01]  /*5c50*/  FMUL.FTZ R85, R85, R196.reuse ;  /* 0x000000c455557220 */ /* 0x080fe20000410000 */
[----:B------:R-:W2:Y:S01]  /*5c60*/  MUFU.TANH R155, R155 ;  /* 0x0000009b009b7308 */ /* 0x000ea20000002400 */
[----:B---3--:R-:W-:Y:S01]  /*5c70*/  FMNMX.FTZ R186, R9, R183, !PT ;  /* 0x000000b709ba7209 */ /* 0x008fe20007810000 */
[-C--:B------:R-:W-:Y:S01]  /*5c80*/  FMUL.FTZ R88, R88, R196.reuse ;  /* 0x000000c458587220 */ /* 0x080fe20000410000 */
[-C--:B------:R-:W-:Y:S01]  /*5c90*/  FMUL.FTZ R89, R89, R196.reuse ;  /* 0x000000c459597220 */ /* 0x080fe20000410000 */
[----:B------:R-:W-:Y:S01]  /*5ca0*/  FMUL.FTZ R92, R92, R196 ;  /* 0x000000c45c5c7220 */ /* 0x000fe20000410000 */
[----:B------:R-:W-:Y:S01]  /*5cb0*/  FMNMX.FTZ R186, R10, R186, !PT ;  /* 0x000000ba0aba7209 */ /* 0x000fe20007810000 */
[-C--:B------:R-:W-:Y:S01]  /*5cc0*/  FMUL.FTZ R93, R93, R196.reuse ;  /* 0x000000c45d5d7220 */ /* 0x080fe20000410000 */
[----:B------:R-:W-:Y:S01]  /*5cd0*/  FMUL.FTZ R96, R96, R196 ;  /* 0x000000c460607220 */ /* 0x000fe20000410000 */
        /* <DEDUP_REMOVED lines=20> */
[-C--:B------:R-:W-:Y:S01]  /*5e20*/  FMUL.FTZ R125, R125, R196.reuse ;  /* 0x000000c47d7d7220 */ /* 0x080fe20000410000 */
[-C--:B------:R-:W-:Y:S01]  /*5e30*/  FMUL.FTZ R128, R128, R196.reuse ;  /* 0x000000c480807220 */ /* 0x080fe20000410000 */
        /* <DEDUP_REMOVED lines=11> */
[-C--:B------:R-:W-:Y:S01]  /*5ef0*/  FMUL.FTZ R145, R145, R196.reuse ;  /* 0x000000c491917220 */ /* 0x080fe20000410000 */
[-C--:B------:R-:W-:Y:S01]  /*5f00*/  FMUL.FTZ R148, R148, R196.reuse ;  /* 0x000000c494947220 */ /* 0x080fe20000410000 */
[----:B------:R-:W-:-:S05]  /*5f10*/  FMUL.FTZ R149, R149, R196 ;  /* 0x000000c495957220 */ /* 0x000fca0000410000 */
[----:B------:R-:W4:Y:S08]  /*5f20*/  MUFU.TANH R167, R167 ;  /* 0x000000a700a77308 */ /* 0x000f300000002400 */
[----:B------:R-:W5:Y:S08]  /*5f30*/  MUFU.TANH R170, R170 ;  /* 0x000000aa00aa7308 */ /* 0x000f700000002400 */
[----:B------:R2:W-:Y:S08]  /*5f40*/  MUFU.TANH R183, R191 ;  /* 0x000000bf00b77308 */ /* 0x0005f00000002400 */
[----:B------:R-:W0:Y:S01]  /*5f50*/  MUFU.TANH R171, R171 ;  /* 0x000000ab00ab7308 */ /* 0x000e220000002400 */
[----:B--2---:R-:W-:-:S04]  /*5f60*/  FMNMX.FTZ R191, R162, R190, !PT ;  /* 0x000000bea2bf7209 */ /* 0x004fc80007810000 */
[----:B---3--:R-:W-:-:S03]  /*5f70*/  FMNMX.FTZ R191, R163, R191, !PT ;  /* 0x000000bfa3bf7209 */ /* 0x008fc60007810000 */
[----:B------:R-:W2:Y:S01]  /*5f80*/  MUFU.TANH R174, R174 ;  /* 0x000000ae00ae7308 */ /* 0x000ea20000002400 */
[----:B-1----:R-:W-:-:S04]  /*5f90*/  FMNMX.FTZ R193, R166, R191, !PT ;  /* 0x000000bfa6c17209 */ /* 0x002fc80007810000 */
[----:B----4-:R-:W-:-:S03]  /*5fa0*/  FMNMX.FTZ R193, R167, R193, !PT ;  /* 0x000000c1a7c17209 */ /* 0x010fc60007810000 */
[----:B------:R-:W1:Y:S08]  /*5fb0*/  MUFU.TANH R175, R175 ;  /* 0x000000af00af7308 */ /* 0x000e700000002400 */
[----:B------:R-:W3:Y:S08]  /*5fc0*/  MUFU.TANH R178, R178 ;  /* 0x000000b200b27308 */ /* 0x000ef00000002400 */
[----:B------:R5:W-:Y:S08]  /*5fd0*/  MUFU.TANH R186, R194 ;  /* 0x000000c200ba7308 */ /* 0x000bf00000002400 */
[----:B------:R-:W4:Y:S01]  /*5fe0*/  MUFU.TANH R179, R179 ;  /* 0x000000b300b37308 */ /* 0x000f220000002400 */
[----:B-----5:R-:W-:-:S04]  /*5ff0*/  FMNMX.FTZ R194, R170, R193, !PT ;  /* 0x000000c1aac27209 */ /* 0x020fc80007810000 */
[----:B0-----:R-:W-:-:S03]  /*6000*/  FMNMX.FTZ R194, R171, R194, !PT ;  /* 0x000000c2abc27209 */ /* 0x001fc60007810000 */
[----:B------:R-:W0:Y:S08]  /*6010*/  MUFU.TANH R182, R182 ;  /* 0x000000b600b67308 */ /* 0x000e300000002400 */
[----:B------:R2:W5:Y:S08]  /*6020*/  MUFU.TANH R187, R195 ;  /* 0x000000c300bb7308 */ /* 0x0005700000002400 */
[----:B------:R3:W5:Y:S01]  /*6030*/  MUFU.TANH R190, R198 ;  /* 0x000000c600be7308 */ /* 0x0007620000002400 */
[----:B--2---:R-:W-:-:S04]  /*6040*/  FMNMX.FTZ R195, R174, R194, !PT ;  /* 0x000000c2aec37209 */ /* 0x004fc80007810000 */
[----:B-1----:R-:W-:-:S03]  /*6050*/  FMNMX.FTZ R195, R175, R195, !PT ;  /* 0x000000c3afc37209 */ /* 0x002fc60007810000 */
[----:B------:R0:W1:Y:S01]  /*6060*/  MUFU.TANH R191, R199 ;  /* 0x000000c700bf7308 */ /* 0x0000620000002400 */
[----:B---3--:R-:W-:-:S04]  /*6070*/  FMNMX.FTZ R198, R178, R195, !PT ;  /* 0x000000c3b2c67209 */ /* 0x008fc80007810000 */
[----:B----4-:R-:W-:-:S03]  /*6080*/  FMNMX.FTZ R198, R179, R198, !PT ;  /* 0x000000c6b3c67209 */ /* 0x010fc60007810000 */
[----:B------:R-:W2:Y:S01]  /*6090*/  MUFU.TANH R193, R202 ;  /* 0x000000ca00c17308 */ /* 0x000ea20000002400 */
[----:B0-----:R-:W-:-:S04]  /*60a0*/  FMNMX.FTZ R199, R182, R198, !PT ;  /* 0x000000c6b6c77209 */ /* 0x001fc80007810000 */
[----:B------:R-:W-:-:S03]  /*60b0*/  FMNMX.FTZ R199, R183, R199, !PT ;  /* 0x000000c7b7c77209 */ /* 0x000fc60007810000 */
[----:B------:R-:W0:Y:S01]  /*60c0*/  MUFU.TANH R194, R203 ;  /* 0x000000cb00c27308 */ /* 0x000e220000002400 */
[----:B------:R-:W-:-:S04]  /*60d0*/  FMNMX.FTZ R200, R186, R199, !PT ;  /* 0x000000c7bac87209 */ /* 0x000fc80007810000 */
[----:B-----5:R-:W-:-:S03]  /*60e0*/  FMNMX.FTZ R200, R187, R200, !PT ;  /* 0x000000c8bbc87209 */ /* 0x020fc60007810000 */
[----:B------:R-:W3:Y:S01]  /*60f0*/  MUFU.TANH R195, R206 ;  /* 0x000000ce00c37308 */ /* 0x000ee20000002400 */
[----:B------:R-:W-:-:S04]  /*6100*/  FMNMX.FTZ R201, R190, R200, !PT ;  /* 0x000000c8bec97209 */ /* 0x000fc80007810000 */
[----:B-1----:R-:W-:-:S03]  /*6110*/  FMNMX.FTZ R201, R191, R201, !PT ;  /* 0x000000c9bfc97209 */ /* 0x002fc60007810000 */
[----:B------:R-:W1:Y:S01]  /*6120*/  MUFU.TANH R198, R207 ;  /* 0x000000cf00c67308 */ /* 0x000e620000002400 */
[----:B--2---:R-:W-:-:S04]  /*6130*/  FMNMX.FTZ R202, R193, R201, !PT ;  /* 0x000000c9c1ca7209 */ /* 0x004fc80007810000 */
[----:B0-----:R-:W-:-:S03]  /*6140*/  FMNMX.FTZ R202, R194, R202, !PT ;  /* 0x000000cac2ca7209 */ /* 0x001fc60007810000 */
[----:B------:R-:W0:Y:S01]  /*6150*/  MUFU.TANH R199, R210 ;  /* 0x000000d200c77308 */ /* 0x000e220000002400 */
[----:B---3--:R-:W-:-:S07]  /*6160*/  FMNMX.FTZ R203, R195, R202, !PT ;  /* 0x000000cac3cb7209 */ /* 0x008fce0007810000 */
[----:B------:R-:W2:Y:S01]  /*6170*/  MUFU.TANH R200, R211 ;  /* 0x000000d300c87308 */ /* 0x000ea20000002400 */
[----:B-1----:R-:W-:-:S07]  /*6180*/  FMNMX.FTZ R203, R198, R203, !PT ;  /* 0x000000cbc6cb7209 */ /* 0x002fce0007810000 */
[----:B------:R-:W1:Y:S01]  /*6190*/  MUFU.TANH R201, R214 ;  /* 0x000000d600c97308 */ /* 0x000e620000002400 */
[----:B0-----:R-:W-:-:S07]  /*61a0*/  FMNMX.FTZ R203, R199, R203, !PT ;  /* 0x000000cbc7cb7209 */ /* 0x001fce0007810000 */
[----:B------:R-:W0:Y:S01]  /*61b0*/  MUFU.TANH R202, R215 ;  /* 0x000000d700ca7308 */ /* 0x000e220000002400 */
[----:B--2---:R-:W-:-:S07]  /*61c0*/  FMNMX.FTZ R203, R200, R203, !PT ;  /* 0x000000cbc8cb7209 */ /* 0x004fce0007810000 */
[----:B------:R-:W2:Y:S01]  /*61d0*/  MUFU.EX2 R11, R11 ;  /* 0x0000000b000b7308 */ /* 0x000ea20000000800 */
[----:B-1----:R-:W-:-:S07]  /*61e0*/  FMNMX.FTZ R203, R201, R203, !PT ;  /* 0x000000cbc9cb7209 */ /* 0x002fce0007810000 */
[----:B------:R-:W1:Y:S01]  /*61f0*/  MUFU.EX2 R12, R12 ;  /* 0x0000000c000c7308 */ /* 0x000e620000000800 */
[----:B0-----:R-:W-:-:S05]  /*6200*/  FMNMX.FTZ R205, R202, R203, !PT ;  /* 0x000000cbcacd7209 */ /* 0x001fca0007810000 */
[----:B------:R-:W0:Y:S02]  /*6210*/  SHFL.BFLY PT, R206, R205, 0x2, 0x1f ;  /* 0x0c401f00cdce7f89 */ /* 0x000e2400000e0000 */
[----:B------:R-:W-:Y:S01]  /*6220*/  MUFU.EX2 R203, R14 ;  /* 0x0000000e00cb7308 */ /* 0x000fe20000000800 */
[----:B--2---:R-:W-:-:S07]  /*6230*/  FADD.FTZ R3, R11, R3 ;  /* 0x000000030b037221 */ /* 0x004fce0000010000 */
[----:B------:R-:W-:Y:S01]  /*6240*/  MUFU.EX2 R14, R156 ;  /* 0x0000009c000e7308 */ /* 0x000fe20000000800 */
[----:B-1----:R-:W-:-:S07]  /*6250*/  FADD.FTZ R3, R12, R3 ;  /* 0x000000030c037221 */ /* 0x002fce0000010000 */
[----:B------:R-:W-:Y:S01]  /*6260*/  MUFU.EX2 R156, R168 ;  /* 0x000000a8009c7308 */ /* 0x000fe20000000800 */
[----:B0-----:R-:W-:-:S07]  /*6270*/  FMNMX.FTZ R205, R205, R206, !PT ;  /* 0x000000cecdcd7209 */ /* 0x001fce0007810000 */
[----:B------:R-:W0:Y:S01]  /*6280*/  MUFU.EX2 R13, R13 ;  /* 0x0000000d000d7308 */ /* 0x000e220000000800 */
[----:B------:R-:W1:Y:S07]  /*6290*/  SHFL.BFLY PT, R206, R205, 0x1, 0x1f ;  /* 0x0c201f00cdce7f89 */ /* 0x000e6e00000e0000 */
[----:B------:R-:W2:Y:S08]  /*62a0*/  MUFU.EX2 R15, R15 ;  /* 0x0000000f000f7308 */ /* 0x000eb00000000800 */
[----:B------:R-:W3:Y:S01]  /*62b0*/  MUFU.EX2 R21, R21 ;  /* 0x0000001500157308 */ /* 0x000ee20000000800 */
[----:B0-----:R-:W-:-:S01]  /*62c0*/  FADD.FTZ R3, R13, R3 ;  /* 0x000000030d037221 */ /* 0x001fc20000010000 */
[----:B------:R-:W-:-:S03]  /*62d0*/  F2FP.SATFINITE.E4M3.F32.PACK_AB_MERGE_C R13, R203, R13, RZ ;  /* 0x0000000dcb0d723e */ /* 0x000fc600048070ff */
[----:B------:R-:W-:-:S03]  /*62e0*/  FADD.FTZ R3, R203, R3 ;  /* 0x00000003cb037221 */ /* 0x000fc60000010000 */
[----:B------:R-:W-:Y:S01]  /*62f0*/  MUFU.EX2 R153, R153 ;  /* 0x0000009900997308 */ /* 0x000fe20000000800 */
[----:B--2---:R-:W-:-:S01]  /*6300*/  FADD.FTZ R3, R15, R3 ;  /* 0x000000030f037221 */ /* 0x004fc20000010000 */
[----:B-1----:R-:W-:Y:S01]  /*6310*/  FMNMX.FTZ R168, R205, R206, !PT ;  /* 0x000000cecda87209 */ /* 0x002fe20007810000 */
[----:B------:R-:W-:-:S04]  /*6320*/  IMAD.U32 R205, RZ, RZ, UR10 ;  /* 0x0000000affcd7e24 */ /* 0x000fc8000f8e00ff */
[C---:B------:R-:W-:Y:S01]  /*6330*/  FADD.FTZ R157, -R168.reuse, R5 ;  /* 0x00000005a89d7221 */ /* 0x040fe20000010100 */
[----:B------:R-:W-:-:S01]  /*6340*/  FFMA.FTZ R5, R168, R205, -8 ;  /* 0xc1000000a8057423 */ /* 0x000fc200000100cd */
[----:B---3--:R-:W-:Y:S01]  /*6350*/  FADD.FTZ R3, R21, R3 ;  /* 0x0000000315037221 */ /* 0x008fe20000010000 */
[----:B------:R-:W-:Y:S01]  /*6360*/  MUFU.EX2 R160, R160 ;  /* 0x000000a000a07308 */ /* 0x000fe20000000800 */
[----:B------:R-:W-:Y:S01]  /*6370*/  FMUL.FTZ R157, R157, UR10 ;  /* 0x0000000a9d9d7c20 */ /* 0x000fe20008410000 */
        /* <DEDUP_REMOVED lines=14> */
[----:B------:R-:W0:Y:S01]  /*6460*/  MUFU.EX2 R7, R7 ;  /* 0x0000000700077308 */ /* 0x000e220000000800 */
        /* <DEDUP_REMOVED lines=19> */
[----:B------:R-:W-:Y:S01]  /*65a0*/  FFMA.FTZ R5, R202, UR10, -R5 ;  /* 0x0000000aca057c23 */ /* 0x000fe20008010805 */
[----:B------:R-:W-:Y:S01]  /*65b0*/  MUFU.EX2 R10, R10 ;  /* 0x0000000a000a7308 */ /* 0x000fe20000000800 */
[----:B0-----:R-:W-:-:S01]  /*65c0*/  FFMA.FTZ R4, R157, R4, R7 ;  /* 0x000000049d047223 */ /* 0x001fc20000010007 */
[----:B------:R-:W-:Y:S01]  /*65d0*/  FADD.FTZ R3, R204, R3 ;  /* 0x00000003cc037221 */ /* 0x000fe20000010000 */
[----:B------:R-:W-:Y:S01]  /*65e0*/  F2FP.SATFINITE.E4M3.F32.PACK_AB_MERGE_C R204, R153, R204, RZ ;  /* 0x000000cc99cc723e */ /* 0x000fe200048070ff */
[----:B------:R-:W-:Y:S01]  /*65f0*/  FMUL.FTZ R26, R26, R157 ;  /* 0x0000009d1a1a7220 */ /* 0x000fe20000410000 */
[----:B-1----:R-:W-:-:S01]  /*6600*/  FADD.FTZ R4, R8, R4 ;  /* 0x0000000408047221 */ /* 0x002fc20000010000 */
[----:B------:R-:W-:Y:S01]  /*6610*/  FADD.FTZ R3, R153, R3 ;  /* 0x0000000399037221 */ /* 0x000fe20000010000 */
[-C--:B------:R-:W-:Y:S01]  /*6620*/  FMUL.FTZ R27, R27, R157.reuse ;  /* 0x0000009d1b1b7220 */ /* 0x080fe20000410000 */
[----:B------:R-:W0:Y:S01]  /*6630*/  MUFU.EX2 R202, R9 ;  /* 0x0000000900ca7308 */ /* 0x000e220000000800 */
[-C--:B------:R-:W-:Y:S01]  /*6640*/  FMUL.FTZ R30, R30, R157.reuse ;  /* 0x0000009d1e1e7220 */ /* 0x080fe20000410000 */
[----:B------:R-:W-:Y:S01]  /*6650*/  FADD.FTZ R3, R14, R3 ;  /* 0x000000030e037221 */ /* 0x000fe20000010000 */
[-C--:B------:R-:W-:Y:S01]  /*6660*/  FMUL.FTZ R31, R31, R157.reuse ;  /* 0x0000009d1f1f7220 */ /* 0x080fe20000410000 */
[-C--:B------:R-:W-:Y:S01]  /*6670*/  FMUL.FTZ R34, R34, R157.reuse ;  /* 0x0000009d22227220 */ /* 0x080fe20000410000 */
[-C--:B------:R-:W-:Y:S01]  /*6680*/  FMUL.FTZ R35, R35, R157.reuse ;  /* 0x0000009d23237220 */ /* 0x080fe20000410000 */
[----:B------:R-:W-:Y:S01]  /*6690*/  FADD.FTZ R3, R197, R3 ;  /* 0x00000003c5037221 */ /* 0x000fe20000010000 */
[-C--:B------:R-:W-:Y:S01]  /*66a0*/  FMUL.FTZ R38, R38, R157.reuse ;  /* 0x0000009d26267220 */ /* 0x080fe20000410000 */
[----:B------:R-:W1:Y:S01]  /*66b0*/  MUFU.EX2 R9, R154 ;  /* 0x0000009a00097308 */ /* 0x000e620000000800 */
[-C--:B------:R-:W-:Y:S01]  /*66c0*/  FMUL.FTZ R39, R39, R157.reuse ;  /* 0x0000009d27277220 */ /* 0x080fe20000410000 */
[----:B------:R-:W-:Y:S01]  /*66d0*/  FADD.FTZ R3, R160, R3 ;  /* 0x00000003a0037221 */ /* 0x000fe20000010000 */
        /* <DEDUP_REMOVED lines=11> */
[----:B------:R-:W-:Y:S01]  /*6790*/  F2FP.SATFINITE.E4M3.F32.PACK_AB_MERGE_C R10, R10, R202, RZ ;  /* 0x000000ca0a0a723e */ /* 0x000fe200048070ff */
        /* <DEDUP_REMOVED lines=27> */
[----:B------:R-:W-:Y:S01]  /*6950*/  F2FP.SATFINITE.E4M3.F32.PACK_AB_MERGE_C R158, R159, R158, RZ ;  /* 0x0000009e9f9e723e */ /* 0x000fe200048070ff */
[-C--:B------:R-:W-:Y:S01]  /*6960*/  FMUL.FTZ R95, R95, R157.reuse ;  /* 0x0000009d5f5f7220 */ /* 0x080fe20000410000 */
[-C--:B------:R-:W-:Y:S01]  /*6970*/  FMUL.FTZ R98, R98, R157.reuse ;  /* 0x0000009d62627220 */ /* 0x080fe20000410000 */
[----:B------:R-:W-:Y:S01]  /*6980*/  FMUL.FTZ R99, R99, R157 ;  /* 0x0000009d63637220 */ /* 0x000fe20000410000 */
[----:B------:R-:W-:Y:S01]  /*6990*/  F2FP.SATFINITE.E4M3.F32.PACK_AB_MERGE_C R155, R155, R9, R158 ;  /* 0x000000099b9b723e */ /* 0x000fe2000480709e */
        /* <DEDUP_REMOVED lines=27> */
[----:B------:R-:W-:Y:S01]  /*6b50*/  F2FP.SATFINITE.E4M3.F32.PACK_AB_MERGE_C R166, R167, R166, RZ ;  /* 0x000000a6a7a6723e */ /* 0x000fe200048070ff */
        /* <DEDUP_REMOVED lines=8> */
[----:B------:R-:W-:Y:S01]  /*6be0*/  FMUL.FTZ R151, R151, R157 ;  /* 0x0000009d97977220 */ /* 0x000fe20000410000 */
[----:B------:R-:W-:-:S02]  /*6bf0*/  F2FP.SATFINITE.E4M3.F32.PACK_AB_MERGE_C R157, R163, R162, R166 ;  /* 0x000000a2a39d723e */ /* 0x000fc400048070a6 */
[----:B------:R-:W-:Y:S02]  /*6c00*/  F2FP.SATFINITE.E4M3.F32.PACK_AB_MERGE_C R154, R12, R11, R13 ;  /* 0x0000000b0c9a723e */ /* 0x000fe4000480700d */
[----:B------:R-:W0:Y:S01]  /*6c10*/  MUFU.EX2 R161, R161 ;  /* 0x000000a100a17308 */ /* 0x000e220000000800 */
[----:B-1----:R-:W-:-:S07]  /*6c20*/  FADD.FTZ R4, R171, R4 ;  /* 0x00000004ab047221 */ /* 0x002fce0000010000 */
[----:B------:R-:W1:Y:S01]  /*6c30*/  MUFU.EX2 R175, R175 ;  /* 0x000000af00af7308 */ /* 0x000e620000000800 */
[----:B--2---:R-:W-:-:S07]  /*6c40*/  FADD.FTZ R4, R174, R4 ;  /* 0x00000004ae047221 */ /* 0x004fce0000010000 */
[----:B------:R-:W2:Y:S01]  /*6c50*/  MUFU.EX2 R164, R164 ;  /* 0x000000a400a47308 */ /* 0x000ea20000000800 */
[----:B0-----:R-:W-:-:S01]  /*6c60*/  FADD.FTZ R3, R161, R3 ;  /* 0x00000003a1037221 */ /* 0x001fc20000010000 */
[----:B------:R-:W-:-:S04]  /*6c70*/  F2FP.SATFINITE.E4M3.F32.PACK_AB_MERGE_C R160, R161, R160, RZ ;  /* 0x000000a0a1a0723e */ /* 0x000fc800048070ff */
[----:B------:R-:W-:Y:S02]  /*6c80*/  F2FP.SATFINITE.E4M3.F32.PACK_AB_MERGE_C R158, R197, R14, R160 ;  /* 0x0000000ec59e723e */ /* 0x000fe400048070a0 */
[----:B------:R-:W0:Y:S01]  /*6c90*/  MUFU.EX2 R178, R178 ;  /* 0x000000b200b27308 */ /* 0x000e220000000800 */
[----:B-1----:R-:W-:-:S01]  /*6ca0*/  FADD.FTZ R4, R175, R4 ;  /* 0x00000004af047221 */ /* 0x002fc20000010000 */
[----:B------:R-:W-:-:S04]  /*6cb0*/  F2FP.SATFINITE.E4M3.F32.PACK_AB_MERGE_C R159, R175, R174, RZ ;  /* 0x000000aeaf9f723e */ /* 0x000fc800048070ff */
[----:B------:R-:W-:Y:S02]  /*6cc0*/  F2FP.SATFINITE.E4M3.F32.PACK_AB_MERGE_C R159, R171, R170, R159 ;  /* 0x000000aaab9f723e */ /* 0x000fe4000480709f */
[----:B------:R-:W1:Y:S01]  /*6cd0*/  MUFU.EX2 R165, R165 ;  /* 0x000000a500a57308 */ /* 0x000e620000000800 */
[----:B--2---:R-:W-:-:S07]  /*6ce0*/  FADD.FTZ R3, R164, R3 ;  /* 0x00000003a4037221 */ /* 0x004fce0000010000 */
[----:B------:R-:W2:Y:S01]  /*6cf0*/  MUFU.EX2 R179, R179 ;  /* 0x000000b300b37308 */ /* 0x000ea20000000800 */
[----:B0-----:R-:W-:-:S07]  /*6d00*/  FADD.FTZ R4, R178, R4 ;  /* 0x00000004b2047221 */ /* 0x001fce0000010000 */
[----:B------:R-:W0:Y:S01]  /*6d10*/  MUFU.EX2 R182, R182 ;  /* 0x000000b600b67308 */ /* 0x000e220000000800 */
[----:B-1----:R-:W-:-:S04]  /*6d20*/  FADD.FTZ R3, R165, R3 ;  /* 0x00000003a5037221 */ /* 0x002fc80000010000 */
[----:B------:R-:W-:-:S03]  /*6d30*/  FADD.FTZ R3, R156, R3 ;  /* 0x000000039c037221 */ /* 0x000fc60000010000 */
[----:B------:R-:W1:Y:S01]  /*6d40*/  MUFU.EX2 R169, R169 ;  /* 0x000000a900a97308 */ /* 0x000e620000000800 */
[----:B--2---:R-:W-:-:S07]  /*6d50*/  FADD.FTZ R4, R179, R4 ;  /* 0x00000004b3047221 */ /* 0x004fce0000010000 */
        /* <DEDUP_REMOVED lines=59> */
[----:B------:R2:W3:Y:S01]  /*7110*/  MUFU.EX2 R4, R5 ;  /* 0x0000000500047308 */ /* 0x0004e20000000800 */
[----:B0-----:R-:W-:-:S01]  /*7120*/  FADD.FTZ R3, R6, R3 ;  /* 0x0000000306037221 */ /* 0x001fc20000010000 */
[----:B------:R-:W-:-:S04]  /*7130*/  F2FP.SATFINITE.E4M3.F32.PACK_AB_MERGE_C R6, R6, R192, RZ ;  /* 0x000000c00606723e */ /* 0x000fc800048070ff */
[----:B------:R-:W-:Y:S01]  /*7140*/  F2FP.SATFINITE.E4M3.F32.PACK_AB_MERGE_C R166, R189, R188, R6 ;  /* 0x000000bcbda6723e */ /* 0x000fe20004807006 */
[----:B-1----:R-:W-:-:S01]  /*7150*/  FADD.FTZ R153, R201, R153 ;  /* 0x00000099c9997221 */ /* 0x002fc20000010000 */
[----:B--2---:R-:W-:-:S04]  /*7160*/  F2FP.SATFINITE.E4M3.F32.PACK_AB_MERGE_C R5, R198, R195, RZ ;  /* 0x000000c3c605723e */ /* 0x004fc800048070ff */
[----:B------:R-:W-:Y:S02]  /*7170*/  F2FP.SATFINITE.E4M3.F32.PACK_AB_MERGE_C R165, R194, R193, R5 ;  /* 0x000000c1c2a5723e */ /* 0x000fe40004807005 */
[C---:B---3--:R-:W-:Y:S01]  /*7180*/  F2FP.SATFINITE.E4M3.F32.PACK_AB_MERGE_C R167, R4.reuse, R201, RZ ;  /* 0x000000c904a7723e */ /* 0x048fe200048070ff */
[----:B------:R-:W-:Y:S01]  /*7190*/  FADD.FTZ R4, R4, R153 ;  /* 0x0000009904047221 */ /* 0x000fe20000010000 */
[----:B------:R-:W-:Y:S02]  /*71a0*/  F2FP.SATFINITE.E4M3.F32.PACK_AB_MERGE_C R153, R8, R7, R10 ;  /* 0x000000070899723e */ /* 0x000fe4000480700a */
[----:B------:R-:W-:Y:S01]  /*71b0*/  F2FP.SATFINITE.E4M3.F32.PACK_AB_MERGE_C R167, R200, R199, R167 ;  /* 0x000000c7c8a7723e */ /* 0x000fe200048070a7 */
[----:B------:R-:W-:Y:S06]  /*71c0*/  @!P0 BRA `(.L_x_232) ;  /* 0x0000000000048947 */ /* 0x000fec0003800000 */
[----:B------:R-:W-:Y:S01]  /*71d0*/  BPT.TRAP 0x1 ;  /* 0x000000040000795c */ /* 0x000fe20000300000 */
.L_x_232:
[----:B------:R-:W-:-:S04]  /*71e0*/  IMAD.U32 R5, RZ, RZ, UR56 ;  /* 0x00000038ff057e24 */ /* 0x000fc8000f8e00ff */
[----:B------:R0:W1:Y:S01]  /*71f0*/  SYNCS.PHASECHK.TRANS64.TRYWAIT P1, [UR49+0x38850], R5 ;  /* 0x03885005ff0075a7 */ /* 0x0000620008020171 */
[----:B------:R-:W-:Y:S05]  /*7200*/  @!P0 BRA `(.L_x_233) ;  /* 0x0000000000048947 */ /* 0x000fea0003800000 */
[----:B------:R-:W-:Y:S01]  /*7210*/  BPT.TRAP 0x1 ;  /* 0x000000040000795c */ /* 0x000fe20000300000 */
.L_x_233:
[----:B-1----:R-:W-:Y:S05]  /*7220*/  @P1 BRA `(.L_x_234) ;  /* 0x00000000000c1947 */ /* 0x002fea0003800000 */
[----:B0-----:R-:W-:-:S04]  /*7230*/  IMAD.U32 R5, RZ, RZ, UR56 ;  /* 0x00000038ff057e24 */ /* 0x001fc8000f8e00ff */
[----:B------:R-:W0:Y:S02]  /*7240*/  SYNCS.PHASECHK.TRANS64.TRYWAIT P1, [UR49+0x38850], R5 ;  /* 0x03885005ff0075a7 */ /* 0x000e240008020171 */
[----:B0-----:R-:W-:Y:S05]  /*7250*/  @!P1 BRA `(.L_x_235) ;  /* 0x000000e0008c9947 */ /* 0x001fea0003800000 */
.L_x_234:
[----:B0-----:R-:W0:Y:S01]  /*7260*/  S2R R5, SR_TID.X ;  /* 0x0000000000057919 */ /* 0x001e220000002100 */
[----:B------:R-:W-:Y:S01]  /*7270*/  ULEA UR11, UR44, UR51, 0xb ;  /* 0x000000332c0b7291 */ /* 0x000fe2000f8e583f */
[----:B------:R-:W-:-:S06]  /*7280*/  UMOV UR7, 0x40000040 ;  /* 0x4000004000077882 */ /* 0x000fcc0000000000 */
[----:B------:R-:W-:Y:S01]  /*7290*/  UMOV UR6, UR11 ;  /* 0x0000000b00067c82 */ /* 0x000fe20008000000 */
[----:B0-----:R-:W-:-:S05]  /*72a0*/  SHF.R.U32.HI R5, RZ, 0x7, R5 ;  /* 0x00000007ff057819 */ /* 0x001fca0000011605 */
[----:B------:R-:W-:-:S05]  /*72b0*/  VIADD R5, R5, 0x8 ;  /* 0x0000000805057836 */ /* 0x000fca0000000000 */
[----:B------:R0:W-:Y:S06]  /*72c0*/  BAR.SYNC.DEFER_BLOCKING R5, 0x100 ;  /* 0x000400050000751d */ /* 0x0001ec0000010000 */
        /* <DEDUP_REMOVED lines=21> */
[----:B0-----:R-:W-:Y:S05]  /*7420*/  @!P0 BRA `(.L_x_236) ;  /* 0x0000000000048947 */ /* 0x001fea0003800000 */
[----:B------:R-:W-:Y:S01]  /*7430*/  BPT.TRAP 0x1 ;  /* 0x000000040000795c */ /* 0x000fe20000300000 */
.L_x_236:
[----:B------:R-:W-:Y:S01]  /*7440*/  UIADD3 UR49, UR49, 0x38860, URZ ;  /* 0x0003886031317890 */ /* 0x000fe2000fffe03f */
[----:B------:R-:W-:Y:S01]  /*7450*/  PLOP3.LUT P1, PT, PT, PT, UP0, 0x80, 0x0 ;  /* 0x000000000000781c */ /* 0x000fe20003f2f008 */
[----:B------:R-:W-:Y:S02]  /*7460*/  IMAD.MOV.U32 R5, RZ, RZ, R168 ;  /* 0x000000ffff057224 */ /* 0x000fe400078e00a8 */
[----:B------:R-:W-:Y:S01]  /*7470*/  UPRMT UR49, UR54, 0x654, UR49 ;  /* 0x0000065436317896 */ /* 0x000fe20008000031 */
[----:B------:R-:W-:-:S08]  /*7480*/  IMAD.MOV.U32 R6, RZ, RZ, R20 ;  /* 0x000000ffff067224 */ /* 0x000fd000078e0014 */
[----:B------:R-:W-:Y:S01]  /*7490*/  SYNCS.ARRIVE.TRANS64.RED.A1T0 RZ, [UR49], RZ ;  /* 0x000000ffffff79a7 */ /* 0x000fe20008100431 */
[----:B------:R-:W-:Y:S05]  /*74a0*/  @P1 BRA `(.L_x_237) ;  /* 0xffffffd400501947 */ /* 0x000fea000383ffff */
.L_x_226:
[----:B------:R-:W-:Y:S01]  /*74b0*/  ULDC.64 UR4, c[0x0][0x9a0] ;  /* 0x0002680000047ab9 */ /* 0x000fe20000000a00 */
[----:B------:R-:W-:Y:S01]  /*74c0*/  IMAD.MOV.U32 R5, RZ, RZ, 0x3f800000 ;  /* 0x3f800000ff057424 */ /* 0x000fe200078e00ff */
[----:B------:R2:W-:Y:S08]  /*74d0*/  BAR.ARV R2, 0x100 ;  /* 0x000400020000751d */ /* 0x0005f00000002000 */
[----:B------:R-:W-:Y:S06]  /*74e0*/  BAR.ARV 0x8, 0x180 ;  /* 0x0206000000007b1d */ /* 0x000fec0000002000 */
[----:B------:R-:W-:-:S04]  /*74f0*/  ISETP.NE.U32.AND P0, PT, RZ, UR4, PT ;  /* 0x00000004ff007c0c */ /* 0x000fc8000bf05070 */
[----:B------:R-:W-:-:S13]  /*7500*/  ISETP.NE.AND.EX P0, PT, RZ, UR5, PT, P0 ;  /* 0x00000005ff007c0c */ /* 0x000fda000bf05300 */
[----:B01----:R-:W0:Y:S08]  /*7510*/  @P0 LDC.64 R6, c[0x0][0x9c8] ;  /* 0x00027200ff060b82 */ /* 0x003e300000000a00 */
[----:B------:R-:W1:Y:S01]  /*7520*/  @P0 LDC.64 R8, c[0x0][0x9d0] ;  /* 0x00027400ff080b82 */ /* 0x000e620000000a00 */
[C---:B0-----:R-:W-:Y:S02]  /*7530*/  @P0 IMAD R0, R6.reuse, UR37, RZ ;  /* 0x0000002506000c24 */ /* 0x041fe4000f8e02ff */
[----:B------:R-:W-:-:S04]  /*7540*/  @P0 IMAD.WIDE.U32 R10, R6, UR36, RZ ;  /* 0x00000024060a0c25 */ /* 0x000fc8000f8e00ff */
[----:B------:R-:W-:Y:S02]  /*7550*/  @P0 IMAD R7, R7, UR36, R0 ;  /* 0x0000002407070c24 */ /* 0x000fe4000f8e0200 */
[----:B------:R-:W-:Y:S02]  /*7560*/  @P0 IMAD.MOV.U32 R6, RZ, RZ, R10 ;  /* 0x000000ffff060224 */ /* 0x000fe400078e000a */
[----:B------:R-:W-:Y:S02]  /*7570*/  @P0 IMAD.IADD R7, R11, 0x1, R7 ;  /* 0x000000010b070824 */ /* 0x000fe400078e0207 */
[----:B-1----:R-:W-:-:S04]  /*7580*/  @P0 IMAD.WIDE.U32 R6, R8, UR40, R6 ;  /* 0x0000002808060c25 */ /* 0x002fc8000f8e0006 */
[----:B------:R-:W-:Y:S01]  /*7590*/  @P0 IMAD R9, R9, UR40, R7 ;  /* 0x0000002809090c24 */ /* 0x000fe2000f8e0207 */
[----:B------:R-:W-:-:S04]  /*75a0*/  @P0 LEA R8, P1, R6, UR4, 0x2 ;  /* 0x0000000406080c11 */ /* 0x000fc8000f8210ff */
[----:B------:R-:W-:-:S05]  /*75b0*/  @P0 LEA.HI.X R9, R6, UR5, R9, 0x2, P1 ;  /* 0x0000000506090c11 */ /* 0x000fca00088f1409 */
[----:B------:R0:W3:Y:S01]  /*75c0*/  @P0 LDG.E R5, desc[UR52][R8.64] ;  /* 0x0000003408050981 */ /* 0x0000e2000c1e1900 */
[----:B------:R-:W-:Y:S01]  /*75d0*/  UIADD3 UR44, UR44, 0x1, URZ ;  /* 0x000000012c2c7890 */ /* 0x000fe2000fffe03f */
[----:B--2---:R-:W-:Y:S01]  /*75e0*/  IMAD.MOV.U32 R2, RZ, RZ, -0x800000 ;  /* 0xff800000ff027424 */ /* 0x004fe200078e00ff */
[----:B------:R-:W-:Y:S01]  /*75f0*/  UIADD3 UR46, UR46, 0x1, URZ ;  /* 0x000000012e2e7890 */ /* 0x000fe2000fffe03f */
[----:B------:R-:W1:Y:S01]  /*7600*/  SHFL.BFLY PT, R0, R3, 0x2, 0x1f ;  /* 0x0c401f0003007f89 */ /* 0x000e6200000e0000 */
[----:B------:R-:W-:-:S03]  /*7610*/  UISETP.NE.AND UP0, UPT, UR44, 0x2, UPT ;  /* 0x000000022c00788c */ /* 0x000fc6000bf05270 */
[----:B------:R-:W2:Y:S01]  /*7620*/  SHFL.BFLY PT, R11, R4, 0x2, 0x1f ;  /* 0x0c401f00040b7f89 */ /* 0x000ea200000e0000 */
[----:B------:R-:W-:Y:S01]  /*7630*/  USEL UR4, URZ, 0x1, UP0 ;  /* 0x000000013f047887 */ /* 0x000fe20008000000 */
[----:B0-----:R-:W-:Y:S01]  /*7640*/  IMAD.MOV.U32 R8, RZ, RZ, RZ ;  /* 0x000000ffff087224 */ /* 0x001fe200078e00ff */
[----:B------:R-:W-:Y:S02]  /*7650*/  USEL UR44, UR44, URZ, UP0 ;  /* 0x0000003f2c2c7287 */ /* 0x000fe40008000000 */
[----:B------:R-:W-:Y:S01]  /*7660*/  ULOP3.LUT UR45, UR45, UR4, URZ, 0x3c, !UPT ;  /* 0x000000042d2d7292 */ /* 0x000fe2000f8e3c3f */
[----:B-1----:R-:W-:Y:S01]  /*7670*/  FADD.FTZ R0, R0, R3 ;  /* 0x0000000300007221 */ /* 0x002fe20000010000 */
[----:B------:R-:W-:Y:S02]  /*7680*/  IMAD.U32 R3, RZ, RZ, UR10 ;  /* 0x0000000aff037e24 */ /* 0x000fe4000f8e00ff */
[----:B--2---:R-:W-:Y:S02]  /*7690*/  FADD.FTZ R11, R11, R4 ;  /* 0x000000040b0b7221 */ /* 0x004fe40000010000 */
[----:B------:R-:W0:Y:S04]  /*76a0*/  SHFL.BFLY PT, R7, R0, 0x1, 0x1f ;  /* 0x0c201f0000077f89 */ /* 0x000e2800000e0000 */
[----:B------:R-:W1:Y:S01]  /*76b0*/  SHFL.BFLY PT, R6, R11, 0x1, 0x1f ;  /* 0x0c201f000b067f89 */ /* 0x000e6200000e0000 */
[----:B0-----:R-:W-:Y:S01]  /*76c0*/  FADD.FTZ R10, R0, R7 ;  /* 0x00000007000a7221 */ /* 0x001fe20000010000 */
[----:B------:R-:W-:-:S03]  /*76d0*/  IMAD.MOV.U32 R0, RZ, RZ, -0x800000 ;  /* 0xff800000ff007424 */ /* 0x000fc600078e00ff */
[C---:B------:R-:W-:Y:S01]  /*76e0*/  FMUL.FTZ R13, R10.reuse, 0.00390625 ;  /* 0x3b8000000a0d7820 */ /* 0x040fe20000410000 */
[----:B------:R-:W-:Y:S01]  /*76f0*/  FSETP.NE.FTZ.AND P0, PT, R10, RZ, PT ;  /* 0x000000ff0a00720b */ /* 0x000fe20003f15000 */
[----:B-1----:R-:W-:Y:S01]  /*7700*/  FADD.FTZ R12, R11, R6 ;  /* 0x000000060b0c7221 */ /* 0x002fe20000010000 */
[----:B------:R-:W-:Y:S02]  /*7710*/  IMAD.MOV.U32 R6, RZ, RZ, RZ ;  /* 0x000000ffff067224 */ /* 0x000fe400078e00ff */
[----:B------:R-:W-:Y:S01]  /*7720*/  FSETP.NE.FTZ.AND P1, PT, R13, RZ, PT ;  /* 0x000000ff0d00720b */ /* 0x000fe20003f35000 */
[----:B------:R-:W-:Y:S01]  /*7730*/  FMUL.FTZ R9, R12, 0.00390625 ;  /* 0x3b8000000c097820 */ /* 0x000fe20000410000 */
[----:B------:R-:W-:-:S04]  /*7740*/  IMAD.U32 R11, RZ, RZ, UR10 ;  /* 0x0000000aff0b7e24 */ /* 0x000fc8000f8e00ff */
[----:B------:R-:W-:-:S03]  /*7750*/  FSETP.NE.FTZ.AND P2, PT, R9, RZ, PT ;  /* 0x000000ff0900720b */ /* 0x000fc60003f55000 */
[----:B------:R0:W-:Y:S01]  /*7760*/  @P0 MUFU.RCP R6, R10 ;  /* 0x0000000a00060308 */ /* 0x0001e20000001000 */
[----:B------:R-:W-:-:S03]  /*7770*/  FSETP.NE.FTZ.AND P0, PT, R12, RZ, PT ;  /* 0x000000ff0c00720b */ /* 0x000fc60003f15000 */
[----:B------:R-:W-:-:S04]  /*7780*/  @P1 FMUL.FTZ R3, R3, 0.69314718246459960938 ;  /* 0x3f31721803031820 */ /* 0x000fc80000410000 */
[----:B------:R-:W1:Y:S02]  /*7790*/  @P1 MUFU.LG2 R4, R13 ;  /* 0x0000000d00041308 */ /* 0x000e640000000c00 */
[----:B0-----:R-:W-:-:S06]  /*77a0*/  @P2 FMUL.FTZ R10, R11, 0.69314718246459960938 ;  /* 0x3f3172180b0a2820 */ /* 0x001fcc0000410000 */
[----:B------:R-:W0:Y:S08]  /*77b0*/  @P2 MUFU.LG2 R7, R9 ;  /* 0x0000000900072308 */ /* 0x000e300000000c00 */
[----:B------:R-:W2:Y:S01]  /*77c0*/  @P0 MUFU.RCP R8, R12 ;  /* 0x0000000c00080308 */ /* 0x000ea20000001000 */
[----:B-1----:R-:W-:Y:S01]  /*77d0*/  @P1 FMUL.FTZ R4, R4, 0.69314718246459960938 ;  /* 0x3f31721804041820 */ /* 0x002fe20000410000 */
[----:B------:R-:W-:-:S03]  /*77e0*/  PLOP3.LUT P0, PT, PT, PT, PT, 0x8, 0x0 ;  /* 0x000000000000781c */ /* 0x000fc60003f0e170 */
[----:B------:R-:W-:Y:S01]  /*77f0*/  @P1 FFMA.FTZ R2, R3, R20, R4 ;  /* 0x0000001403021223 */ /* 0x000fe20000010004 */
[----:B0-----:R-:W-:-:S04]  /*7800*/  @P2 FMUL.FTZ R7, R7, 0.69314718246459960938 ;  /* 0x3f31721807072820 */ /* 0x001fc80000410000 */
[----:B------:R-:W-:Y:S01]  /*7810*/  @P2 FFMA.FTZ R0, R10, R168, R7 ;  /* 0x000000a80a002223 */ /* 0x000fe20000010007 */
[-C--:B---3--:R-:W-:Y:S01]  /*7820*/  FMUL.FTZ R4, R6, R5.reuse ;  /* 0x0000000506047220 */ /* 0x088fe20000410000 */
        /* <DEDUP_REMOVED lines=129> */
.L_x_213:
[----:B------:R-:W0:Y:S08]  /*8040*/  S2UR UR4, SR_CgaCtaId ;  /* 0x00000000000479c3 */ /* 0x000e300000008800 */
[----:B------:R-:W-:Y:S01]  /*8050*/  BAR.SYNC.DEFER_BLOCKING 0x5, 0x180 ;  /* 0x0146000000007b1d */ /* 0x000fe20000010000 */
[----:B------:R-:W-:-:S05]  /*8060*/  UISETP.NE.AND UP0, UPT, UR43, URZ, UPT ;  /* 0x0000003f2b00728c */ /* 0x000fca000bf05270 */
[----:B------:R-:W-:Y:S01]  /*8070*/  UMOV UR8, 0x400 ;  /* 0x0000040000087882 */ /* 0x000fe20000000000 */
[----:B------:R-:W-:Y:S05]  /*8080*/  BSSY B0, `(.L_x_238) ;  /* 0x000061a000007945 */ /* 0x000fea0003800000 */
[----:B------:R-:W-:Y:S01]  /*8090*/  @!UP0 ULDC UR43, c[0x0][0xad4] ;  /* 0x0002b500002b8ab9 */ /* 0x000fe20000000800 */
[----:B0-----:R-:W-:-:S09]  /*80a0*/  ULEA UR8, UR4, UR8, 0x18 ;  /* 0x0000000804087291 */ /* 0x001fd2000f8ec03f */
[----:B------:R-:W0:Y:S02]  /*80b0*/  LDS.128 R4, [UR8+0x388d0] ;  /* 0x0388d008ff047984 */ /* 0x000e240008000c00 */
[----:B0-----:R-:W-:Y:S02]  /*80c0*/  R2UR UR6, R5 ;  /* 0x00000000050672ca */ /* 0x001fe400000e0000 */
[----:B------:R-:W-:Y:S02]  /*80d0*/  R2UR UR5, R6 ;  /* 0x00000000060572ca */ /* 0x000fe400000e0000 */
[----:B------:R-:W-:Y:S01]  /*80e0*/  R2UR UR7, R7 ;  /* 0x00000000070772ca */ /* 0x000fe200000e0000 */
[----:B------:R-:W-:Y:S06]  /*80f0*/  BAR.ARV 0x4, 0x180 ;  /* 0x0106000000007b1d */ /* 0x000fec0000002000 */
[----:B------:R-:W-:Y:S08]  /*8100*/  @P0 BRA `(.L_x_239) ;  /* 0x0000005000740947 */ /* 0x000ff00003800000 */
[----:B------:R-:W2:Y:S01]  /*8110*/  LDL R168, [R1+0x34] ;  /* 0x0000340001a87983 */ /* 0x000ea20000100800 */
[----:B------:R-:W-:Y:S01]  /*8120*/  ULDC.64 UR10, c[0x4][0x38] ;  /* 0x01000e00000a7ab9 */ /* 0x000fe20000000a00 */
[----:B------:R-:W0:Y:S01]  /*8130*/  S2R R186, SR_TID.X ;  /* 0x0000000000ba7919 */ /* 0x000e220000002100 */
[----:B------:R-:W1:Y:S01]  /*8140*/  S2UR UR4, SR_SWINHI ;  /* 0x00000000000479c3 */ /* 0x000e620000002f00 */
[----:B------:R-:W-:Y:S01]  /*8150*/  ULDC.64 UR14, c[0x0][0xc00] ;  /* 0x00030000000e7ab9 */ /* 0x000fe20000000a00 */
[----:B------:R-:W-:Y:S01]  /*8160*/  USHF.L.U64.HI UR16, UR36, 0x2, UR37 ;  /* 0x0000000224107899 */ /* 0x000fe20008010225 */
[----:B------:R-:W3:Y:S01]  /*8170*/  LDL R187, [R1+0x30] ;  /* 0x0000300001bb7983 */ /* 0x000ee20000100800 */
[----:B------:R-:W-:Y:S01]  /*8180*/  ULDC UR20, c[0x0][0xbe8] ;  /* 0x0002fa0000147ab9 */ /* 0x000fe20000000800 */
[----:B0-----:R-:W-:-:S05]  /*8190*/  IMAD.SHL.U32 R3, R186, 0x4, RZ ;  /* 0x00000004ba037824 */ /* 0x001fca00078e00ff */
[----:B------:R-:W-:Y:S01]  /*81a0*/  LOP3.LUT R3, R3, 0xc, RZ, 0xc0, !PT ;  /* 0x0000000c03037812 */ /* 0x000fe200078ec0ff */
[----:B------:R-:W-:Y:S03]  /*81b0*/  BAR.SYNC.DEFER_BLOCKING 0x1, 0x100 ;  /* 0x0044000000007b1d */ /* 0x000fe60000010000 */
[----:B------:R-:W-:-:S05]  /*81c0*/  IADD3 R4, P0, R3, UR10, RZ ;  /* 0x0000000a03047c10 */ /* 0x000fca000ff1e0ff */
[----:B------:R-:W-:-:S05]  /*81d0*/  IMAD.X R5, RZ, RZ, UR11, P0 ;  /* 0x0000000bff057e24 */ /* 0x000fca00080e06ff */
[----:B------:R0:W4:Y:S01]  /*81e0*/  LDG.E.CONSTANT R4, desc[UR52][R4.64] ;  /* 0x0000003404047981 */ /* 0x000122000c1e9900 */
[----:B------:R-:W-:Y:S01]  /*81f0*/  LOP3.LUT P0, R3, R186, 0x3, RZ, 0xc0, !PT ;  /* 0x00000003ba037812 */ /* 0x000fe2000780c0ff */
[----:B------:R-:W-:Y:S01]  /*8200*/  UMOV UR10, UR8 ;  /* 0x00000008000a7c82 */ /* 0x000fe20008000000 */
[----:B-1----:R-:W-:Y:S02]  /*8210*/  UMOV UR11, UR4 ;  /* 0x00000004000b7c82 */ /* 0x002fe40008000000 */
[----:B------:R-:W-:-:S04]  /*8220*/  ISETP.EQ.OR P0, PT, R3, 0x3, !P0 ;  /* 0x000000030300780c */ /* 0x000fc80004702670 */
        /* <DEDUP_REMOVED lines=14> */
[----:B------:R-:W-:Y:S01]  /*8310*/  IMAD.MOV.U32 R38, RZ, RZ, 0x2 ;  /* 0x00000002ff267424 */ /* 0x000fe200078e00ff */
        /* <DEDUP_REMOVED lines=10> */
[----:B0-----:R-:W-:Y:S02]  /*83c0*/  SEL R5, R24, R25, P0 ;  /* 0x0000001918057207 */ /* 0x001fe40000000000 */
        /* <DEDUP_REMOVED lines=88> */
[----:B------:R-:W-:Y:S01]  /*8950*/  SEL R20, R68, R69, P0 ;  /* 0x0000004544147207 */ /* 0x000fe20000000000 */
[----:B--2---:R-:W-:Y:S01]  /*8960*/  IMAD.WIDE R38, R168, R38, UR10 ;  /* 0x0000000aa8267e25 */ /* 0x004fe2000f8e0226 */
[----:B------:R-:W-:-:S02]  /*8970*/  SEL R122, R123, R122, P0 ;  /* 0x0000007a7b7a7207 */ /* 0x000fc40000000000 */
[----:B------:R-:W-:Y:S02]  /*8980*/  SEL R69, R69, R68, P0 ;  /* 0x0000004445457207 */ /* 0x000fe40000000000 */
[----:B------:R-:W-:-:S04]  /*8990*/  IADD3 R55, P4, R38, 0xc060, RZ ;  /* 0x0000c06026377810 */ /* 0x000fc80007f9e0ff */
[----:B------:R-:W-:Y:S02]  /*89a0*/  LOP3.LUT R54, R55, 0x380, RZ, 0xc0, !PT ;  /* 0x0000038037367812 */ /* 0x000fe400078ec0ff */
[----:B------:R-:W-:Y:S02]  /*89b0*/  IADD3 R59, P3, R38, 0xc040, RZ ;  /* 0x0000c040263b7810 */ /* 0x000fe40007f7e0ff */
[----:B------:R-:W-:Y:S02]  /*89c0*/  SHF.R.U64 R54, R54, 0x3, RZ ;  /* 0x0000000336367819 */ /* 0x000fe400000012ff */
[----:B------:R-:W-:Y:S02]  /*89d0*/  IADD3 R63, P2, R38, 0xc020, RZ ;  /* 0x0000c020263f7810 */ /* 0x000fe40007f5e0ff */
[----:B------:R-:W-:Y:S02]  /*89e0*/  LOP3.LUT R58, R59, 0x380, RZ, 0xc0, !PT ;  /* 0x000003803b3a7812 */ /* 0x000fe400078ec0ff */
[----:B------:R-:W-:Y:S01]  /*89f0*/  LOP3.LUT R54, R54, R55, RZ, 0x3c, !PT ;  /* 0x0000003736367212 */ /* 0x000fe200078e3cff */
[----:B------:R-:W-:Y:S01]  /*8a00*/  IMAD.X R55, RZ, RZ, R39, P4 ;  /* 0x000000ffff377224 */ /* 0x000fe200020e0627 */
[----:B------:R-:W-:-:S02]  /*8a10*/  LOP3.LUT R62, R63, 0x380, RZ, 0xc0, !PT ;  /* 0x000003803f3e7812 */ /* 0x000fc400078ec0ff */
[----:B------:R-:W-:Y:S02]  /*8a20*/  IADD3 R79, P4, R38, 0x8020, RZ ;  /* 0x00008020264f7810 */ /* 0x000fe40007f9e0ff */
[----:B------:R-:W-:Y:S02]  /*8a30*/  SHF.R.U64 R58, R58, 0x3, RZ ;  /* 0x000000033a3a7819 */ /* 0x000fe400000012ff */
[----:B------:R-:W-:Y:S02]  /*8a40*/  IADD3 R71, P6, R38, 0x8060, RZ ;  /* 0x0000806026477810 */ /* 0x000fe40007fde0ff */
[----:B------:R-:W-:Y:S02]  /*8a50*/  SHF.R.U64 R62, R62, 0x3, RZ ;  /* 0x000000033e3e7819 */ /* 0x000fe400000012ff */
[----:B------:R-:W-:Y:S02]  /*8a60*/  LOP3.LUT R78, R79, 0x380, RZ, 0xc0, !PT ;  /* 0x000003804f4e7812 */ /* 0x000fe400078ec0ff */
[----:B------:R-:W-:Y:S01]  /*8a70*/  LOP3.LUT R58, R58, R59, RZ, 0x3c, !PT ;  /* 0x0000003b3a3a7212 */ /* 0x000fe200078e3cff */
[----:B------:R-:W-:Y:S01]  /*8a80*/  IMAD.X R59, RZ, RZ, R39, P3 ;  /* 0x000000ffff3b7224 */ /* 0x000fe200018e0627 */
[----:B------:R-:W-:-:S02]  /*8a90*/  IADD3 R83, P3, R38, 0x8000, RZ ;  /* 0x0000800026537810 */ /* 0x000fc40007f7e0ff */
[----:B------:R-:W-:Y:S02]  /*8aa0*/  LOP3.LUT R70, R71, 0x380, RZ, 0xc0, !PT ;  /* 0x0000038047467812 */ /* 0x000fe400078ec0ff */
[----:B------:R-:W-:Y:S01]  /*8ab0*/  LOP3.LUT R62, R62, R63, RZ, 0x3c, !PT ;  /* 0x0000003f3e3e7212 */ /* 0x000fe200078e3cff */
[----:B------:R-:W-:Y:S01]  /*8ac0*/  IMAD.X R63, RZ, RZ, R39, P2 ;  /* 0x000000ffff3f7224 */ /* 0x000fe200010e0627 */
[----:B------:R-:W-:Y:S02]  /*8ad0*/  SHF.R.U64 R78, R78, 0x3, RZ ;  /* 0x000000034e4e7819 */ /* 0x000fe400000012ff */
[C---:B------:R-:W-:Y:S02]  /*8ae0*/  IADD3 R75, P5, R38.reuse, 0x8040, RZ ;  /* 0x00008040264b7810 */ /* 0x040fe40007fbe0ff */
[----:B------:R-:W-:Y:S02]  /*8af0*/  IADD3 R87, P2, R38, 0x4060, RZ ;  /* 0x0000406026577810 */ /* 0x000fe40007f5e0ff */
[----:B------:R-:W-:-:S02]  /*8b00*/  LOP3.LUT R82, R83, 0x380, RZ, 0xc0, !PT ;  /* 0x0000038053527812 */ /* 0x000fc400078ec0ff */
[----:B------:R-:W-:Y:S02]  /*8b10*/  SHF.R.U64 R70, R70, 0x3, RZ ;  /* 0x0000000346467819 */ /* 0x000fe400000012ff */
[----:B------:R-:W-:Y:S01]  /*8b20*/  LOP3.LUT R78, R78, R79, RZ, 0x3c, !PT ;  /* 0x0000004f4e4e7212 */ /* 0x000fe200078e3cff */
[----:B------:R-:W-:Y:S01]  /*8b30*/  IMAD.X R79, RZ, RZ, R39, P4 ;  /* 0x000000ffff4f7224 */ /* 0x000fe200020e0627 */
[----:B------:R-:W-:Y:S02]  /*8b40*/  LOP3.LUT R74, R75, 0x380, RZ, 0xc0, !PT ;  /* 0x000003804b4a7812 */ /* 0x000fe400078ec0ff */
[----:B------:R-:W-:Y:S02]  /*8b50*/  LOP3.LUT R86, R87, 0x380, RZ, 0xc0, !PT ;  /* 0x0000038057567812 */ /* 0x000fe400078ec0ff */
[----:B------:R-:W-:Y:S02]  /*8b60*/  IADD3 R43, P4, R38, 0x40, RZ ;  /* 0x00000040262b7810 */ /* 0x000fe40007f9e0ff */
[----:B------:R-:W-:-:S02]  /*8b70*/  SHF.R.U64 R82, R82, 0x3, RZ ;  /* 0x0000000352527819 */ /* 0x000fc400000012ff */
[----:B------:R-:W-:Y:S02]  /*8b80*/  IADD3 R67, P1, R38, 0xc000, RZ ;  /* 0x0000c00026437810 */ /* 0x000fe40007f3e0ff */
[----:B------:R-:W-:Y:S01]  /*8b90*/  LOP3.LUT R70, R70, R71, RZ, 0x3c, !PT ;  /* 0x0000004746467212 */ /* 0x000fe200078e3cff */
[----:B------:R-:W-:Y:S01]  /*8ba0*/  IMAD.X R71, RZ, RZ, R39, P6 ;  /* 0x000000ffff477224 */ /* 0x000fe200030e0627 */
[----:B------:R-:W-:Y:S02]  /*8bb0*/  SHF.R.U64 R74, R74, 0x3, RZ ;  /* 0x000000034a4a7819 */ /* 0x000fe400000012ff */
[----:B------:R-:W-:Y:S02]  /*8bc0*/  SHF.R.U64 R86, R86, 0x3, RZ ;  /* 0x0000000356567819 */ /* 0x000fe400000012ff */
[----:B------:R-:W-:Y:S02]  /*8bd0*/  IADD3 R95, P6, R38, 0x4020, RZ ;  /* 0x00004020265f7810 */ /* 0x000fe40007fde0ff */
[----:B------:R-:W-:-:S02]  /*8be0*/  LOP3.LUT R42, R43, 0x380, RZ, 0xc0, !PT ;  /* 0x000003802b2a7812 */ /* 0x000fc400078ec0ff */
[----:B------:R-:W-:Y:S01]  /*8bf0*/  LOP3.LUT R82, R82, R83, RZ, 0x3c, !PT ;  /* 0x0000005352527212 */ /* 0x000fe200078e3cff */
[--C-:B------:R-:W-:Y:S01]  /*8c00*/  IMAD.X R83, RZ, RZ, R39.reuse, P3 ;  /* 0x000000ffff537224 */ /* 0x100fe200018e0627 */
[----:B------:R-:W-:Y:S02]  /*8c10*/  LOP3.LUT R66, R67, 0x380, RZ, 0xc0, !PT ;  /* 0x0000038043427812 */ /* 0x000fe400078ec0ff */
[----:B------:R-:W-:Y:S02]  /*8c20*/  IADD3 R47, P3, R38, 0x4000, RZ ;  /* 0x00004000262f7810 */ /* 0x000fe40007f7e0ff */
[----:B------:R-:W-:Y:S01]  /*8c30*/  LOP3.LUT R74, R74, R75, RZ, 0x3c, !PT ;  /* 0x0000004b4a4a7212 */ /* 0x000fe200078e3cff */
[--C-:B------:R-:W-:Y:S01]  /*8c40*/  IMAD.X R75, RZ, RZ, R39.reuse, P5 ;  /* 0x000000ffff4b7224 */ /* 0x100fe200028e0627 */
[----:B------:R-:W-:Y:S01]  /*8c50*/  LOP3.LUT R86, R86, R87, RZ, 0x3c, !PT ;  /* 0x0000005756567212 */ /* 0x000fe200078e3cff */
[----:B------:R-:W-:Y:S01]  /*8c60*/  IMAD.X R87, RZ, RZ, R39, P2 ;  /* 0x000000ffff577224 */ /* 0x000fe200010e0627 */
[----:B------:R-:W-:-:S02]  /*8c70*/  LOP3.LUT R94, R95, 0x380, RZ, 0xc0, !PT ;  /* 0x000003805f5e7812 */ /* 0x000fc400078ec0ff */
[----:B------:R-:W-:Y:S02]  /*8c80*/  SHF.R.U64 R42, R42, 0x3, RZ ;  /* 0x000000032a2a7819 */ /* 0x000fe400000012ff */
[----:B------:R-:W-:Y:S02]  /*8c90*/  SHF.R.U64 R66, R66, 0x3, RZ ;  /* 0x0000000342427819 */ /* 0x000fe400000012ff */
[C---:B------:R-:W-:Y:S02]  /*8ca0*/  IADD3 R99, P5, R38.reuse, 0x20, RZ ;  /* 0x0000002026637810 */ /* 0x040fe40007fbe0ff */
[----:B------:R-:W-:Y:S02]  /*8cb0*/  IADD3 R51, P2, R38, 0x60, RZ ;  /* 0x0000006026337810 */ /* 0x000fe40007f5e0ff */
[----:B------:R-:W-:Y:S02]  /*8cc0*/  LOP3.LUT R46, R47, 0x380, RZ, 0xc0, !PT ;  /* 0x000003802f2e7812 */ /* 0x000fe400078ec0ff */
[----:B------:R-:W-:-:S02]  /*8cd0*/  SHF.R.U64 R94, R94, 0x3, RZ ;  /* 0x000000035e5e7819 */ /* 0x000fc400000012ff */
[----:B------:R-:W-:Y:S02]  /*8ce0*/  LOP3.LUT R42, R42, R43, RZ, 0x3c, !PT ;  /* 0x0000002b2a2a7212 */ /* 0x000fe400078e3cff */
[----:B------:R-:W-:Y:S02]  /*8cf0*/  LOP3.LUT R43, R38, 0x380, RZ, 0xc0, !PT ;  /* 0x00000380262b7812 */ /* 0x000fe400078ec0ff */
[----:B------:R-:W-:Y:S01]  /*8d00*/  LOP3.LUT R66, R66, R67, RZ, 0x3c, !PT ;  /* 0x0000004342427212 */ /* 0x000fe200078e3cff */
[----:B------:R-:W-:Y:S01]  /*8d10*/  IMAD.X R67, RZ, RZ, R39, P1 ;  /* 0x000000ffff437224 */ /* 0x000fe200008e0627 */
[----:B------:R-:W-:Y:S02]  /*8d20*/  LOP3.LUT R98, R99, 0x380, RZ, 0xc0, !PT ;  /* 0x0000038063627812 */ /* 0x000fe400078ec0ff */
[----:B------:R-:W-:Y:S02]  /*8d30*/  LOP3.LUT R50, R51, 0x380, RZ, 0xc0, !PT ;  /* 0x0000038033327812 */ /* 0x000fe400078ec0ff */
[----:B------:R-:W-:-:S02]  /*8d40*/  SHF.R.U64 R46, R46, 0x3, RZ ;  /* 0x000000032e2e7819 */ /* 0x000fc400000012ff */
[----:B------:R-:W-:Y:S02]  /*8d50*/  IADD3 R91, P1, R38, 0x4040, RZ ;  /* 0x00004040265b7810 */ /* 0x000fe40007f3e0ff */
[----:B------:R-:W-:Y:S01]  /*8d60*/  LOP3.LUT R94, R94, R95, RZ, 0x3c, !PT ;  /* 0x0000005f5e5e7212 */ /* 0x000fe200078e3cff */
[----:B------:R-:W-:Y:S01]  /*8d70*/  IMAD.X R95, RZ, RZ, R39, P6 ;  /* 0x000000ffff5f7224 */ /* 0x000fe200030e0627 */
[----:B------:R-:W-:Y:S02]  /*8d80*/  SEL R123, R126, R127, P0 ;  /* 0x0000007f7e7b7207 */ /* 0x000fe40000000000 */
[----:B------:R-:W-:Y:S02]  /*8d90*/  SHF.R.U64 R43, R43, 0x3, RZ ;  /* 0x000000032b2b7819 */ /* 0x000fe400000012ff */
[----:B------:R-:W-:Y:S02]  /*8da0*/  SEL R126, R127, R126, P0 ;  /* 0x0000007e7f7e7207 */ /* 0x000fe40000000000 */
[----:B------:R-:W-:-:S02]  /*8db0*/  SHF.R.U64 R98, R98, 0x3, RZ ;  /* 0x0000000362627819 */ /* 0x000fc400000012ff */
[----:B------:R-:W-:Y:S02]  /*8dc0*/  SHF.R.U64 R50, R50, 0x3, RZ ;  /* 0x0000000332327819 */ /* 0x000fe400000012ff */
[----:B------:R-:W-:Y:S02]  /*8dd0*/  SEL R127, R130, R131, P0 ;  /* 0x00000083827f7207 */ /* 0x000fe40000000000 */
[----:B------:R-:W-:Y:S01]  /*8de0*/  LOP3.LUT R46, R46, R47, RZ, 0x3c, !PT ;  /* 0x0000002f2e2e7212 */ /* 0x000fe200078e3cff */
[----:B------:R-:W-:Y:S01]  /*8df0*/  IMAD.X R47, RZ, RZ, R39, P3 ;  /* 0x000000ffff2f7224 */ /* 0x000fe200018e0627 */
[----:B------:R-:W-:Y:S02]  /*8e00*/  SEL R130, R131, R130, P0 ;  /* 0x0000008283827207 */ /* 0x000fe40000000000 */
[----:B------:R-:W-:Y:S02]  /*8e10*/  LOP3.LUT R90, R91, 0x380, RZ, 0xc0, !PT ;  /* 0x000003805b5a7812 */ /* 0x000fe400078ec0ff */
[----:B------:R-:W-:-:S02]  /*8e20*/  SEL R131, R134, R135, P0 ;  /* 0x0000008786837207 */ /* 0x000fc40000000000 */
[----:B------:R-:W-:Y:S01]  /*8e30*/  LOP3.LUT R38, R43, R38, RZ, 0x3c, !PT ;  /* 0x000000262b267212 */ /* 0x000fe200078e3cff */
[--C-:B------:R-:W-:Y:S01]  /*8e40*/  IMAD.X R43, RZ, RZ, R39.reuse, P4 ;  /* 0x000000ffff2b7224 */ /* 0x100fe200020e0627 */
[----:B------:R-:W-:Y:S02]  /*8e50*/  SEL R134, R135, R134, P0 ;  /* 0x0000008687867207 */ /* 0x000fe40000000000 */
[----:B------:R-:W-:Y:S01]  /*8e60*/  LOP3.LUT R98, R98, R99, RZ, 0x3c, !PT ;  /* 0x0000006362627212 */ /* 0x000fe200078e3cff */
[--C-:B------:R-:W-:Y:S01]  /*8e70*/  IMAD.X R99, RZ, RZ, R39.reuse, P5 ;  /* 0x000000ffff637224 */ /* 0x100fe200028e0627 */
[----:B------:R-:W-:Y:S01]  /*8e80*/  LOP3.LUT R50, R50, R51, RZ, 0x3c, !PT ;  /* 0x0000003332327212 */ /* 0x000fe200078e3cff */
[----:B------:R-:W-:Y:S01]  /*8e90*/  IMAD.X R51, RZ, RZ, R39, P2 ;  /* 0x000000ffff337224 */ /* 0x000fe200010e0627 */
[----:B------:R-:W-:Y:S02]  /*8ea0*/  MOV R175, R94 ;  /* 0x0000005e00af7202 */ /* 0x000fe40000000f00 */
[----:B------:R-:W-:-:S02]  /*8eb0*/  SEL R135, R138, R139, P0 ;  /* 0x0000008b8a877207 */ /* 0x000fc40000000000 */
[----:B----4-:R-:W-:Y:S02]  /*8ec0*/  LOP3.LUT R95, R4, 0x2, RZ, 0x3c, !PT ;  /* 0x00000002045f7812 */ /* 0x010fe400078e3cff */
[----:B------:R-:W-:Y:S02]  /*8ed0*/  SHF.R.U64 R90, R90, 0x3, RZ ;  /* 0x000000035a5a7819 */ /* 0x000fe400000012ff */
[----:B------:R-:W-:Y:S02]  /*8ee0*/  SEL R168, R142, R143, P0 ;  /* 0x0000008f8ea87207 */ /* 0x000fe40000000000 */
[----:B------:R-:W-:Y:S02]  /*8ef0*/  MOV R173, R46 ;  /* 0x0000002e00ad7202 */ /* 0x000fe40000000f00 */
[----:B------:R-:W-:Y:S01]  /*8f00*/  SEL R138, R139, R138, P0 ;  /* 0x0000008a8b8a7207 */ /* 0x000fe20000000000 */
[----:B------:R-:W-:Y:S01]  /*8f10*/  SHFL.IDX PT, R47, R10, R4, 0x1c1f ;  /* 0x001c1f040a2f7589 */ /* 0x000fe200000e0000 */
[----:B------:R-:W-:-:S02]  /*8f20*/  SEL R142, R143, R142, P0 ;  /* 0x0000008e8f8e7207 */ /* 0x000fc40000000000 */
[----:B------:R-:W-:Y:S01]  /*8f30*/  MOV R185, R54 ;  /* 0x0000003600b97202 */ /* 0x000fe20000000f00 */
[----:B------:R-:W-:Y:S01]  /*8f40*/  SHFL.IDX PT, R10, R41, R4, 0x1c1f ;  /* 0x001c1f04290a7589 */ /* 0x000fe200000e0000 */
[----:B------:R-:W-:Y:S02]  /*8f50*/  MOV R183, R62 ;  /* 0x0000003e00b77202 */ /* 0x000fe40000000f00 */
[----:B------:R-:W-:Y:S01]  /*8f60*/  MOV R179, R78 ;  /* 0x0000004e00b37202 */ /* 0x000fe20000000f00 */
[----:B------:R-:W-:Y:S01]  /*8f70*/  SHFL.IDX PT, R55, R6, R4, 0x1c1f ;  /* 0x001c1f0406377589 */ /* 0x000fe200000e0000 */
[----:B------:R-:W-:Y:S02]  /*8f80*/  SEL R143, R150, R151, P0 ;  /* 0x00000097968f7207 */ /* 0x000fe40000000000 */
[----:B------:R-:W-:Y:S01]  /*8f90*/  SEL R139, R151, R150, P0 ;  /* 0x00000096978b7207 */ /* 0x000fe20000000000 */
[----:B------:R-:W-:Y:S01]  /*8fa0*/  SHFL.IDX PT, R62, R154, R4, 0x1c1f ;  /* 0x001c1f049a3e7589 */ /* 0x000fe200000e0000 */
[----:B------:R-:W-:-:S02]  /*8fb0*/  MOV R180, R74 ;  /* 0x0000004a00b47202 */ /* 0x000fc40000000f00 */
[----:B------:R-:W-:Y:S01]  /*8fc0*/  MOV R178, R82 ;  /* 0x0000005200b27202 */ /* 0x000fe20000000f00 */
[----:B------:R-:W-:Y:S01]  /*8fd0*/  SHFL.IDX PT, R6, R61, R4, 0x1c1f ;  /* 0x001c1f043d067589 */ /* 0x000fe200000e0000 */
[----:B------:R-:W-:Y:S02]  /*8fe0*/  MOV R78, R42 ;  /* 0x0000002a004e7202 */ /* 0x000fe40000000f00 */
[----:B------:R-:W-:Y:S01]  /*8ff0*/  LOP3.LUT R90, R90, R91, RZ, 0x3c, !PT ;  /* 0x0000005b5a5a7212 */ /* 0x000fe200078e3cff */
[----:B------:R-:W-:Y:S01]  /*9000*/  SHFL.IDX PT, R43, R12, R4, 0x1c1f ;  /* 0x001c1f040c2b7589 */ /* 0x000fe200000e0000 */
[----:B------:R-:W-:Y:S01]  /*9010*/  MOV R75, R98 ;  /* 0x00000062004b7202 */ /* 0x000fe20000000f00 */
[----:B------:R-:W-:Y:S01]  /*9020*/  IMAD.X R91, RZ, RZ, R39, P1 ;  /* 0x000000ffff5b7224 */ /* 0x000fe200008e0627 */
[----:B------:R-:W-:Y:S01]  /*9030*/  MOV R172, R50 ;  /* 0x0000003200ac7202 */ /* 0x000fe20000000f00 */
[----:B------:R-:W-:Y:S01]  /*9040*/  SHFL.IDX PT, R150, R76, R4, 0x1c1f ;  /* 0x001c1f044c967589 */ /* 0x000fe200000e0000 */
[----:B------:R-:W-:-:S03]  /*9050*/  MOV R68, R38 ;  /* 0x0000002600447202 */ /* 0x000fc60000000f00 */
[----:B------:R-:W-:Y:S01]  /*9060*/  SHFL.IDX PT, R41, R146, R4, 0x1c1f ;  /* 0x001c1f0492297589 */ /* 0x000fe200000e0000 */
[----:B------:R-:W-:-:S03]  /*9070*/  MOV R182, R66 ;  /* 0x0000004200b67202 */ /* 0x000fc60000000f00 */
[----:B------:R-:W-:Y:S04]  /*9080*/  SHFL.IDX PT, R154, R135, R4, 0x1c1f ;  /* 0x001c1f04879a7589 */ /* 0x000fe800000e0000 */
[----:B------:R-:W-:Y:S01]  /*9090*/  SHFL.IDX PT, R82, R73, R95, 0x1c1f ;  /* 0x001c1f5f49527589 */ /* 0x000fe200000e0000 */
[----:B------:R-:W-:-:S03]  /*90a0*/  MOV R184, R58 ;  /* 0x0000003a00b87202 */ /* 0x000fc60000000f00 */
        /* <DEDUP_REMOVED lines=20> */
[----:B------:R-:W0:Y:S01]  /*91f0*/  SHFL.IDX PT, R127, R34, R95, 0x1c1f ;  /* 0x001c1f5f227f7589 */ /* 0x000e2200000e0000 */
        /* <DEDUP_REMOVED lines=8> */
[----:B------:R-:W1:Y:S04]  /*9280*/  SHFL.IDX PT, R100, R31, R95, 0x1c1f ;  /* 0x001c1f5f1f647589 */ /* 0x000e6800000e0000 */
[----:B------:R-:W2:Y:S04]  /*9290*/  SHFL.IDX PT, R105, R105, R95, 0x1c1f ;  /* 0x001c1f5f69697589 */ /* 0x000ea800000e0000 */
[----:B------:R-:W4:Y:S01]  /*92a0*/  SHFL.IDX PT, R103, R121, R95, 0x1c1f ;  /* 0x001c1f5f79677589 */ /* 0x000f2200000e0000 */
[----:B------:R-:W-:-:S03]  /*92b0*/  MOV R181, R70 ;  /* 0x0000004600b57202 */ /* 0x000fc60000000f00 */
[----:B------:R-:W5:Y:S01]  /*92c0*/  SHFL.IDX PT, R51, R8, R4, 0x1c1f ;  /* 0x001c1f0408337589 */ /* 0x000f6200000e0000 */
[----:B------:R-:W-:-:S03]  /*92d0*/  MOV R177, R86 ;  /* 0x0000005600b17202 */ /* 0x000fc60000000f00 */
[----:B------:R-:W-:Y:S04]  /*92e0*/  SHFL.IDX PT, R109, R109, R4, 0x1c1f ;  /* 0x001c1f046d6d7589 */ /* 0x000fe800000e0000 */
[----:B------:R-:W-:Y:S04]  /*92f0*/  SHFL.IDX PT, R13, R115, R4, 0x1c1f ;  /* 0x001c1f04730d7589 */ /* 0x000fe800000e0000 */
[----:B------:R-:W-:Y:S04]  /*9300*/  SHFL.IDX PT, R66, R123, R4, 0x1c1f ;  /* 0x001c1f047b427589 */ /* 0x000fe800000e0000 */
[----:B------:R-:W-:Y:S04]  /*9310*/  SHFL.IDX PT, R107, R56, R95, 0x1c1f ;  /* 0x001c1f5f386b7589 */ /* 0x000fe800000e0000 */
[----:B------:R-:W-:Y:S04]  /*9320*/  SHFL.IDX PT, R99, R64, R95, 0x1c1f ;  /* 0x001c1f5f40637589 */ /* 0x000fe800000e0000 */
[----:B------:R-:W3:Y:S04]  /*9330*/  SHFL.IDX PT, R119, R35, R95, 0x1c1f ;  /* 0x001c1f5f23777589 */ /* 0x000ee800000e0000 */
[----:B------:R-:W3:Y:S04]  /*9340*/  SHFL.IDX PT, R92, R129, R95, 0x1c1f ;  /* 0x001c1f5f815c7589 */ /* 0x000ee800000e0000 */
        /* <DEDUP_REMOVED lines=11> */
[----:B------:R-:W3:Y:S04]  /*9400*/  SHFL.IDX PT, R139, R139, R95, 0x1c1f ;  /* 0x001c1f5f8b8b7589 */ /* 0x000ee800000e0000 */
[----:B------:R-:W-:Y:S04]  /*9410*/  SHFL.IDX PT, R38, R20, R4, 0x1c1f ;  /* 0x001c1f0414267589 */ /* 0x000fe800000e0000 */
[----:B------:R-:W-:Y:S04]  /*9420*/  SHFL.IDX PT, R25, R25, R4, 0x1c1f ;  /* 0x001c1f0419197589 */ /* 0x000fe800000e0000 */
[----:B------:R-:W-:Y:S04]  /*9430*/  SHFL.IDX PT, R33, R33, R4, 0x1c1f ;  /* 0x001c1f0421217589 */ /* 0x000fe800000e0000 */
[----:B------:R-:W-:Y:S04]  /*9440*/  SHFL.IDX PT, R153, R153, R4, 0x1c1f ;  /* 0x001c1f0499997589 */ /* 0x000fe800000e0000 */
[----:B------:R-:W-:Y:S04]  /*9450*/  SHFL.IDX PT, R167, R167, R4, 0x1c1f ;  /* 0x001c1f04a7a77589 */ /* 0x000fe800000e0000 */
[----:B------:R-:W3:Y:S04]  /*9460*/  SHFL.IDX PT, R169, R169, R95, 0x1c1f ;  /* 0x001c1f5fa9a97589 */ /* 0x000ee800000e0000 */
[----:B------:R-:W3:Y:S04]  /*9470*/  SHFL.IDX PT, R63, R52, R95, 0x1c1f ;  /* 0x001c1f5f343f7589 */ /* 0x000ee800000e0000 */
[----:B------:R-:W3:Y:S04]  /*9480*/  SHFL.IDX PT, R56, R69, R95, 0x1c1f ;  /* 0x001c1f5f45387589 */ /* 0x000ee800000e0000 */
[----:B------:R-:W-:Y:S04]  /*9490*/  SHFL.IDX PT, R40, R96, R95, 0x1c1f ;  /* 0x001c1f5f60287589 */ /* 0x000fe800000e0000 */
[----:B------:R-:W3:Y:S04]  /*94a0*/  SHFL.IDX PT, R80, R145, R95, 0x1c1f ;  /* 0x001c1f5f91507589 */ /* 0x000ee800000e0000 */
[----:B------:R-:W3:Y:S04]  /*94b0*/  SHFL.IDX PT, R31, R102, R95, 0x1c1f ;  /* 0x001c1f5f661f7589 */ /* 0x000ee800000e0000 */
[----:B------:R-:W3:Y:S04]  /*94c0*/  SHFL.IDX PT, R30, R106, R95, 0x1c1f ;  /* 0x001c1f5f6a1e7589 */ /* 0x000ee800000e0000 */
[----:B------:R-:W-:Y:S04]  /*94d0*/  SHFL.IDX PT, R28, R28, R4, 0x1c1f ;  /* 0x001c1f041c1c7589 */ /* 0x000fe800000e0000 */
[----:B------:R-:W-:Y:S04]  /*94e0*/  SHFL.IDX PT, R37, R37, R4, 0x1c1f ;  /* 0x001c1f0425257589 */ /* 0x000fe800000e0000 */
[----:B------:R-:W-:Y:S04]  /*94f0*/  SHFL.IDX PT, R8, R49, R4, 0x1c1f ;  /* 0x001c1f0431087589 */ /* 0x000fe800000e0000 */
[----:B------:R-:W-:Y:S04]  /*9500*/  SHFL.IDX PT, R5, R72, R4, 0x1c1f ;  /* 0x001c1f0448057589 */ /* 0x000fe800000e0000 */
[----:B------:R-:W-:Y:S04]  /*9510*/  SHFL.IDX PT, R159, R159, R4, 0x1c1f ;  /* 0x001c1f049f9f7589 */ /* 0x000fe800000e0000 */
[----:B------:R-:W3:Y:S04]  /*9520*/  SHFL.IDX PT, R170, R170, R95, 0x1c1f ;  /* 0x001c1f5faaaa7589 */ /* 0x000ee800000e0000 */
[----:B------:R-:W-:Y:S04]  /*9530*/  SHFL.IDX PT, R48, R85, R95, 0x1c1f ;  /* 0x001c1f5f55307589 */ /* 0x000fe800000e0000 */
[----:B------:R-:W3:Y:S04]  /*9540*/  SHFL.IDX PT, R35, R147, R95, 0x1c1f ;  /* 0x001c1f5f93237589 */ /* 0x000ee800000e0000 */
        /* <DEDUP_REMOVED lines=22> */
[----:B------:R-:W3:Y:S04]  /*96b0*/  SHFL.IDX PT, R67, R120, R95, 0x1c1f ;  /* 0x001c1f5f78437589 */ /* 0x000ee800000e0000 */
[----:B------:R0:W-:Y:S04]  /*96c0*/  SHFL.IDX PT, R4, R128, R95, 0x1c1f ;  /* 0x001c1f5f80047589 */ /* 0x0001e800000e0000 */
[----:B------:R-:W3:Y:S04]  /*96d0*/  SHFL.IDX PT, R89, R122, R95, 0x1c1f ;  /* 0x001c1f5f7a597589 */ /* 0x000ee800000e0000 */
[----:B------:R-:W3:Y:S04]  /*96e0*/  SHFL.IDX PT, R79, R126, R95, 0x1c1f ;  /* 0x001c1f5f7e4f7589 */ /* 0x000ee800000e0000 */
[----:B------:R-:W3:Y:S04]  /*96f0*/  SHFL.IDX PT, R52, R77, R95, 0x1c1f ;  /* 0x001c1f5f4d347589 */ /* 0x000ee800000e0000 */
[----:B------:R-:W3:Y:S04]  /*9700*/  SHFL.IDX PT, R88, R88, R95, 0x1c1f ;  /* 0x001c1f5f58587589 */ /* 0x000ee800000e0000 */
[----:B------:R-:W3:Y:S04]  /*9710*/  SHFL.IDX PT, R27, R116, R95, 0x1c1f ;  /* 0x001c1f5f741b7589 */ /* 0x000ee800000e0000 */
[----:B------:R-:W3:Y:S04]  /*9720*/  SHFL.IDX PT, R69, R132, R95, 0x1c1f ;  /* 0x001c1f5f84457589 */ /* 0x000ee800000e0000 */
[----:B------:R-:W3:Y:S04]  /*9730*/  SHFL.IDX PT, R96, R113, R95, 0x1c1f ;  /* 0x001c1f5f71607589 */ /* 0x000ee800000e0000 */
[----:B------:R1:W3:Y:S04]  /*9740*/  SHFL.IDX PT, R94, R137, R95, 0x1c1f ;  /* 0x001c1f5f895e7589 */ /* 0x0002e800000e0000 */
[----:B------:R-:W3:Y:S04]  /*9750*/  SHFL.IDX PT, R147, R130, R95, 0x1c1f ;  /* 0x001c1f5f82937589 */ /* 0x000ee800000e0000 */
[----:B------:R2:W3:Y:S01]  /*9760*/  SHFL.IDX PT, R74, R134, R95, 0x1c1f ;  /* 0x001c1f5f864a7589 */ /* 0x0004e200000e0000 */
[----:B0-----:R-:W-:-:S03]  /*9770*/  SEL R128, R93, R127, P0 ;  /* 0x0000007f5d807207 */ /* 0x001fc60000000000 */
[----:B------:R0:W-:Y:S01]  /*9780*/  SHFL.IDX PT, R151, R136, R95, 0x1c1f ;  /* 0x001c1f5f88977589 */ /* 0x0001e200000e0000 */
[----:B-1----:R-:W-:Y:S02]  /*9790*/  SEL R137, R57, R104, P0 ;  /* 0x0000006839897207 */ /* 0x002fe40000000000 */
[----:B------:R-:W-:Y:S01]  /*97a0*/  SEL R126, R127, R93, P0 ;  /* 0x0000005d7f7e7207 */ /* 0x000fe20000000000 */
[----:B------:R-:W1:Y:S01]  /*97b0*/  SHFL.IDX PT, R152, R152, R95, 0x1c1f ;  /* 0x001c1f5f98987589 */ /* 0x000e6200000e0000 */
[----:B--2---:R-:W-:Y:S02]  /*97c0*/  SEL R134, R135, R61, P0 ;  /* 0x0000003d87867207 */ /* 0x004fe40000000000 */
[----:B------:R-:W-:Y:S02]  /*97d0*/  SEL R129, R97, R100, P0 ;  /* 0x0000006461817207 */ /* 0x000fe40000000000 */
[----:B0-----:R-:W-:Y:S02]  /*97e0*/  SEL R136, R61, R135, P0 ;  /* 0x000000873d887207 */ /* 0x001fe40000000000 */
[----:B------:R-:W-:Y:S01]  /*97f0*/  SEL R135, R104, R57, P0 ;  /* 0x0000003968877207 */ /* 0x000fe20000000000 */
[----:B------:R0:W2:Y:S01]  /*9800*/  SHFL.IDX PT, R77, R140, R95, 0x1c1f ;  /* 0x001c1f5f8c4d7589 */ /* 0x0000a200000e0000 */
[----:B------:R-:W-:-:S02]  /*9810*/  SEL R127, R100, R97, P0 ;  /* 0x00000061647f7207 */ /* 0x000fc40000000000 */
[----:B------:R-:W-:Y:S01]  /*9820*/  SEL R112, R53, R105, P0 ;  /* 0x0000006935707207 */ /* 0x000fe20000000000 */
[----:B------:R-:W-:Y:S01]  /*9830*/  SHFL.IDX PT, R91, R114, R95, 0x1c1f ;  /* 0x001c1f5f725b7589 */ /* 0x000fe200000e0000 */
[----:B------:R-:W-:Y:S02]  /*9840*/  SEL R110, R105, R53, P0 ;  /* 0x00000035696e7207 */ /* 0x000fe40000000000 */
[----:B----4-:R-:W-:Y:S01]  /*9850*/  SEL R104, R45, R103, P0 ;  /* 0x000000672d687207 */ /* 0x010fe20000000000 */
[----:B------:R4:W-:Y:S01]  /*9860*/  SHFL.IDX PT, R155, R138, R95, 0x1c1f ;  /* 0x001c1f5f8a9b7589 */ /* 0x0009e200000e0000 */
[----:B------:R-:W-:Y:S02]  /*9870*/  SEL R102, R103, R45, P0 ;  /* 0x0000002d67667207 */ /* 0x000fe40000000000 */
[----:B-----5:R-:W-:Y:S01]  /*9880*/  SEL R133, R51, R83, P0 ;  /* 0x0000005333857207 */ /* 0x020fe20000000000 */
[----:B------:R-:W-:Y:S01]  /*9890*/  SHFL.IDX PT, R85, R148, R95, 0x1c1f ;  /* 0x001c1f5f94557589 */ /* 0x000fe200000e0000 */
[----:B------:R-:W-:-:S02]  /*98a0*/  SEL R131, R83, R51, P0 ;  /* 0x0000003353837207 */ /* 0x000fc40000000000 */
[----:B---3--:R-:W-:Y:S01]  /*98b0*/  SEL R120, R109, R119, P0 ;  /* 0x000000776d787207 */ /* 0x008fe20000000000 */
[----:B------:R-:W-:Y:S01]  /*98c0*/  SHFL.IDX PT, R144, R144, R95, 0x1c1f ;  /* 0x001c1f5f90907589 */ /* 0x000fe200000e0000 */
[----:B------:R-:W-:Y:S02]  /*98d0*/  SEL R118, R119, R109, P0 ;  /* 0x0000006d77767207 */ /* 0x000fe40000000000 */
[----:B------:R-:W-:Y:S01]  /*98e0*/  SEL R108, R42, R107, P0 ;  /* 0x0000006b2a6c7207 */ /* 0x000fe20000000000 */
[----:B------:R-:W3:Y:S01]  /*98f0*/  SHFL.IDX PT, R156, R156, R95, 0x1c1f ;  /* 0x001c1f5f9c9c7589 */ /* 0x000ee200000e0000 */
[----:B------:R-:W-:Y:S02]  /*9900*/  SEL R106, R107, R42, P0 ;  /* 0x0000002a6b6a7207 */ /* 0x000fe40000000000 */
[----:B------:R-:W-:Y:S01]  /*9910*/  SEL R105, R41, R92, P0 ;  /* 0x0000005c29697207 */ /* 0x000fe20000000000 */
[----:B------:R-:W-:Y:S01]  /*9920*/  SHFL.IDX PT, R161, R161, R95, 0x1c1f ;  /* 0x001c1f5fa1a17589 */ /* 0x000fe200000e0000 */
[----:B------:R-:W-:-:S02]  /*9930*/  SEL R103, R92, R41, P0 ;  /* 0x000000295c677207 */ /* 0x000fc40000000000 */
[----:B------:R-:W-:Y:S01]  /*9940*/  SEL R100, R98, R99, P0 ;  /* 0x0000006362647207 */ /* 0x000fe20000000000 */
[----:B------:R-:W5:Y:S01]  /*9950*/  SHFL.IDX PT, R158, R158, R95, 0x1c1f ;  /* 0x001c1f5f9e9e7589 */ /* 0x000f6200000e0000 */
[----:B------:R-:W-:Y:S02]  /*9960*/  SEL R145, R143, R139, P0 ;  /* 0x0000008b8f917207 */ /* 0x000fe40000000000 */
[----:B0-----:R-:W-:Y:S01]  /*9970*/  SEL R140, R58, R171, P0 ;  /* 0x000000ab3a8c7207 */ /* 0x001fe20000000000 */
[----:B------:R-:W0:Y:S01]  /*9980*/  SHFL.IDX PT, R163, R163, R95, 0x1c1f ;  /* 0x001c1f5fa3a37589 */ /* 0x000e2200000e0000 */
[----:B----4-:R-:W-:Y:S02]  /*9990*/  SEL R138, R171, R58, P0 ;  /* 0x0000003aab8a7207 */ /* 0x010fe40000000000 */
[----:B------:R-:W-:Y:S01]  /*99a0*/  SEL R121, R117, R101, P0 ;  /* 0x0000006575797207 */ /* 0x000fe20000000000 */
[----:B------:R-:W4:Y:S01]  /*99b0*/  SHFL.IDX PT, R142, R142, R95, 0x1c1f ;  /* 0x001c1f5f8e8e7589 */ /* 0x000f2200000e0000 */
[----:B------:R-:W-:-:S02]  /*99c0*/  SEL R119, R101, R117, P0 ;  /* 0x0000007565777207 */ /* 0x000fc40000000000 */
[----:B------:R-:W-:Y:S01]  /*99d0*/  SEL R116, R46, R115, P0 ;  /* 0x000000732e747207 */ /* 0x000fe20000000000 */
[----:B------:R1:W4:Y:S01]  /*99e0*/  SHFL.IDX PT, R86, R174, R95, 0x1c1f ;  /* 0x001c1f5fae567589 */ /* 0x00032200000e0000 */
        /* <DEDUP_REMOVED lines=15> */
[----:B-1----:R-:W-:Y:S02]  /*9ae0*/  SEL R95, R80, R153, P0 ;  /* 0x00000099505f7207 */ /* 0x002fe40000000000 */
        /* <DEDUP_REMOVED lines=43> */
[----:B------:R-:W-:Y:S02]  /*9da0*/  F2FP.BF16.F32.PACK_AB R64, R141, R140 ;  /* 0x0000008c8d40723e */ /* 0x000fe400000010ff */
[----:B------:R-:W-:Y:S02]  /*9db0*/  F2FP.BF16.F32.PACK_AB R65, R137, R136 ;  /* 0x000000888941723e */ /* 0x000fe400000010ff */
[----:B------:R-:W-:Y:S02]  /*9dc0*/  F2FP.BF16.F32.PACK_AB R66, R139, R138 ;  /* 0x0000008a8b42723e */ /* 0x000fe400000010ff */
[----:B------:R-:W-:Y:S02]  /*9dd0*/  F2FP.BF16.F32.PACK_AB R67, R135, R134 ;  /* 0x000000868743723e */ /* 0x000fe400000010ff */
[----:B------:R-:W-:Y:S02]  /*9de0*/  SEL R52, R29, R88, P0 ;  /* 0x000000581d347207 */ /* 0x000fe40000000000 */
[----:B------:R-:W-:-:S02]  /*9df0*/  SEL R50, R88, R29, P0 ;  /* 0x0000001d58327207 */ /* 0x000fc40000000000 */
[----:B------:R-:W-:Y:S02]  /*9e00*/  SEL R29, R7, R27, P0 ;  /* 0x0000001b071d7207 */ /* 0x000fe40000000000 */
[----:B------:R-:W-:Y:S01]  /*9e10*/  SEL R27, R27, R7, P0 ;  /* 0x000000071b1b7207 */ /* 0x000fe20000000000 */
[----:B------:R1:W-:Y:S01]  /*9e20*/  STSM.16.M88.4 [R68], R64 ;  /* 0x0000004044007844 */ /* 0x0003e20000000200 */
[----:B------:R-:W-:Y:S02]  /*9e30*/  SEL R7, R5, R69, P0 ;  /* 0x0000004505077207 */ /* 0x000fe40000000000 */
[----:B------:R-:W-:Y:S02]  /*9e40*/  SEL R5, R69, R5, P0 ;  /* 0x0000000545057207 */ /* 0x000fe40000000000 */
[----:B------:R-:W-:Y:S02]  /*9e50*/  F2FP.BF16.F32.PACK_AB R69, R129, R128 ;  /* 0x000000808145723e */ /* 0x000fe400000010ff */
[----:B------:R-:W-:-:S02]  /*9e60*/  F2FP.BF16.F32.PACK_AB R70, R131, R130 ;  /* 0x000000828346723e */ /* 0x000fc400000010ff */
[----:B------:R-:W-:Y:S02]  /*9e70*/  F2FP.BF16.F32.PACK_AB R71, R127, R126 ;  /* 0x0000007e7f47723e */ /* 0x000fe400000010ff */
[----:B------:R-:W-:Y:S02]  /*9e80*/  SEL R125, R47, R81, P0 ;  /* 0x000000512f7d7207 */ /* 0x000fe40000000000 */
[----:B------:R-:W-:Y:S02]  /*9e90*/  SEL R123, R81, R47, P0 ;  /* 0x0000002f517b7207 */ /* 0x000fe40000000000 */
[----:B-1----:R-:W-:Y:S02]  /*9ea0*/  F2FP.BF16.F32.PACK_AB R68, R133, R132 ;  /* 0x000000848544723e */ /* 0x002fe400000010ff */
[----:B------:R-:W-:Y:S02]  /*9eb0*/  SEL R113, R49, R96, P0 ;  /* 0x0000006031717207 */ /* 0x000fe40000000000 */
[----:B------:R-:W-:-:S02]  /*9ec0*/  SEL R111, R96, R49, P0 ;  /* 0x00000031606f7207 */ /* 0x000fc40000000000 */
[----:B------:R-:W-:Y:S02]  /*9ed0*/  SEL R96, R149, R94, P0 ;  /* 0x0000005e95607207 */ /* 0x000fe40000000000 */
[----:B------:R-:W-:Y:S01]  /*9ee0*/  SEL R148, R146, R147, P0 ;  /* 0x0000009392947207 */ /* 0x000fe20000000000 */
[----:B------:R1:W-:Y:S01]  /*9ef0*/  STSM.16.M88.4 [R75], R68 ;  /* 0x000000444b007844 */ /* 0x0003e20000000200 */
[----:B------:R-:W-:Y:S02]  /*9f00*/  SEL R94, R94, R149, P0 ;  /* 0x000000955e5e7207 */ /* 0x000fe40000000000 */
[----:B------:R-:W-:Y:S02]  /*9f10*/  SEL R146, R147, R146, P0 ;  /* 0x0000009293927207 */ /* 0x000fe40000000000 */
[----:B------:R-:W-:Y:S02]  /*9f20*/  SEL R149, R72, R74, P0 ;  /* 0x0000004a48957207 */ /* 0x000fe40000000000 */
[----:B------:R-:W-:-:S02]  /*9f30*/  SEL R147, R74, R72, P0 ;  /* 0x000000484a937207 */ /* 0x000fc40000000000 */
[----:B------:R-:W-:Y:S02]  /*9f40*/  F2FP.BF16.F32.PACK_AB R72, R125, R124 ;  /* 0x0000007c7d48723e */ /* 0x000fe400000010ff */
[----:B------:R-:W-:Y:S02]  /*9f50*/  F2FP.BF16.F32.PACK_AB R73, R121, R120 ;  /* 0x000000787949723e */ /* 0x000fe400000010ff */
[----:B------:R-:W-:Y:S02]  /*9f60*/  F2FP.BF16.F32.PACK_AB R74, R123, R122 ;  /* 0x0000007a7b4a723e */ /* 0x000fe400000010ff */
[----:B-1----:R-:W-:Y:S02]  /*9f70*/  F2FP.BF16.F32.PACK_AB R75, R119, R118 ;  /* 0x00000076774b723e */ /* 0x002fe400000010ff */
[----:B------:R-:W-:Y:S02]  /*9f80*/  SEL R81, R157, R152, P0 ;  /* 0x000000989d517207 */ /* 0x000fe40000000000 */
[----:B------:R-:W-:-:S02]  /*9f90*/  SEL R63, R152, R157, P0 ;  /* 0x0000009d983f7207 */ /* 0x000fc40000000000 */
[----:B------:R-:W-:Y:S01]  /*9fa0*/  SEL R152, R150, R151, P0 ;  /* 0x0000009796987207 */ /* 0x000fe20000000000 */
[----:B------:R1:W-:Y:S01]  /*9fb0*/  STSM.16.M88.4 [R78], R72 ;  /* 0x000000484e007844 */ /* 0x0003e20000000200 */
[----:B------:R-:W-:Y:S02]  /*9fc0*/  SEL R150, R151, R150, P0 ;  /* 0x0000009697967207 */ /* 0x000fe40000000000 */
[----:B--2---:R-:W-:Y:S02]  /*9fd0*/  SEL R153, R76, R77, P0 ;  /* 0x0000004d4c997207 */ /* 0x004fe40000000000 */
[----:B------:R-:W-:Y:S02]  /*9fe0*/  SEL R151, R77, R76, P0 ;  /* 0x0000004c4d977207 */ /* 0x000fe40000000000 */
[----:B------:R-:W-:Y:S02]  /*9ff0*/  F2FP.BF16.F32.PACK_AB R76, R117, R116 ;  /* 0x00000074754c723e */ /* 0x000fe400000010ff */
[----:B------:R-:W-:-:S02]  /*a000*/  F2FP.BF16.F32.PACK_AB R79, R111, R110 ;  /* 0x0000006e6f4f723e */ /* 0x000fc400000010ff */
[----:B------:R-:W-:Y:S02]  /*a010*/  F2FP.BF16.F32.PACK_AB R77, R113, R112 ;  /* 0x00000070714d723e */ /* 0x000fe400000010ff */
[----:B---3--:R-:W-:Y:S02]  /*a020*/  SEL R57, R162, R156, P0 ;  /* 0x0000009ca2397207 */ /* 0x008fe40000000000 */
[----:B-1----:R-:W-:Y:S02]  /*a030*/  F2FP.BF16.F32.PACK_AB R78, R115, R114 ;  /* 0x00000072734e723e */ /* 0x002fe400000010ff */
[----:B------:R-:W-:Y:S02]  /*a040*/  SEL R55, R156, R162, P0 ;  /* 0x000000a29c377207 */ /* 0x000fe40000000000 */
[----:B-----5:R-:W-:Y:S02]  /*a050*/  SEL R48, R164, R158, P0 ;  /* 0x0000009ea4307207 */ /* 0x020fe40000000000 */
[----:B------:R-:W-:-:S02]  /*a060*/  SEL R46, R158, R164, P0 ;  /* 0x000000a49e2e7207 */ /* 0x000fc40000000000 */
[----:B------:R-:W-:Y:S02]  /*a070*/  SEL R49, R165, R161, P0 ;  /* 0x000000a1a5317207 */ /* 0x000fe40000000000 */
[----:B------:R-:W-:Y:S02]  /*a080*/  SEL R47, R161, R165, P0 ;  /* 0x000000a5a12f7207 */ /* 0x000fe40000000000 */
[----:B------:R-:W-:Y:S02]  /*a090*/  SEL R156, R154, R155, P0 ;  /* 0x0000009b9a9c7207 */ /* 0x000fe40000000000 */
[----:B------:R-:W-:Y:S02]  /*a0a0*/  F2FP.BF16.F32.PACK_AB R64, R109, R108 ;  /* 0x0000006c6d40723e */ /* 0x000fe400000010ff */
[----:B------:R-:W-:Y:S02]  /*a0b0*/  F2FP.BF16.F32.PACK_AB R66, R107, R106 ;  /* 0x0000006a6b42723e */ /* 0x000fe400000010ff */
[----:B------:R-:W-:-:S02]  /*a0c0*/  F2FP.BF16.F32.PACK_AB R67, R103, R102 ;  /* 0x000000666743723e */ /* 0x000fc400000010ff */
[----:B------:R-:W-:Y:S01]  /*a0d0*/  F2FP.BF16.F32.PACK_AB R65, R105, R104 ;  /* 0x000000686941723e */ /* 0x000fe200000010ff */
[----:B------:R1:W-:Y:S01]  /*a0e0*/  STSM.16.M88.4 [R172], R76 ;  /* 0x0000004cac007844 */ /* 0x0003e20000000200 */
[----:B0-----:R-:W-:Y:S02]  /*a0f0*/  SEL R40, R166, R163, P0 ;  /* 0x000000a3a6287207 */ /* 0x001fe40000000000 */
[----:B------:R-:W-:Y:S02]  /*a100*/  SEL R38, R163, R166, P0 ;  /* 0x000000a6a3267207 */ /* 0x000fe40000000000 */
[----:B------:R-:W-:Y:S02]  /*a110*/  SEL R154, R155, R154, P0 ;  /* 0x0000009a9b9a7207 */ /* 0x000fe40000000000 */
[----:B------:R-:W-:Y:S02]  /*a120*/  F2FP.BF16.F32.PACK_AB R68, R101, R100 ;  /* 0x000000646544723e */ /* 0x000fe400000010ff */
[----:B------:R-:W-:-:S02]  /*a130*/  F2FP.BF16.F32.PACK_AB R70, R99, R98 ;  /* 0x000000626346723e */ /* 0x000fc400000010ff */
[----:B------:R-:W-:Y:S02]  /*a140*/  F2FP.BF16.F32.PACK_AB R71, R95, R94 ;  /* 0x0000005e5f47723e */ /* 0x000fe400000010ff */
[----:B------:R-:W-:Y:S02]  /*a150*/  F2FP.BF16.F32.PACK_AB R69, R97, R96 ;  /* 0x000000606145723e */ /* 0x000fe400000010ff */
[----:B------:R-:W-:Y:S02]  /*a160*/  SEL R158, R160, R144, P0 ;  /* 0x00000090a09e7207 */ /* 0x000fe40000000000 */
[----:B------:R-:W-:Y:S02]  /*a170*/  SEL R24, R20, R91, P0 ;  /* 0x0000005b14187207 */ /* 0x000fe40000000000 */
[----:B----4-:R-:W-:Y:S02]  /*a180*/  SEL R157, R87, R142, P0 ;  /* 0x0000008e579d7207 */ /* 0x010fe40000000000 */
[----:B------:R-:W-:-:S02]  /*a190*/  SEL R155, R142, R87, P0 ;  /* 0x000000578e9b7207 */ /* 0x000fc40000000000 */
[----:B------:R-:W-:Y:S02]  /*a1a0*/  SEL R160, R144, R160, P0 ;  /* 0x000000a090a07207 */ /* 0x000fe40000000000 */
[----:B------:R-:W-:Y:S02]  /*a1b0*/  F2FP.BF16.F32.PACK_AB R72, R93, R92 ;  /* 0x0000005c5d48723e */ /* 0x000fe400000010ff */
[----:B------:R-:W-:Y:S02]  /*a1c0*/  F2FP.BF16.F32.PACK_AB R74, R83, R82 ;  /* 0x00000052534a723e */ /* 0x000fe400000010ff */
[----:B------:R-:W-:Y:S02]  /*a1d0*/  F2FP.BF16.F32.PACK_AB R75, R63, R62 ;  /* 0x0000003e3f4b723e */ /* 0x000fe400000010ff */
[----:B------:R-:W-:Y:S02]  /*a1e0*/  F2FP.BF16.F32.PACK_AB R73, R81, R80 ;  /* 0x000000505149723e */ /* 0x000fe400000010ff */
[----:B------:R-:W-:-:S02]  /*a1f0*/  SEL R20, R91, R20, P0 ;  /* 0x000000145b147207 */ /* 0x000fc40000000000 */
[----:B------:R-:W-:Y:S02]  /*a200*/  SEL R159, R84, R85, P0 ;  /* 0x00000055549f7207 */ /* 0x000fe40000000000 */
[----:B-1----:R-:W-:Y:S02]  /*a210*/  F2FP.BF16.F32.PACK_AB R76, R61, R60 ;  /* 0x0000003c3d4c723e */ /* 0x002fe400000010ff */
[----:B------:R-:W-:Y:S02]  /*a220*/  F2FP.BF16.F32.PACK_AB R78, R59, R58 ;  /* 0x0000003a3b4e723e */ /* 0x000fe400000010ff */
[----:B------:R-:W-:Y:S02]  /*a230*/  F2FP.BF16.F32.PACK_AB R79, R55, R54 ;  /* 0x00000036374f723e */ /* 0x000fe400000010ff */
[----:B------:R-:W-:Y:S02]  /*a240*/  F2FP.BF16.F32.PACK_AB R77, R57, R56 ;  /* 0x00000038394d723e */ /* 0x000fe400000010ff */
[----:B------:R-:W-:-:S02]  /*a250*/  SEL R161, R85, R84, P0 ;  /* 0x0000005455a17207 */ /* 0x000fc40000000000 */
[----:B------:R-:W-:Y:S02]  /*a260*/  SEL R144, R3, R86, P0 ;  /* 0x0000005603907207 */ /* 0x000fe40000000000 */
[----:B------:R-:W-:Y:S01]  /*a270*/  SEL R142, R86, R3, P0 ;  /* 0x00000003568e7207 */ /* 0x000fe20000000000 */
[----:B------:R0:W-:Y:S01]  /*a280*/  STSM.16.M88.4 [R173], R64 ;  /* 0x00000040ad007844 */ /* 0x0001e20000000200 */
[----:B------:R-:W-:Y:S02]  /*a290*/  F2FP.BF16.F32.PACK_AB R84, R53, R52 ;  /* 0x000000343554723e */ /* 0x000fe400000010ff */
[----:B------:R-:W-:Y:S02]  /*a2a0*/  F2FP.BF16.F32.PACK_AB R86, R51, R50 ;  /* 0x000000323356723e */ /* 0x000fe400000010ff */
[----:B------:R-:W-:Y:S02]  /*a2b0*/  F2FP.BF16.F32.PACK_AB R87, R47, R46 ;  /* 0x0000002e2f57723e */ /* 0x000fe400000010ff */
[----:B------:R-:W-:Y:S01]  /*a2c0*/  F2FP.BF16.F32.PACK_AB R85, R49, R48 ;  /* 0x000000303155723e */ /* 0x000fe200000010ff */
[----:B------:R1:W-:Y:S01]  /*a2d0*/  STSM.16.M88.4 [R175], R68 ;  /* 0x00000044af007844 */ /* 0x0003e20000000200 */
[----:B------:R-:W-:-:S02]  /*a2e0*/  F2FP.BF16.F32.PACK_AB R88, R45, R44 ;  /* 0x0000002c2d58723e */ /* 0x000fc400000010ff */
[----:B------:R-:W-:Y:S02]  /*a2f0*/  F2FP.BF16.F32.PACK_AB R90, R43, R42 ;  /* 0x0000002a2b5a723e */ /* 0x000fe400000010ff */
[----:B------:R-:W-:Y:S02]  /*a300*/  F2FP.BF16.F32.PACK_AB R91, R39, R38 ;  /* 0x00000026275b723e */ /* 0x000fe400000010ff */
[----:B------:R-:W-:Y:S01]  /*a310*/  F2FP.BF16.F32.PACK_AB R89, R41, R40 ;  /* 0x000000282959723e */ /* 0x000fe200000010ff */
[----:B------:R2:W-:Y:S01]  /*a320*/  STSM.16.M88.4 [R176], R72 ;  /* 0x00000048b0007844 */ /* 0x0005e20000000200 */
[----:B0-----:R-:W-:Y:S02]  /*a330*/  F2FP.BF16.F32.PACK_AB R64, R37, R36 ;  /* 0x000000242540723e */ /* 0x001fe400000010ff */
[----:B------:R-:W-:Y:S02]  /*a340*/  F2FP.BF16.F32.PACK_AB R66, R35, R34 ;  /* 0x000000222342723e */ /* 0x000fe400000010ff */
[----:B------:R-:W-:-:S02]  /*a350*/  F2FP.BF16.F32.PACK_AB R67, R31, R30 ;  /* 0x0000001e1f43723e */ /* 0x000fc400000010ff */
[----:B------:R-:W-:Y:S01]  /*a360*/  F2FP.BF16.F32.PACK_AB R65, R33, R32 ;  /* 0x000000202141723e */ /* 0x000fe200000010ff */
[----:B------:R0:W-:Y:S01]  /*a370*/  STSM.16.M88.4 [R177], R76 ;  /* 0x0000004cb1007844 */ /* 0x0001e20000000200 */
[----:B-1----:R-:W-:Y:S02]  /*a380*/  F2FP.BF16.F32.PACK_AB R68, R29, R28 ;  /* 0x0000001c1d44723e */ /* 0x002fe400000010ff */
[----:B------:R-:W-:Y:S02]  /*a390*/  F2FP.BF16.F32.PACK_AB R70, R27, R26 ;  /* 0x0000001a1b46723e */ /* 0x000fe400000010ff */
[----:B------:R-:W-:Y:S02]  /*a3a0*/  F2FP.BF16.F32.PACK_AB R71, R21, R20 ;  /* 0x000000141547723e */ /* 0x000fe400000010ff */
[----:B------:R-:W-:Y:S01]  /*a3b0*/  F2FP.BF16.F32.PACK_AB R69, R25, R24 ;  /* 0x000000181945723e */ /* 0x000fe200000010ff */
[----:B------:R-:W-:Y:S01]  /*a3c0*/  STSM.16.M88.4 [R178], R84 ;  /* 0x00000054b2007844 */ /* 0x000fe20000000200 */
[----:B--2---:R-:W-:-:S02]  /*a3d0*/  F2FP.BF16.F32.PACK_AB R72, R15, R14 ;  /* 0x0000000e0f48723e */ /* 0x004fc400000010ff */
[----:B------:R-:W-:Y:S01]  /*a3e0*/  F2FP.BF16.F32.PACK_AB R74, R13, R12 ;  /* 0x0000000c0d4a723e */ /* 0x000fe200000010ff */
[----:B------:R-:W-:Y:S01]  /*a3f0*/  STSM.16.M88.4 [R179], R88 ;  /* 0x00000058b3007844 */ /* 0x000fe20000000200 */
[----:B------:R-:W-:Y:S02]  /*a400*/  F2FP.BF16.F32.PACK_AB R75, R9, R8 ;  /* 0x00000008094b723e */ /* 0x000fe400000010ff */
[----:B------:R-:W-:Y:S01]  /*a410*/  F2FP.BF16.F32.PACK_AB R73, R11, R10 ;  /* 0x0000000a0b49723e */ /* 0x000fe200000010ff */
[----:B------:R1:W-:Y:S01]  /*a420*/  STSM.16.M88.4 [R180], R64 ;  /* 0x00000040b4007844 */ /* 0x0003e20000000200 */
[----:B0-----:R-:W-:Y:S02]  /*a430*/  F2FP.BF16.F32.PACK_AB R76, R7, R6 ;  /* 0x00000006074c723e */ /* 0x001fe400000010ff */
[----:B------:R-:W-:Y:S01]  /*a440*/  F2FP.BF16.F32.PACK_AB R78, R5, R4 ;  /* 0x00000004054e723e */ /* 0x000fe200000010ff */
[----:B------:R0:W-:Y:S01]  /*a450*/  STSM.16.M88.4 [R181], R68 ;  /* 0x00000044b5007844 */ /* 0x0001e20000000200 */
[----:B------:R-:W-:-:S02]  /*a460*/  F2FP.BF16.F32.PACK_AB R79, R147, R146 ;  /* 0x00000092934f723e */ /* 0x000fc400000010ff */
[----:B------:R-:W-:Y:S01]  /*a470*/  F2FP.BF16.F32.PACK_AB R77, R149, R148 ;  /* 0x00000094954d723e */ /* 0x000fe200000010ff */
[----:B------:R2:W-:Y:S04]  /*a480*/  STSM.16.M88.4 [R182], R72 ;  /* 0x00000048b6007844 */ /* 0x0005e80000000200 */
[----:B------:R-:W-:Y:S01]  /*a490*/  STSM.16.M88.4 [R183], R76 ;  /* 0x0000004cb7007844 */ /* 0x000fe20000000200 */
[----:B-1----:R-:W-:Y:S02]  /*a4a0*/  F2FP.BF16.F32.PACK_AB R64, R153, R152 ;  /* 0x000000989940723e */ /* 0x002fe400000010ff */
[----:B------:R-:W-:Y:S02]  /*a4b0*/  F2FP.BF16.F32.PACK_AB R66, R151, R150 ;  /* 0x000000969742723e */ /* 0x000fe400000010ff */
[----:B------:R-:W-:-:S02]  /*a4c0*/  F2FP.BF16.F32.PACK_AB R67, R155, R154 ;  /* 0x0000009a9b43723e */ /* 0x000fc400000010ff */
[----:B------:R-:W-:Y:S02]  /*a4d0*/  F2FP.BF16.F32.PACK_AB R65, R157, R156 ;  /* 0x0000009c9d41723e */ /* 0x000fe400000010ff */
[----:B0-----:R-:W-:Y:S02]  /*a4e0*/  F2FP.BF16.F32.PACK_AB R69, R145, R144 ;  /* 0x000000909145723e */ /* 0x001fe400000010ff */
[----:B------:R-:W-:Y:S02]  /*a4f0*/  F2FP.BF16.F32.PACK_AB R70, R161, R160 ;  /* 0x000000a0a146723e */ /* 0x000fe400000010ff */
[----:B------:R-:W-:Y:S02]  /*a500*/  F2FP.BF16.F32.PACK_AB R71, R143, R142 ;  /* 0x0000008e8f47723e */ /* 0x000fe400000010ff */
[----:B------:R-:W-:Y:S01]  /*a510*/  F2FP.BF16.F32.PACK_AB R68, R159, R158 ;  /* 0x0000009e9f44723e */ /* 0x000fe200000010ff */
[----:B------:R0:W-:Y:S04]  /*a520*/  STSM.16.M88.4 [R184], R64 ;  /* 0x00000040b8007844 */ /* 0x0001e80000000200 */
[----:B------:R1:W-:Y:S01]  /*a530*/  STSM.16.M88.4 [R185], R68 ;  /* 0x00000044b9007844 */ /* 0x0003e20000000200 */
[----:B------:R-:W-:Y:S01]  /*a540*/  USHF.L.U32 UR4, UR36, 0x2, URZ ;  /* 0x0000000224047899 */ /* 0x000fe2000800063f */
[----:B------:R-:W-:Y:S01]  /*a550*/  BAR.SYNC.DEFER_BLOCKING 0x1, 0x100 ;  /* 0x0044000000007b1d */ /* 0x000fe20000010000 */
[----:B------:R-:W-:-:S02]  /*a560*/  ISETP.NE.U32.AND P0, PT, RZ, UR14, PT ;  /* 0x0000000eff007c0c */ /* 0x000fc4000bf05070 */
[----:B------:R-:W-:Y:S02]  /*a570*/  UIADD3 UR9, UP0, UR4, UR14, URZ ;  /* 0x0000000e04097290 */ /* 0x000fe4000ff1e03f */
[----:B------:R-:W-:Y:S02]  /*a580*/  ISETP.NE.AND.EX P0, PT, RZ, UR15, PT, P0 ;  /* 0x0000000fff007c0c */ /* 0x000fe4000bf05300 */
[----:B------:R-:W-:Y:S02]  /*a590*/  UIADD3.X UR12, UR16, UR15, URZ, UP0, !UPT ;  /* 0x0000000f100c7290 */ /* 0x000fe400087fe43f */
[----:B--2---:R-:W-:-:S04]  /*a5a0*/  IMAD.U32 R72, RZ, RZ, UR9 ;  /* 0x00000009ff487e24 */ /* 0x004fc8000f8e00ff */
[----:B------:R-:W-:Y:S01]  /*a5b0*/  IMAD.U32 R73, RZ, RZ, UR12 ;  /* 0x0000000cff497e24 */ /* 0x000fe2000f8e00ff */
[----:B------:R-:W-:Y:S02]  /*a5c0*/  ULDC.64 UR12, c[0x0][0xc08] ;  /* 0x00030200000c7ab9 */ /* 0x000fe40000000a00 */
[----:B------:R-:W-:Y:S02]  /*a5d0*/  UISETP.NE.U32.AND UP0, UPT, UR12, URZ, UPT ;  /* 0x0000003f0c00728c */ /* 0x000fe4000bf05070 */
[----:B------:R-:W2:Y:S02]  /*a5e0*/  @P0 LDG.E R3, desc[UR52][R72.64] ;  /* 0x0000003448030981 */ /* 0x000ea4000c1e1900 */
[----:B------:R-:W-:-:S06]  /*a5f0*/  UISETP.NE.AND.EX UP0, UPT, UR13, URZ, UPT, UP0 ;  /* 0x0000003f0d00728c */ /* 0x000fcc000bf05300 */
[----:B------:R-:W-:-:S05]  /*a600*/  PLOP3.LUT P4, PT, PT, PT, UP0, 0x80, 0x0 ;  /* 0x000000000000781c */ /* 0x000fca0003f8f008 */
[----:B------:R-:W-:-:S04]  /*a610*/  @UP0 UIADD3 UR12, UP1, UR4, UR12, URZ ;  /* 0x0000000c040c0290 */ /* 0x000fc8000ff3e03f */
[----:B------:R-:W-:Y:S02]  /*a620*/  @UP0 UIADD3.X UR13, UR16, UR13, URZ, UP1, !UPT ;  /* 0x0000000d100d0290 */ /* 0x000fe40008ffe43f */
[----:B0-----:R-:W-:-:S04]  /*a630*/  IMAD.U32 R64, RZ, RZ, UR12 ;  /* 0x0000000cff407e24 */ /* 0x001fc8000f8e00ff */
[----:B------:R-:W-:-:S05]  /*a640*/  IMAD.U32 R65, RZ, RZ, UR13 ;  /* 0x0000000dff417e24 */ /* 0x000fca000f8e00ff */
[----:B------:R0:W3:Y:S01]  /*a650*/  @P4 LDG.E R66, desc[UR52][R64.64] ;  /* 0x0000003440424981 */ /* 0x0000e2000c1e1900 */
[----:B------:R-:W-:Y:S02]  /*a660*/  UISETP.NE.AND UP2, UPT, UR20, 0x1, UPT ;  /* 0x000000011400788c */ /* 0x000fe4000bf45270 */
[----:B------:R-:W-:Y:S01]  /*a670*/  UISETP.GT.AND UP1, UPT, UR43, 0x1, UPT ;  /* 0x000000012b00788c */ /* 0x000fe2000bf24270 */
[----:B------:R-:W-:-:S03]  /*a680*/  UMOV UR21, 0x9b8 ;  /* 0x000009b800157882 */ /* 0x000fc60000000000 */
[----:B------:R-:W-:Y:S01]  /*a690*/  USEL UR21, UR21, 0x978, UP1 ;  /* 0x0000097815157887 */ /* 0x000fe20008800000 */
[----:B------:R-:W-:Y:S01]  /*a6a0*/  PLOP3.LUT P1, PT, PT, PT, UP2, 0x80, 0x0 ;  /* 0x000000000000781c */ /* 0x000fe20003f2f028 */
[----:B------:R-:W-:Y:S01]  /*a6b0*/  UISETP.NE.U32.AND UP0, UPT, UR14, URZ, UPT ;  /* 0x0000003f0e00728c */ /* 0x000fe2000bf05070 */
[----:B-1----:R-:W-:Y:S01]  /*a6c0*/  IMAD.U32 R70, RZ, RZ, UR38 ;  /* 0x00000026ff467e24 */ /* 0x002fe2000f8e00ff */
[----:B------:R-:W-:Y:S01]  /*a6d0*/  UMOV UR4, URZ ;  /* 0x0000003f00047c82 */ /* 0x000fe20008000000 */
[----:B------:R-:W-:Y:S01]  /*a6e0*/  @UP2 ULDC UR24, c[0x0][0xbec] ;  /* 0x0002fb0000182ab9 */ /* 0x000fe20000000800 */
[----:B------:R-:W-:Y:S01]  /*a6f0*/  UISETP.NE.AND.EX UP0, UPT, UR15, URZ, UPT, UP0 ;  /* 0x0000003f0f00728c */ /* 0x000fe2000bf05300 */
[----:B------:R-:W-:Y:S01]  /*a700*/  IMAD R70, R70, 0x80, R187 ;  /* 0x0000008046467824 */ /* 0x000fe200078e02bb */
[----:B------:R-:W-:Y:S02]  /*a710*/  USEL UR9, UR39, URZ, UP1 ;  /* 0x0000003f27097287 */ /* 0x000fe40008800000 */
[----:B------:R-:W-:-:S02]  /*a720*/  USEL UR36, UR36, URZ, !UP0 ;  /* 0x0000003f24247287 */ /* 0x000fc4000c000000 */
[----:B------:R-:W-:Y:S01]  /*a730*/  ULDC.64 UR14, c[0x0][UR21+0x220] ;  /* 0x00008800150e7abb */ /* 0x000fe20008000a00 */
[----:B------:R-:W-:Y:S01]  /*a740*/  ULDC.64 UR18, c[0x0][UR21+0x218] ;  /* 0x0000860015127abb */ /* 0x000fe20008000a00 */
[----:B0-----:R-:W-:Y:S01]  /*a750*/  @P1 IMAD.HI.U32 R64, R70, UR24, RZ ;  /* 0x0000001846401c27 */ /* 0x001fe2000f8e00ff */
[----:B------:R-:W-:Y:S01]  /*a760*/  ULDC.64 UR16, c[0x0][UR21+0x228] ;  /* 0x00008a0015107abb */ /* 0x000fe20008000a00 */
[----:B------:R-:W-:Y:S02]  /*a770*/  USEL UR37, UR37, URZ, !UP0 ;  /* 0x0000003f25257287 */ /* 0x000fe4000c000000 */
[----:B------:R-:W-:Y:S02]  /*a780*/  UIMAD UR15, UR15, UR36, URZ ;  /* 0x000000240f0f72a4 */ /* 0x000fe4000f8e023f */
[----:B------:R-:W-:Y:S01]  /*a790*/  UIMAD.WIDE.U32 UR12, UR18, UR40, URZ ;  /* 0x00000028120c72a5 */ /* 0x000fe2000f8e003f */
[----:B------:R-:W-:Y:S01]  /*a7a0*/  @UP2 ULDC UR25, c[0x0][0xbf0] ;  /* 0x0002fc0000192ab9 */ /* 0x000fe20000000800 */
[----:B------:R-:W-:-:S02]  /*a7b0*/  UIMAD UR18, UR19, UR40, URZ ;  /* 0x00000028131272a4 */ /* 0x000fc4000f8e023f */
[----:B------:R-:W-:Y:S02]  /*a7c0*/  UIMAD.WIDE.U32 UR22, UR16, UR9, URZ ;  /* 0x00000009101672a5 */ /* 0x000fe4000f8e003f */
[----:B------:R-:W-:Y:S02]  /*a7d0*/  UIMAD UR9, UR17, UR9, URZ ;  /* 0x00000009110972a4 */ /* 0x000fe4000f8e023f */
[----:B------:R-:W-:Y:S02]  /*a7e0*/  UIMAD.WIDE.U32 UR16, UR14, UR36, URZ ;  /* 0x000000240e1072a5 */ /* 0x000fe4000f8e003f */
[----:B------:R-:W-:Y:S02]  /*a7f0*/  UIMAD UR15, UR14, UR37, UR15 ;  /* 0x000000250e0f72a4 */ /* 0x000fe4000f8e020f */
[----:B------:R-:W-:Y:S02]  /*a800*/  UIADD3 UR18, UR13, UR18, URZ ;  /* 0x000000120d127290 */ /* 0x000fe4000fffe03f */
[----:B------:R-:W-:-:S02]  /*a810*/  UIADD3 UR13, UR23, UR9, URZ ;  /* 0x00000009170d7290 */ /* 0x000fc4000fffe03f */
[----:B------:R-:W-:-:S04]  /*a820*/  UIADD3 UR9, UR17, UR15, URZ ;  /* 0x0000000f11097290 */ /* 0x000fc8000fffe03f */
[----:B------:R-:W-:Y:S01]  /*a830*/  IMAD.U32 R74, RZ, RZ, UR13 ;  /* 0x0000000dff4a7e24 */ /* 0x000fe2000f8e00ff */
[----:B--2---:R-:W-:Y:S01]  /*a840*/  @P0 R2UR UR4, R3 ;  /* 0x00000000030402ca */ /* 0x004fe200000e0000 */
[----:B------:R-:W-:Y:S01]  /*a850*/  IMAD.MOV.U32 R3, RZ, RZ, R70 ;  /* 0x000000ffff037224 */ /* 0x000fe200078e0046 */
[----:B------:R-:W-:Y:S01]  /*a860*/  @P1 SHF.R.U32.HI R3, RZ, UR25, R64 ;  /* 0x00000019ff031c19 */ /* 0x000fe20008011640 */
[----:B------:R-:W-:-:S04]  /*a870*/  IMAD.U32 R64, RZ, RZ, UR22 ;  /* 0x00000016ff407e24 */ /* 0x000fc8000f8e00ff */
[----:B------:R-:W-:-:S06]  /*a880*/  IMAD.MOV R67, RZ, RZ, -R3 ;  /* 0x000000ffff437224 */ /* 0x000fcc00078e0a03 */
[----:B------:R-:W-:Y:S02]  /*a890*/  UIADD3 UR12, UP0, UP3, UR16, UR12, UR4 ;  /* 0x0000000c100c7290 */ /* 0x000fe4000fb1e004 */
[----:B------:R-:W-:Y:S01]  /*a8a0*/  USHF.R.S32.HI UR14, URZ, 0x1f, UR4 ;  /* 0x0000001f3f0e7899 */ /* 0x000fe20008011404 */
[----:B------:R-:W-:Y:S01]  /*a8b0*/  IMAD R67, R67, UR20, R70 ;  /* 0x0000001443437c24 */ /* 0x000fe2000f8e0246 */
[----:B------:R-:W-:Y:S01]  /*a8c0*/  SHF.R.S32.HI R65, RZ, 0x1f, R3 ;  /* 0x0000001fff417819 */ /* 0x000fe20000011403 */
[----:B------:R-:W-:Y:S01]  /*a8d0*/  ULDC.64 UR16, c[0x0][0xba8] ;  /* 0x0002ea0000107ab9 */ /* 0x000fe20000000a00 */
[----:B------:R-:W-:Y:S01]  /*a8e0*/  UIADD3.X UR9, UR9, UR18, UR14, UP0, UP3 ;  /* 0x0000001209097290 */ /* 0x000fe200087e640e */
[----:B------:R-:W-:Y:S01]  /*a8f0*/  IADD3 R64, P2, P3, R3, UR12, R64 ;  /* 0x0000000c03407c10 */ /* 0x000fe2000fb5e040 */
[----:B------:R-:W-:Y:S01]  /*a900*/  ULDC.64 UR12, c[0x0][UR21+0x210] ;  /* 0x00008400150c7abb */ /* 0x000fe20008000a00 */
[----:B------:R-:W-:Y:S01]  /*a910*/  SHF.R.S32.HI R3, RZ, 0x1f, R67 ;  /* 0x0000001fff037819 */ /* 0x000fe20000011443 */
[----:B------:R-:W-:Y:S01]  /*a920*/  IMAD R68, R67, UR13, RZ ;  /* 0x0000000d43447c24 */ /* 0x000fe2000f8e02ff */
[----:B------:R-:W-:Y:S01]  /*a930*/  @!UP1 ULDC UR16, c[0x0][0xb50] ;  /* 0x0002d40000109ab9 */ /* 0x000fe20000000800 */
[----:B------:R-:W-:Y:S01]  /*a940*/  IADD3.X R65, R65, UR9, R74, P2, P3 ;  /* 0x0000000941417c10 */ /* 0x000fe200097e644a */
[----:B------:R-:W-:Y:S01]  /*a950*/  @!UP1 ULDC UR17, c[0x0][0xb54] ;  /* 0x0002d50000119ab9 */ /* 0x000fe20000000800 */
[----:B------:R-:W-:-:S02]  /*a960*/  IMAD R3, R3, UR12, R68 ;  /* 0x0000000c03037c24 */ /* 0x000fc4000f8e0244 */
[----:B------:R-:W-:-:S04]  /*a970*/  IMAD.WIDE.U32 R64, R67, UR12, R64 ;  /* 0x0000000c43407c25 */ /* 0x000fc8000f8e0040 */
[----:B------:R-:W-:Y:S01]  /*a980*/  IMAD.IADD R3, R65, 0x1, R3 ;  /* 0x0000000141037824 */ /* 0x000fe200078e0203 */
[----:B------:R-:W-:Y:S01]  /*a990*/  LEA R68, P2, R64, UR16, 0x2 ;  /* 0x0000001040447c11 */ /* 0x000fe2000f8410ff */
[----:B------:R-:W-:Y:S01]  /*a9a0*/  ULDC UR9, c[0x0][0xa88] ;  /* 0x0002a20000097ab9 */ /* 0x000fe20000000800 */
[----:B---3--:R-:W-:Y:S02]  /*a9b0*/  @P4 R2UR UR9, R66 ;  /* 0x00000000420942ca */ /* 0x008fe400000e0000 */
[----:B------:R-:W-:Y:S01]  /*a9c0*/  LEA.HI.X R69, R64, UR17, R3, 0x2, P2 ;  /* 0x0000001140457c11 */ /* 0x000fe200090f1403 */
[----:B------:R-:W-:-:S12]  /*a9d0*/  @P4 BRA `(.L_x_240) ;  /* 0x0000000000184947 */ /* 0x000fd80003800000 */
[----:B------:R-:W-:Y:S05]  /*a9e0*/  @!P0 BRA `(.L_x_240) ;  /* 0x0000000000148947 */ /* 0x000fea0003800000 */
[----:B------:R-:W2:Y:S04]  /*a9f0*/  LDG.E R64, desc[UR52][R72.64] ;  /* 0x0000003448407981 */ /* 0x000ea8000c1e1900 */
[----:B------:R-:W3:Y:S01]  /*aa00*/  LDG.E R3, desc[UR52][R72.64+0x4] ;  /* 0x0000043448037981 */ /* 0x000ee2000c1e1900 */
[----:B--2---:R-:W-:Y:S02]  /*aa10*/  R2UR UR12, R64 ;  /* 0x00000000400c72ca */ /* 0x004fe400000e0000 */
[----:B---3--:R-:W-:-:S13]  /*aa20*/  R2UR UR9, R3 ;  /* 0x00000000030972ca */ /* 0x008fda00000e0000 */
[----:B------:R-:W-:-:S12]  /*aa30*/  UIADD3 UR9, -UR12, UR9, URZ ;  /* 0x000000090c097290 */ /* 0x000fd8000fffe13f */
.L_x_240:
[----:B------:R-:W2:Y:S04]  /*aa40*/  LDL R72, [R1+0x2c] ;  /* 0x00002c0001487983 */ /* 0x000ea80000100800 */
[----:B------:R-:W3:Y:S01]  /*aa50*/  LDL R3, [R1+0x28] ;  /* 0x0000280001037983 */ /* 0x000ee20000100800 */
[----:B------:R-:W-:Y:S01]  /*aa60*/  IMAD.U32 R71, RZ, RZ, UR38 ;  /* 0x00000026ff477e24 */ /* 0x000fe2000f8e00ff */
[----:B------:R-:W-:Y:S01]  /*aa70*/  UIMAD UR15, UR9, UR20, URZ ;  /* 0x00000014090f72a4 */ /* 0x000fe2000f8e023f */
[----:B------:R-:W-:Y:S01]  /*aa80*/  PLOP3.LUT P3, PT, PT, PT, UP1, 0x80, 0x0 ;  /* 0x000000000000781c */ /* 0x000fe20003f6f018 */
[----:B------:R-:W-:Y:S04]  /*aa90*/  SHFL.IDX PT, R64, R68, RZ, 0x1c1f ;  /* 0x001c1fff44407589 */ /* 0x000fe800000e0000 */
[----:B------:R-:W0:Y:S04]  /*aaa0*/  SHFL.IDX PT, R65, R69, RZ, 0x1c1f ;  /* 0x001c1fff45417589 */ /* 0x000e2800000e0000 */
[----:B------:R-:W-:Y:S04]  /*aab0*/  SHFL.IDX PT, R66, R68, 0x1, 0x1c1f ;  /* 0x003c1f0044427f89 */ /* 0x000fe800000e0000 */
[----:B------:R-:W1:Y:S01]  /*aac0*/  SHFL.IDX PT, R67, R69, 0x1, 0x1c1f ;  /* 0x003c1f0045437f89 */ /* 0x000e6200000e0000 */
[----:B--2---:R-:W-:Y:S01]  /*aad0*/  IMAD R71, R71, 0x80, R72 ;  /* 0x0000008047477824 */ /* 0x004fe200078e0248 */
[----:B---3--:R-:W-:-:S03]  /*aae0*/  LOP3.LUT P0, RZ, R3, 0x3, RZ, 0xc0, !PT ;  /* 0x0000000303ff7812 */ /* 0x008fc6000780c0ff */
[C---:B------:R-:W-:Y:S01]  /*aaf0*/  VIADD R3, R71.reuse, 0x8 ;  /* 0x0000000847037836 */ /* 0x040fe20000000000 */
[----:B------:R-:W-:-:S04]  /*ab00*/  ISETP.GE.OR P2, PT, R71, UR15, P0 ;  /* 0x0000000f47007c0c */ /* 0x000fc80008746670 */
[----:B------:R-:W-:-:S09]  /*ab10*/  ISETP.GE.OR P0, PT, R3, UR15, P0 ;  /* 0x0000000f03007c0c */ /* 0x000fd20008706670 */
[----:B0-----:R0:W-:Y:S01]  /*ab20*/  @!P2 ST.E desc[UR52][R64.64], R2 ;  /* 0x000000024000a985 */ /* 0x0011e2000c101934 */
[----:B------:R-:W-:-:S03]  /*ab30*/  ISETP.GE.AND P2, PT, R71, UR15, PT ;  /* 0x0000000f47007c0c */ /* 0x000fc6000bf46270 */
[----:B-1----:R0:W-:Y:S01]  /*ab40*/  @!P0 ST.E desc[UR52][R66.64], R0 ;  /* 0x0000000042008985 */ /* 0x0021e2000c101934 */
[----:B------:R-:W-:Y:S01]  /*ab50*/  ISETP.GE.AND P0, PT, R3, UR15, PT ;  /* 0x0000000f03007c0c */ /* 0x000fe2000bf06270 */
[----:B------:R-:W-:-:S12]  /*ab60*/  @P3 BRA `(.L_x_241) ;  /* 0x00000010000c3947 */ /* 0x000fd80003800000 */
[----:B0-----:R-:W-:Y:S01]  /*ab70*/  VIADD R0, R186, 0xffffff80 ;  /* 0xffffff80ba007836 */ /* 0x001fe20000000000 */
[----:B------:R-:W-:-:S04]  /*ab80*/  ULDC.64 UR12, c[0x0][0xaa0] ;  /* 0x0002a800000c7ab9 */ /* 0x000fc80000000a00 */
[----:B------:R-:W-:-:S04]  /*ab90*/  SHF.R.S32.HI R3, RZ, 0x1f, R0 ;  /* 0x0000001fff037819 */ /* 0x000fc80000011400 */
[----:B------:R-:W-:-:S04]  /*aba0*/  LEA.HI R3, R3, R0, RZ, 0x3 ;  /* 0x0000000003037211 */ /* 0x000fc800078f18ff */
[----:B------:R-:W-:Y:S02]  /*abb0*/  LOP3.LUT R5, R3, 0xfffffff8, RZ, 0xc0, !PT ;  /* 0xfffffff803057812 */ /* 0x000fe400078ec0ff */
[----:B------:R-:W-:Y:S01]  /*abc0*/  SHF.R.S32.HI R21, RZ, 0x3, R3 ;  /* 0x00000003ff157819 */ /* 0x000fe20000011403 */
[----:B------:R-:W-:Y:S02]  /*abd0*/  IMAD.MOV.U32 R3, RZ, RZ, 0x2 ;  /* 0x00000002ff037424 */ /* 0x000fe400078e00ff */
[----:B------:R-:W-:-:S04]  /*abe0*/  IMAD.IADD R20, R0, 0x1, -R5 ;  /* 0x0000000100147824 */ /* 0x000fc800078e0a05 */
[----:B------:R-:W-:-:S04]  /*abf0*/  IMAD.SHL.U32 R0, R20, 0x8, RZ ;  /* 0x0000000814007824 */ /* 0x000fc800078e00ff */
[----:B------:R-:W-:-:S04]  /*ac00*/  IMAD R2, R21, 0x40, R0 ;  /* 0x0000004015027824 */ /* 0x000fc800078e0200 */
[----:B------:R-:W-:-:S03]  /*ac10*/  IMAD.WIDE R2, R2, R3, UR10 ;  /* 0x0000000a02027e25 */ /* 0x000fc6000f8e0203 */
[C---:B------:R-:W-:Y:S02]  /*ac20*/  IADD3 R25, P2, R2.reuse, 0x3000, RZ ;  /* 0x0000300002197810 */ /* 0x040fe40007f5e0ff */
[C---:B------:R-:W-:Y:S02]  /*ac30*/  IADD3 R9, P4, R2.reuse, 0x1000, RZ ;  /* 0x0000100002097810 */ /* 0x040fe40007f9e0ff */
[----:B------:R-:W-:Y:S02]  /*ac40*/  IADD3 R13, P3, R2, 0x2000, RZ ;  /* 0x00002000020d7810 */ /* 0x000fe40007f7e0ff */
[----:B------:R-:W-:Y:S02]  /*ac50*/  LOP3.LUT R24, R25, 0x380, RZ, 0xc0, !PT ;  /* 0x0000038019187812 */ /* 0x000fe400078ec0ff */
[----:B------:R-:W-:Y:S02]  /*ac60*/  LOP3.LUT R8, R9, 0x380, RZ, 0xc0, !PT ;  /* 0x0000038009087812 */ /* 0x000fe400078ec0ff */
[----:B------:R-:W-:-:S02]  /*ac70*/  LOP3.LUT R12, R13, 0x380, RZ, 0xc0, !PT ;  /* 0x000003800d0c7812 */ /* 0x000fc400078ec0ff */
[----:B------:R-:W-:Y:S02]  /*ac80*/  SHF.R.U64 R24, R24, 0x3, RZ ;  /* 0x0000000318187819 */ /* 0x000fe400000012ff */
[----:B------:R-:W-:Y:S02]  /*ac90*/  SHF.R.U64 R8, R8, 0x3, RZ ;  /* 0x0000000308087819 */ /* 0x000fe400000012ff */
[----:B------:R-:W-:Y:S02]  /*aca0*/  SHF.R.U64 R12, R12, 0x3, RZ ;  /* 0x000000030c0c7819 */ /* 0x000fe400000012ff */
[----:B------:R-:W-:Y:S01]  /*acb0*/  LOP3.LUT R24, R24, R25, RZ, 0x3c, !PT ;  /* 0x0000001918187212 */ /* 0x000fe200078e3cff */
[--C-:B------:R-:W-:Y:S01]  /*acc0*/  IMAD.X R25, RZ, RZ, R3.reuse, P2 ;  /* 0x000000ffff197224 */ /* 0x100fe200010e0603 */
[----:B------:R-:W-:Y:S01]  /*acd0*/  LOP3.LUT R8, R8, R9, RZ, 0x3c, !PT ;  /* 0x0000000908087212 */ /* 0x000fe200078e3cff */
[--C-:B------:R-:W-:Y:S01]  /*ace0*/  IMAD.X R9, RZ, RZ, R3.reuse, P4 ;  /* 0x000000ffff097224 */ /* 0x100fe200020e0603 */
[----:B------:R-:W-:Y:S01]  /*acf0*/  LOP3.LUT R12, R12, R13, RZ, 0x3c, !PT ;  /* 0x0000000d0c0c7212 */ /* 0x000fe200078e3cff */
[----:B------:R-:W-:Y:S01]  /*ad00*/  IMAD.X R13, RZ, RZ, R3, P3 ;  /* 0x000000ffff0d7224 */ /* 0x000fe200018e0603 */
[C---:B------:R-:W-:Y:S01]  /*ad10*/  IADD3 R49, P2, R2.reuse, 0x9000, RZ ;  /* 0x0000900002317810 */ /* 0x040fe20007f5e0ff */
[----:B------:R-:W-:Y:S01]  /*ad20*/  UIMAD UR9, UR14, UR12, URZ ;  /* 0x0000000c0e0972a4 */ /* 0x000fe2000f8e023f */
[C---:B------:R-:W-:Y:S01]  /*ad30*/  IADD3 R29, P0, R2.reuse, 0x4000, RZ ;  /* 0x00004000021d7810 */ /* 0x040fe20007f1e0ff */
[----:B------:R-:W-:Y:S01]  /*ad40*/  UIMAD.WIDE.U32 UR10, UR4, UR12, URZ ;  /* 0x0000000c040a72a5 */ /* 0x000fe2000f8e003f */
[C---:B------:R-:W-:Y:S01]  /*ad50*/  IADD3 R33, P6, R2.reuse, 0x5000, RZ ;  /* 0x0000500002217810 */ /* 0x040fe20007fde0ff */
[----:B------:R-:W-:Y:S01]  /*ad60*/  IMAD.U32 R82, RZ, RZ, UR38 ;  /* 0x00000026ff527e24 */ /* 0x000fe2000f8e00ff */
[C---:B------:R-:W-:Y:S01]  /*ad70*/  IADD3 R37, P5, R2.reuse, 0x6000, RZ ;  /* 0x0000600002257810 */ /* 0x040fe20007fbe0ff */
[----:B------:R-:W5:Y:S01]  /*ad80*/  LD.E.128 R8, desc[UR52][R8.64] ;  /* 0x0000003408087980 */ /* 0x000f62000c101d00 */
[----:B------:R-:W-:-:S02]  /*ad90*/  IADD3 R41, P4, R2, 0x7000, RZ ;  /* 0x0000700002297810 */ /* 0x000fc40007f9e0ff */
[----:B------:R-:W-:Y:S01]  /*ada0*/  IADD3 R45, P3, R2, 0x8000, RZ ;  /* 0x00008000022d7810 */ /* 0x000fe20007f7e0ff */
[----:B------:R-:W5:Y:S01]  /*adb0*/  LD.E.128 R12, desc[UR52][R12.64] ;  /* 0x000000340c0c7980 */ /* 0x000f62000c101d00 */
[----:B------:R-:W-:Y:S02]  /*adc0*/  LOP3.LUT R48, R49, 0x380, RZ, 0xc0, !PT ;  /* 0x0000038031307812 */ /* 0x000fe400078ec0ff */
[----:B------:R-:W-:Y:S01]  /*add0*/  LOP3.LUT R28, R29, 0x380, RZ, 0xc0, !PT ;  /* 0x000003801d1c7812 */ /* 0x000fe200078ec0ff */
[----:B------:R-:W5:Y:S01]  /*ade0*/  LD.E.128 R24, desc[UR52][R24.64] ;  /* 0x0000003418187980 */ /* 0x000f62000c101d00 */
[----:B------:R-:W-:Y:S02]  /*adf0*/  LOP3.LUT R32, R33, 0x380, RZ, 0xc0, !PT ;  /* 0x0000038021207812 */ /* 0x000fe400078ec0ff */
[----:B------:R-:W-:Y:S02]  /*ae00*/  LOP3.LUT R36, R37, 0x380, RZ, 0xc0, !PT ;  /* 0x0000038025247812 */ /* 0x000fe400078ec0ff */
[----:B------:R-:W-:-:S02]  /*ae10*/  LOP3.LUT R40, R41, 0x380, RZ, 0xc0, !PT ;  /* 0x0000038029287812 */ /* 0x000fc400078ec0ff */
[----:B------:R-:W-:Y:S02]  /*ae20*/  LOP3.LUT R44, R45, 0x380, RZ, 0xc0, !PT ;  /* 0x000003802d2c7812 */ /* 0x000fe400078ec0ff */
[----:B------:R-:W-:Y:S02]  /*ae30*/  SHF.R.U64 R48, R48, 0x3, RZ ;  /* 0x0000000330307819 */ /* 0x000fe400000012ff */
[----:B------:R-:W-:Y:S02]  /*ae40*/  SHF.R.U64 R28, R28, 0x3, RZ ;  /* 0x000000031c1c7819 */ /* 0x000fe400000012ff */
[----:B------:R-:W-:Y:S02]  /*ae50*/  SHF.R.U64 R32, R32, 0x3, RZ ;  /* 0x0000000320207819 */ /* 0x000fe400000012ff */
[----:B------:R-:W-:Y:S02]  /*ae60*/  SHF.R.U64 R36, R36, 0x3, RZ ;  /* 0x0000000324247819 */ /* 0x000fe400000012ff */
[----:B------:R-:W-:-:S02]  /*ae70*/  SHF.R.U64 R40, R40, 0x3, RZ ;  /* 0x0000000328287819 */ /* 0x000fc400000012ff */
[----:B------:R-:W-:Y:S02]  /*ae80*/  SHF.R.U64 R44, R44, 0x3, RZ ;  /* 0x000000032c2c7819 */ /* 0x000fe400000012ff */
[----:B------:R-:W-:Y:S01]  /*ae90*/  LOP3.LUT R48, R48, R49, RZ, 0x3c, !PT ;  /* 0x0000003130307212 */ /* 0x000fe200078e3cff */
[--C-:B------:R-:W-:Y:S01]  /*aea0*/  IMAD.X R49, RZ, RZ, R3.reuse, P2 ;  /* 0x000000ffff317224 */ /* 0x100fe200010e0603 */
        /* <DEDUP_REMOVED lines=9> */
[----:B------:R-:W-:Y:S01]  /*af40*/  IMAD.X R45, RZ, RZ, R3, P3 ;  /* 0x000000ffff2d7224 */ /* 0x000fe200018e0603 */
[----:B------:R-:W-:-:S02]  /*af50*/  IADD3 R5, P2, R2, 0xf000, RZ ;  /* 0x0000f00002057810 */ /* 0x000fc40007f5e0ff */
[C---:B------:R-:W-:Y:S01]  /*af60*/  LOP3.LUT R7, R2.reuse, 0x380, RZ, 0xc0, !PT ;  /* 0x0000038002077812 */ /* 0x040fe200078ec0ff */
[----:B------:R-:W-:Y:S01]  /*af70*/  UIMAD UR9, UR4, UR13, UR9 ;  /* 0x0000000d040972a4 */ /* 0x000fe2000f8e0209 */
[C---:B------:R-:W-:Y:S01]  /*af80*/  IADD3 R53, P0, R2.reuse, 0xa000, RZ ;  /* 0x0000a00002357810 */ /* 0x040fe20007f1e0ff */
[----:B------:R-:W-:Y:S01]  /*af90*/  IMAD.X R73, RZ, RZ, R3, P2 ;  /* 0x000000ffff497224 */ /* 0x000fe200010e0603 */
[C---:B------:R-:W-:Y:S01]  /*afa0*/  IADD3 R57, P6, R2.reuse, 0xb000, RZ ;  /* 0x0000b00002397810 */ /* 0x040fe20007fde0ff */
[----:B------:R-:W-:Y:S01]  /*afb0*/  ULDC.64 UR12, c[0x0][0xae8] ;  /* 0x0002ba00000c7ab9 */ /* 0x000fe20000000a00 */
[C---:B------:R-:W-:Y:S01]  /*afc0*/  IADD3 R61, P5, R2.reuse, 0xc000, RZ ;  /* 0x0000c000023d7810 */ /* 0x040fe20007fbe0ff */
[----:B------:R-:W5:Y:S01]  /*afd0*/  LD.E.128 R28, desc[UR52][R28.64] ;  /* 0x000000341c1c7980 */ /* 0x000f62000c101d00 */
[C---:B------:R-:W-:Y:S02]  /*afe0*/  IADD3 R65, P4, R2.reuse, 0xd000, RZ ;  /* 0x0000d00002417810 */ /* 0x040fe40007f9e0ff */
[----:B------:R-:W-:Y:S01]  /*aff0*/  IADD3 R69, P3, R2, 0xe000, RZ ;  /* 0x0000e00002457810 */ /* 0x000fe20007f7e0ff */
[----:B------:R-:W5:Y:S01]  /*b000*/  LD.E.128 R32, desc[UR52][R32.64] ;  /* 0x0000003420207980 */ /* 0x000f62000c101d00 */
[----:B------:R-:W-:-:S02]  /*b010*/  LOP3.LUT R4, R5, 0x380, RZ, 0xc0, !PT ;  /* 0x0000038005047812 */ /* 0x000fc400078ec0ff */
[----:B------:R-:W-:Y:S01]  /*b020*/  LOP3.LUT R52, R53, 0x380, RZ, 0xc0, !PT ;  /* 0x0000038035347812 */ /* 0x000fe200078ec0ff */
[----:B------:R-:W5:Y:S01]  /*b030*/  LD.E.128 R36, desc[UR52][R36.64] ;  /* 0x0000003424247980 */ /* 0x000f62000c101d00 */
[----:B------:R-:W-:Y:S02]  /*b040*/  LOP3.LUT R56, R57, 0x380, RZ, 0xc0, !PT ;  /* 0x0000038039387812 */ /* 0x000fe400078ec0ff */
[----:B------:R-:W-:Y:S01]  /*b050*/  LOP3.LUT R60, R61, 0x380, RZ, 0xc0, !PT ;  /* 0x000003803d3c7812 */ /* 0x000fe200078ec0ff */
[----:B------:R-:W5:Y:S01]  /*b060*/  LD.E.128 R40, desc[UR52][R40.64] ;  /* 0x0000003428287980 */ /* 0x000f62000c101d00 */
[----:B------:R-:W-:Y:S02]  /*b070*/  LOP3.LUT R64, R65, 0x380, RZ, 0xc0, !PT ;  /* 0x0000038041407812 */ /* 0x000fe400078ec0ff */
[----:B------:R-:W-:Y:S01]  /*b080*/  LOP3.LUT R68, R69, 0x380, RZ, 0xc0, !PT ;  /* 0x0000038045447812 */ /* 0x000fe200078ec0ff */
[----:B------:R-:W5:Y:S01]  /*b090*/  LD.E.128 R44, desc[UR52][R44.64] ;  /* 0x000000342c2c7980 */ /* 0x000f62000c101d00 */
[----:B------:R-:W-:-:S02]  /*b0a0*/  SHF.R.U64 R7, R7, 0x3, RZ ;  /* 0x0000000307077819 */ /* 0x000fc400000012ff */
[----:B------:R-:W-:Y:S01]  /*b0b0*/  SHF.R.U64 R4, R4, 0x3, RZ ;  /* 0x0000000304047819 */ /* 0x000fe200000012ff */
[----:B------:R-:W5:Y:S01]  /*b0c0*/  LD.E.128 R48, desc[UR52][R48.64] ;  /* 0x0000003430307980 */ /* 0x000f62000c101d00 */
[----:B------:R-:W-:Y:S02]  /*b0d0*/  SHF.R.U64 R52, R52, 0x3, RZ ;  /* 0x0000000334347819 */ /* 0x000fe400000012ff */
[----:B------:R-:W-:Y:S02]  /*b0e0*/  SHF.R.U64 R56, R56, 0x3, RZ ;  /* 0x0000000338387819 */ /* 0x000fe400000012ff */
[----:B------:R-:W-:Y:S02]  /*b0f0*/  SHF.R.U64 R60, R60, 0x3, RZ ;  /* 0x000000033c3c7819 */ /* 0x000fe400000012ff */
[----:B------:R-:W-:Y:S02]  /*b100*/  SHF.R.U64 R64, R64, 0x3, RZ ;  /* 0x0000000340407819 */ /* 0x000fe400000012ff */
[----:B------:R-:W-:-:S02]  /*b110*/  SHF.R.U64 R68, R68, 0x3, RZ ;  /* 0x0000000344447819 */ /* 0x000fc400000012ff */
[----:B------:R-:W-:Y:S01]  /*b120*/  LOP3.LUT R2, R7, R2, RZ, 0x3c, !PT ;  /* 0x0000000207027212 */ /* 0x000fe200078e3cff */
[----:B------:R-:W-:Y:S01]  /*b130*/  UIADD3 UR11, UR11, UR9, URZ ;  /* 0x000000090b0b7290 */ /* 0x000fe2000fffe03f */
        /* <DEDUP_REMOVED lines=10> */
[----:B------:R-:W-:Y:S01]  /*b1e0*/  LOP3.LUT R72, R4, R5, RZ, 0x3c, !PT ;  /* 0x0000000504487212 */ /* 0x000fe200078e3cff */
[----:B------:R-:W-:Y:S01]  /*b1f0*/  UIMAD.WIDE.U32 UR10, UR40, UR12, UR10 ;  /* 0x0000000c280a72a5 */ /* 0x000fe2000f8e000a */
[----:B------:R0:W5:Y:S01]  /*b200*/  LD.E.128 R4, desc[UR52][R2.64] ;  /* 0x0000003402047980 */ /* 0x000162000c101d00 */
[----:B------:R-:W-:-:S02]  /*b210*/  USHF.R.S32.HI UR4, URZ, 0x1f, UR36 ;  /* 0x0000001f3f047899 */ /* 0x000fc40008011424 */
[----:B------:R-:W-:Y:S01]  /*b220*/  UIMAD UR11, UR40, UR13, UR11 ;  /* 0x0000000d280b72a4 */ /* 0x000fe2000f8e020b */
[----:B------:R-:W5:Y:S01]  /*b230*/  LD.E.128 R52, desc[UR52][R52.64] ;  /* 0x0000003434347980 */ /* 0x000f62000c101d00 */
[----:B------:R-:W-:Y:S01]  /*b240*/  @UP2 ULDC UR9, c[0x0][0xbec] ;  /* 0x0002fb0000092ab9 */ /* 0x000fe20000000800 */
[----:B------:R-:W-:Y:S02]  /*b250*/  ULDC.64 UR12, c[0x0][0xaf0] ;  /* 0x0002bc00000c7ab9 */ /* 0x000fe40000000a00 */
[----:B------:R-:W5:Y:S01]  /*b260*/  LD.E.128 R56, desc[UR52][R56.64] ;  /* 0x0000003438387980 */ /* 0x000f62000c101d00 */
[----:B0-----:R-:W-:Y:S02]  /*b270*/  IMAD.U32 R3, RZ, RZ, UR38 ;  /* 0x00000026ff037e24 */ /* 0x001fe4000f8e00ff */
[----:B------:R-:W-:Y:S01]  /*b280*/  IMAD R2, R20, 0x20, R21 ;  /* 0x0000002014027824 */ /* 0x000fe200078e0215 */
[----:B------:R-:W5:Y:S03]  /*b290*/  LD.E.128 R60, desc[UR52][R60.64] ;  /* 0x000000343c3c7980 */ /* 0x000f66000c101d00 */
[----:B------:R-:W-:Y:S01]  /*b2a0*/  IMAD R76, R3, 0x80, R2 ;  /* 0x00000080034c7824 */ /* 0x000fe200078e0202 */
[----:B------:R-:W-:Y:S01]  /*b2b0*/  UIMAD UR4, UR4, UR12, URZ ;  /* 0x0000000c040472a4 */ /* 0x000fe2000f8e023f */
[----:B------:R-:W5:Y:S02]  /*b2c0*/  LD.E.128 R64, desc[UR52][R64.64] ;  /* 0x0000003440407980 */ /* 0x000f64000c101d00 */
[----:B------:R-:W-:Y:S01]  /*b2d0*/  @P1 IMAD.HI.U32 R2, R76, UR9, RZ ;  /* 0x000000094c021c27 */ /* 0x000fe2000f8e00ff */
[----:B------:R-:W-:Y:S01]  /*b2e0*/  @UP2 ULDC UR9, c[0x0][0xbf0] ;  /* 0x0002fc0000092ab9 */ /* 0x000fe20000000800 */
[----:B------:R-:W-:Y:S01]  /*b2f0*/  UIMAD UR4, UR36, UR13, UR4 ;  /* 0x0000000d240472a4 */ /* 0x000fe2000f8e0204 */
[----:B------:R-:W5:Y:S01]  /*b300*/  LD.E.128 R68, desc[UR52][R68.64] ;  /* 0x0000003444447980 */ /* 0x000f62000c101d00 */
[----:B------:R-:W-:Y:S01]  /*b310*/  IMAD.MOV.U32 R77, RZ, RZ, R76 ;  /* 0x000000ffff4d7224 */ /* 0x000fe200078e004c */
[----:B------:R-:W-:Y:S01]  /*b320*/  @P1 SHF.R.U32.HI R77, RZ, UR9, R2 ;  /* 0x00000009ff4d1c19 */ /* 0x000fe20008011602 */
[----:B------:R-:W-:Y:S01]  /*b330*/  UIMAD.WIDE.U32 UR36, UR36, UR12, UR10 ;  /* 0x0000000c242472a5 */ /* 0x000fe2000f8e000a */
[----:B------:R-:W5:Y:S02]  /*b340*/  LD.E.128 R72, desc[UR52][R72.64] ;  /* 0x0000003448487980 */ /* 0x000f64000c101d00 */
[--C-:B------:R-:W-:Y:S01]  /*b350*/  SHF.R.S32.HI R20, RZ, 0x1f, R77.reuse ;  /* 0x0000001fff147819 */ /* 0x100fe2000001144d */
[----:B------:R-:W-:Y:S01]  /*b360*/  UIADD3 UR4, UR37, UR4, URZ ;  /* 0x0000000425047290 */ /* 0x000fe2000fffe03f */
[----:B------:R-:W-:Y:S01]  /*b370*/  IMAD.MOV R79, RZ, RZ, -R77 ;  /* 0x000000ffff4f7224 */ /* 0x000fe200078e0a4d */
[----:B------:R-:W-:Y:S01]  /*b380*/  ULDC.64 UR10, c[0x0][0xae0] ;  /* 0x0002b800000a7ab9 */ /* 0x000fe20000000a00 */
[----:B------:R-:W-:Y:S01]  /*b390*/  IMAD.U32 R3, RZ, RZ, UR37 ;  /* 0x00000025ff037e24 */ /* 0x000fe2000f8e00ff */
[----:B------:R-:W-:Y:S01]  /*b3a0*/  @!PT LDS RZ, [RZ] ;  /* 0x00000000fffff984 */ /* 0x000fe20000000800 */
[----:B------:R-:W-:Y:S01]  /*b3b0*/  @!PT LDS RZ, [RZ] ;  /* 0x00000000fffff984 */ /* 0x000fe20000000800 */
[----:B------:R-:W-:Y:S01]  /*b3c0*/  @!PT LDS RZ, [RZ] ;  /* 0x00000000fffff984 */ /* 0x000fe20000000800 */
[----:B------:R-:W-:Y:S01]  /*b3d0*/  @!PT LDS RZ, [RZ] ;  /* 0x00000000fffff984 */ /* 0x000fe20000000800 */
[----:B------:R0:W-:Y:S06]  /*b3e0*/  MEMBAR.ALL.CTA ;  /* 0x0000000000007992 */ /* 0x0001ec0000008000 */
[----:B0-----:R-:W0:Y:S01]  /*b3f0*/  FENCE.VIEW.ASYNC.S ;  /* 0x00000000000073c6 */ /* 0x001e220000000000 */
[----:B------:R-:W-:-:S02]  /*b400*/  IMAD R20, R20, UR10, RZ ;  /* 0x0000000a14147c24 */ /* 0x000fc4000f8e02ff */
[----:B------:R-:W-:Y:S02]  /*b410*/  IMAD R79, R79, UR20, R76 ;  /* 0x000000144f4f7c24 */ /* 0x000fe4000f8e024c */
[----:B------:R-:W-:Y:S02]  /*b420*/  IMAD.U32 R2, RZ, RZ, UR36 ;  /* 0x00000024ff027e24 */ /* 0x000fe4000f8e00ff */
[----:B------:R-:W-:Y:S02]  /*b430*/  IMAD.U32 R3, RZ, RZ, UR4 ;  /* 0x00000004ff037e24 */ /* 0x000fe4000f8e00ff */
[C---:B------:R-:W-:Y:S01]  /*b440*/  IMAD R81, R77.reuse, UR11, R20 ;  /* 0x0000000b4d517c24 */ /* 0x040fe2000f8e0214 */
[----:B------:R-:W-:Y:S01]  /*b450*/  SHF.R.S32.HI R20, RZ, 0x1f, R79 ;  /* 0x0000001fff147819 */ /* 0x000fe2000001144f */
[----:B------:R-:W-:Y:S01]  /*b460*/  IMAD.WIDE.U32 R2, R77, UR10, R2 ;  /* 0x0000000a4d027c25 */ /* 0x000fe2000f8e0002 */
[----:B------:R-:W-:-:S03]  /*b470*/  ULDC.64 UR10, c[0x0][0xad8] ;  /* 0x0002b600000a7ab9 */ /* 0x000fc60000000a00 */
[----:B------:R-:W-:Y:S02]  /*b480*/  IMAD.IADD R3, R3, 0x1, R81 ;  /* 0x0000000103037824 */ /* 0x000fe400078e0251 */
[----:B------:R-:W-:Y:S02]  /*b490*/  IMAD R20, R20, UR10, RZ ;  /* 0x0000000a14147c24 */ /* 0x000fe4000f8e02ff */
[----:B------:R-:W-:Y:S02]  /*b4a0*/  IMAD R82, R82, 0x80, R21 ;  /* 0x0000008052527824 */ /* 0x000fe400078e0215 */
[C---:B------:R-:W-:Y:S02]  /*b4b0*/  IMAD R21, R79.reuse, UR11, R20 ;  /* 0x0000000b4f157c24 */ /* 0x040fe4000f8e0214 */
[----:B------:R-:W-:Y:S01]  /*b4c0*/  IMAD.WIDE.U32 R2, R79, UR10, R2 ;  /* 0x0000000a4f027c25 */ /* 0x000fe2000f8e0002 */
[----:B------:R-:W-:-:S03]  /*b4d0*/  ULDC.64 UR10, c[0x0][0xa80] ;  /* 0x0002a000000a7ab9 */ /* 0x000fc60000000a00 */
[----:B------:R-:W-:Y:S01]  /*b4e0*/  IMAD.IADD R3, R3, 0x1, R21 ;  /* 0x0000000103037824 */ /* 0x000fe200078e0215 */
[----:B------:R-:W-:Y:S01]  /*b4f0*/  LEA R80, P2, R2, UR10, 0x1 ;  /* 0x0000000a02507c11 */ /* 0x000fe2000f8408ff */
[----:B------:R-:W-:-:S03]  /*b500*/  UIADD3 UR8, UR8, 0x38820, URZ ;  /* 0x0003882008087890 */ /* 0x000fc6000fffe03f */
[----:B------:R-:W-:Y:S02]  /*b510*/  LEA.HI.X R81, R2, UR11, R3, 0x1, P2 ;  /* 0x0000000b02517c11 */ /* 0x000fe400090f0c03 */
[C---:B------:R-:W-:Y:S01]  /*b520*/  ISETP.GE.AND P2, PT, R82.reuse, UR15, PT ;  /* 0x0000000f52007c0c */ /* 0x040fe2000bf46270 */
[----:B------:R-:W-:Y:S01]  /*b530*/  UPRMT UR8, URZ, 0x654, UR8 ;  /* 0x000006543f087896 */ /* 0x000fe20008000008 */
[C---:B------:R-:W-:Y:S02]  /*b540*/  VIADD R20, R82.reuse, 0x20 ;  /* 0x0000002052147836 */ /* 0x040fe40000000000 */
[----:B------:R-:W-:Y:S02]  /*b550*/  VIADD R76, R82, 0x40 ;  /* 0x00000040524c7836 */ /* 0x000fe40000000000 */
[C---:B------:R-:W-:Y:S02]  /*b560*/  VIADD R86, R0.reuse, 0x80 ;  /* 0x0000008000567836 */ /* 0x040fe40000000000 */
[----:B------:R-:W-:-:S02]  /*b570*/  VIADD R88, R0, 0xc0 ;  /* 0x000000c000587836 */ /* 0x000fc40000000000 */
[----:B------:R-:W-:Y:S01]  /*b580*/  VIADD R84, R0, 0x40 ;  /* 0x0000004000547836 */ /* 0x000fe20000000000 */
[----:B0-----:R-:W-:Y:S01]  /*b590*/  SYNCS.ARRIVE.TRANS64.RED.A1T0 RZ, [UR8], RZ ;  /* 0x000000ffffff79a7 */ /* 0x001fe20008100408 */
[----:B------:R0:W1:Y:S01]  /*b5a0*/  SHFL.IDX PT, R83, R80, RZ, 0x181f ;  /* 0x00181fff50537589 */ /* 0x00006200000e0000 */
[----:B------:R-:W-:Y:S03]  /*b5b0*/  BSSY B1, `(.L_x_242) ;  /* 0x000001a000017945 */ /* 0x000fe60003800000 */
[----:B------:R0:W2:Y:S01]  /*b5c0*/  SHFL.IDX PT, R79, R81, RZ, 0x181f ;  /* 0x00181fff514f7589 */ /* 0x0000a200000e0000 */
[----:B------:R-:W-:Y:S02]  /*b5d0*/  ISETP.GE.AND P1, PT, R20, UR15, PT ;  /* 0x0000000f14007c0c */ /* 0x000fe4000bf26270 */
[----:B------:R-:W-:Y:S02]  /*b5e0*/  ISETP.GE.AND P0, PT, R76, UR15, PT ;  /* 0x0000000f4c007c0c */ /* 0x000fe4000bf06270 */
[----:B------:R-:W-:-:S02]  /*b5f0*/  SHF.R.S32.HI R90, RZ, 0x1f, R0 ;  /* 0x0000001fff5a7819 */ /* 0x000fc40000011400 */
[----:B------:R-:W-:Y:S02]  /*b600*/  SHF.R.S32.HI R85, RZ, 0x1f, R86 ;  /* 0x0000001fff557819 */ /* 0x000fe40000011456 */
[----:B------:R-:W-:Y:S02]  /*b610*/  SHF.R.S32.HI R87, RZ, 0x1f, R88 ;  /* 0x0000001fff577819 */ /* 0x000fe40000011458 */
[----:B------:R-:W-:Y:S01]  /*b620*/  SHF.R.S32.HI R89, RZ, 0x1f, R84 ;  /* 0x0000001fff597819 */ /* 0x000fe20000011454 */
[----:B0-----:R-:W-:Y:S06]  /*b630*/  @P2 BRA `(.L_x_243) ;  /* 0x0000000000442947 */ /* 0x001fec0003800000 */
[----:B------:R-:W-:Y:S02]  /*b640*/  ULDC UR4, c[0x0][0xac8] ;  /* 0x0002b20000047ab9 */ /* 0x000fe40000000800 */
[----:B------:R-:W-:Y:S02]  /*b650*/  ISETP.GE.AND P5, PT, R0, UR4, PT ;  /* 0x0000000400007c0c */ /* 0x000fe4000bfa6270 */
[----:B------:R-:W-:Y:S02]  /*b660*/  ISETP.GE.AND P4, PT, R84, UR4, PT ;  /* 0x0000000454007c0c */ /* 0x000fe4000bf86270 */
[----:B------:R-:W-:Y:S02]  /*b670*/  ISETP.GE.AND P3, PT, R86, UR4, PT ;  /* 0x0000000456007c0c */ /* 0x000fe4000bf66270 */
[----:B------:R-:W-:-:S07]  /*b680*/  ISETP.GE.AND P2, PT, R88, UR4, PT ;  /* 0x0000000458007c0c */ /* 0x000fce000bf46270 */
[----:B-1----:R-:W-:-:S04]  /*b690*/  @!P5 LEA R2, P6, R0, R83, 0x1 ;  /* 0x000000530002d211 */ /* 0x002fc800078c08ff */
[----:B--2---:R-:W-:Y:S02]  /*b6a0*/  @!P5 LEA.HI.X R3, R0, R79, R90, 0x1, P6 ;  /* 0x0000004f0003d211 */ /* 0x004fe400030f0c5a */
[----:B------:R-:W-:-:S03]  /*b6b0*/  @!P4 LEA R20, P6, R84, R83, 0x1 ;  /* 0x000000535414c211 */ /* 0x000fc600078c08ff */
[----:B-----5:R0:W-:Y:S01]  /*b6c0*/  @!P5 ST.E.128 desc[UR52][R2.64], R4 ;  /* 0x000000040200d985 */ /* 0x0201e2000c101d34 */
[----:B------:R-:W-:Y:S02]  /*b6d0*/  @!P4 LEA.HI.X R21, R84, R79, R89, 0x1, P6 ;  /* 0x0000004f5415c211 */ /* 0x000fe400030f0c59 */
[----:B------:R-:W-:-:S03]  /*b6e0*/  @!P3 LEA R76, P6, R86, R83, 0x1 ;  /* 0x00000053564cb211 */ /* 0x000fc600078c08ff */
[----:B------:R0:W-:Y:S01]  /*b6f0*/  @!P4 ST.E.128 desc[UR52][R20.64], R28 ;  /* 0x0000001c1400c985 */ /* 0x0001e2000c101d34 */
[----:B------:R-:W-:Y:S02]  /*b700*/  @!P3 LEA.HI.X R77, R86, R79, R85, 0x1, P6 ;  /* 0x0000004f564db211 */ /* 0x000fe400030f0c55 */
[----:B------:R-:W-:-:S03]  /*b710*/  @!P2 LEA R78, P6, R88, R83, 0x1 ;  /* 0x00000053584ea211 */ /* 0x000fc600078c08ff */
[----:B------:R0:W-:Y:S01]  /*b720*/  @!P3 ST.E.128 desc[UR52][R76.64], R44 ;  /* 0x0000002c4c00b985 */ /* 0x0001e2000c101d34 */
[----:B------:R-:W-:-:S05]  /*b730*/  @!P2 LEA.HI.X R79, R88, R79, R87, 0x1, P6 ;  /* 0x0000004f584fa211 */ /* 0x000fca00030f0c57 */
[----:B------:R0:W-:Y:S04]  /*b740*/  @!P2 ST.E.128 desc[UR52][R78.64], R60 ;  /* 0x0000003c4e00a985 */ /* 0x0001e8000c101d34 */
.L_x_243:
[----:B------:R-:W-:Y:S05]  /*b750*/  BSYNC B1 ;  /* 0x0000000000017941 */ /* 0x000fea0003800000 */
.L_x_242:
[----:B0-----:R0:W3:Y:S01]  /*b760*/  SHFL.IDX PT, R21, R81, 0x1, 0x181f ;  /* 0x00381f0051157f89 */ /* 0x0010e200000e0000 */
[----:B------:R-:W-:Y:S03]  /*b770*/  BSSY B1, `(.L_x_244) ;  /* 0x0000014000017945 */ /* 0x000fe60003800000 */
[----:B-----5:R0:W4:Y:S01]  /*b780*/  SHFL.IDX PT, R7, R80, 0x1, 0x181f ;  /* 0x00381f0050077f89 */ /* 0x02012200000e0000 */
[----:B------:R-:W-:Y:S05]  /*b790*/  @P1 BRA `(.L_x_245) ;  /* 0x0000000000441947 */ /* 0x000fea0003800000 */
[----:B------:R-:W-:Y:S02]  /*b7a0*/  ULDC UR4, c[0x0][0xac8] ;  /* 0x0002b20000047ab9 */ /* 0x000fe40000000800 */
[----:B------:R-:W-:Y:S02]  /*b7b0*/  ISETP.GE.AND P4, PT, R0, UR4, PT ;  /* 0x0000000400007c0c */ /* 0x000fe4000bf86270 */
[----:B------:R-:W-:Y:S02]  /*b7c0*/  ISETP.GE.AND P3, PT, R84, UR4, PT ;  /* 0x0000000454007c0c */ /* 0x000fe4000bf66270 */
[----:B------:R-:W-:Y:S02]  /*b7d0*/  ISETP.GE.AND P2, PT, R86, UR4, PT ;  /* 0x0000000456007c0c */ /* 0x000fe4000bf46270 */
[----:B------:R-:W-:-:S07]  /*b7e0*/  ISETP.GE.AND P1, PT, R88, UR4, PT ;  /* 0x0000000458007c0c */ /* 0x000fce000bf26270 */
[-C--:B----4-:R-:W-:Y:S02]  /*b7f0*/  @!P4 LEA R2, P6, R0, R7.reuse, 0x1 ;  /* 0x000000070002c211 */ /* 0x090fe400078c08ff */
[----:B------:R-:W-:Y:S02]  /*b800*/  @!P3 LEA R4, P5, R84, R7, 0x1 ;  /* 0x000000075404b211 */ /* 0x000fe400078a08ff */
[----:B---3--:R-:W-:Y:S02]  /*b810*/  @!P4 LEA.HI.X R3, R0, R21, R90, 0x1, P6 ;  /* 0x000000150003c211 */ /* 0x008fe400030f0c5a */
[----:B------:R-:W-:Y:S02]  /*b820*/  @!P2 LEA R6, P6, R86, R7, 0x1 ;  /* 0x000000075606a211 */ /* 0x000fe400078c08ff */
[----:B------:R-:W-:Y:S01]  /*b830*/  @!P3 LEA.HI.X R5, R84, R21, R89, 0x1, P5 ;  /* 0x000000155405b211 */ /* 0x000fe200028f0c59 */
[----:B------:R3:W-:Y:S01]  /*b840*/  @!P4 ST.E.128 desc[UR52][R2.64], R8 ;  /* 0x000000080200c985 */ /* 0x0007e2000c101d34 */
[----:B------:R-:W-:-:S02]  /*b850*/  @!P1 LEA R20, P5, R88, R7, 0x1 ;  /* 0x0000000758149211 */ /* 0x000fc400078a08ff */
[-C--:B------:R-:W-:Y:S01]  /*b860*/  @!P2 LEA.HI.X R7, R86, R21.reuse, R85, 0x1, P6 ;  /* 0x000000155607a211 */ /* 0x080fe200030f0c55 */
[----:B------:R3:W-:Y:S01]  /*b870*/  @!P3 ST.E.128 desc[UR52][R4.64], R32 ;  /* 0x000000200400b985 */ /* 0x0007e2000c101d34 */
[----:B------:R-:W-:-:S03]  /*b880*/  @!P1 LEA.HI.X R21, R88, R21, R87, 0x1, P5 ;  /* 0x0000001558159211 */ /* 0x000fc600028f0c57 */
[----:B------:R3:W-:Y:S04]  /*b890*/  @!P2 ST.E.128 desc[UR52][R6.64], R48 ;  /* 0x000000300600a985 */ /* 0x0007e8000c101d34 */
[----:B------:R3:W-:Y:S02]  /*b8a0*/  @!P1 ST.E.128 desc[UR52][R20.64], R64 ;  /* 0x0000004014009985 */ /* 0x0007e4000c101d34 */
.L_x_245:
[----:B------:R-:W-:Y:S05]  /*b8b0*/  BSYNC B1 ;  /* 0x0000000000017941 */ /* 0x000fea0003800000 */
.L_x_244:
[----:B---3--:R3:W0:Y:S01]  /*b8c0*/  SHFL.IDX PT, R9, R81, 0x2, 0x181f ;  /* 0x00581f0051097f89 */ /* 0x00862200000e0000 */
[----:B------:R-:W-:Y:S03]  /*b8d0*/  BSSY B1, `(.L_x_246) ;  /* 0x0000014000017945 */ /* 0x000fe60003800000 */
[----:B------:R3:W0:Y:S01]  /*b8e0*/  SHFL.IDX PT, R5, R80, 0x2, 0x181f ;  /* 0x00581f0050057f89 */ /* 0x00062200000e0000 */
[----:B------:R-:W-:Y:S05]  /*b8f0*/  @P0 BRA `(.L_x_247) ;  /* 0x0000000000440947 */ /* 0x000fea0003800000 */
[----:B------:R-:W-:Y:S02]  /*b900*/  ULDC UR4, c[0x0][0xac8] ;  /* 0x0002b20000047ab9 */ /* 0x000fe40000000800 */
[----:B------:R-:W-:Y:S02]  /*b910*/  ISETP.GE.AND P3, PT, R0, UR4, PT ;  /* 0x0000000400007c0c */ /* 0x000fe4000bf66270 */
[----:B------:R-:W-:Y:S02]  /*b920*/  ISETP.GE.AND P2, PT, R84, UR4, PT ;  /* 0x0000000454007c0c */ /* 0x000fe4000bf46270 */
[----:B------:R-:W-:Y:S02]  /*b930*/  ISETP.GE.AND P1, PT, R86, UR4, PT ;  /* 0x0000000456007c0c */ /* 0x000fe4000bf26270 */
[----:B------:R-:W-:-:S07]  /*b940*/  ISETP.GE.AND P0, PT, R88, UR4, PT ;  /* 0x0000000458007c0c */ /* 0x000fce000bf06270 */
[-C--:B0-----:R-:W-:Y:S02]  /*b950*/  @!P3 LEA R2, P6, R0, R5.reuse, 0x1 ;  /* 0x000000050002b211 */ /* 0x081fe400078c08ff */
[-C--:B------:R-:W-:Y:S02]  /*b960*/  @!P2 LEA R4, P5, R84, R5.reuse, 0x1 ;  /* 0x000000055404a211 */ /* 0x080fe400078a08ff */
[----:B------:R-:W-:Y:S02]  /*b970*/  @!P1 LEA R6, P4, R86, R5, 0x1 ;  /* 0x0000000556069211 */ /* 0x000fe400078808ff */
[----:B------:R-:W-:Y:S02]  /*b980*/  @!P3 LEA.HI.X R3, R0, R9, R90, 0x1, P6 ;  /* 0x000000090003b211 */ /* 0x000fe400030f0c5a */
[----:B------:R-:W-:Y:S02]  /*b990*/  @!P0 LEA R8, P6, R88, R5, 0x1 ;  /* 0x0000000558088211 */ /* 0x000fe400078c08ff */
[-C--:B------:R-:W-:Y:S01]  /*b9a0*/  @!P2 LEA.HI.X R5, R84, R9.reuse, R89, 0x1, P5 ;  /* 0x000000095405a211 */ /* 0x080fe200028f0c59 */
[----:B------:R0:W-:Y:S01]  /*b9b0*/  @!P3 ST.E.128 desc[UR52][R2.64], R12 ;  /* 0x0000000c0200b985 */ /* 0x0001e2000c101d34 */
[----:B----4-:R-:W-:-:S02]  /*b9c0*/  @!P1 LEA.HI.X R7, R86, R9, R85, 0x1, P4 ;  /* 0x0000000956079211 */ /* 0x010fc400020f0c55 */
[----:B------:R-:W-:Y:S01]  /*b9d0*/  @!P0 LEA.HI.X R9, R88, R9, R87, 0x1, P6 ;  /* 0x0000000958098211 */ /* 0x000fe200030f0c57 */
[----:B------:R0:W-:Y:S04]  /*b9e0*/  @!P2 ST.E.128 desc[UR52][R4.64], R36 ;  /* 0x000000240400a985 */ /* 0x0001e8000c101d34 */
[----:B------:R0:W-:Y:S04]  /*b9f0*/  @!P1 ST.E.128 desc[UR52][R6.64], R52 ;  /* 0x0000003406009985 */ /* 0x0001e8000c101d34 */
[----:B------:R0:W-:Y:S02]  /*ba00*/  @!P0 ST.E.128 desc[UR52][R8.64], R68 ;  /* 0x0000004408008985 */ /* 0x0001e4000c101d34 */
.L_x_247:
[----:B------:R-:W-:Y:S05]  /*ba10*/  BSYNC B1 ;  /* 0x0000000000017941 */ /* 0x000fea0003800000 */
.L_x_246:
[----:B0-----:R-:W-:Y:S01]  /*ba20*/  VIADD R2, R82, 0x60 ;  /* 0x0000006052027836 */ /* 0x001fe20000000000 */
[----:B---3--:R-:W0:Y:S04]  /*ba30*/  SHFL.IDX PT, R81, R81, 0x3, 0x181f ;  /* 0x00781f0051517f89 */ /* 0x008e2800000e0000 */
[----:B------:R-:W-:Y:S01]  /*ba40*/  ISETP.GE.AND P0, PT, R2, UR15, PT ;  /* 0x0000000f02007c0c */ /* 0x000fe2000bf06270 */
[----:B------:R3:W0:-:S12]  /*ba50*/  SHFL.IDX PT, R9, R80, 0x3, 0x181f ;  /* 0x00781f0050097f89 */ /* 0x00061800000e0000 */
[----:B---3--:R-:W-:Y:S05]  /*ba60*/  @P0 BRA `(.L_x_248) ;  /* 0x0000002400ec0947 */ /* 0x008fea0003800000 */
[----:B------:R-:W-:Y:S02]  /*ba70*/  ULDC UR4, c[0x0][0xac8] ;  /* 0x0002b20000047ab9 */ /* 0x000fe40000000800 */
[----:B------:R-:W-:Y:S02]  /*ba80*/  ISETP.GE.AND P3, PT, R0, UR4, PT ;  /* 0x0000000400007c0c */ /* 0x000fe4000bf66270 */
[----:B------:R-:W-:Y:S02]  /*ba90*/  ISETP.GE.AND P4, PT, R84, UR4, PT ;  /* 0x0000000454007c0c */ /* 0x000fe4000bf86270 */
[----:B------:R-:W-:-:S09]  /*baa0*/  ISETP.GE.AND P5, PT, R86, UR4, PT ;  /* 0x0000000456007c0c */ /* 0x000fd2000bfa6270 */
[-C--:B0-----:R-:W-:Y:S02]  /*bab0*/  @!P3 LEA R2, P0, R0, R9.reuse, 0x1 ;  /* 0x000000090002b211 */ /* 0x081fe400078008ff */
[-C--:B------:R-:W-:Y:S02]  /*bac0*/  @!P4 LEA R4, P1, R84, R9.reuse, 0x1 ;  /* 0x000000095404c211 */ /* 0x080fe400078208ff */
[----:B------:R-:W-:Y:S02]  /*bad0*/  @!P5 LEA R6, P2, R86, R9, 0x1 ;  /* 0x000000095606d211 */ /* 0x000fe400078408ff */
[-C--:B------:R-:W-:Y:S02]  /*bae0*/  @!P3 LEA.HI.X R3, R0, R81.reuse, R90, 0x1, P0 ;  /* 0x000000510003b211 */ /* 0x080fe400000f0c5a */
[-C--:B------:R-:W-:Y:S02]  /*baf0*/  @!P4 LEA.HI.X R5, R84, R81.reuse, R89, 0x1, P1 ;  /* 0x000000515405c211 */ /* 0x080fe400008f0c59 */
[----:B----4-:R-:W-:Y:S01]  /*bb00*/  @!P5 LEA.HI.X R7, R86, R81, R85, 0x1, P2 ;  /* 0x000000515607d211 */ /* 0x010fe200010f0c55 */
[----:B------:R3:W-:Y:S01]  /*bb10*/  @!P3 ST.E.128 desc[UR52][R2.64], R24 ;  /* 0x000000180200b985 */ /* 0x0007e2000c101d34 */
[----:B------:R-:W-:-:S03]  /*bb20*/  ISETP.GE.AND P0, PT, R88, UR4, PT ;  /* 0x0000000458007c0c */ /* 0x000fc6000bf06270 */
[----:B------:R3:W-:Y:S04]  /*bb30*/  @!P4 ST.E.128 desc[UR52][R4.64], R40 ;  /* 0x000000280400c985 */ /* 0x0007e8000c101d34 */
[----:B------:R3:W-:Y:S06]  /*bb40*/  @!P5 ST.E.128 desc[UR52][R6.64], R56 ;  /* 0x000000380600d985 */ /* 0x0007ec000c101d34 */
[----:B------:R-:W-:Y:S05]  /*bb50*/  @P0 BRA `(.L_x_248) ;  /* 0x0000002400b00947 */ /* 0x000fea0003800000 */
[----:B---3--:R-:W-:-:S04]  /*bb60*/  LEA R2, P0, R88, R9, 0x1 ;  /* 0x0000000958027211 */ /* 0x008fc800078008ff */
[----:B------:R-:W-:-:S05]  /*bb70*/  LEA.HI.X R3, R88, R81, R87, 0x1, P0 ;  /* 0x0000005158037211 */ /* 0x000fca00000f0c57 */
[----:B------:R0:W-:Y:S01]  /*bb80*/  ST.E.128 desc[UR52][R2.64], R72 ;  /* 0x0000004802007985 */ /* 0x0001e2000c101d34 */
[----:B------:R-:W-:Y:S05]  /*bb90*/  BRA `(.L_x_248) ;  /* 0x0000002400a07947 */ /* 0x000fea0003800000 */
.L_x_241:
[----:B------:R-:W-:Y:S01]  /*bba0*/  ULDC.64 UR12, c[0x0][0xb08] ;  /* 0x0002c200000c7ab9 */ /* 0x000fe20000000a00 */
[----:B0-----:R-:W-:Y:S01]  /*bbb0*/  IMAD.MOV.U32 R65, RZ, RZ, R70 ;  /* 0x000000ffff417224 */ /* 0x001fe200078e0046 */
[----:B------:R-:W-:Y:S01]  /*bbc0*/  UIMAD UR9, UR14, UR12, URZ ;  /* 0x0000000c0e0972a4 */ /* 0x000fe2000f8e023f */
[C---:B------:R-:W-:Y:S01]  /*bbd0*/  VIADD R167, R16.reuse, 0x48 ;  /* 0x0000004810a77836 */ /* 0x040fe20000000000 */
[----:B------:R-:W-:Y:S01]  /*bbe0*/  UIMAD.WIDE.U32 UR10, UR4, UR12, URZ ;  /* 0x0000000c040a72a5 */ /* 0x000fe2000f8e003f */
[C---:B------:R-:W-:Y:S01]  /*bbf0*/  VIADD R169, R16.reuse, 0x40 ;  /* 0x0000004010a97836 */ /* 0x040fe20000000000 */
[----:B------:R-:W-:Y:S01]  /*bc00*/  UIMAD UR9, UR4, UR13, UR9 ;  /* 0x0000000d040972a4 */ /* 0x000fe2000f8e0209 */
[C---:B------:R-:W-:Y:S01]  /*bc10*/  VIADD R171, R16.reuse, 0x38 ;  /* 0x0000003810ab7836 */ /* 0x040fe20000000000 */
[----:B------:R-:W-:Y:S01]  /*bc20*/  USHF.R.S32.HI UR4, URZ, 0x1f, UR36 ;  /* 0x0000001f3f047899 */ /* 0x000fe20008011424 */
[C---:B------:R-:W-:Y:S01]  /*bc30*/  VIADD R173, R16.reuse, 0x30 ;  /* 0x0000003010ad7836 */ /* 0x040fe20000000000 */
[----:B------:R-:W-:Y:S01]  /*bc40*/  UIADD3 UR11, UR11, UR9, URZ ;  /* 0x000000090b0b7290 */ /* 0x000fe2000fffe03f */
[C---:B------:R-:W-:Y:S01]  /*bc50*/  VIADD R175, R16.reuse, 0x28 ;  /* 0x0000002810af7836 */ /* 0x040fe20000000000 */
[----:B------:R-:W-:Y:S01]  /*bc60*/  ULDC.64 UR12, c[0x0][0xb38] ;  /* 0x0002ce00000c7ab9 */ /* 0x000fe20000000a00 */
[----:B------:R-:W-:Y:S01]  /*bc70*/  ULDC.64 UR14, c[0x0][0xb40] ;  /* 0x0002d000000e7ab9 */ /* 0x000fe20000000a00 */
[----:B------:R-:W-:Y:S01]  /*bc80*/  UIMAD.WIDE.U32 UR10, UR40, UR12, UR10 ;  /* 0x0000000c280a72a5 */ /* 0x000fe2000f8e000a */
[C---:B------:R-:W-:Y:S01]  /*bc90*/  VIADD R177, R16.reuse, 0x20 ;  /* 0x0000002010b17836 */ /* 0x040fe20000000000 */
[----:B------:R-:W-:Y:S01]  /*bca0*/  UIMAD UR4, UR4, UR14, URZ ;  /* 0x0000000e040472a4 */ /* 0x000fe2000f8e023f */
[C---:B------:R-:W-:Y:S01]  /*bcb0*/  VIADD R179, R16.reuse, 0x18 ;  /* 0x0000001810b37836 */ /* 0x040fe20000000000 */
[----:B------:R-:W-:Y:S01]  /*bcc0*/  UIMAD UR11, UR40, UR13, UR11 ;  /* 0x0000000d280b72a4 */ /* 0x000fe2000f8e020b */
[C---:B------:R-:W-:Y:S01]  /*bcd0*/  VIADD R181, R16.reuse, 0x10 ;  /* 0x0000001010b57836 */ /* 0x040fe20000000000 */
[----:B------:R-:W-:Y:S01]  /*bce0*/  UIMAD UR4, UR36, UR15, UR4 ;  /* 0x0000000f240472a4 */ /* 0x000fe2000f8e0204 */
[----:B------:R-:W-:Y:S01]  /*bcf0*/  VIADD R183, R16, 0x8 ;  /* 0x0000000810b77836 */ /* 0x000fe20000000000 */
[----:B------:R-:W-:Y:S01]  /*bd00*/  UIMAD.WIDE.U32 UR36, UR36, UR14, UR10 ;  /* 0x0000000e242472a5 */ /* 0x000fe2000f8e000a */
[----:B------:R-:W-:Y:S01]  /*bd10*/  BSSY B1, `(.L_x_249) ;  /* 0x00000cf000017945 */ /* 0x000fe20003800000 */
[----:B------:R-:W-:Y:S01]  /*bd20*/  @UP2 ULDC UR9, c[0x0][0xbec] ;  /* 0x0002fb0000092ab9 */ /* 0x000fe20000000800 */
[----:B------:R-:W-:Y:S01]  /*bd30*/  ULDC.64 UR12, c[0x0][0xb48] ;  /* 0x0002d200000c7ab9 */ /* 0x000fe20000000a00 */
[----:B------:R-:W-:Y:S01]  /*bd40*/  @P1 IMAD.HI.U32 R0, R70, UR9, RZ ;  /* 0x0000000946001c27 */ /* 0x000fe2000f8e00ff */
[----:B------:R-:W-:Y:S01]  /*bd50*/  UIADD3 UR11, UR37, UR4, URZ ;  /* 0x00000004250b7290 */ /* 0x000fe2000fffe03f */
[----:B------:R-:W-:Y:S01]  /*bd60*/  SHF.R.S32.HI R73, RZ, 0x1f, R19 ;  /* 0x0000001fff497819 */ /* 0x000fe20000011413 */
[----:B------:R-:W-:Y:S01]  /*bd70*/  UMOV UR10, UR36 ;  /* 0x00000024000a7c82 */ /* 0x000fe20008000000 */
[----:B------:R-:W-:Y:S01]  /*bd80*/  @UP2 ULDC UR4, c[0x0][0xbf0] ;  /* 0x0002fc0000042ab9 */ /* 0x000fe20000000800 */
[----:B------:R-:W-:Y:S01]  /*bd90*/  UIMAD.WIDE.U32 UR10, UR39, UR12, UR10 ;  /* 0x0000000c270a72a5 */ /* 0x000fe2000f8e000a */
[----:B------:R-:W-:Y:S01]  /*bda0*/  @P1 SHF.R.U32.HI R65, RZ, UR4, R0 ;  /* 0x00000004ff411c19 */ /* 0x000fe20008011600 */
[----:B------:R-:W-:Y:S01]  /*bdb0*/  UIADD3 UR8, UR8, 0x38820, URZ ;  /* 0x0003882008087890 */ /* 0x000fe2000fffe03f */
[----:B------:R-:W-:Y:S01]  /*bdc0*/  SHF.R.S32.HI R76, RZ, 0x1f, R22 ;  /* 0x0000001fff4c7819 */ /* 0x000fe20000011416 */
[----:B------:R-:W-:Y:S01]  /*bdd0*/  UIMAD UR39, UR39, UR13, UR11 ;  /* 0x0000000d272772a4 */ /* 0x000fe2000f8e020b */
[--C-:B------:R-:W-:Y:S01]  /*bde0*/  SHF.R.S32.HI R0, RZ, 0x1f, R65.reuse ;  /* 0x0000001fff007819 */ /* 0x100fe20000011441 */
[----:B------:R-:W-:Y:S01]  /*bdf0*/  IMAD.MOV R67, RZ, RZ, -R65 ;  /* 0x000000ffff437224 */ /* 0x000fe200078e0a41 */
[----:B------:R-:W-:Y:S01]  /*be00*/  ULDC.64 UR12, c[0x0][0xb30] ;  /* 0x0002cc00000c7ab9 */ /* 0x000fe20000000a00 */
[----:B------:R-:W-:Y:S01]  /*be10*/  IMAD.U32 R3, RZ, RZ, UR11 ;  /* 0x0000000bff037e24 */ /* 0x000fe2000f8e00ff */
[----:B------:R-:W-:Y:S01]  /*be20*/  UPRMT UR8, URZ, 0x654, UR8 ;  /* 0x000006543f087896 */ /* 0x000fe20008000008 */
[----:B------:R-:W-:Y:S01]  /*be30*/  IMAD R67, R67, UR20, R70 ;  /* 0x0000001443437c24 */ /* 0x000fe2000f8e0246 */
[----:B------:R-:W-:Y:S01]  /*be40*/  SHF.R.S32.HI R77, RZ, 0x1f, R23 ;  /* 0x0000001fff4d7819 */ /* 0x000fe20000011417 */
[----:B------:R-:W-:Y:S01]  /*be50*/  IMAD R0, R0, UR12, RZ ;  /* 0x0000000c00007c24 */ /* 0x000fe2000f8e02ff */
[----:B------:R-:W-:Y:S01]  /*be60*/  SHF.R.S32.HI R78, RZ, 0x1f, R216 ;  /* 0x0000001fff4e7819 */ /* 0x000fe200000114d8 */
[----:B------:R-:W-:Y:S01]  /*be70*/  IMAD.U32 R2, RZ, RZ, UR10 ;  /* 0x0000000aff027e24 */ /* 0x000fe2000f8e00ff */
[----:B------:R-:W-:Y:S01]  /*be80*/  ULDC.64 UR10, c[0x0][0xb28] ;  /* 0x0002ca00000a7ab9 */ /* 0x000fe20000000a00 */
[----:B------:R-:W-:Y:S01]  /*be90*/  IMAD.U32 R3, RZ, RZ, UR39 ;  /* 0x00000027ff037e24 */ /* 0x000fe2000f8e00ff */
[----:B------:R-:W-:Y:S01]  /*bea0*/  SHF.R.S32.HI R79, RZ, 0x1f, R217 ;  /* 0x0000001fff4f7819 */ /* 0x000fe200000114d9 */
[C---:B------:R-:W-:Y:S01]  /*beb0*/  IMAD R69, R65.reuse, UR13, R0 ;  /* 0x0000000d41457c24 */ /* 0x040fe2000f8e0200 */
[----:B------:R-:W-:Y:S01]  /*bec0*/  SHF.R.S32.HI R0, RZ, 0x1f, R67 ;  /* 0x0000001fff007819 */ /* 0x000fe20000011443 */
[----:B------:R-:W-:Y:S01]  /*bed0*/  IMAD.WIDE.U32 R2, R65, UR12, R2 ;  /* 0x0000000c41027c25 */ /* 0x000fe2000f8e0002 */
[----:B------:R-:W-:Y:S01]  /*bee0*/  SYNCS.ARRIVE.TRANS64.RED.A1T0 RZ, [UR8], RZ ;  /* 0x000000ffffff79a7 */ /* 0x000fe20008100408 */
[----:B------:R-:W-:-:S02]  /*bef0*/  SHF.R.S32.HI R84, RZ, 0x1f, R218 ;  /* 0x0000001fff547819 */ /* 0x000fc400000114da */
[----:B------:R-:W-:Y:S01]  /*bf00*/  IMAD R0, R0, UR10, RZ ;  /* 0x0000000a00007c24 */ /* 0x000fe2000f8e02ff */
[----:B------:R-:W-:Y:S01]  /*bf10*/  SHF.R.S32.HI R85, RZ, 0x1f, R219 ;  /* 0x0000001fff557819 */ /* 0x000fe200000114db */
[----:B------:R-:W-:Y:S01]  /*bf20*/  IMAD.IADD R3, R3, 0x1, R69 ;  /* 0x0000000103037824 */ /* 0x000fe200078e0245 */
[----:B------:R-:W-:Y:S01]  /*bf30*/  SHF.R.S32.HI R86, RZ, 0x1f, R220 ;  /* 0x0000001fff567819 */ /* 0x000fe200000114dc */
[C---:B------:R-:W-:Y:S01]  /*bf40*/  IMAD R65, R67.reuse, UR11, R0 ;  /* 0x0000000b43417c24 */ /* 0x040fe2000f8e0200 */
[----:B------:R-:W-:Y:S01]  /*bf50*/  SHF.R.S32.HI R87, RZ, 0x1f, R221 ;  /* 0x0000001fff577819 */ /* 0x000fe200000114dd */
[----:B------:R-:W-:Y:S01]  /*bf60*/  IMAD.WIDE.U32 R2, R67, UR10, R2 ;  /* 0x0000000a43027c25 */ /* 0x000fe2000f8e0002 */
[----:B------:R-:W-:Y:S01]  /*bf70*/  ULDC.64 UR10, c[0x0][0xb00] ;  /* 0x0002c000000a7ab9 */ /* 0x000fe20000000a00 */
[----:B------:R-:W-:Y:S02]  /*bf80*/  SHF.R.S32.HI R88, RZ, 0x1f, R222 ;  /* 0x0000001fff587819 */ /* 0x000fe400000114de */
[----:B------:R-:W-:Y:S01]  /*bf90*/  IMAD.IADD R3, R3, 0x1, R65 ;  /* 0x0000000103037824 */ /* 0x000fe200078e0241 */
[----:B------:R-:W-:Y:S01]  /*bfa0*/  LEA R0, P1, R2, UR10, 0x2 ;  /* 0x0000000a02007c11 */ /* 0x000fe2000f8210ff */
[C---:B------:R-:W-:Y:S01]  /*bfb0*/  VIADD R166, R16.reuse, 0x48 ;  /* 0x0000004810a67836 */ /* 0x040fe20000000000 */
[----:B------:R-:W-:Y:S01]  /*bfc0*/  SHF.R.S32.HI R89, RZ, 0x1f, R223 ;  /* 0x0000001fff597819 */ /* 0x000fe200000114df */
[----:B------:R-:W-:Y:S01]  /*bfd0*/  VIADD R168, R16, 0x40 ;  /* 0x0000004010a87836 */ /* 0x000fe20000000000 */
[----:B------:R-:W-:Y:S01]  /*bfe0*/  LEA.HI.X R72, R2, UR11, R3, 0x2, P1 ;  /* 0x0000000b02487c11 */ /* 0x000fe200088f1403 */
[C---:B------:R-:W-:Y:S01]  /*bff0*/  VIADD R170, R16.reuse, 0x38 ;  /* 0x0000003810aa7836 */ /* 0x040fe20000000000 */
[----:B------:R0:W1:Y:S01]  /*c000*/  SHFL.IDX PT, R2, R0, RZ, 0x1c1f ;  /* 0x001c1fff00027589 */ /* 0x00006200000e0000 */
[----:B------:R-:W-:Y:S01]  /*c010*/  SHF.R.S32.HI R90, RZ, 0x1f, R224 ;  /* 0x0000001fff5a7819 */ /* 0x000fe200000114e0 */
[C---:B------:R-:W-:Y:S01]  /*c020*/  VIADD R172, R16.reuse, 0x30 ;  /* 0x0000003010ac7836 */ /* 0x040fe20000000000 */
[----:B------:R-:W-:Y:S01]  /*c030*/  SHF.R.S32.HI R91, RZ, 0x1f, R225 ;  /* 0x0000001fff5b7819 */ /* 0x000fe200000114e1 */
[----:B------:R0:W2:Y:S01]  /*c040*/  SHFL.IDX PT, R3, R72, RZ, 0x1c1f ;  /* 0x001c1fff48037589 */ /* 0x0000a200000e0000 */
        /* <DEDUP_REMOVED lines=10> */
[----:B------:R-:W-:-:S02]  /*c0f0*/  SHF.R.S32.HI R169, RZ, 0x1f, R169 ;  /* 0x0000001fffa97819 */ /* 0x000fc400000114a9 */
[----:B------:R-:W-:Y:S02]  /*c100*/  SHF.R.S32.HI R171, RZ, 0x1f, R171 ;  /* 0x0000001fffab7819 */ /* 0x000fe400000114ab */
[----:B------:R-:W-:Y:S02]  /*c110*/  SHF.R.S32.HI R173, RZ, 0x1f, R173 ;  /* 0x0000001fffad7819 */ /* 0x000fe400000114ad */
[----:B------:R-:W-:Y:S02]  /*c120*/  SHF.R.S32.HI R175, RZ, 0x1f, R175 ;  /* 0x0000001fffaf7819 */ /* 0x000fe400000114af */
[----:B------:R-:W-:Y:S02]  /*c130*/  SHF.R.S32.HI R177, RZ, 0x1f, R177 ;  /* 0x0000001fffb17819 */ /* 0x000fe400000114b1 */
[----:B------:R-:W-:Y:S02]  /*c140*/  SHF.R.S32.HI R179, RZ, 0x1f, R179 ;  /* 0x0000001fffb37819 */ /* 0x000fe400000114b3 */
[----:B------:R-:W-:-:S02]  /*c150*/  SHF.R.S32.HI R181, RZ, 0x1f, R181 ;  /* 0x0000001fffb57819 */ /* 0x000fc400000114b5 */
[----:B------:R-:W-:Y:S01]  /*c160*/  SHF.R.S32.HI R183, RZ, 0x1f, R183 ;  /* 0x0000001fffb77819 */ /* 0x000fe200000114b7 */
[----:B012---:R-:W-:Y:S06]  /*c170*/  @P2 BRA `(.L_x_250) ;  /* 0x0000000800202947 */ /* 0x007fec0003800000 */
[----:B------:R-:W-:Y:S02]  /*c180*/  ULDC UR4, c[0x0][0xac8] ;  /* 0x0002b20000047ab9 */ /* 0x000fe40000000800 */
[----:B------:R-:W-:Y:S02]  /*c190*/  ISETP.GE.AND P3, PT, R16, UR4, PT ;  /* 0x0000000410007c0c */ /* 0x000fe4000bf66270 */
[----:B------:R-:W-:Y:S02]  /*c1a0*/  ISETP.GE.AND P2, PT, R182, UR4, PT ;  /* 0x00000004b6007c0c */ /* 0x000fe4000bf46270 */
[----:B------:R-:W-:Y:S02]  /*c1b0*/  ISETP.GE.AND P1, PT, R180, UR4, PT ;  /* 0x00000004b4007c0c */ /* 0x000fe4000bf26270 */
[----:B------:R-:W-:-:S07]  /*c1c0*/  ISETP.GE.AND P4, PT, R178, UR4, PT ;  /* 0x00000004b2007c0c */ /* 0x000fce000bf86270 */
[----:B------:R-:W-:Y:S02]  /*c1d0*/  @!P3 IMAD.WIDE R64, R16, 0x4, R2 ;  /* 0x000000041040b825 */ /* 0x000fe400078e0202 */
[----:B------:R-:W-:-:S03]  /*c1e0*/  @!P2 LEA R66, P5, R182, R2, 0x2 ;  /* 0x00000002b642a211 */ /* 0x000fc600078a10ff */
[----:B------:R0:W-:Y:S01]  /*c1f0*/  @!P3 ST.E.64 desc[UR52][R64.64], R140 ;  /* 0x0000008c4000b985 */ /* 0x0001e2000c101b34 */
[----:B------:R-:W-:Y:S02]  /*c200*/  ISETP.GE.AND P3, PT, R176, UR4, PT ;  /* 0x00000004b0007c0c */ /* 0x000fe4000bf66270 */
[----:B------:R-:W-:-:S05]  /*c210*/  @!P2 LEA.HI.X R67, R182, R3, R183, 0x2, P5 ;  /* 0x00000003b643a211 */ /* 0x000fca00028f14b7 */
[----:B------:R1:W-:Y:S01]  /*c220*/  @!P2 ST.E.64 desc[UR52][R66.64], R138 ;  /* 0x0000008a4200a985 */ /* 0x0003e2000c101b34 */
[----:B------:R-:W-:Y:S02]  /*c230*/  ISETP.GE.AND P2, PT, R174, UR4, PT ;  /* 0x00000004ae007c0c */ /* 0x000fe4000bf46270 */
[----:B0-----:R-:W-:-:S04]  /*c240*/  @!P1 LEA R64, P6, R180, R2, 0x2 ;  /* 0x00000002b4409211 */ /* 0x001fc800078c10ff */
[----:B------:R-:W-:Y:S02]  /*c250*/  @!P1 LEA.HI.X R65, R180, R3, R181, 0x2, P6 ;  /* 0x00000003b4419211 */ /* 0x000fe400030f14b5 */
[----:B-1----:R-:W-:-:S03]  /*c260*/  @!P4 LEA R66, P5, R178, R2, 0x2 ;  /* 0x00000002b242c211 */ /* 0x002fc600078a10ff */
        /* <DEDUP_REMOVED lines=42> */
[----:B------:R-:W-:Y:S02]  /*c510*/  @!P2 LEA.HI.X R67, R226, R3, R162, 0x2, P5 ;  /* 0x00000003e243a211 */ /* 0x000fe400028f14a2 */
[----:B------:R-:W-:-:S03]  /*c520*/  ISETP.GE.AND P5, PT, R221, UR4, PT ;  /* 0x00000004dd007c0c */ /* 0x000fc6000bfa6270 */
[----:B------:R1:W-:Y:S01]  /*c530*/  @!P2 ST.E.64 desc[UR52][R66.64], R82 ;  /* 0x000000524200a985 */ /* 0x0003e2000c101b34 */
[----:B------:R-:W-:Y:S02]  /*c540*/  ISETP.GE.AND P2, PT, R222, UR4, PT ;  /* 0x00000004de007c0c */ /* 0x000fe4000bf46270 */
[----:B0-----:R-:W-:-:S04]  /*c550*/  @!P1 LEA R64, P6, R225, R2, 0x2 ;  /* 0x00000002e1409211 */ /* 0x001fc800078c10ff */
[----:B------:R-:W-:Y:S02]  /*c560*/  @!P1 LEA.HI.X R65, R225, R3, R91, 0x2, P6 ;  /* 0x00000003e1419211 */ /* 0x000fe400030f145b */
[----:B------:R-:W-:-:S03]  /*c570*/  @!P4 LEA R68, P6, R224, R2, 0x2 ;  /* 0x00000002e044c211 */ /* 0x000fc600078c10ff */
[----:B------:R0:W-:Y:S01]  /*c580*/  @!P1 ST.E.64 desc[UR52][R64.64], R60 ;  /* 0x0000003c40009985 */ /* 0x0001e2000c101b34 */
[-C--:B------:R-:W-:Y:S02]  /*c590*/  @!P4 LEA.HI.X R69, R224, R3.reuse, R90, 0x2, P6 ;  /* 0x00000003e045c211 */ /* 0x080fe400030f145a */
[CC--:B------:R-:W-:Y:S02]  /*c5a0*/  @!P3 LEA R70, P1, R223.reuse, R2.reuse, 0x2 ;  /* 0x00000002df46b211 */ /* 0x0c0fe400078210ff */
[-C--:B------:R-:W-:Y:S01]  /*c5b0*/  @!P2 LEA R74, P6, R222, R2.reuse, 0x2 ;  /* 0x00000002de4aa211 */ /* 0x080fe200078c10ff */
[----:B------:R2:W-:Y:S01]  /*c5c0*/  @!P4 ST.E.64 desc[UR52][R68.64], R58 ;  /* 0x0000003a4400c985 */ /* 0x0005e2000c101b34 */
[----:B------:R-:W-:Y:S02]  /*c5d0*/  @!P3 LEA.HI.X R71, R223, R3, R89, 0x2, P1 ;  /* 0x00000003df47b211 */ /* 0x000fe400008f1459 */
[----:B------:R-:W-:Y:S02]  /*c5e0*/  ISETP.GE.AND P4, PT, R220, UR4, PT ;  /* 0x00000004dc007c0c */ /* 0x000fe4000bf86270 */
[----:B------:R-:W-:Y:S01]  /*c5f0*/  ISETP.GE.AND P1, PT, R219, UR4, PT ;  /* 0x00000004db007c0c */ /* 0x000fe2000bf26270 */
[----:B------:R3:W-:Y:S01]  /*c600*/  @!P3 ST.E.64 desc[UR52][R70.64], R52 ;  /* 0x000000344600b985 */ /* 0x0007e2000c101b34 */
[----:B-1----:R-:W-:-:S02]  /*c610*/  @!P5 LEA R66, P3, R221, R2, 0x2 ;  /* 0x00000002dd42d211 */ /* 0x002fc400078610ff */
[-C--:B------:R-:W-:Y:S02]  /*c620*/  @!P2 LEA.HI.X R75, R222, R3.reuse, R88, 0x2, P6 ;  /* 0x00000003de4ba211 */ /* 0x080fe400030f1458 */
[----:B------:R-:W-:Y:S02]  /*c630*/  @!P5 LEA.HI.X R67, R221, R3, R87, 0x2, P3 ;  /* 0x00000003dd43d211 */ /* 0x000fe400018f1457 */
[----:B------:R-:W-:Y:S01]  /*c640*/  ISETP.GE.AND P6, PT, R218, UR4, PT ;  /* 0x00000004da007c0c */ /* 0x000fe2000bfc6270 */
[----:B------:R1:W-:Y:S01]  /*c650*/  @!P2 ST.E.64 desc[UR52][R74.64], R50 ;  /* 0x000000324a00a985 */ /* 0x0003e2000c101b34 */
[----:B------:R-:W-:Y:S02]  /*c660*/  ISETP.GE.AND P3, PT, R217, UR4, PT ;  /* 0x00000004d9007c0c */ /* 0x000fe4000bf66270 */
[-C--:B0-----:R-:W-:Y:S01]  /*c670*/  @!P4 LEA R60, P2, R220, R2.reuse, 0x2 ;  /* 0x00000002dc3cc211 */ /* 0x081fe200078410ff */
[----:B------:R0:W-:Y:S01]  /*c680*/  @!P5 ST.E.64 desc[UR52][R66.64], R44 ;  /* 0x0000002c4200d985 */ /* 0x0001e2000c101b34 */
[----:B--2---:R-:W-:-:S02]  /*c690*/  @!P1 LEA R58, P5, R219, R2, 0x2 ;  /* 0x00000002db3a9211 */ /* 0x004fc400078a10ff */
[-C--:B------:R-:W-:Y:S02]  /*c6a0*/  @!P4 LEA.HI.X R61, R220, R3.reuse, R86, 0x2, P2 ;  /* 0x00000003dc3dc211 */ /* 0x080fe400010f1456 */
[----:B------:R-:W-:Y:S02]  /*c6b0*/  @!P1 LEA.HI.X R59, R219, R3, R85, 0x2, P5 ;  /* 0x00000003db3b9211 */ /* 0x000fe400028f1455 */
[----:B------:R-:W-:Y:S01]  /*c6c0*/  ISETP.GE.AND P2, PT, R216, UR4, PT ;  /* 0x00000004d8007c0c */ /* 0x000fe2000bf46270 */
[----:B------:R2:W-:Y:S01]  /*c6d0*/  @!P4 ST.E.64 desc[UR52][R60.64], R42 ;  /* 0x0000002a3c00c985 */ /* 0x0005e2000c101b34 */
[----:B------:R-:W-:Y:S02]  /*c6e0*/  ISETP.GE.AND P4, PT, R23, UR4, PT ;  /* 0x0000000417007c0c */ /* 0x000fe4000bf86270 */
[-C--:B---3--:R-:W-:Y:S01]  /*c6f0*/  @!P6 LEA R52, P5, R218, R2.reuse, 0x2 ;  /* 0x00000002da34e211 */ /* 0x088fe200078a10ff */
[----:B------:R3:W-:Y:S01]  /*c700*/  @!P1 ST.E.64 desc[UR52][R58.64], R36 ;  /* 0x000000243a009985 */ /* 0x0007e2000c101b34 */
[----:B-1----:R-:W-:-:S02]  /*c710*/  @!P3 LEA R50, P1, R217, R2, 0x2 ;  /* 0x00000002d932b211 */ /* 0x002fc400078210ff */
[-C--:B------:R-:W-:Y:S02]  /*c720*/  @!P6 LEA.HI.X R53, R218, R3.reuse, R84, 0x2, P5 ;  /* 0x00000003da35e211 */ /* 0x080fe400028f1454 */
[----:B------:R-:W-:Y:S02]  /*c730*/  @!P3 LEA.HI.X R51, R217, R3, R79, 0x2, P1 ;  /* 0x00000003d933b211 */ /* 0x000fe400008f144f */
[----:B------:R-:W-:Y:S01]  /*c740*/  ISETP.GE.AND P1, PT, R22, UR4, PT ;  /* 0x0000000416007c0c */ /* 0x000fe2000bf26270 */
[----:B------:R1:W-:Y:S01]  /*c750*/  @!P6 ST.E.64 desc[UR52][R52.64], R34 ;  /* 0x000000223400e985 */ /* 0x0003e2000c101b34 */
[-C--:B0-----:R-:W-:Y:S02]  /*c760*/  @!P2 LEA R44, P5, R216, R2.reuse, 0x2 ;  /* 0x00000002d82ca211 */ /* 0x081fe400078a10ff */
[----:B--2---:R-:W-:Y:S01]  /*c770*/  @!P4 LEA R42, P6, R23, R2, 0x2 ;  /* 0x00000002172ac211 */ /* 0x004fe200078c10ff */
[----:B------:R0:W-:Y:S01]  /*c780*/  @!P3 ST.E.64 desc[UR52][R50.64], R28 ;  /* 0x0000001c3200b985 */ /* 0x0001e2000c101b34 */
[----:B------:R-:W-:-:S02]  /*c790*/  ISETP.GE.AND P3, PT, R19, UR4, PT ;  /* 0x0000000413007c0c */ /* 0x000fc4000bf66270 */
[-C--:B------:R-:W-:Y:S02]  /*c7a0*/  @!P2 LEA.HI.X R45, R216, R3.reuse, R78, 0x2, P5 ;  /* 0x00000003d82da211 */ /* 0x080fe400028f144e */
[----:B------:R-:W-:-:S03]  /*c7b0*/  @!P4 LEA.HI.X R43, R23, R3, R77, 0x2, P6 ;  /* 0x00000003172bc211 */ /* 0x000fc600030f144d */
[----:B------:R2:W-:Y:S01]  /*c7c0*/  @!P2 ST.E.64 desc[UR52][R44.64], R26 ;  /* 0x0000001a2c00a985 */ /* 0x0005e2000c101b34 */
[-C--:B---3--:R-:W-:Y:S01]  /*c7d0*/  @!P1 LEA R36, P2, R22, R2.reuse, 0x2 ;  /* 0x0000000216249211 */ /* 0x088fe200078410ff */
[----:B-1----:R-:W-:Y:S02]  /*c7e0*/  VIADD R53, R16, 0xe8 ;  /* 0x000000e810357836 */ /* 0x002fe40000000000 */
[----:B------:R1:W-:Y:S01]  /*c7f0*/  @!P4 ST.E.64 desc[UR52][R42.64], R14 ;  /* 0x0000000e2a00c985 */ /* 0x0003e2000c101b34 */
[----:B------:R-:W-:Y:S01]  /*c800*/  ISETP.GE.AND P4, PT, R18, UR4, PT ;  /* 0x0000000412007c0c */ /* 0x000fe2000bf86270 */
[----:B0-----:R-:W-:Y:S01]  /*c810*/  VIADD R29, R16, 0xf0 ;  /* 0x000000f0101d7836 */ /* 0x001fe20000000000 */
[-C--:B------:R-:W-:Y:S02]  /*c820*/  @!P1 LEA.HI.X R37, R22, R3.reuse, R76, 0x2, P2 ;  /* 0x0000000316259211 */ /* 0x080fe400010f144c */
[----:B------:R-:W-:Y:S02]  /*c830*/  @!P3 LEA R34, P5, R19, R2, 0x2 ;  /* 0x000000021322b211 */ /* 0x000fe400078a10ff */
[----:B------:R-:W-:Y:S01]  /*c840*/  ISETP.GE.AND P2, PT, R17, UR4, PT ;  /* 0x0000000411007c0c */ /* 0x000fe2000bf46270 */
[----:B------:R0:W-:Y:S01]  /*c850*/  @!P1 ST.E.64 desc[UR52][R36.64], R12 ;  /* 0x0000000c24009985 */ /* 0x0001e2000c101b34 */
[----:B------:R-:W-:-:S02]  /*c860*/  @!P3 LEA.HI.X R35, R19, R3, R73, 0x2, P5 ;  /* 0x000000031323b211 */ /* 0x000fc400028f1449 */
[----:B------:R-:W-:Y:S02]  /*c870*/  ISETP.GE.AND P1, PT, R53, UR4, PT ;  /* 0x0000000435007c0c */ /* 0x000fe4000bf26270 */
[----:B--2---:R-:W-:Y:S01]  /*c880*/  SHF.R.S32.HI R27, RZ, 0x1f, R17 ;  /* 0x0000001fff1b7819 */ /* 0x004fe20000011411 */
[----:B------:R2:W-:Y:S01]  /*c890*/  @!P3 ST.E.64 desc[UR52][R34.64], R6 ;  /* 0x000000062200b985 */ /* 0x0005e2000c101b34 */
[----:B-1----:R-:W-:Y:S01]  /*c8a0*/  SHF.R.S32.HI R15, RZ, 0x1f, R18 ;  /* 0x0000001fff0f7819 */ /* 0x002fe20000011412 */
[----:B------:R-:W-:Y:S01]  /*c8b0*/  VIADD R43, R16, 0xf8 ;  /* 0x000000f8102b7836 */ /* 0x000fe20000000000 */
[-C--:B------:R-:W-:Y:S02]  /*c8c0*/  @!P4 LEA R14, P6, R18, R2.reuse, 0x2 ;  /* 0x00000002120ec211 */ /* 0x080fe400078c10ff */
[----:B------:R-:W-:Y:S02]  /*c8d0*/  ISETP.GE.AND P3, PT, R29, UR4, PT ;  /* 0x000000041d007c0c */ /* 0x000fe4000bf66270 */
[----:B------:R-:W-:-:S02]  /*c8e0*/  @!P2 LEA R26, P5, R17, R2, 0x2 ;  /* 0x00000002111aa211 */ /* 0x000fc400078a10ff */
[-C--:B------:R-:W-:Y:S02]  /*c8f0*/  @!P4 LEA.HI.X R15, R18, R3.reuse, R15, 0x2, P6 ;  /* 0x00000003120fc211 */ /* 0x080fe400030f140f */
[----:B------:R-:W-:Y:S02]  /*c900*/  ISETP.GE.AND P6, PT, R43, UR4, PT ;  /* 0x000000042b007c0c */ /* 0x000fe4000bfc6270 */
[----:B------:R-:W-:Y:S01]  /*c910*/  @!P2 LEA.HI.X R27, R17, R3, R27, 0x2, P5 ;  /* 0x00000003111ba211 */ /* 0x000fe200028f141b */
[----:B------:R1:W-:Y:S01]  /*c920*/  @!P4 ST.E.64 desc[UR52][R14.64], R4 ;  /* 0x000000040e00c985 */ /* 0x0003e2000c101b34 */
[----:B0-----:R-:W-:Y:S02]  /*c930*/  SHF.R.S32.HI R12, RZ, 0x1f, R53 ;  /* 0x0000001fff0c7819 */ /* 0x001fe40000011435 */
[----:B--2---:R-:W-:Y:S01]  /*c940*/  @!P1 LEA R6, P5, R53, R2, 0x2 ;  /* 0x0000000235069211 */ /* 0x004fe200078a10ff */
[----:B------:R1:W-:Y:S01]  /*c950*/  @!P2 ST.E.64 desc[UR52][R26.64], R152 ;  /* 0x000000981a00a985 */ /* 0x0003e2000c101b34 */
[----:B------:R-:W-:-:S02]  /*c960*/  SHF.R.S32.HI R13, RZ, 0x1f, R29 ;  /* 0x0000001fff0d7819 */ /* 0x000fc4000001141d */
[-C--:B------:R-:W-:Y:S02]  /*c970*/  @!P1 LEA.HI.X R7, R53, R3.reuse, R12, 0x2, P5 ;  /* 0x0000000335079211 */ /* 0x080fe400028f140c */
[CC--:B------:R-:W-:Y:S02]  /*c980*/  @!P3 LEA R12, P5, R29.reuse, R2.reuse, 0x2 ;  /* 0x000000021d0cb211 */ /* 0x0c0fe400078a10ff */
[----:B------:R-:W-:Y:S01]  /*c990*/  SHF.R.S32.HI R28, RZ, 0x1f, R43 ;  /* 0x0000001fff1c7819 */ /* 0x000fe2000001142b */
[----:B------:R1:W-:Y:S01]  /*c9a0*/  @!P1 ST.E.64 desc[UR52][R6.64], R150 ;  /* 0x0000009606009985 */ /* 0x0003e2000c101b34 */
[----:B------:R-:W-:Y:S02]  /*c9b0*/  @!P3 LEA.HI.X R13, R29, R3, R13, 0x2, P5 ;  /* 0x000000031d0db211 */ /* 0x000fe400028f140d */
[----:B------:R-:W-:-:S03]  /*c9c0*/  @!P6 LEA R2, P5, R43, R2, 0x2 ;  /* 0x000000022b02e211 */ /* 0x000fc600078a10ff */
[----:B------:R1:W-:Y:S01]  /*c9d0*/  @!P3 ST.E.64 desc[UR52][R12.64], R158 ;  /* 0x0000009e0c00b985 */ /* 0x0003e2000c101b34 */
[----:B------:R-:W-:-:S05]  /*c9e0*/  @!P6 LEA.HI.X R3, R43, R3, R28, 0x2, P5 ;  /* 0x000000032b03e211 */ /* 0x000fca00028f141c */
[----:B------:R1:W-:Y:S04]  /*c9f0*/  @!P6 ST.E.64 desc[UR52][R2.64], R160 ;  /* 0x000000a00200e985 */ /* 0x0003e8000c101b34 */
.L_x_250:
[----:B------:R-:W-:Y:S05]  /*ca00*/  BSYNC B1 ;  /* 0x0000000000017941 */ /* 0x000fea0003800000 */
.L_x_249:
[----:B-1----:R0:W1:Y:S04]  /*ca10*/  SHFL.IDX PT, R3, R72, 0x1, 0x1c1f ;  /* 0x003c1f0048037f89 */ /* 0x00206800000e0000 */
[----:B------:R0:W2:Y:S01]  /*ca20*/  SHFL.IDX PT, R2, R0, 0x1, 0x1c1f ;  /* 0x003c1f0000027f89 */ /* 0x0000a200000e0000 */
[----:B------:R-:W-:Y:S05]  /*ca30*/  @P0 BRA `(.L_x_248) ;  /* 0x0000001400f80947 */ /* 0x000fea0003800000 */
[----:B------:R-:W-:Y:S01]  /*ca40*/  ULDC UR4, c[0x0][0xac8] ;  /* 0x0002b20000047ab9 */ /* 0x000fe20000000800 */
[----:B------:R-:W-:Y:S01]  /*ca50*/  VIADD R35, R16, 0xe8 ;  /* 0x000000e810237836 */ /* 0x000fe20000000000 */
[----:B------:R-:W-:Y:S02]  /*ca60*/  ISETP.GE.AND P4, PT, R182, UR4, PT ;  /* 0x00000004b6007c0c */ /* 0x000fe4000bf86270 */
[----:B------:R-:W-:Y:S02]  /*ca70*/  ISETP.GE.AND P6, PT, R16, UR4, PT ;  /* 0x0000000410007c0c */ /* 0x000fe4000bfc6270 */
[----:B------:R-:W-:Y:S02]  /*ca80*/  ISETP.GE.AND P0, PT, R180, UR4, PT ;  /* 0x00000004b4007c0c */ /* 0x000fe4000bf06270 */
[----:B------:R-:W-:Y:S02]  /*ca90*/  ISETP.GE.AND P2, PT, R178, UR4, PT ;  /* 0x00000004b2007c0c */ /* 0x000fe4000bf46270 */
[----:B------:R-:W-:-:S02]  /*caa0*/  ISETP.GE.AND P1, PT, R176, UR4, PT ;  /* 0x00000004b0007c0c */ /* 0x000fc4000bf26270 */
[----:B0-----:R-:W-:-:S03]  /*cab0*/  SHF.R.S32.HI R0, RZ, 0x1f, R35 ;  /* 0x0000001fff007819 */ /* 0x001fc60000011423 */
[-C--:B--2---:R-:W-:Y:S02]  /*cac0*/  @!P4 LEA R6, P3, R182, R2.reuse, 0x2 ;  /* 0x00000002b606c211 */ /* 0x084fe400078610ff */
[----:B-1----:R-:W-:Y:S02]  /*cad0*/  @!P6 IMAD.WIDE R4, R16, 0x4, R2 ;  /* 0x000000041004e825 */ /* 0x002fe400078e0202 */
[----:B------:R-:W-:Y:S02]  /*cae0*/  @!P4 LEA.HI.X R7, R182, R3, R183, 0x2, P3 ;  /* 0x00000003b607c211 */ /* 0x000fe400018f14b7 */
[----:B------:R-:W-:Y:S01]  /*caf0*/  ISETP.GE.AND P3, PT, R174, UR4, PT ;  /* 0x00000004ae007c0c */ /* 0x000fe2000bf66270 */
[----:B------:R0:W-:Y:S01]  /*cb00*/  @!P6 ST.E.64 desc[UR52][R4.64], R136 ;  /* 0x000000880400e985 */ /* 0x0001e2000c101b34 */
[-C--:B------:R-:W-:Y:S02]  /*cb10*/  @!P0 LEA R12, P5, R180, R2.reuse, 0x2 ;  /* 0x00000002b40c8211 */ /* 0x080fe400078a10ff */
[----:B------:R-:W-:Y:S01]  /*cb20*/  @!P1 LEA R26, P6, R176, R2, 0x2 ;  /* 0x00000002b01a9211 */ /* 0x000fe200078c10ff */
[----:B------:R1:W-:Y:S01]  /*cb30*/  @!P4 ST.E.64 desc[UR52][R6.64], R134 ;  /* 0x000000860600c985 */ /* 0x0003e2000c101b34 */
[----:B------:R-:W-:-:S02]  /*cb40*/  ISETP.GE.AND P4, PT, R172, UR4, PT ;  /* 0x00000004ac007c0c */ /* 0x000fc4000bf86270 */
[-C--:B------:R-:W-:Y:S02]  /*cb50*/  @!P0 LEA.HI.X R13, R180, R3.reuse, R181, 0x2, P5 ;  /* 0x00000003b40d8211 */ /* 0x080fe400028f14b5 */
[-C--:B------:R-:W-:Y:S02]  /*cb60*/  @!P2 LEA R14, P5, R178, R2.reuse, 0x2 ;  /* 0x00000002b20ea211 */ /* 0x080fe400078a10ff */
[-C--:B------:R-:W-:Y:S01]  /*cb70*/  @!P1 LEA.HI.X R27, R176, R3.reuse, R177, 0x2, P6 ;  /* 0x00000003b01b9211 */ /* 0x080fe200030f14b1 */
[----:B------:R2:W-:Y:S01]  /*cb80*/  @!P0 ST.E.64 desc[UR52][R12.64], R128 ;  /* 0x000000800c008985 */ /* 0x0005e2000c101b34 */
[----:B------:R-:W-:Y:S02]  /*cb90*/  @!P2 LEA.HI.X R15, R178, R3, R179, 0x2, P5 ;  /* 0x00000003b20fa211 */ /* 0x000fe400028f14b3 */
[----:B------:R-:W-:Y:S02]  /*cba0*/  ISETP.GE.AND P0, PT, R170, UR4, PT ;  /* 0x00000004aa007c0c */ /* 0x000fe4000bf06270 */
[----:B------:R-:W-:Y:S01]  /*cbb0*/  @!P3 LEA R28, P5, R174, R2, 0x2 ;  /* 0x00000002ae1cb211 */ /* 0x000fe200078a10ff */
[----:B------:R3:W-:Y:S01]  /*cbc0*/  @!P2 ST.E.64 desc[UR52][R14.64], R126 ;  /* 0x0000007e0e00a985 */ /* 0x0007e2000c101b34 */
[----:B------:R-:W-:-:S02]  /*cbd0*/  ISETP.GE.AND P2, PT, R168, UR4, PT ;  /* 0x00000004a8007c0c */ /* 0x000fc4000bf46270 */
[-C--:B------:R-:W-:Y:S01]  /*cbe0*/  @!P3 LEA.HI.X R29, R174, R3.reuse, R175, 0x2, P5 ;  /* 0x00000003ae1db211 */ /* 0x080fe200028f14af */
[----:B------:R4:W-:Y:S01]  /*cbf0*/  @!P1 ST.E.64 desc[UR52][R26.64], R120 ;  /* 0x000000781a009985 */ /* 0x0009e2000c101b34 */
[-C--:B0-----:R-:W-:Y:S02]  /*cc00*/  @!P4 LEA R4, P5, R172, R2.reuse, 0x2 ;  /* 0x00000002ac04c211 */ /* 0x081fe400078a10ff */
[----:B------:R-:W-:Y:S01]  /*cc10*/  ISETP.GE.AND P1, PT, R166, UR4, PT ;  /* 0x00000004a6007c0c */ /* 0x000fe2000bf26270 */
[----:B------:R0:W-:Y:S01]  /*cc20*/  @!P3 ST.E.64 desc[UR52][R28.64], R118 ;  /* 0x000000761c00b985 */ /* 0x0001e2000c101b34 */
[----:B------:R-:W-:Y:S02]  /*cc30*/  @!P4 LEA.HI.X R5, R172, R3, R173, 0x2, P5 ;  /* 0x00000003ac05c211 */ /* 0x000fe400028f14ad */
[----:B-1----:R-:W-:Y:S02]  /*cc40*/  @!P0 LEA R6, P6, R170, R2, 0x2 ;  /* 0x00000002aa068211 */ /* 0x002fe400078c10ff */
[----:B------:R-:W-:Y:S01]  /*cc50*/  ISETP.GE.AND P3, PT, R229, UR4, PT ;  /* 0x00000004e5007c0c */ /* 0x000fe2000bf66270 */
[----:B------:R1:W-:Y:S01]  /*cc60*/  @!P4 ST.E.64 desc[UR52][R4.64], R112 ;  /* 0x000000700400c985 */ /* 0x0003e2000c101b34 */
[----:B------:R-:W-:-:S02]  /*cc70*/  ISETP.GE.AND P4, PT, R228, UR4, PT ;  /* 0x00000004e4007c0c */ /* 0x000fc4000bf86270 */
[----:B------:R-:W-:Y:S02]  /*cc80*/  @!P0 LEA.HI.X R7, R170, R3, R171, 0x2, P6 ;  /* 0x00000003aa078211 */ /* 0x000fe400030f14ab */
[----:B--2---:R-:W-:-:S03]  /*cc90*/  @!P2 LEA R12, P5, R168, R2, 0x2 ;  /* 0x00000002a80ca211 */ /* 0x004fc600078a10ff */
[----:B------:R2:W-:Y:S01]  /*cca0*/  @!P0 ST.E.64 desc[UR52][R6.64], R110 ;  /* 0x0000006e06008985 */ /* 0x0005e2000c101b34 */
[-C--:B------:R-:W-:Y:S02]  /*ccb0*/  @!P2 LEA.HI.X R13, R168, R3.reuse, R169, 0x2, P5 ;  /* 0x00000003a80da211 */ /* 0x080fe400028f14a9 */
[CC--:B---3--:R-:W-:Y:S02]  /*ccc0*/  @!P1 LEA R14, P0, R166.reuse, R2.reuse, 0x2 ;  /* 0x00000002a60e9211 */ /* 0x0c8fe400078010ff */
[-C--:B----4-:R-:W-:Y:S01]  /*ccd0*/  @!P3 LEA R26, P6, R229, R2.reuse, 0x2 ;  /* 0x00000002e51ab211 */ /* 0x090fe200078c10ff */
[----:B------:R3:W-:Y:S01]  /*cce0*/  @!P2 ST.E.64 desc[UR52][R12.64], R104 ;  /* 0x000000680c00a985 */ /* 0x0007e2000c101b34 */
[-C--:B------:R-:W-:Y:S02]  /*ccf0*/  @!P1 LEA.HI.X R15, R166, R3.reuse, R167, 0x2, P0 ;  /* 0x00000003a60f9211 */ /* 0x080fe400000f14a7 */
[----:B------:R-:W-:Y:S02]  /*cd00*/  ISETP.GE.AND P2, PT, R227, UR4, PT ;  /* 0x00000004e3007c0c */ /* 0x000fe4000bf46270 */
[----:B0-----:R-:W-:Y:S01]  /*cd10*/  @!P4 LEA R28, P5, R228, R2, 0x2 ;  /* 0x00000002e41cc211 */ /* 0x001fe200078a10ff */
[----:B------:R0:W-:Y:S01]  /*cd20*/  @!P1 ST.E.64 desc[UR52][R14.64], R102 ;  /* 0x000000660e009985 */ /* 0x0001e2000c101b34 */
[----:B------:R-:W-:-:S02]  /*cd30*/  @!P3 LEA.HI.X R27, R229, R3, R165, 0x2, P6 ;  /* 0x00000003e51bb211 */ /* 0x000fc400030f14a5 */
[----:B------:R-:W-:Y:S02]  /*cd40*/  @!P4 LEA.HI.X R29, R228, R3, R164, 0x2, P5 ;  /* 0x00000003e41dc211 */ /* 0x000fe400028f14a4 */
[----:B------:R-:W-:Y:S01]  /*cd50*/  ISETP.GE.AND P0, PT, R226, UR4, PT ;  /* 0x00000004e2007c0c */ /* 0x000fe2000bf06270 */
[----:B------:R4:W-:Y:S01]  /*cd60*/  @!P3 ST.E.64 desc[UR52][R26.64], R96 ;  /* 0x000000601a00b985 */ /* 0x0009e2000c101b34 */
[----:B------:R-:W-:-:S03]  /*cd70*/  ISETP.GE.AND P1, PT, R225, UR4, PT ;  /* 0x00000004e1007c0c */ /* 0x000fc6000bf26270 */
[----:B------:R5:W-:Y:S01]  /*cd80*/  @!P4 ST.E.64 desc[UR52][R28.64], R94 ;  /* 0x0000005e1c00c985 */ /* 0x000be2000c101b34 */
[----:B------:R-:W-:Y:S02]  /*cd90*/  ISETP.GE.AND P4, PT, R224, UR4, PT ;  /* 0x00000004e0007c0c */ /* 0x000fe4000bf86270 */
[----:B-1----:R-:W-:-:S04]  /*cda0*/  @!P2 LEA R4, P3, R227, R2, 0x2 ;  /* 0x00000002e304a211 */ /* 0x002fc800078610ff */
[-C--:B------:R-:W-:Y:S02]  /*cdb0*/  @!P2 LEA.HI.X R5, R227, R3.reuse, R163, 0x2, P3 ;  /* 0x00000003e305a211 */ /* 0x080fe400018f14a3 */
[CC--:B--2---:R-:W-:Y:S02]  /*cdc0*/  @!P0 LEA R6, P6, R226.reuse, R2.reuse, 0x2 ;  /* 0x00000002e2068211 */ /* 0x0c4fe400078c10ff */
[----:B---3--:R-:W-:Y:S01]  /*cdd0*/  @!P1 LEA R12, P5, R225, R2, 0x2 ;  /* 0x00000002e10c9211 */ /* 0x008fe200078a10ff */
[----:B------:R1:W-:Y:S01]  /*cde0*/  @!P2 ST.E.64 desc[UR52][R4.64], R80 ;  /* 0x000000500400a985 */ /* 0x0003e2000c101b34 */
[----:B------:R-:W-:Y:S02]  /*cdf0*/  ISETP.GE.AND P3, PT, R223, UR4, PT ;  /* 0x00000004df007c0c */ /* 0x000fe4000bf66270 */
[-C--:B------:R-:W-:Y:S02]  /*ce00*/  @!P0 LEA.HI.X R7, R226, R3.reuse, R162, 0x2, P6 ;  /* 0x00000003e2078211 */ /* 0x080fe400030f14a2 */
[----:B------:R-:W-:-:S02]  /*ce10*/  @!P1 LEA.HI.X R13, R225, R3, R91, 0x2, P5 ;  /* 0x00000003e10d9211 */ /* 0x000fc400028f145b */
[----:B------:R-:W-:Y:S01]  /*ce20*/  ISETP.GE.AND P2, PT, R222, UR4, PT ;  /* 0x00000004de007c0c */ /* 0x000fe2000bf46270 */
[----:B------:R2:W-:Y:S01]  /*ce30*/  @!P0 ST.E.64 desc[UR52][R6.64], R62 ;  /* 0x0000003e06008985 */ /* 0x0005e2000c101b34 */
[CC--:B0-----:R-:W-:Y:S02]  /*ce40*/  @!P4 LEA R14, P5, R224.reuse, R2.reuse, 0x2 ;  /* 0x00000002e00ec211 */ /* 0x0c1fe400078a10ff */
[----:B------:R-:W-:Y:S01]  /*ce50*/  ISETP.GE.AND P0, PT, R221, UR4, PT ;  /* 0x00000004dd007c0c */ /* 0x000fe2000bf06270 */
[----:B------:R0:W-:Y:S01]  /*ce60*/  @!P1 ST.E.64 desc[UR52][R12.64], R56 ;  /* 0x000000380c009985 */ /* 0x0001e2000c101b34 */
[----:B------:R-:W-:Y:S02]  /*ce70*/  @!P4 LEA.HI.X R15, R224, R3, R90, 0x2, P5 ;  /* 0x00000003e00fc211 */ /* 0x000fe400028f145a */
[----:B------:R-:W-:Y:S02]  /*ce80*/  ISETP.GE.AND P1, PT, R220, UR4, PT ;  /* 0x00000004dc007c0c */ /* 0x000fe4000bf26270 */
[----:B----4-:R-:W-:Y:S01]  /*ce90*/  @!P3 LEA R26, P6, R223, R2, 0x2 ;  /* 0x00000002df1ab211 */ /* 0x010fe200078c10ff */
[----:B------:R3:W-:Y:S01]  /*cea0*/  @!P4 ST.E.64 desc[UR52][R14.64], R54 ;  /* 0x000000360e00c985 */ /* 0x0007e2000c101b34 */
[----:B------:R-:W-:-:S02]  /*ceb0*/  ISETP.GE.AND P4, PT, R219, UR4, PT ;  /* 0x00000004db007c0c */ /* 0x000fc4000bf86270 */
[CC--:B-----5:R-:W-:Y:S02]  /*cec0*/  @!P2 LEA R28, P5, R222.reuse, R2.reuse, 0x2 ;  /* 0x00000002de1ca211 */ /* 0x0e0fe400078a10ff */
[-C--:B------:R-:W-:Y:S02]  /*ced0*/  @!P3 LEA.HI.X R27, R223, R3.reuse, R89, 0x2, P6 ;  /* 0x00000003df1bb211 */ /* 0x080fe400030f1459 */
[-C--:B------:R-:W-:Y:S02]  /*cee0*/  @!P2 LEA.HI.X R29, R222, R3.reuse, R88, 0x2, P5 ;  /* 0x00000003de1da211 */ /* 0x080fe400028f1458 */
[CC--:B-1----:R-:W-:Y:S01]  /*cef0*/  @!P0 LEA R4, P5, R221.reuse, R2.reuse, 0x2 ;  /* 0x00000002dd048211 */ /* 0x0c2fe200078a10ff */
[----:B------:R1:W-:Y:S01]  /*cf00*/  @!P3 ST.E.64 desc[UR52][R26.64], R48 ;  /* 0x000000301a00b985 */ /* 0x0003e2000c101b34 */
[----:B------:R-:W-:Y:S02]  /*cf10*/  ISETP.GE.AND P3, PT, R218, UR4, PT ;  /* 0x00000004da007c0c */ /* 0x000fe4000bf66270 */
[----:B--2---:R-:W-:Y:S01]  /*cf20*/  @!P1 LEA R6, P6, R220, R2, 0x2 ;  /* 0x00000002dc069211 */ /* 0x004fe200078c10ff */
[----:B------:R2:W-:Y:S01]  /*cf30*/  @!P2 ST.E.64 desc[UR52][R28.64], R46 ;  /* 0x0000002e1c00a985 */ /* 0x0005e2000c101b34 */
[----:B------:R-:W-:-:S02]  /*cf40*/  @!P0 LEA.HI.X R5, R221, R3, R87, 0x2, P5 ;  /* 0x00000003dd058211 */ /* 0x000fc400028f1457 */
[----:B------:R-:W-:Y:S02]  /*cf50*/  ISETP.GE.AND P2, PT, R217, UR4, PT ;  /* 0x00000004d9007c0c */ /* 0x000fe4000bf46270 */
[CC--:B0-----:R-:W-:Y:S01]  /*cf60*/  @!P4 LEA R12, P5, R219.reuse, R2.reuse, 0x2 ;  /* 0x00000002db0cc211 */ /* 0x0c1fe200078a10ff */
[----:B------:R-:W-:Y:S01]  /*cf70*/  @!P0 ST.E.64 desc[UR52][R4.64], R40 ;  /* 0x0000002804008985 */ /* 0x000fe2000c101b34 */
[-C--:B------:R-:W-:Y:S02]  /*cf80*/  @!P1 LEA.HI.X R7, R220, R3.reuse, R86, 0x2, P6 ;  /* 0x00000003dc079211 */ /* 0x080fe400030f1456 */
[----:B------:R-:W-:Y:S02]  /*cf90*/  @!P4 LEA.HI.X R13, R219, R3, R85, 0x2, P5 ;  /* 0x00000003db0dc211 */ /* 0x000fe400028f1455 */
[----:B------:R-:W-:Y:S01]  /*cfa0*/  ISETP.GE.AND P0, PT, R216, UR4, PT ;  /* 0x00000004d8007c0c */ /* 0x000fe2000bf06270 */
[----:B------:R-:W-:Y:S01]  /*cfb0*/  @!P1 ST.E.64 desc[UR52][R6.64], R38 ;  /* 0x0000002606009985 */ /* 0x000fe2000c101b34 */
[----:B---3--:R-:W-:-:S03]  /*cfc0*/  @!P3 LEA R14, P1, R218, R2, 0x2 ;  /* 0x00000002da0eb211 */ /* 0x008fc600078210ff */
[----:B------:R0:W-:Y:S01]  /*cfd0*/  @!P4 ST.E.64 desc[UR52][R12.64], R32 ;  /* 0x000000200c00c985 */ /* 0x0001e2000c101b34 */
[----:B------:R-:W-:Y:S02]  /*cfe0*/  ISETP.GE.AND P4, PT, R23, UR4, PT ;  /* 0x0000000417007c0c */ /* 0x000fe4000bf86270 */
[CC--:B-1----:R-:W-:Y:S02]  /*cff0*/  @!P2 LEA R26, P5, R217.reuse, R2.reuse, 0x2 ;  /* 0x00000002d91aa211 */ /* 0x0c2fe400078a10ff */
[-C--:B------:R-:W-:Y:S02]  /*d000*/  @!P3 LEA.HI.X R15, R218, R3.reuse, R84, 0x2, P1 ;  /* 0x00000003da0fb211 */ /* 0x080fe400008f1454 */
[----:B------:R-:W-:Y:S02]  /*d010*/  ISETP.GE.AND P1, PT, R22, UR4, PT ;  /* 0x0000000416007c0c */ /* 0x000fe4000bf26270 */
[----:B------:R-:W-:Y:S01]  /*d020*/  @!P2 LEA.HI.X R27, R217, R3, R79, 0x2, P5 ;  /* 0x00000003d91ba211 */ /* 0x000fe200028f144f */
[----:B------:R1:W-:Y:S01]  /*d030*/  @!P3 ST.E.64 desc[UR52][R14.64], R30 ;  /* 0x0000001e0e00b985 */ /* 0x0003e2000c101b34 */
[----:B--2---:R-:W-:-:S03]  /*d040*/  @!P0 LEA R28, P6, R216, R2, 0x2 ;  /* 0x00000002d81c8211 */ /* 0x004fc600078c10ff */
[----:B------:R-:W-:Y:S01]  /*d050*/  @!P2 ST.E.64 desc[UR52][R26.64], R24 ;  /* 0x000000181a00a985 */ /* 0x000fe2000c101b34 */
[----:B------:R-:W-:Y:S01]  /*d060*/  @!P0 LEA.HI.X R29, R216, R3, R78, 0x2, P6 ;  /* 0x00000003d81d8211 */ /* 0x000fe200030f144e */
[----:B0-----:R-:W-:Y:S01]  /*d070*/  VIADD R33, R16, 0xf0 ;  /* 0x000000f010217836 */ /* 0x001fe20000000000 */
[----:B------:R-:W-:-:S03]  /*d080*/  @!P4 LEA R4, P2, R23, R2, 0x2 ;  /* 0x000000021704c211 */ /* 0x000fc600078410ff */
[----:B------:R-:W-:Y:S01]  /*d090*/  @!P0 ST.E.64 desc[UR52][R28.64], R20 ;  /* 0x000000141c008985 */ /* 0x000fe2000c101b34 */
[-C--:B------:R-:W-:Y:S02]  /*d0a0*/  @!P4 LEA.HI.X R5, R23, R3.reuse, R77, 0x2, P2 ;  /* 0x000000031705c211 */ /* 0x080fe400010f144d */
[----:B------:R-:W-:Y:S02]  /*d0b0*/  ISETP.GE.AND P0, PT, R35, UR4, PT ;  /* 0x0000000423007c0c */ /* 0x000fe4000bf06270 */
[C---:B------:R-:W-:Y:S01]  /*d0c0*/  @!P1 LEA R6, P3, R22.reuse, R2, 0x2 ;  /* 0x0000000216069211 */ /* 0x040fe200078610ff */
[----:B------:R0:W-:Y:S01]  /*d0d0*/  @!P4 ST.E.64 desc[UR52][R4.64], R10 ;  /* 0x0000000a0400c985 */ /* 0x0001e2000c101b34 */
[----:B------:R-:W-:Y:S02]  /*d0e0*/  ISETP.GE.AND P2, PT, R19, UR4, PT ;  /* 0x0000000413007c0c */ /* 0x000fe4000bf46270 */
[----:B------:R-:W-:Y:S02]  /*d0f0*/  @!P1 LEA.HI.X R7, R22, R3, R76, 0x2, P3 ;  /* 0x0000000316079211 */ /* 0x000fe400018f144c */
[----:B------:R-:W-:-:S02]  /*d100*/  ISETP.GE.AND P3, PT, R33, UR4, PT ;  /* 0x0000000421007c0c */ /* 0x000fc4000bf66270 */
[----:B------:R-:W-:Y:S01]  /*d110*/  ISETP.GE.AND P4, PT, R18, UR4, PT ;  /* 0x0000000412007c0c */ /* 0x000fe2000bf86270 */
[----:B------:R2:W-:Y:S01]  /*d120*/  @!P1 ST.E.64 desc[UR52][R6.64], R8 ;  /* 0x0000000806009985 */ /* 0x0005e2000c101b34 */
[----:B------:R-:W-:Y:S02]  /*d130*/  ISETP.GE.AND P1, PT, R17, UR4, PT ;  /* 0x0000000411007c0c */ /* 0x000fe4000bf26270 */
[----:B-1----:R-:W-:-:S03]  /*d140*/  @!P0 LEA R14, P6, R35, R2, 0x2 ;  /* 0x00000002230e8211 */ /* 0x002fc600078c10ff */
[-C--:B------:R-:W-:Y:S02]  /*d150*/  @!P2 LEA R12, P5, R19, R2.reuse, 0x2 ;  /* 0x00000002130ca211 */ /* 0x080fe400078a10ff */
[-C--:B------:R-:W-:Y:S02]  /*d160*/  @!P0 LEA.HI.X R15, R35, R3.reuse, R0, 0x2, P6 ;  /* 0x00000003230f8211 */ /* 0x080fe400030f1400 */
[----:B------:R-:W-:Y:S02]  /*d170*/  @!P2 LEA.HI.X R13, R19, R3, R73, 0x2, P5 ;  /* 0x00000003130da211 */ /* 0x000fe400028f1449 */
[----:B------:R-:W-:Y:S02]  /*d180*/  SHF.R.S32.HI R0, RZ, 0x1f, R33 ;  /* 0x0000001fff007819 */ /* 0x000fe40000011421 */
[-C--:B0-----:R-:W-:Y:S01]  /*d190*/  @!P3 LEA R10, P6, R33, R2.reuse, 0x2 ;  /* 0x00000002210ab211 */ /* 0x081fe200078c10ff */
[----:B------:R0:W-:Y:S01]  /*d1a0*/  @!P2 ST.E.64 desc[UR52][R12.64], R148 ;  /* 0x000000940c00a985 */ /* 0x0001e2000c101b34 */
[----:B------:R-:W-:Y:S01]  /*d1b0*/  SHF.R.S32.HI R5, RZ, 0x1f, R18 ;  /* 0x0000001fff057819 */ /* 0x000fe20000011412 */
[----:B--2---:R-:W-:Y:S01]  /*d1c0*/  VIADD R9, R16, 0xf8 ;  /* 0x000000f810097836 */ /* 0x004fe20000000000 */
[----:B------:R-:W-:-:S02]  /*d1d0*/  @!P4 LEA R4, P5, R18, R2, 0x2 ;  /* 0x000000021204c211 */ /* 0x000fc400078a10ff */
[-C--:B------:R-:W-:Y:S02]  /*d1e0*/  @!P3 LEA.HI.X R11, R33, R3.reuse, R0, 0x2, P6 ;  /* 0x00000003210bb211 */ /* 0x080fe400030f1400 */
[-C--:B------:R-:W-:Y:S02]  /*d1f0*/  @!P4 LEA.HI.X R5, R18, R3.reuse, R5, 0x2, P5 ;  /* 0x000000031205c211 */ /* 0x080fe400028f1405 */
[----:B------:R-:W-:Y:S02]  /*d200*/  SHF.R.S32.HI R0, RZ, 0x1f, R17 ;  /* 0x0000001fff007819 */ /* 0x000fe40000011411 */
[C---:B------:R-:W-:Y:S01]  /*d210*/  @!P1 LEA R6, P5, R17.reuse, R2, 0x2 ;  /* 0x0000000211069211 */ /* 0x040fe200078a10ff */
[----:B------:R0:W-:Y:S03]  /*d220*/  @!P4 ST.E.64 desc[UR52][R4.64], R146 ;  /* 0x000000920400c985 */ /* 0x0001e6000c101b34 */
[----:B------:R-:W-:-:S05]  /*d230*/  @!P1 LEA.HI.X R7, R17, R3, R0, 0x2, P5 ;  /* 0x0000000311079211 */ /* 0x000fca00028f1400 */
[----:B------:R0:W-:Y:S04]  /*d240*/  @!P1 ST.E.64 desc[UR52][R6.64], R156 ;  /* 0x0000009c06009985 */ /* 0x0001e8000c101b34 */
[----:B------:R0:W-:Y:S01]  /*d250*/  @!P0 ST.E.64 desc[UR52][R14.64], R154 ;  /* 0x0000009a0e008985 */ /* 0x0001e2000c101b34 */
[----:B------:R-:W-:-:S03]  /*d260*/  ISETP.GE.AND P0, PT, R9, UR4, PT ;  /* 0x0000000409007c0c */ /* 0x000fc6000bf06270 */
[----:B------:R0:W-:Y:S10]  /*d270*/  @!P3 ST.E.64 desc[UR52][R10.64], R144 ;  /* 0x000000900a00b985 */ /* 0x0001f4000c101b34 */
[----:B------:R-:W-:Y:S05]  /*d280*/  @P0 BRA `(.L_x_248) ;  /* 0x0000000c00e40947 */ /* 0x000fea0003800000 */
[----:B------:R-:W-:Y:S02]  /*d290*/  LEA R2, P0, R9, R2, 0x2 ;  /* 0x0000000209027211 */ /* 0x000fe400078010ff */
[----:B------:R-:W-:-:S04]  /*d2a0*/  SHF.R.S32.HI R0, RZ, 0x1f, R9 ;  /* 0x0000001fff007819 */ /* 0x000fc80000011409 */
[----:B------:R-:W-:-:S05]  /*d2b0*/  LEA.HI.X R3, R9, R3, R0, 0x2, P0 ;  /* 0x0000000309037211 */ /* 0x000fca00000f1400 */
[----:B------:R1:W-:Y:S01]  /*d2c0*/  ST.E.64 desc[UR52][R2.64], R142 ;  /* 0x0000008e02007985 */ /* 0x0003e2000c101b34 */
[----:B------:R-:W-:Y:S05]  /*d2d0*/  BRA `(.L_x_248) ;  /* 0x0000000c00d07947 */ /* 0x000fea0003800000 */
.L_x_239:
[----:B------:R-:W-:Y:S02]  /*d2e0*/  ULDC.64 UR8, c[0x0][0xc00] ;  /* 0x0003000000087ab9 */ /* 0x000fe40000000a00 */
[----:B------:R-:W-:-:S04]  /*d2f0*/  UISETP.NE.U32.AND UP0, UPT, UR8, URZ, UPT ;  /* 0x0000003f0800728c */ /* 0x000fc8000bf05070 */
[----:B------:R-:W-:-:S03]  /*d300*/  UISETP.NE.AND.EX UP0, UPT, UR9, URZ, UPT, UP0 ;  /* 0x0000003f0900728c */ /* 0x000fc6000bf05300 */
[----:B------:R-:W-:Y:S02]  /*d310*/  ULDC.64 UR8, c[0x0][0xc00] ;  /* 0x0003000000087ab9 */ /* 0x000fe40000000a00 */
[----:B------:R-:W-:Y:S01]  /*d320*/  UIMAD.WIDE UR8, UR36, 0x4, UR8 ;  /* 0x00000004240878a5 */ /* 0x000fe2000f8e0208 */
[----:B------:R-:W-:-:S05]  /*d330*/  PLOP3.LUT P1, PT, PT, PT, UP0, 0x80, 0x0 ;  /* 0x000000000000781c */ /* 0x000fca0003f2f008 */
[----:B------:R-:W-:Y:S02]  /*d340*/  IMAD.U32 R2, RZ, RZ, UR8 ;  /* 0x00000008ff027e24 */ /* 0x000fe4000f8e00ff */
[----:B------:R-:W-:Y:S01]  /*d350*/  IMAD.U32 R3, RZ, RZ, UR9 ;  /* 0x00000009ff037e24 */ /* 0x000fe2000f8e00ff */
[----:B------:R-:W-:Y:S02]  /*d360*/  ULDC.64 UR8, c[0x0][0xc08] ;  /* 0x0003020000087ab9 */ /* 0x000fe40000000a00 */
[----:B------:R-:W-:-:S03]  /*d370*/  UISETP.NE.U32.AND UP1, UPT, UR8, URZ, UPT ;  /* 0x0000003f0800728c */ /* 0x000fc6000bf25070 */
[----:B------:R-:W2:Y:S01]  /*d380*/  @P1 LDG.E R6, desc[UR52][R2.64] ;  /* 0x0000003402061981 */ /* 0x000ea2000c1e1900 */
[----:B------:R-:W-:Y:S01]  /*d390*/  UISETP.NE.AND.EX UP1, UPT, UR9, URZ, UPT, UP1 ;  /* 0x0000003f0900728c */ /* 0x000fe2000bf25310 */
[----:B------:R-:W-:Y:S01]  /*d3a0*/  ULDC UR4, c[0x0][0xa88] ;  /* 0x0002a20000047ab9 */ /* 0x000fe20000000800 */
[----:B------:R-:W0:Y:S01]  /*d3b0*/  S2R R7, SR_TID.X ;  /* 0x0000000000077919 */ /* 0x000e220000002100 */
[----:B------:R-:W-:-:S03]  /*d3c0*/  IMAD.U32 R0, RZ, RZ, UR4 ;  /* 0x00000004ff007e24 */ /* 0x000fc6000f8e00ff */
[----:B------:R-:W-:-:S05]  /*d3d0*/  PLOP3.LUT P2, PT, PT, PT, UP1, 0x80, 0x0 ;  /* 0x000000000000781c */ /* 0x000fca0003f4f018 */
[----:B------:R-:W-:Y:S02]  /*d3e0*/  @UP1 ULDC.64 UR8, c[0x0][0xc08] ;  /* 0x0003020000081ab9 */ /* 0x000fe40000000a00 */
[----:B------:R-:W-:-:S06]  /*d3f0*/  @UP1 UIMAD.WIDE UR8, UR36, 0x4, UR8 ;  /* 0x00000004240818a5 */ /* 0x000fcc000f8e0208 */
[----:B------:R-:W-:Y:S02]  /*d400*/  IMAD.U32 R4, RZ, RZ, UR8 ;  /* 0x00000008ff047e24 */ /* 0x000fe4000f8e00ff */
[----:B------:R-:W-:-:S05]  /*d410*/  IMAD.U32 R5, RZ, RZ, UR9 ;  /* 0x00000009ff057e24 */ /* 0x000fca000f8e00ff */
[----:B------:R1:W5:Y:S01]  /*d420*/  @P2 LDG.E R0, desc[UR52][R4.64] ;  /* 0x0000003404002981 */ /* 0x000362000c1e1900 */
[----:B------:R-:W-:Y:S01]  /*d430*/  UMOV UR4, URZ ;  /* 0x0000003f00047c82 */ /* 0x000fe20008000000 */
[----:B--2---:R-:W-:Y:S01]  /*d440*/  @P1 R2UR UR4, R6 ;  /* 0x00000000060412ca */ /* 0x004fe200000e0000 */
[----:B0-----:R-:W-:-:S05]  /*d450*/  VIADD R6, R7, 0xffffff80 ;  /* 0xffffff8007067836 */ /* 0x001fca0000000000 */
[----:B------:R-:W-:-:S07]  /*d460*/  ISETP.GT.AND P0, PT, R6, 0x7f, PT ;  /* 0x0000007f0600780c */ /* 0x000fce0003f04270 */
[----:B------:R-:W-:Y:S01]  /*d470*/  USHF.R.S32.HI UR16, URZ, 0x1f, UR4 ;  /* 0x0000001f3f107899 */ /* 0x000fe20008011404 */
[----:B-1----:R-:W-:Y:S11]  /*d480*/  @P2 BRA `(.L_x_251) ;  /* 0x0000000000102947 */ /* 0x002ff60003800000 */
[----:B------:R-:W-:Y:S05]  /*d490*/  @!P1 BRA `(.L_x_251) ;  /* 0x00000000000c9947 */ /* 0x000fea0003800000 */
[----:B------:R-:W2:Y:S04]  /*d4a0*/  LDG.E R5, desc[UR52][R2.64] ;  /* 0x0000003402057981 */ /* 0x000ea8000c1e1900 */
[----:B-----5:R-:W2:Y:S02]  /*d4b0*/  LDG.E R0, desc[UR52][R2.64+0x4] ;  /* 0x0000043402007981 */ /* 0x020ea4000c1e1900 */
[----:B--2---:R-:W-:-:S07]  /*d4c0*/  IMAD.IADD R0, R0, 0x1, -R5 ;  /* 0x0000000100007824 */ /* 0x004fce00078e0a05 */
.L_x_251:
[----:B------:R-:W-:Y:S01]  /*d4d0*/  USEL UR36, UR36, URZ, !UP0 ;  /* 0x0000003f24247287 */ /* 0x000fe2000c000000 */
[----:B------:R-:W-:Y:S01]  /*d4e0*/  BSSY B1, `(.L_x_252) ;  /* 0x0000038000017945 */ /* 0x000fe20003800000 */
[----:B------:R-:W-:-:S03]  /*d4f0*/  USEL UR37, UR37, URZ, !UP0 ;  /* 0x0000003f25257287 */ /* 0x000fc6000c000000 */
[----:B------:R-:W-:Y:S09]  /*d500*/  @P0 BRA `(.L_x_253) ;  /* 0x0000000000d40947 */ /* 0x000ff20003800000 */
[----:B------:R-:W0:Y:S01]  /*d510*/  LDC R9, c[0x0][0xbe8] ;  /* 0x0002fa00ff097b82 */ /* 0x000e220000000800 */
[----:B------:R-:W-:-:S04]  /*d520*/  IMAD.U32 R2, RZ, RZ, UR38 ;  /* 0x00000026ff027e24 */ /* 0x000fc8000f8e00ff */
[----:B------:R-:W-:-:S04]  /*d530*/  IMAD R2, R2, 0x80, R7 ;  /* 0x0000008002027824 */ /* 0x000fc800078e0207 */
[----:B------:R-:W-:Y:S02]  /*d540*/  VIADD R4, R2, 0xffffff80 ;  /* 0xffffff8002047836 */ /* 0x000fe40000000000 */
[----:B0----5:R-:W-:-:S05]  /*d550*/  IMAD R3, R0, R9, RZ ;  /* 0x0000000900037224 */ /* 0x021fca00078e02ff */
[----:B------:R-:W-:-:S13]  /*d560*/  ISETP.GE.AND P0, PT, R4, R3, PT ;  /* 0x000000030400720c */ /* 0x000fda0003f06270 */
[----:B------:R-:W-:Y:S05]  /*d570*/  @P0 BRA `(.L_x_253) ;  /* 0x0000000000b80947 */ /* 0x000fea0003800000 */
[----:B------:R-:W-:Y:S01]  /*d580*/  ISETP.NE.AND P0, PT, R9, 0x1, PT ;  /* 0x000000010900780c */ /* 0x000fe20003f05270 */
[----:B------:R-:W-:Y:S01]  /*d590*/  UISETP.GT.AND UP2, UPT, UR43, 0x1, UPT ;  /* 0x000000012b00788c */ /* 0x000fe2000bf44270 */
[----:B------:R-:W-:Y:S01]  /*d5a0*/  IMAD.MOV.U32 R5, RZ, RZ, R4 ;  /* 0x000000ffff057224 */ /* 0x000fe200078e0004 */
[----:B------:R-:W-:Y:S02]  /*d5b0*/  UMOV UR8, 0x9b8 ;  /* 0x000009b800087882 */ /* 0x000fe40000000000 */
[----:B------:R-:W-:Y:S02]  /*d5c0*/  USEL UR17, UR8, 0x978, UP2 ;  /* 0x0000097808117887 */ /* 0x000fe40009000000 */
[----:B------:R-:W-:-:S06]  /*d5d0*/  USEL UR19, UR39, URZ, UP2 ;  /* 0x0000003f27137287 */ /* 0x000fcc0009000000 */
[----:B------:R-:W0:Y:S04]  /*d5e0*/  @P0 LDC R3, c[0x0][0xbec] ;  /* 0x0002fb00ff030b82 */ /* 0x000e280000000800 */
[----:B------:R-:W-:Y:S01]  /*d5f0*/  ULDC.64 UR8, c[0x0][UR17+0x218] ;  /* 0x0000860011087abb */ /* 0x000fe20008000a00 */
[----:B------:R-:W-:Y:S01]  /*d600*/  ULDC.64 UR12, c[0x0][UR17+0x220] ;  /* 0x00008800110c7abb */ /* 0x000fe20008000a00 */
[----:B------:R-:W-:Y:S01]  /*d610*/  ULDC.64 UR14, c[0x0][UR17+0x228] ;  /* 0x00008a00110e7abb */ /* 0x000fe20008000a00 */
[----:B------:R-:W-:Y:S01]  /*d620*/  UIMAD.WIDE.U32 UR10, UR8, UR40, URZ ;  /* 0x00000028080a72a5 */ /* 0x000fe2000f8e003f */
[----:B------:R-:W1:Y:S01]  /*d630*/  @P0 LDC R7, c[0x0][0xbf0] ;  /* 0x0002fc00ff070b82 */ /* 0x000e620000000800 */
[----:B------:R-:W-:Y:S02]  /*d640*/  UIMAD UR18, UR9, UR40, URZ ;  /* 0x00000028091272a4 */ /* 0x000fe4000f8e023f */
[----:B------:R-:W-:-:S02]  /*d650*/  UIMAD UR13, UR13, UR36, URZ ;  /* 0x000000240d0d72a4 */ /* 0x000fc4000f8e023f */
[----:B------:R-:W-:Y:S02]  /*d660*/  UIMAD.WIDE.U32 UR20, UR14, UR19, URZ ;  /* 0x000000130e1472a5 */ /* 0x000fe4000f8e003f */
[----:B------:R-:W-:Y:S02]  /*d670*/  UIMAD.WIDE.U32 UR8, UR12, UR36, URZ ;  /* 0x000000240c0872a5 */ /* 0x000fe4000f8e003f */
[----:B------:R-:W-:Y:S02]  /*d680*/  UIMAD UR14, UR15, UR19, URZ ;  /* 0x000000130f0e72a4 */ /* 0x000fe4000f8e023f */
[----:B------:R-:W-:Y:S02]  /*d690*/  UIMAD UR13, UR12, UR37, UR13 ;  /* 0x000000250c0d72a4 */ /* 0x000fe4000f8e020d */
[----:B------:R-:W-:Y:S02]  /*d6a0*/  UIADD3 UR10, UP0, UP1, UR8, UR10, UR4 ;  /* 0x0000000a080a7290 */ /* 0x000fe4000f91e004 */
[----:B------:R-:W-:Y:S01]  /*d6b0*/  UIADD3 UR8, UR14, UR21, URZ ;  /* 0x000000150e087290 */ /* 0x000fe2000fffe03f */
[----:B0-----:R-:W-:Y:S01]  /*d6c0*/  @P0 IMAD.HI.U32 R2, R4, R3, RZ ;  /* 0x0000000304020227 */ /* 0x001fe200078e00ff */
[----:B------:R-:W-:-:S02]  /*d6d0*/  UIADD3 UR11, UR18, UR11, URZ ;  /* 0x0000000b120b7290 */ /* 0x000fc4000fffe03f */
[----:B------:R-:W-:Y:S01]  /*d6e0*/  UIADD3 UR13, UR9, UR13, URZ ;  /* 0x0000000d090d7290 */ /* 0x000fe2000fffe03f */
[----:B------:R-:W-:Y:S02]  /*d6f0*/  IMAD.U32 R3, RZ, RZ, UR21 ;  /* 0x00000015ff037e24 */ /* 0x000fe4000f8e00ff */
[----:B------:R-:W-:Y:S01]  /*d700*/  IMAD.U32 R8, RZ, RZ, UR8 ;  /* 0x00000008ff087e24 */ /* 0x000fe2000f8e00ff */
[----:B------:R-:W-:Y:S01]  /*d710*/  ULDC.64 UR8, c[0x0][UR17+0x210] ;  /* 0x0000840011087abb */ /* 0x000fe20008000a00 */
[----:B-1----:R-:W-:Y:S01]  /*d720*/  @P0 SHF.R.U32.HI R5, RZ, R7, R2 ;  /* 0x00000007ff050219 */ /* 0x002fe20000011602 */
[----:B------:R-:W-:-:S04]  /*d730*/  IMAD.U32 R2, RZ, RZ, UR20 ;  /* 0x00000014ff027e24 */ /* 0x000fc8000f8e00ff */
[--C-:B------:R-:W-:Y:S01]  /*d740*/  IMAD.MOV R7, RZ, RZ, -R5.reuse ;  /* 0x000000ffff077224 */ /* 0x100fe200078e0a05 */
[----:B------:R-:W-:Y:S01]  /*d750*/  IADD3 R2, P0, P1, R5, UR10, R2 ;  /* 0x0000000a05027c10 */ /* 0x000fe2000f91e002 */
[----:B------:R-:W-:Y:S01]  /*d760*/  UIADD3.X UR10, UR13, UR11, UR16, UP0, UP1 ;  /* 0x0000000b0d0a7290 */ /* 0x000fe200087e2410 */
[----:B------:R-:W-:Y:S01]  /*d770*/  SHF.R.S32.HI R5, RZ, 0x1f, R5 ;  /* 0x0000001fff057819 */ /* 0x000fe20000011405 */
[----:B------:R-:W-:-:S04]  /*d780*/  IMAD R7, R9, R7, R4 ;  /* 0x0000000709077224 */ /* 0x000fc800078e0204 */
[----:B------:R-:W-:Y:S01]  /*d790*/  IADD3.X R3, R5, UR10, R8, P0, P1 ;  /* 0x0000000a05037c10 */ /* 0x000fe200087e2408 */
[C---:B------:R-:W-:Y:S01]  /*d7a0*/  IMAD R9, R7.reuse, UR9, RZ ;  /* 0x0000000907097c24 */ /* 0x040fe2000f8e02ff */
[----:B------:R-:W-:Y:S01]  /*d7b0*/  SHF.R.S32.HI R4, RZ, 0x1f, R7 ;  /* 0x0000001fff047819 */ /* 0x000fe20000011407 */
[----:B------:R-:W-:Y:S01]  /*d7c0*/  ULDC.64 UR10, c[0x0][0xba8] ;  /* 0x0002ea00000a7ab9 */ /* 0x000fe20000000a00 */
[----:B------:R-:W-:Y:S01]  /*d7d0*/  @!UP2 ULDC UR10, c[0x0][0xb50] ;  /* 0x0002d400000aaab9 */ /* 0x000fe20000000800 */
[----:B------:R-:W-:Y:S01]  /*d7e0*/  IMAD.WIDE.U32 R2, R7, UR8, R2 ;  /* 0x0000000807027c25 */ /* 0x000fe2000f8e0002 */
[----:B------:R-:W-:-:S03]  /*d7f0*/  @!UP2 ULDC UR11, c[0x0][0xb54] ;  /* 0x0002d500000baab9 */ /* 0x000fc60000000800 */
[----:B------:R-:W-:Y:S01]  /*d800*/  IMAD R9, R4, UR8, R9 ;  /* 0x0000000804097c24 */ /* 0x000fe2000f8e0209 */
[----:B------:R-:W-:-:S03]  /*d810*/  LEA R4, P0, R2, UR10, 0x2 ;  /* 0x0000000a02047c11 */ /* 0x000fc6000f8010ff */
[----:B------:R-:W-:-:S05]  /*d820*/  IMAD.IADD R3, R3, 0x1, R9 ;  /* 0x0000000103037824 */ /* 0x000fca00078e0209 */
[----:B------:R-:W-:Y:S01]  /*d830*/  LEA.HI.X R5, R2, UR11, R3, 0x2, P0 ;  /* 0x0000000b02057c11 */ /* 0x000fe200080f1403 */
[----:B------:R-:W-:-:S05]  /*d840*/  IMAD.MOV.U32 R3, RZ, RZ, -0x800000 ;  /* 0xff800000ff037424 */ /* 0x000fca00078e00ff */
[----:B------:R0:W-:Y:S02]  /*d850*/  STG.E desc[UR52][R4.64], R3 ;  /* 0x0000000304007986 */ /* 0x0001e4000c101934 */
.L_x_253:
[----:B------:R-:W-:Y:S05]  /*d860*/  BSYNC B1 ;  /* 0x0000000000017941 */ /* 0x000fea0003800000 */
.L_x_252:
[----:B------:R-:W-:-:S06]  /*d870*/  UISETP.GT.AND UP0, UPT, UR43, 0x1, UPT ;  /* 0x000000012b00788c */ /* 0x000fcc000bf04270 */
[----:B------:R-:W-:-:S13]  /*d880*/  PLOP3.LUT P0, PT, PT, PT, UP0, 0x80, 0x0 ;  /* 0x000000000000781c */ /* 0x000fda0003f0f008 */
[----:B------:R-:W-:Y:S05]  /*d890*/  @P0 BRA `(.L_x_248) ;  /* 0x0000000800600947 */ /* 0x000fea0003800000 */
[----:B------:R-:W1:Y:S01]  /*d8a0*/  LDC R11, c[0x0][0xbe8] ;  /* 0x0002fa00ff0b7b82 */ /* 0x000e620000000800 */
[----:B0-----:R-:W-:Y:S01]  /*d8b0*/  SHF.R.S32.HI R3, RZ, 0x1f, R6 ;  /* 0x0000001fff037819 */ /* 0x001fe20000011406 */
[----:B------:R-:W-:Y:S01]  /*d8c0*/  ULDC.64 UR10, c[0x0][0xaa0] ;  /* 0x0002a800000a7ab9 */ /* 0x000fe20000000a00 */
[----:B------:R-:W-:Y:S01]  /*d8d0*/  BSSY B1, `(.L_x_254) ;  /* 0x0000052000017945 */ /* 0x000fe20003800000 */
[----:B------:R-:W-:Y:S01]  /*d8e0*/  UIMAD.WIDE.U32 UR8, UR4, UR10, URZ ;  /* 0x0000000a040872a5 */ /* 0x000fe2000f8e003f */
[----:B------:R-:W-:Y:S01]  /*d8f0*/  LEA.HI R2, R3, R6, RZ, 0x3 ;  /* 0x0000000603027211 */ /* 0x000fe200078f18ff */
[----:B------:R-:W-:-:S03]  /*d900*/  UIMAD UR10, UR16, UR10, URZ ;  /* 0x0000000a100a72a4 */ /* 0x000fc6000f8e023f */
[----:B------:R-:W-:Y:S01]  /*d910*/  LOP3.LUT R5, R2, 0xfffffff8, RZ, 0xc0, !PT ;  /* 0xfffffff802057812 */ /* 0x000fe200078ec0ff */
[----:B------:R-:W-:Y:S01]  /*d920*/  UIMAD UR10, UR4, UR11, UR10 ;  /* 0x0000000b040a72a4 */ /* 0x000fe2000f8e020a */
[----:B------:R-:W-:-:S03]  /*d930*/  SHF.R.S32.HI R13, RZ, 0x3, R2 ;  /* 0x00000003ff0d7819 */ /* 0x000fc60000011402 */
[----:B------:R-:W-:Y:S01]  /*d940*/  IMAD.IADD R8, R6, 0x1, -R5 ;  /* 0x0000000106087824 */ /* 0x000fe200078e0a05 */
[----:B------:R-:W-:Y:S01]  /*d950*/  UIADD3 UR9, UR9, UR10, URZ ;  /* 0x0000000a09097290 */ /* 0x000fe2000fffe03f */
[----:B------:R-:W-:Y:S02]  /*d960*/  IMAD.U32 R5, RZ, RZ, UR38 ;  /* 0x00000026ff057e24 */ /* 0x000fe4000f8e00ff */
[----:B------:R-:W-:Y:S01]  /*d970*/  IMAD R2, R8, 0x20, R13 ;  /* 0x0000002008027824 */ /* 0x000fe200078e020d */
[----:B------:R-:W-:Y:S02]  /*d980*/  ULDC.64 UR10, c[0x0][0xae8] ;  /* 0x0002ba00000a7ab9 */ /* 0x000fe40000000a00 */
[----:B------:R-:W-:Y:S01]  /*d990*/  UIMAD.WIDE.U32 UR8, UR40, UR10, UR8 ;  /* 0x0000000a280872a5 */ /* 0x000fe2000f8e0008 */
[----:B------:R-:W-:Y:S01]  /*d9a0*/  IMAD R6, R5, 0x80, R2 ;  /* 0x0000008005067824 */ /* 0x000fe200078e0202 */
[----:B-1----:R-:W-:Y:S02]  /*d9b0*/  ISETP.NE.AND P0, PT, R11, 0x1, PT ;  /* 0x000000010b00780c */ /* 0x002fe40003f05270 */
[----:B------:R-:W-:Y:S01]  /*d9c0*/  UIMAD UR9, UR40, UR11, UR9 ;  /* 0x0000000b280972a4 */ /* 0x000fe2000f8e0209 */
[----:B------:R-:W-:-:S02]  /*d9d0*/  IMAD.MOV.U32 R5, RZ, RZ, R6 ;  /* 0x000000ffff057224 */ /* 0x000fc400078e0006 */
[----:B------:R-:W-:Y:S02]  /*d9e0*/  ULDC.64 UR10, c[0x0][0xaf0] ;  /* 0x0002bc00000a7ab9 */ /* 0x000fe40000000a00 */
[----:B------:R-:W-:-:S04]  /*d9f0*/  UIMAD UR37, UR37, UR10, URZ ;  /* 0x0000000a252572a4 */ /* 0x000fc8000f8e023f */
[----:B------:R-:W-:Y:S02]  /*da00*/  UIMAD UR4, UR36, UR11, UR37 ;  /* 0x0000000b240472a4 */ /* 0x000fe4000f8e0225 */
[----:B------:R-:W-:Y:S01]  /*da10*/  UIMAD.WIDE.U32 UR36, UR36, UR10, UR8 ;  /* 0x0000000a242472a5 */ /* 0x000fe2000f8e0008 */
[----:B------:R-:W0:Y:S02]  /*da20*/  @P0 LDC R3, c[0x0][0xbec] ;  /* 0x0002fb00ff030b82 */ /* 0x000e240000000800 */
[----:B------:R-:W-:Y:S01]  /*da30*/  ULDC.64 UR8, c[0x0][0xae0] ;  /* 0x0002b80000087ab9 */ /* 0x000fe20000000a00 */
[----:B------:R-:W-:-:S05]  /*da40*/  UIADD3 UR4, UR37, UR4, URZ ;  /* 0x0000000425047290 */ /* 0x000fca000fffe03f */
[----:B------:R-:W1:Y:S01]  /*da50*/  @P0 LDC R7, c[0x0][0xbf0] ;  /* 0x0002fc00ff070b82 */ /* 0x000e620000000800 */
[----:B0-----:R-:W-:-:S04]  /*da60*/  @P0 IMAD.HI.U32 R2, R6, R3, RZ ;  /* 0x0000000306020227 */ /* 0x001fc800078e00ff */
[----:B------:R-:W-:Y:S02]  /*da70*/  IMAD.U32 R3, RZ, RZ, UR37 ;  /* 0x00000025ff037e24 */ /* 0x000fe4000f8e00ff */
[----:B------:R-:W-:Y:S01]  /*da80*/  IMAD.U32 R3, RZ, RZ, UR4 ;  /* 0x00000004ff037e24 */ /* 0x000fe2000f8e00ff */
[----:B-1----:R-:W-:Y:S01]  /*da90*/  @P0 SHF.R.U32.HI R5, RZ, R7, R2 ;  /* 0x00000007ff050219 */ /* 0x002fe20000011602 */
[----:B------:R-:W-:-:S03]  /*daa0*/  IMAD.U32 R2, RZ, RZ, UR36 ;  /* 0x00000024ff027e24 */ /* 0x000fc6000f8e00ff */
[--C-:B------:R-:W-:Y:S01]  /*dab0*/  SHF.R.S32.HI R4, RZ, 0x1f, R5.reuse ;  /* 0x0000001fff047819 */ /* 0x100fe20000011405 */
[----:B------:R-:W-:Y:S02]  /*dac0*/  IMAD.MOV R7, RZ, RZ, -R5 ;  /* 0x000000ffff077224 */ /* 0x000fe400078e0a05 */
[----:B------:R-:W-:-:S04]  /*dad0*/  IMAD.WIDE.U32 R2, R5, UR8, R2 ;  /* 0x0000000805027c25 */ /* 0x000fc8000f8e0002 */
[----:B------:R-:W-:Y:S02]  /*dae0*/  IMAD R7, R11, R7, R6 ;  /* 0x000000070b077224 */ /* 0x000fe400078e0206 */
[----:B------:R-:W-:Y:S02]  /*daf0*/  IMAD R4, R4, UR8, RZ ;  /* 0x0000000804047c24 */ /* 0x000fe4000f8e02ff */
[----:B------:R-:W-:Y:S02]  /*db00*/  IMAD.U32 R6, RZ, RZ, UR38 ;  /* 0x00000026ff067e24 */ /* 0x000fe4000f8e00ff */
[----:B------:R-:W-:Y:S01]  /*db10*/  IMAD R9, R5, UR9, R4 ;  /* 0x0000000905097c24 */ /* 0x000fe2000f8e0204 */
[----:B------:R-:W-:Y:S01]  /*db20*/  SHF.R.S32.HI R4, RZ, 0x1f, R7 ;  /* 0x0000001fff047819 */ /* 0x000fe20000011407 */
[----:B------:R-:W-:Y:S01]  /*db30*/  ULDC.64 UR8, c[0x0][0xad8] ;  /* 0x0002b60000087ab9 */ /* 0x000fe20000000a00 */
[----:B------:R-:W-:Y:S02]  /*db40*/  IMAD R6, R6, 0x80, R13 ;  /* 0x0000008006067824 */ /* 0x000fe400078e020d */
[----:B------:R-:W-:-:S02]  /*db50*/  IMAD.IADD R3, R3, 0x1, R9 ;  /* 0x0000000103037824 */ /* 0x000fc400078e0209 */
[----:B------:R-:W-:Y:S02]  /*db60*/  IMAD R4, R4, UR8, RZ ;  /* 0x0000000804047c24 */ /* 0x000fe4000f8e02ff */
[----:B------:R-:W-:-:S04]  /*db70*/  IMAD.WIDE.U32 R2, R7, UR8, R2 ;  /* 0x0000000807027c25 */ /* 0x000fc8000f8e0002 */
[----:B------:R-:W-:Y:S01]  /*db80*/  IMAD R5, R7, UR9, R4 ;  /* 0x0000000907057c24 */ /* 0x000fe2000f8e0204 */
[----:B------:R-:W-:Y:S01]  /*db90*/  ULDC.64 UR8, c[0x0][0xa80] ;  /* 0x0002a00000087ab9 */ /* 0x000fe20000000a00 */
[----:B-----5:R-:W-:Y:S02]  /*dba0*/  IMAD R11, R0, R11, RZ ;  /* 0x0000000b000b7224 */ /* 0x020fe400078e02ff */
[----:B------:R-:W-:Y:S02]  /*dbb0*/  VIADD R4, R6, 0x40 ;  /* 0x0000004006047836 */ /* 0x000fe40000000000 */
[----:B------:R-:W-:Y:S01]  /*dbc0*/  IMAD.IADD R3, R3, 0x1, R5 ;  /* 0x0000000103037824 */ /* 0x000fe200078e0205 */
[----:B------:R-:W-:Y:S01]  /*dbd0*/  LEA R5, P2, R2, UR8, 0x1 ;  /* 0x0000000802057c11 */ /* 0x000fe2000f8408ff */
[----:B------:R-:W-:Y:S01]  /*dbe0*/  VIADD R0, R6, 0x20 ;  /* 0x0000002006007836 */ /* 0x000fe20000000000 */
[----:B------:R-:W-:Y:S01]  /*dbf0*/  ISETP.GE.AND P0, PT, R4, R11, PT ;  /* 0x0000000b0400720c */ /* 0x000fe20003f06270 */
[----:B------:R-:W-:Y:S01]  /*dc00*/  IMAD.SHL.U32 R7, R8, 0x8, RZ ;  /* 0x0000000808077824 */ /* 0x000fe200078e00ff */
[----:B------:R-:W-:-:S02]  /*dc10*/  LEA.HI.X R4, R2, UR9, R3, 0x1, P2 ;  /* 0x0000000902047c11 */ /* 0x000fc400090f0c03 */
[-C--:B------:R-:W-:Y:S01]  /*dc20*/  ISETP.GE.AND P2, PT, R6, R11.reuse, PT ;  /* 0x0000000b0600720c */ /* 0x080fe20003f46270 */
[C---:B------:R-:W-:Y:S01]  /*dc30*/  VIADD R9, R7.reuse, 0x80 ;  /* 0x0000008007097836 */ /* 0x040fe20000000000 */
[----:B------:R-:W-:Y:S01]  /*dc40*/  ISETP.GE.AND P1, PT, R0, R11, PT ;  /* 0x0000000b0000720c */ /* 0x000fe20003f26270 */
[C---:B------:R-:W-:Y:S01]  /*dc50*/  VIADD R15, R7.reuse, 0xc0 ;  /* 0x000000c0070f7836 */ /* 0x040fe20000000000 */
[----:B------:R0:W1:Y:S01]  /*dc60*/  SHFL.IDX PT, R2, R5, RZ, 0x181f ;  /* 0x00181fff05027589 */ /* 0x00006200000e0000 */
[----:B------:R-:W-:Y:S01]  /*dc70*/  VIADD R13, R7, 0x40 ;  /* 0x00000040070d7836 */ /* 0x000fe20000000000 */
[----:B------:R-:W-:Y:S02]  /*dc80*/  SHF.R.S32.HI R10, RZ, 0x1f, R7 ;  /* 0x0000001fff0a7819 */ /* 0x000fe40000011407 */
[----:B------:R0:W2:Y:S01]  /*dc90*/  SHFL.IDX PT, R0, R4, RZ, 0x181f ;  /* 0x00181fff04007589 */ /* 0x0000a200000e0000 */
[----:B------:R-:W-:Y:S02]  /*dca0*/  SHF.R.S32.HI R8, RZ, 0x1f, R9 ;  /* 0x0000001fff087819 */ /* 0x000fe40000011409 */
[----:B------:R-:W-:-:S02]  /*dcb0*/  SHF.R.S32.HI R12, RZ, 0x1f, R15 ;  /* 0x0000001fff0c7819 */ /* 0x000fc4000001140f */
[----:B------:R-:W-:Y:S01]  /*dcc0*/  SHF.R.S32.HI R14, RZ, 0x1f, R13 ;  /* 0x0000001fff0e7819 */ /* 0x000fe2000001140d */
[----:B------:R-:W-:Y:S06]  /*dcd0*/  @P2 BRA `(.L_x_255) ;  /* 0x0000000000442947 */ /* 0x000fec0003800000 */
        /* <DEDUP_REMOVED lines=8> */
[----:B------:R3:W-:Y:S01]  /*dd60*/  @!P5 ST.E.128 desc[UR52][R20.64], RZ ;  /* 0x000000ff1400d985 */ /* 0x0007e2000c101d34 */
[----:B------:R-:W-:Y:S02]  /*dd70*/  @!P4 LEA.HI.X R25, R13, R0, R14, 0x1, P6 ;  /* 0x000000000d19c211 */ /* 0x000fe400030f0c0e */
[----:B------:R-:W-:-:S03]  /*dd80*/  @!P3 LEA R26, P6, R9, R2, 0x1 ;  /* 0x00000002091ab211 */ /* 0x000fc600078c08ff */
[----:B------:R3:W-:Y:S01]  /*dd90*/  @!P4 ST.E.128 desc[UR52][R24.64], RZ ;  /* 0x000000ff1800c985 */ /* 0x0007e2000c101d34 */
[----:B------:R-:W-:Y:S02]  /*dda0*/  @!P3 LEA.HI.X R27, R9, R0, R8, 0x1, P6 ;  /* 0x00000000091bb211 */ /* 0x000fe400030f0c08 */
[----:B------:R-:W-:-:S03]  /*ddb0*/  @!P2 LEA R2, P6, R15, R2, 0x1 ;  /* 0x000000020f02a211 */ /* 0x000fc600078c08ff */
[----:B------:R3:W-:Y:S01]  /*ddc0*/  @!P3 ST.E.128 desc[UR52][R26.64], RZ ;  /* 0x000000ff1a00b985 */ /* 0x0007e2000c101d34 */
[----:B------:R-:W-:-:S05]  /*ddd0*/  @!P2 LEA.HI.X R3, R15, R0, R12, 0x1, P6 ;  /* 0x000000000f03a211 */ /* 0x000fca00030f0c0c */
[----:B------:R3:W-:Y:S04]  /*dde0*/  @!P2 ST.E.128 desc[UR52][R2.64], RZ ;  /* 0x000000ff0200a985 */ /* 0x0007e8000c101d34 */
.L_x_255:
[----:B------:R-:W-:Y:S05]  /*ddf0*/  BSYNC B1 ;  /* 0x0000000000017941 */ /* 0x000fea0003800000 */
.L_x_254:
[----:B--2---:R2:W4:Y:S01]  /*de00*/  SHFL.IDX PT, R0, R4, 0x1, 0x181f ;  /* 0x00381f0004007f89 */ /* 0x00452200000e0000 */
[----:B------:R-:W-:Y:S03]  /*de10*/  BSSY B1, `(.L_x_256) ;  /* 0x0000014000017945 */ /* 0x000fe60003800000 */
[----:B-1-3--:R2:W1:Y:S01]  /*de20*/  SHFL.IDX PT, R2, R5, 0x1, 0x181f ;  /* 0x00381f0005027f89 */ /* 0x00a46200000e0000 */
[----:B------:R-:W-:Y:S05]  /*de30*/  @P1 BRA `(.L_x_257) ;  /* 0x0000000000441947 */ /* 0x000fea0003800000 */
[----:B------:R-:W-:Y:S02]  /*de40*/  ULDC UR4, c[0x0][0xac8] ;  /* 0x0002b20000047ab9 */ /* 0x000fe40000000800 */
[----:B------:R-:W-:Y:S02]  /*de50*/  ISETP.GE.AND P4, PT, R7, UR4, PT ;  /* 0x0000000407007c0c */ /* 0x000fe4000bf86270 */
[----:B------:R-:W-:Y:S02]  /*de60*/  ISETP.GE.AND P3, PT, R13, UR4, PT ;  /* 0x000000040d007c0c */ /* 0x000fe4000bf66270 */
[----:B------:R-:W-:Y:S02]  /*de70*/  ISETP.GE.AND P2, PT, R9, UR4, PT ;  /* 0x0000000409007c0c */ /* 0x000fe4000bf46270 */
[----:B------:R-:W-:-:S07]  /*de80*/  ISETP.GE.AND P1, PT, R15, UR4, PT ;  /* 0x000000040f007c0c */ /* 0x000fce000bf26270 */
[-C--:B-1----:R-:W-:Y:S02]  /*de90*/  @!P4 LEA R20, P6, R7, R2.reuse, 0x1 ;  /* 0x000000020714c211 */ /* 0x082fe400078c08ff */
[----:B------:R-:W-:Y:S02]  /*dea0*/  @!P3 LEA R24, P5, R13, R2, 0x1 ;  /* 0x000000020d18b211 */ /* 0x000fe400078a08ff */
[----:B----4-:R-:W-:Y:S02]  /*deb0*/  @!P4 LEA.HI.X R21, R7, R0, R10, 0x1, P6 ;  /* 0x000000000715c211 */ /* 0x010fe400030f0c0a */
[----:B------:R-:W-:Y:S02]  /*dec0*/  @!P2 LEA R26, P6, R9, R2, 0x1 ;  /* 0x00000002091aa211 */ /* 0x000fe400078c08ff */
[----:B------:R-:W-:Y:S01]  /*ded0*/  @!P3 LEA.HI.X R25, R13, R0, R14, 0x1, P5 ;  /* 0x000000000d19b211 */ /* 0x000fe200028f0c0e */
[----:B------:R3:W-:Y:S01]  /*dee0*/  @!P4 ST.E.128 desc[UR52][R20.64], RZ ;  /* 0x000000ff1400c985 */ /* 0x0007e2000c101d34 */
[----:B------:R-:W-:-:S02]  /*def0*/  @!P1 LEA R2, P5, R15, R2, 0x1 ;  /* 0x000000020f029211 */ /* 0x000fc400078a08ff */
[-C--:B------:R-:W-:Y:S01]  /*df00*/  @!P2 LEA.HI.X R27, R9, R0.reuse, R8, 0x1, P6 ;  /* 0x00000000091ba211 */ /* 0x080fe200030f0c08 */
[----:B------:R3:W-:Y:S01]  /*df10*/  @!P3 ST.E.128 desc[UR52][R24.64], RZ ;  /* 0x000000ff1800b985 */ /* 0x0007e2000c101d34 */
[----:B------:R-:W-:-:S03]  /*df20*/  @!P1 LEA.HI.X R3, R15, R0, R12, 0x1, P5 ;  /* 0x000000000f039211 */ /* 0x000fc600028f0c0c */
[----:B------:R3:W-:Y:S04]  /*df30*/  @!P2 ST.E.128 desc[UR52][R26.64], RZ ;  /* 0x000000ff1a00a985 */ /* 0x0007e8000c101d34 */
[----:B------:R3:W-:Y:S02]  /*df40*/  @!P1 ST.E.128 desc[UR52][R2.64], RZ ;  /* 0x000000ff02009985 */ /* 0x0007e4000c101d34 */
.L_x_257:
[----:B------:R-:W-:Y:S05]  /*df50*/  BSYNC B1 ;  /* 0x0000000000017941 */ /* 0x000fea0003800000 */
.L_x_256:
[----:B----4-:R4:W0:Y:S01]  /*df60*/  SHFL.IDX PT, R0, R4, 0x2, 0x181f ;  /* 0x00581f0004007f89 */ /* 0x01082200000e0000 */
        /* <DEDUP_REMOVED lines=9> */
[-C--:B------:R-:W-:Y:S02]  /*e000*/  @!P2 LEA R24, P5, R13, R2.reuse, 0x1 ;  /* 0x000000020d18a211 */ /* 0x080fe400078a08ff */
[----:B------:R-:W-:Y:S02]  /*e010*/  @!P1 LEA R26, P4, R9, R2, 0x1 ;  /* 0x00000002091a9211 */ /* 0x000fe400078808ff */
[----:B0-----:R-:W-:Y:S02]  /*e020*/  @!P3 LEA.HI.X R21, R7, R0, R10, 0x1, P6 ;  /* 0x000000000715b211 */ /* 0x001fe400030f0c0a */
[----:B------:R-:W-:Y:S02]  /*e030*/  @!P0 LEA R2, P6, R15, R2, 0x1 ;  /* 0x000000020f028211 */ /* 0x000fe400078c08ff */
[-C--:B------:R-:W-:Y:S01]  /*e040*/  @!P2 LEA.HI.X R25, R13, R0.reuse, R14, 0x1, P5 ;  /* 0x000000000d19a211 */ /* 0x080fe200028f0c0e */
[----:B------:R3:W-:Y:S01]  /*e050*/  @!P3 ST.E.128 desc[UR52][R20.64], RZ ;  /* 0x000000ff1400b985 */ /* 0x0007e2000c101d34 */
[----:B------:R-:W-:-:S02]  /*e060*/  @!P1 LEA.HI.X R27, R9, R0, R8, 0x1, P4 ;  /* 0x00000000091b9211 */ /* 0x000fc400020f0c08 */
[----:B------:R-:W-:Y:S01]  /*e070*/  @!P0 LEA.HI.X R3, R15, R0, R12, 0x1, P6 ;  /* 0x000000000f038211 */ /* 0x000fe200030f0c0c */
[----:B------:R3:W-:Y:S04]  /*e080*/  @!P2 ST.E.128 desc[UR52][R24.64], RZ ;  /* 0x000000ff1800a985 */ /* 0x0007e8000c101d34 */
[----:B------:R3:W-:Y:S04]  /*e090*/  @!P1 ST.E.128 desc[UR52][R26.64], RZ ;  /* 0x000000ff1a009985 */ /* 0x0007e8000c101d34 */
[----:B------:R3:W-:Y:S02]  /*e0a0*/  @!P0 ST.E.128 desc[UR52][R2.64], RZ ;  /* 0x000000ff02008985 */ /* 0x0007e4000c101d34 */
.L_x_259:
[----:B------:R-:W-:Y:S05]  /*e0b0*/  BSYNC B1 ;  /* 0x0000000000017941 */ /* 0x000fea0003800000 */
.L_x_258:
[----:B0-----:R-:W-:Y:S01]  /*e0c0*/  VIADD R0, R6, 0x60 ;  /* 0x0000006006007836 */ /* 0x001fe20000000000 */
[----:B--2-4-:R-:W0:Y:S04]  /*e0d0*/  SHFL.IDX PT, R4, R4, 0x3, 0x181f ;  /* 0x00781f0004047f89 */ /* 0x014e2800000e0000 */
[----:B------:R-:W-:Y:S01]  /*e0e0*/  ISETP.GE.AND P0, PT, R0, R11, PT ;  /* 0x0000000b0000720c */ /* 0x000fe20003f06270 */
[----:B-1-3--:R1:W2:-:S12]  /*e0f0*/  SHFL.IDX PT, R2, R5, 0x3, 0x181f ;  /* 0x00781f0005027f89 */ /* 0x00a29800000e0000 */
[----:B-1----:R-:W-:Y:S05]  /*e100*/  @P0 BRA `(.L_x_248) ;  /* 0x0000000000440947 */ /* 0x002fea0003800000 */
[----:B------:R-:W-:Y:S02]  /*e110*/  ULDC UR4, c[0x0][0xac8] ;  /* 0x0002b20000047ab9 */ /* 0x000fe40000000800 */
[----:B------:R-:W-:Y:S02]  /*e120*/  ISETP.GE.AND P3, PT, R7, UR4, PT ;  /* 0x0000000407007c0c */ /* 0x000fe4000bf66270 */
[----:B------:R-:W-:Y:S02]  /*e130*/  ISETP.GE.AND P2, PT, R13, UR4, PT ;  /* 0x000000040d007c0c */ /* 0x000fe4000bf46270 */
[----:B------:R-:W-:Y:S02]  /*e140*/  ISETP.GE.AND P1, PT, R9, UR4, PT ;  /* 0x0000000409007c0c */ /* 0x000fe4000bf26270 */
[----:B------:R-:W-:-:S07]  /*e150*/  ISETP.GE.AND P0, PT, R15, UR4, PT ;  /* 0x000000040f007c0c */ /* 0x000fce000bf06270 */
[----:B--2---:R-:W-:-:S04]  /*e160*/  @!P3 LEA R6, P4, R7, R2, 0x1 ;  /* 0x000000020706b211 */ /* 0x004fc800078808ff */
[----:B0-----:R-:W-:Y:S02]  /*e170*/  @!P3 LEA.HI.X R7, R7, R4, R10, 0x1, P4 ;  /* 0x000000040707b211 */ /* 0x001fe400020f0c0a */
[-C--:B------:R-:W-:Y:S02]  /*e180*/  @!P2 LEA R10, P4, R13, R2.reuse, 0x1 ;  /* 0x000000020d0aa211 */ /* 0x080fe400078808ff */
[-C--:B------:R-:W-:Y:S01]  /*e190*/  @!P1 LEA R20, P5, R9, R2.reuse, 0x1 ;  /* 0x0000000209149211 */ /* 0x080fe200078a08ff */
[----:B------:R0:W-:Y:S01]  /*e1a0*/  @!P3 ST.E.128 desc[UR52][R6.64], RZ ;  /* 0x000000ff0600b985 */ /* 0x0001e2000c101d34 */
[----:B------:R-:W-:Y:S02]  /*e1b0*/  @!P0 LEA R2, P6, R15, R2, 0x1 ;  /* 0x000000020f028211 */ /* 0x000fe400078c08ff */
[-C--:B------:R-:W-:Y:S02]  /*e1c0*/  @!P2 LEA.HI.X R11, R13, R4.reuse, R14, 0x1, P4 ;  /* 0x000000040d0ba211 */ /* 0x080fe400020f0c0e */
[----:B------:R-:W-:-:S02]  /*e1d0*/  @!P1 LEA.HI.X R21, R9, R4, R8, 0x1, P5 ;  /* 0x0000000409159211 */ /* 0x000fc400028f0c08 */
[----:B------:R-:W-:Y:S01]  /*e1e0*/  @!P0 LEA.HI.X R3, R15, R4, R12, 0x1, P6 ;  /* 0x000000040f038211 */ /* 0x000fe200030f0c0c */
[----:B------:R0:W-:Y:S04]  /*e1f0*/  @!P2 ST.E.128 desc[UR52][R10.64], RZ ;  /* 0x000000ff0a00a985 */ /* 0x0001e8000c101d34 */
[----:B------:R0:W-:Y:S04]  /*e200*/  @!P1 ST.E.128 desc[UR52][R20.64], RZ ;  /* 0x000000ff14009985 */ /* 0x0001e8000c101d34 */
[----:B------:R0:W-:Y:S02]  /*e210*/  @!P0 ST.E.128 desc[UR52][R2.64], RZ ;  /* 0x000000ff02008985 */ /* 0x0001e4000c101d34 */
.L_x_248:
[----:B------:R-:W-:Y:S05]  /*e220*/  BSYNC B0 ;  /* 0x0000000000007941 */ /* 0x000fea0003800000 */
.L_x_238:
[----:B------:R-:W-:Y:S02]  /*e230*/  ULDC UR4, c[0x0][0xc3c] ;  /* 0x00030f0000047ab9 */ /* 0x000fe40000000800 */
[----:B------:R-:W-:-:S06]  /*e240*/  UISETP.GE.AND UP0, UPT, UR7, UR4, UPT ;  /* 0x000000040700728c */ /* 0x000fcc000bf06270 */
[----:B------:R-:W-:-:S13]  /*e250*/  PLOP3.LUT P0, PT, PT, PT, UP0, 0x80, 0x0 ;  /* 0x000000000000781c */ /* 0x000fda0003f0f008 */
[----:B------:R-:W-:Y:S05]  /*e260*/  @!P0 BRA `(.L_x_260) ;  /* 0xffffff2c00888947 */ /* 0x000fea000383ffff */
[----:B------:R-:W-:Y:S05]  /*e270*/  EXIT ;  /* 0x000000000000794d */ /* 0x000fea0003800000 */
.L_x_209:
[----:B------:R-:W-:-:S08]  /*e280*/  NOP ;  /* 0x0000000000007918 */ /* 0x000fd00000000000 */
[----:B------:R-:W0:-:S00]  /*e290*/  USETMAXREG.DEALLOC.CTAPOOL 0x28 ;  /* 0x00000028000079c8 */ /* 0x000e0000080e0500 */
[----:B0-----:R-:W-:Y:S02]  /*e2a0*/  LOP3.LUT R0, R0, 0x3, RZ, 0xc0, !PT ;  /* 0x0000000300007812 */ /* 0x001fe400078ec0ff */
[----:B------:R-:W-:-:S04]  /*e2b0*/  LOP3.LUT R30, R30, 0xfffffeff, RZ, 0xc0, !PT ;  /* 0xfffffeff1e1e7812 */ /* 0x000fc800078ec0ff */
[----:B------:R-:W0:Y:S02]  /*e2c0*/  SHFL.IDX PT, R0, R0, RZ, 0x1f ;  /* 0x00001fff00007589 */ /* 0x000e2400000e0000 */
[----:B0-----:R-:W-:-:S13]  /*e2d0*/  ISETP.NE.AND P0, PT, R0, RZ, PT ;  /* 0x000000ff0000720c */ /* 0x001fda0003f05270 */
[----:B------:R-:W-:Y:S01]  /*e2e0*/  @P0 BAR.SYNC.DEFER_BLOCKING 0x5, 0x180 ;  /* 0x0146000000000b1d */ /* 0x000fe20000010000 */
[----:B------:R-:W-:Y:S02]  /*e2f0*/  @P0 MOV R3, 0x400 ;  /* 0x0000040000030802 */ /* 0x000fe40000000f00 */
[----:B------:R-:W-:Y:S02]  /*e300*/  @P0 LOP3.LUT R30, R30, 0x100, RZ, 0xfc, !PT ;  /* 0x000001001e1e0812 */ /* 0x000fe400078efcff */
[----:B------:R-:W-:-:S05]  /*e310*/  @P0 LEA R2, R2, R3, 0x18 ;  /* 0x0000000302020211 */ /* 0x000fca00078ec0ff */
[----:B------:R-:W0:Y:S04]  /*e320*/  @P0 LDS.128 R4, [R2+0x388d0] ;  /* 0x0388d00002040984 */ /* 0x000e280000000c00 */
[----:B0-----:R0:W-:Y:S01]  /*e330*/  @P0 STL.64 [R1], R4 ;  /* 0x0000000401000387 */ /* 0x0011e20000100a00 */
[----:B------:R-:W-:-:S03]  /*e340*/  IMAD.MOV.U32 R0, RZ, RZ, R7 ;  /* 0x000000ffff007224 */ /* 0x000fc600078e0007 */
[----:B------:R0:W-:Y:S02]  /*e350*/  @P0 STL [R1+0x8], R6 ;  /* 0x0000080601000387 */ /* 0x0001e40000100800 */
[----:B------:R-:W-:Y:S01]  /*e360*/  @P0 R2UR UR39, R0 ;  /* 0x00000000002702ca */ /* 0x000fe200000e0000 */
[----:B------:R-:W-:Y:S06]  /*e370*/  @P0 BAR.ARV 0x4, 0x180 ;  /* 0x0106000000000b1d */ /* 0x000fec0000002000 */
[----:B------:R-:W-:Y:S08]  /*e380*/  @P0 BRA `(.L_x_261) ;  /* 0x0000000800cc0947 */ /* 0x000ff00003800000 */
[----:B0-----:R-:W0:Y:S01]  /*e390*/  S2R R4, SR_TID.X ;  /* 0x0000000000047919 */ /* 0x001e220000002100 */
[----:B------:R-:W-:Y:S01]  /*e3a0*/  ULDC UR4, c[0x0][0xc3c] ;  /* 0x00030f0000047ab9 */ /* 0x000fe20000000800 */
[----:B------:R-:W-:Y:S01]  /*e3b0*/  IMAD.MOV.U32 R0, RZ, RZ, RZ ;  /* 0x000000ffff007224 */ /* 0x000fe200078e00ff */
[----:B------:R-:W1:Y:S01]  /*e3c0*/  LDC R12, c[0x0][0xc38] ;  /* 0x00030e00ff0c7b82 */ /* 0x000e620000000800 */
[----:B------:R-:W-:Y:S01]  /*e3d0*/  IMAD.MOV.U32 R9, RZ, RZ, RZ ;  /* 0x000000ffff097224 */ /* 0x000fe200078e00ff */
[----:B0-----:R-:W-:-:S04]  /*e3e0*/  LOP3.LUT R7, R4, 0x1f, RZ, 0xc0, !PT ;  /* 0x0000001f04077812 */ /* 0x001fc800078ec0ff */
[----:B------:R-:W-:-:S04]  /*e3f0*/  ISETP.NE.AND P0, PT, R7, 0x1f, PT ;  /* 0x0000001f0700780c */ /* 0x000fc80003f05270 */
[----:B------:R-:W-:-:S13]  /*e400*/  ISETP.GE.OR P1, PT, R7, UR4, !P0 ;  /* 0x0000000407007c0c */ /* 0x000fda000c726670 */
[----:B------:R-:W0:Y:S08]  /*e410*/  @!P1 LDC.64 R4, c[0x0][0xc80] ;  /* 0x00032000ff049b82 */ /* 0x000e300000000a00 */
[----:B------:R-:W2:Y:S01]  /*e420*/  @!P1 LDC.64 R2, c[0x0][0xc78] ;  /* 0x00031e00ff029b82 */ /* 0x000ea20000000a00 */
[----:B0-----:R-:W-:-:S05]  /*e430*/  @!P1 IMAD.WIDE.U32 R4, R7, 0x4, R4 ;  /* 0x0000000407049825 */ /* 0x001fca00078e0004 */
[----:B------:R-:W3:Y:S01]  /*e440*/  @!P1 LDG.E R0, desc[UR52][R4.64] ;  /* 0x0000003404009981 */ /* 0x000ee2000c1e1900 */
[----:B--2---:R-:W-:-:S05]  /*e450*/  @!P1 IMAD.WIDE.U32 R2, R7, 0x4, R2 ;  /* 0x0000000407029825 */ /* 0x004fca00078e0002 */
[----:B------:R-:W3:Y:S01]  /*e460*/  @!P1 LDG.E R9, desc[UR52][R2.64] ;  /* 0x0000003402099981 */ /* 0x000ee2000c1e1900 */
[C---:B------:R-:W-:Y:S02]  /*e470*/  ISETP.NE.AND P1, PT, R7.reuse, RZ, PT ;  /* 0x000000ff0700720c */ /* 0x040fe40003f25270 */
[C---:B------:R-:W-:Y:S02]  /*e480*/  ISETP.GE.U32.AND P2, PT, R7.reuse, 0x2, PT ;  /* 0x000000020700780c */ /* 0x040fe40003f46070 */
[C---:B------:R-:W-:Y:S02]  /*e490*/  ISETP.GE.U32.AND P3, PT, R7.reuse, 0x4, PT ;  /* 0x000000040700780c */ /* 0x040fe40003f66070 */
[C---:B------:R-:W-:Y:S02]  /*e4a0*/  ISETP.GE.U32.AND P4, PT, R7.reuse, 0x8, PT ;  /* 0x000000080700780c */ /* 0x040fe40003f86070 */
[----:B------:R-:W-:Y:S01]  /*e4b0*/  ISETP.GE.U32.AND P5, PT, R7, 0x10, PT ;  /* 0x000000100700780c */ /* 0x000fe20003fa6070 */
[----:B------:R-:W-:Y:S01]  /*e4c0*/  UMOV UR4, URZ ;  /* 0x0000003f00047c82 */ /* 0x000fe20008000000 */
[----:B---3--:R-:W-:-:S05]  /*e4d0*/  IMAD R6, R0, R9, RZ ;  /* 0x0000000900067224 */ /* 0x008fca00078e02ff */
[----:B------:R-:W0:Y:S02]  /*e4e0*/  SHFL.UP PT, R8, R6, 0x1, RZ ;  /* 0x0420000006087989 */ /* 0x000e2400000e00ff */
[----:B0-----:R-:W-:-:S05]  /*e4f0*/  SEL R11, R8, RZ, P1 ;  /* 0x000000ff080b7207 */ /* 0x001fca0000800000 */
[----:B------:R-:W-:-:S05]  /*e500*/  IMAD.IADD R11, R6, 0x1, R11 ;  /* 0x00000001060b7824 */ /* 0x000fca00078e020b */
        /* <DEDUP_REMOVED lines=9> */
[----:B------:R-:W0:Y:S01]  /*e5a0*/  SHFL.UP PT, R4, R2, 0x10, RZ ;  /* 0x0600000002047989 */ /* 0x000e2200000e00ff */
[----:B------:R-:W2:Y:S01]  /*e5b0*/  S2R R6, SR_CTAID.X ;  /* 0x0000000000067919 */ /* 0x000ea20000002500 */
[----:B0-----:R-:W-:-:S05]  /*e5c0*/  SEL R5, R4, RZ, P5 ;  /* 0x000000ff04057207 */ /* 0x001fca0002800000 */
[----:B------:R-:W-:-:S05]  /*e5d0*/  IMAD.IADD R5, R2, 0x1, R5 ;  /* 0x0000000102057824 */ /* 0x000fca00078e0205 */
[----:B------:R-:W1:Y:S02]  /*e5e0*/  SHFL.IDX PT, R11, R5, 0x1f, 0x1f ;  /* 0x03e01f00050b7f89 */ /* 0x000e6400000e0000 */
[----:B-1----:R-:W-:-:S05]  /*e5f0*/  IMAD R11, R11, R12, RZ ;  /* 0x0000000c0b0b7224 */ /* 0x002fca00078e02ff */
[----:B--2---:R-:W-:Y:S01]  /*e600*/  ISETP.GT.AND P6, PT, R11, R6, PT ;  /* 0x000000060b00720c */ /* 0x004fe20003fc4270 */
[----:B------:R-:W-:-:S12]  /*e610*/  IMAD.MOV.U32 R4, RZ, RZ, R11 ;  /* 0x000000ffff047224 */ /* 0x000fd800078e000b */
[----:B------:R-:W-:Y:S05]  /*e620*/  @P6 BRA `(.L_x_262) ;  /* 0x00000000009c6947 */ /* 0x000fea0003800000 */
[----:B------:R-:W-:Y:S01]  /*e630*/  IMAD.MOV.U32 R11, RZ, RZ, R4 ;  /* 0x000000ffff0b7224 */ /* 0x000fe200078e0004 */
[----:B------:R-:W-:Y:S01]  /*e640*/  UMOV UR4, URZ ;  /* 0x0000003f00047c82 */ /* 0x000fe20008000000 */
[----:B------:R-:W-:-:S05]  /*e650*/  ULDC UR5, c[0x0][0xc3c] ;  /* 0x00030f0000057ab9 */ /* 0x000fca0000000800 */
.L_x_264:
[----:B------:R-:W-:-:S04]  /*e660*/  UIADD3 UR4, UR4, 0x1f, URZ ;  /* 0x0000001f04047890 */ /* 0x000fc8000fffe03f */
[----:B------:R-:W-:-:S06]  /*e670*/  UISETP.GE.AND UP0, UPT, UR4, UR5, UPT ;  /* 0x000000050400728c */ /* 0x000fcc000bf06270 */
[----:B------:R-:W-:-:S13]  /*e680*/  PLOP3.LUT P6, PT, PT, PT, UP0, 0x40, 0x0 ;  /* 0x000000000000781c */ /* 0x000fda0003fce808 */
[----:B------:R-:W-:Y:S05]  /*e690*/  @!P6 BRA `(.L_x_263) ;  /* 0x0000000400cce947 */ /* 0x000fea0003800000 */
[----:B------:R-:W-:Y:S01]  /*e6a0*/  VIADD R9, R7, UR4 ;  /* 0x0000000407097c36 */ /* 0x000fe20008000000 */
[----:B------:R-:W0:Y:S01]  /*e6b0*/  LDC R12, c[0x0][0xc38] ;  /* 0x00030e00ff0c7b82 */ /* 0x000e220000000800 */
[----:B------:R-:W-:-:S03]  /*e6c0*/  IMAD.MOV.U32 R0, RZ, RZ, RZ ;  /* 0x000000ffff007224 */ /* 0x000fc600078e00ff */
[----:B------:R-:W-:-:S13]  /*e6d0*/  ISETP.GE.OR P6, PT, R9, UR5, !P0 ;  /* 0x0000000509007c0c */ /* 0x000fda000c7c6670 */
[----:B------:R-:W1:Y:S08]  /*e6e0*/  @!P6 LDC.64 R4, c[0x0][0xc80] ;  /* 0x00032000ff04eb82 */ /* 0x000e700000000a00 */
[----:B------:R-:W2:Y:S01]  /*e6f0*/  @!P6 LDC.64 R2, c[0x0][0xc78] ;  /* 0x00031e00ff02eb82 */ /* 0x000ea20000000a00 */
[----:B-1----:R-:W-:-:S05]  /*e700*/  @!P6 IMAD.WIDE R4, R9, 0x4, R4 ;  /* 0x000000040904e825 */ /* 0x002fca00078e0204 */
[----:B------:R-:W3:Y:S01]  /*e710*/  @!P6 LDG.E R0, desc[UR52][R4.64] ;  /* 0x000000340400e981 */ /* 0x000ee2000c1e1900 */
[----:B--2---:R-:W-:-:S04]  /*e720*/  @!P6 IMAD.WIDE R2, R9, 0x4, R2 ;  /* 0x000000040902e825 */ /* 0x004fc800078e0202 */
[----:B------:R-:W-:-:S06]  /*e730*/  IMAD.MOV.U32 R9, RZ, RZ, RZ ;  /* 0x000000ffff097224 */ /* 0x000fcc00078e00ff */
[----:B------:R-:W3:Y:S02]  /*e740*/  @!P6 LDG.E R9, desc[UR52][R2.64] ;  /* 0x000000340209e981 */ /* 0x000ee4000c1e1900 */
[----:B---3--:R-:W-:-:S05]  /*e750*/  IMAD R15, R0, R9, RZ ;  /* 0x00000009000f7224 */ /* 0x008fca00078e02ff */
[----:B------:R-:W1:Y:S02]  /*e760*/  SHFL.UP PT, R8, R15, 0x1, RZ ;  /* 0x042000000f087989 */ /* 0x000e6400000e00ff */
[----:B-1----:R-:W-:-:S05]  /*e770*/  SEL R8, R8, RZ, P1 ;  /* 0x000000ff08087207 */ /* 0x002fca0000800000 */
[----:B------:R-:W-:-:S05]  /*e780*/  IMAD.IADD R8, R15, 0x1, R8 ;  /* 0x000000010f087824 */ /* 0x000fca00078e0208 */
        /* <DEDUP_REMOVED lines=12> */
[----:B------:R-:W0:Y:S02]  /*e850*/  SHFL.IDX PT, R2, R5, 0x1f, 0x1f ;  /* 0x03e01f0005027f89 */ /* 0x000e2400000e0000 */
[----:B0-----:R-:W-:-:S04]  /*e860*/  IMAD R4, R2, R12, RZ ;  /* 0x0000000c02047224 */ /* 0x001fc800078e02ff */
[----:B------:R-:W-:-:S05]  /*e870*/  IMAD.IADD R11, R4, 0x1, R11 ;  /* 0x00000001040b7824 */ /* 0x000fca00078e020b */
[----:B------:R-:W-:-:S13]  /*e880*/  ISETP.GT.AND P6, PT, R11, R6, PT ;  /* 0x000000060b00720c */ /* 0x000fda0003fc4270 */
[----:B------:R-:W-:Y:S05]  /*e890*/  @!P6 BRA `(.L_x_264) ;  /* 0xfffffffc0070e947 */ /* 0x000fea000383ffff */
.L_x_262:
[----:B------:R-:W-:Y:S02]  /*e8a0*/  IMAD.IADD R11, R11, 0x1, -R4 ;  /* 0x000000010b0b7824 */ /* 0x000fe400078e0a04 */
[----:B------:R-:W-:Y:S02]  /*e8b0*/  IMAD.MOV.U32 R8, RZ, RZ, RZ ;  /* 0x000000ffff087224 */ /* 0x000fe400078e00ff */
[----:B------:R-:W-:-:S05]  /*e8c0*/  IMAD R3, R5, R12, R11 ;  /* 0x0000000c05037224 */ /* 0x000fca00078e020b */
[----:B------:R-:W-:-:S13]  /*e8d0*/  ISETP.GT.AND P0, PT, R3, R6, PT ;  /* 0x000000060300720c */ /* 0x000fda0003f04270 */
[----:B------:R-:W-:Y:S02]  /*e8e0*/  VOTEU.ANY UR5, UPT, !P0 ;  /* 0x0000000000057886 */ /* 0x000fe400040e0100 */
[----:B------:R-:W-:Y:S02]  /*e8f0*/  UPOPC UR39, UR5 ;  /* 0x00000005002772bf */ /* 0x000fe40008000000 */
[----:B------:R-:W-:-:S04]  /*e900*/  ISETP.NE.AND P0, PT, RZ, UR5, PT ;  /* 0x00000005ff007c0c */ /* 0x000fc8000bf05270 */
[----:B------:R-:W-:Y:S02]  /*e910*/  IMAD.U32 R13, RZ, RZ, UR39 ;  /* 0x00000027ff0d7e24 */ /* 0x000fe4000f8e00ff */
[----:B------:R-:W-:-:S03]  /*e920*/  IMAD.U32 R14, RZ, RZ, UR39 ;  /* 0x00000027ff0e7e24 */ /* 0x000fc6000f8e00ff */
[----:B------:R-:W0:Y:S04]  /*e930*/  SHFL.IDX PT, R0, R0, R13, 0x1f ;  /* 0x00001f0d00007589 */ /* 0x000e2800000e0000 */
[----:B------:R1:W2:Y:S01]  /*e940*/  SHFL.IDX PT, R9, R9, R14, 0x1f ;  /* 0x00001f0e09097589 */ /* 0x0002a200000e0000 */
[----:B0-----:R-:W-:-:S04]  /*e950*/  IABS R4, R0 ;  /* 0x0000000000047213 */ /* 0x001fc80000000000 */
[----:B------:R-:W0:Y:S08]  /*e960*/  I2F.RP R10, R4 ;  /* 0x00000004000a7306 */ /* 0x000e300000209400 */
[----:B0-----:R-:W0:Y:S02]  /*e970*/  MUFU.RCP R10, R10 ;  /* 0x0000000a000a7308 */ /* 0x001e240000001000 */
[----:B0-----:R-:W-:-:S06]  /*e980*/  VIADD R2, R10, 0xffffffe ;  /* 0x0ffffffe0a027836 */ /* 0x001fcc0000000000 */
[----:B------:R-:W0:Y:S02]  /*e990*/  F2I.FTZ.U32.TRUNC.NTZ R3, R2 ;  /* 0x0000000200037305 */ /* 0x000e24000021f000 */
[----:B0-----:R-:W-:Y:S01]  /*e9a0*/  IMAD.MOV R15, RZ, RZ, -R3 ;  /* 0x000000ffff0f7224 */ /* 0x001fe200078e0a03 */
[----:B-12---:R-:W-:Y:S06]  /*e9b0*/  @!P0 BRA `(.L_x_265) ;  /* 0x00000000000c8947 */ /* 0x006fec0003800000 */
[----:B------:R-:W-:-:S06]  /*e9c0*/  UIADD3 UR5, UR39, -0x1, URZ ;  /* 0xffffffff27057890 */ /* 0x000fcc000fffe03f */
[----:B------:R-:W-:-:S06]  /*e9d0*/  IMAD.U32 R8, RZ, RZ, UR5 ;  /* 0x00000005ff087e24 */ /* 0x000fcc000f8e00ff */
[----:B------:R0:W1:Y:S02]  /*e9e0*/  SHFL.IDX PT, R8, R5, R8, 0x1f ;  /* 0x00001f0805087589 */ /* 0x00006400000e0000 */
.L_x_265:
[----:B01----:R-:W-:Y:S01]  /*e9f0*/  IMAD R5, R8, R12, R11 ;  /* 0x0000000c08057224 */ /* 0x003fe200078e020b */
[----:B------:R-:W-:Y:S01]  /*ea00*/  IABS R2, R9 ;  /* 0x0000000900027213 */ /* 0x000fe20000000000 */
[----:B------:R-:W-:Y:S01]  /*ea10*/  IMAD.MOV.U32 R11, RZ, RZ, R15 ;  /* 0x000000ffff0b7224 */ /* 0x000fe200078e000f */
[----:B------:R-:W-:Y:S01]  /*ea20*/  IABS R12, R0 ;  /* 0x00000000000c7213 */ /* 0x000fe20000000000 */
[----:B------:R-:W-:Y:S01]  /*ea30*/  UIADD3 UR39, UR39, UR4, URZ ;  /* 0x0000000427277290 */ /* 0x000fe2000fffe03f */
[----:B------:R0:W-:Y:S01]  /*ea40*/  STL [R1], R5 ;  /* 0x0000000501007387 */ /* 0x0001e20000100800 */
[----:B------:R-:W-:Y:S02]  /*ea50*/  IMAD R11, R11, R4, RZ ;  /* 0x000000040b0b7224 */ /* 0x000fe400078e02ff */
[----:B------:R-:W-:Y:S02]  /*ea60*/  IMAD.MOV R12, RZ, RZ, -R12 ;  /* 0x000000ffff0c7224 */ /* 0x000fe400078e0a0c */
[----:B0-----:R-:W-:-:S02]  /*ea70*/  IMAD.IADD R5, R6, 0x1, -R5 ;  /* 0x0000000106057824 */ /* 0x001fc400078e0a05 */
[----:B------:R-:W-:Y:S02]  /*ea80*/  IMAD.MOV.U32 R6, RZ, RZ, R2 ;  /* 0x000000ffff067224 */ /* 0x000fe400078e0002 */
[----:B------:R-:W-:Y:S01]  /*ea90*/  IMAD.MOV.U32 R2, RZ, RZ, RZ ;  /* 0x000000ffff027224 */ /* 0x000fe200078e00ff */
[----:B------:R-:W-:Y:S01]  /*eaa0*/  IABS R10, R5 ;  /* 0x00000005000a7213 */ /* 0x000fe20000000000 */
[----:B------:R-:W0:Y:S02]  /*eab0*/  I2F.RP R8, R6 ;  /* 0x0000000600087306 */ /* 0x000e240000209400 */
[----:B------:R-:W-:-:S04]  /*eac0*/  IMAD.HI.U32 R2, R3, R11, R2 ;  /* 0x0000000b03027227 */ /* 0x000fc800078e0002 */
[----:B------:R-:W-:Y:S02]  /*ead0*/  IMAD.MOV.U32 R3, RZ, RZ, R10 ;  /* 0x000000ffff037224 */ /* 0x000fe400078e000a */
[----:B------:R-:W-:Y:S02]  /*eae0*/  IMAD.MOV.U32 R10, RZ, RZ, R12 ;  /* 0x000000ffff0a7224 */ /* 0x000fe400078e000c */
[----:B------:R-:W-:-:S04]  /*eaf0*/  IMAD.HI.U32 R2, R2, R3, RZ ;  /* 0x0000000302027227 */ /* 0x000fc800078e00ff */
[----:B------:R-:W-:Y:S01]  /*eb00*/  IMAD R3, R2, R10, R3 ;  /* 0x0000000a02037224 */ /* 0x000fe200078e0203 */
[----:B0-----:R-:W0:Y:S04]  /*eb10*/  MUFU.RCP R8, R8 ;  /* 0x0000000800087308 */ /* 0x001e280000001000 */
[----:B------:R-:W-:-:S13]  /*eb20*/  ISETP.GT.U32.AND P1, PT, R4, R3, PT ;  /* 0x000000030400720c */ /* 0x000fda0003f24070 */
[----:B------:R-:W-:Y:S02]  /*eb30*/  @!P1 IMAD.IADD R3, R3, 0x1, -R4 ;  /* 0x0000000103039824 */ /* 0x000fe400078e0a04 */
[----:B0-----:R-:W-:Y:S02]  /*eb40*/  VIADD R10, R8, 0xffffffe ;  /* 0x0ffffffe080a7836 */ /* 0x001fe40000000000 */
[----:B------:R-:W-:Y:S01]  /*eb50*/  @!P1 VIADD R2, R2, 0x1 ;  /* 0x0000000102029836 */ /* 0x000fe20000000000 */
[----:B------:R-:W-:Y:S02]  /*eb60*/  ISETP.GE.U32.AND P0, PT, R3, R4, PT ;  /* 0x000000040300720c */ /* 0x000fe40003f06070 */
[----:B------:R-:W-:Y:S01]  /*eb70*/  LOP3.LUT R4, R5, R0, RZ, 0x3c, !PT ;  /* 0x0000000005047212 */ /* 0x000fe200078e3cff */
[----:B------:R-:W0:Y:S01]  /*eb80*/  F2I.FTZ.U32.TRUNC.NTZ R3, R10 ;  /* 0x0000000a00037305 */ /* 0x000e22000021f000 */
[----:B------:R-:W-:Y:S02]  /*eb90*/  ISETP.NE.AND P1, PT, R0, RZ, PT ;  /* 0x000000ff0000720c */ /* 0x000fe40003f25270 */
[----:B------:R-:W-:-:S07]  /*eba0*/  ISETP.GE.AND P2, PT, R4, RZ, PT ;  /* 0x000000ff0400720c */ /* 0x000fce0003f46270 */
[----:B------:R-:W-:-:S04]  /*ebb0*/  @P0 VIADD R2, R2, 0x1 ;  /* 0x0000000102020836 */ /* 0x000fc80000000000 */
[----:B------:R-:W-:Y:S01]  /*ebc0*/  IMAD.MOV.U32 R8, RZ, RZ, R2 ;  /* 0x000000ffff087224 */ /* 0x000fe200078e0002 */
[----:B------:R-:W-:Y:S01]  /*ebd0*/  IABS R2, R9 ;  /* 0x0000000900027213 */ /* 0x000fe20000000000 */
[----:B0-----:R-:W-:Y:S02]  /*ebe0*/  IMAD.MOV R11, RZ, RZ, -R3 ;  /* 0x000000ffff0b7224 */ /* 0x001fe400078e0a03 */
[----:B------:R-:W-:Y:S01]  /*ebf0*/  @!P2 IMAD.MOV R8, RZ, RZ, -R8 ;  /* 0x000000ffff08a224 */ /* 0x000fe200078e0a08 */
[----:B------:R-:W-:Y:S01]  /*ec00*/  @!P1 LOP3.LUT R8, RZ, R0, RZ, 0x33, !PT ;  /* 0x00000000ff089212 */ /* 0x000fe200078e33ff */
[----:B------:R-:W-:Y:S02]  /*ec10*/  IMAD.MOV R10, RZ, RZ, -R2 ;  /* 0x000000ffff0a7224 */ /* 0x000fe400078e0a02 */
[----:B------:R-:W-:Y:S01]  /*ec20*/  IMAD R11, R11, R6, RZ ;  /* 0x000000060b0b7224 */ /* 0x000fe200078e02ff */
[----:B------:R-:W-:Y:S01]  /*ec30*/  IABS R4, R8 ;  /* 0x0000000800047213 */ /* 0x000fe20000000000 */
[----:B------:R-:W-:-:S04]  /*ec40*/  IMAD.MOV.U32 R2, RZ, RZ, RZ ;  /* 0x000000ffff027224 */ /* 0x000fc800078e00ff */
[----:B------:R-:W-:-:S04]  /*ec50*/  IMAD.HI.U32 R2, R3, R11, R2 ;  /* 0x0000000b03027227 */ /* 0x000fc800078e0002 */
[----:B------:R-:W-:Y:S02]  /*ec60*/  IMAD.MOV.U32 R3, RZ, RZ, R4 ;  /* 0x000000ffff037224 */ /* 0x000fe400078e0004 */
[----:B------:R-:W-:Y:S02]  /*ec70*/  IMAD.MOV.U32 R4, RZ, RZ, R10 ;  /* 0x000000ffff047224 */ /* 0x000fe400078e000a */
[----:B------:R-:W-:-:S04]  /*ec80*/  IMAD.HI.U32 R2, R2, R3, RZ ;  /* 0x0000000302027227 */ /* 0x000fc800078e00ff */
[----:B------:R-:W-:-:S05]  /*ec90*/  IMAD R3, R2, R4, R3 ;  /* 0x0000000402037224 */ /* 0x000fca00078e0203 */
[----:B------:R-:W-:-:S13]  /*eca0*/  ISETP.GT.U32.AND P1, PT, R6, R3, PT ;  /* 0x000000030600720c */ /* 0x000fda0003f24070 */
[----:B------:R-:W-:Y:S02]  /*ecb0*/  @!P1 IMAD.IADD R3, R3, 0x1, -R6 ;  /* 0x0000000103039824 */ /* 0x000fe400078e0a06 */
[----:B------:R-:W-:Y:S01]  /*ecc0*/  @!P1 VIADD R2, R2, 0x1 ;  /* 0x0000000102029836 */ /* 0x000fe20000000000 */
[----:B------:R-:W-:Y:S02]  /*ecd0*/  ISETP.NE.AND P1, PT, R9, RZ, PT ;  /* 0x000000ff0900720c */ /* 0x000fe40003f25270 */
[----:B------:R-:W-:Y:S01]  /*ece0*/  ISETP.GE.U32.AND P0, PT, R3, R6, PT ;  /* 0x000000060300720c */ /* 0x000fe20003f06070 */
[----:B------:R-:W-:Y:S01]  /*ecf0*/  IMAD R6, R0, R8, RZ ;  /* 0x0000000800067224 */ /* 0x000fe200078e02ff */
[----:B------:R-:W-:-:S04]  /*ed00*/  LOP3.LUT R3, R8, R9, RZ, 0x3c, !PT ;  /* 0x0000000908037212 */ /* 0x000fc800078e3cff */
[----:B------:R-:W-:-:S07]  /*ed10*/  ISETP.GE.AND P2, PT, R3, RZ, PT ;  /* 0x000000ff0300720c */ /* 0x000fce0003f46270 */
[----:B------:R-:W-:-:S06]  /*ed20*/  @P0 VIADD R2, R2, 0x1 ;  /* 0x0000000102020836 */ /* 0x000fcc0000000000 */
[----:B------:R-:W-:Y:S01]  /*ed30*/  @!P2 IMAD.MOV R2, RZ, RZ, -R2 ;  /* 0x000000ffff02a224 */ /* 0x000fe200078e0a02 */
[----:B------:R-:W-:-:S05]  /*ed40*/  @!P1 LOP3.LUT R2, RZ, R9, RZ, 0x33, !PT ;  /* 0x00000009ff029212 */ /* 0x000fca00078e33ff */
[----:B------:R-:W-:-:S04]  /*ed50*/  IMAD.MOV R4, RZ, RZ, -R2 ;  /* 0x000000ffff047224 */ /* 0x000fc800078e0a02 */
[C---:B------:R-:W-:Y:S02]  /*ed60*/  IMAD R0, R9.reuse, R4, R8 ;  /* 0x0000000409007224 */ /* 0x040fe400078e0208 */
[----:B------:R-:W-:Y:S02]  /*ed70*/  IMAD R9, R9, 0x1000000, R2 ;  /* 0x0100000009097824 */ /* 0x000fe400078e0202 */
[----:B------:R-:W-:Y:S02]  /*ed80*/  IMAD.IADD R2, R5, 0x1, -R6 ;  /* 0x0000000105027824 */ /* 0x000fe400078e0a06 */
[----:B------:R-:W-:-:S05]  /*ed90*/  IMAD R0, R0, 0x10000, R9 ;  /* 0x0001000000007824 */ /* 0x000fca00078e0209 */
[----:B------:R1:W-:Y:S04]  /*eda0*/  STL [R1+0x8], R0 ;  /* 0x0000080001007387 */ /* 0x0003e80000100800 */
[----:B------:R1:W-:Y:S01]  /*edb0*/  STL [R1+0x4], R2 ;  /* 0x0000040201007387 */ /* 0x0003e20000100800 */
[----:B------:R-:W-:Y:S05]  /*edc0*/  BRA `(.L_x_266) ;  /* 0x0000000000107947 */ /* 0x000fea0003800000 */
.L_x_263:
[----:B------:R0:W-:Y:S01]  /*edd0*/  STL [R1], R6 ;  /* 0x0000000601007387 */ /* 0x0001e20000100800 */
[----:B------:R-:W-:-:S03]  /*ede0*/  ULDC UR39, c[0x0][0xc3c] ;  /* 0x00030f0000277ab9 */ /* 0x000fc60000000800 */
[----:B------:R0:W-:Y:S04]  /*edf0*/  STL [R1+0x4], RZ ;  /* 0x000004ff01007387 */ /* 0x0001e80000100800 */
[----:B------:R0:W-:Y:S02]  /*ee00*/  STL [R1+0x8], RZ ;  /* 0x000008ff01007387 */ /* 0x0001e40000100800 */
.L_x_266:
[----:B------:R-:W2:Y:S04]  /*ee10*/  LDL R8, [R1] ;  /* 0x0000000001087983 */ /* 0x000ea80000100800 */
[----:B------:R-:W2:Y:S04]  /*ee20*/  LDL R9, [R1+0x4] ;  /* 0x0000040001097983 */ /* 0x000ea80000100800 */
[----:B------:R-:W2:Y:S01]  /*ee30*/  LDL R10, [R1+0x8] ;  /* 0x00000800010a7983 */ /* 0x000ea20000100800 */
[----:B------:R-:W-:Y:S01]  /*ee40*/  ISETP.NE.AND P0, PT, R7, RZ, PT ;  /* 0x000000ff0700720c */ /* 0x000fe20003f05270 */
[----:B-1----:R-:W-:-:S12]  /*ee50*/  IMAD.U32 R2, RZ, RZ, UR39 ;  /* 0x00000027ff027e24 */ /* 0x002fd8000f8e00ff */
[----:B------:R-:W1:Y:S01]  /*ee60*/  @!P0 S2R R3, SR_CgaCtaId ;  /* 0x0000000000038919 */ /* 0x000e620000008800 */
[----:B------:R-:W-:Y:S01]  /*ee70*/  @!P0 MOV R0, 0x400 ;  /* 0x0000040000008802 */ /* 0x000fe20000000f00 */
[----:B------:R-:W-:-:S03]  /*ee80*/  @!P0 IMAD.MOV.U32 R11, RZ, RZ, R2 ;  /* 0x000000ffff0b8224 */ /* 0x000fc600078e0002 */
[----:B-1----:R-:W-:-:S05]  /*ee90*/  @!P0 LEA R0, R3, R0, 0x18 ;  /* 0x0000000003008211 */ /* 0x002fca00078ec0ff */
[----:B--2---:R1:W-:Y:S01]  /*eea0*/  @!P0 STS.128 [R0+0x388d0], R8 ;  /* 0x0388d00800008388 */ /* 0x0043e20000000c00 */
[----:B------:R-:W-:Y:S06]  /*eeb0*/  BAR.ARV 0x5, 0x180 ;  /* 0x0146000000007b1d */ /* 0x000fec0000002000 */
.L_x_261:
[----:B------:R-:W-:Y:S01]  /*eec0*/  ULDC UR4, c[0x0][0xc3c] ;  /* 0x00030f0000047ab9 */ /* 0x000fe20000000800 */
[----:B------:R2:W-:Y:S01]  /*eed0*/  STL [R1+0x28], RZ ;  /* 0x000028ff01007387 */ /* 0x0005e20000100800 */
[----:B------:R-:W-:Y:S01]  /*eee0*/  UISETP.GE.AND UP0, UPT, UR39, UR4, UPT ;  /* 0x000000042700728c */ /* 0x000fe2000bf06270 */
[----:B------:R-:W-:Y:S02]  /*eef0*/  IMAD.MOV.U32 R33, RZ, RZ, 0x1 ;  /* 0x00000001ff217424 */ /* 0x000fe400078e00ff */
[----:B------:R-:W-:-:S03]  /*ef00*/  IMAD.MOV.U32 R29, RZ, RZ, RZ ;  /* 0x000000ffff1d7224 */ /* 0x000fc600078e00ff */
[----:B------:R-:W-:-:S13]  /*ef10*/  PLOP3.LUT P0, PT, PT, PT, UP0, 0x80, 0x0 ;  /* 0x000000000000781c */ /* 0x000fda0003f0f008 */
[----:B--2---:R-:W-:Y:S05]  /*ef20*/  @P0 BRA `(.L_x_267) ;  /* 0x0000005c00ec0947 */ /* 0x004fea0003800000 */
[----:B-1----:R-:W1:Y:S01]  /*ef30*/  S2R R10, SR_TID.X ;  /* 0x00000000000a7919 */ /* 0x002e620000002100 */
[----:B------:R-:W2:Y:S01]  /*ef40*/  S2UR UR4, SR_CgaCtaId ;  /* 0x00000000000479c3 */ /* 0x000ea20000008800 */
[----:B------:R-:W-:Y:S01]  /*ef50*/  MOV R16, 0x400 ;  /* 0x0000040000107802 */ /* 0x000fe20000000f00 */
[----:B------:R-:W-:Y:S01]  /*ef60*/  IMAD.MOV.U32 R36, RZ, RZ, 0x40 ;  /* 0x00000040ff247424 */ /* 0x000fe200078e00ff */
[----:B------:R-:W-:Y:S01]  /*ef70*/  ULOP3.LUT UR44, UR42, 0x2, URZ, 0xfc, !UPT ;  /* 0x000000022a2c7892 */ /* 0x000fe2000f8efc3f */
[----:B------:R-:W-:Y:S01]  /*ef80*/  IMAD.MOV.U32 R35, RZ, RZ, 0x20 ;  /* 0x00000020ff237424 */ /* 0x000fe200078e00ff */
[----:B------:R-:W-:Y:S01]  /*ef90*/  ULOP3.LUT UR45, UR42, 0x1, URZ, 0xfc, !UPT ;  /* 0x000000012a2d7892 */ /* 0x000fe2000f8efc3f */
[----:B------:R-:W-:Y:S01]  /*efa0*/  IMAD.MOV.U32 R33, RZ, RZ, 0x1 ;  /* 0x00000001ff217424 */ /* 0x000fe200078e00ff */
[----:B------:R-:W-:Y:S01]  /*efb0*/  ULDC UR46, c[0x0][0xc] ;  /* 0x00000300002e7ab9 */ /* 0x000fe20000000800 */
[----:B------:R-:W-:Y:S02]  /*efc0*/  IMAD.MOV.U32 R29, RZ, RZ, RZ ;  /* 0x000000ffff1d7224 */ /* 0x000fe400078e00ff */
[C---:B-1----:R-:W-:Y:S01]  /*efd0*/  IMAD.SHL.U32 R2, R10.reuse, 0x80, RZ ;  /* 0x000000800a027824 */ /* 0x042fe200078e00ff */
[C---:B------:R-:W-:Y:S01]  /*efe0*/  LOP3.LUT R8, R10.reuse, 0x7f, RZ, 0xc0, !PT ;  /* 0x0000007f0a087812 */ /* 0x040fe200078ec0ff */
[C---:B0-----:R-:W-:Y:S01]  /*eff0*/  IMAD.SHL.U32 R5, R10.reuse, 0x10, RZ ;  /* 0x000000100a057824 */ /* 0x041fe200078e00ff */
[C---:B------:R-:W-:Y:S01]  /*f000*/  R2P PR, R10.reuse, 0x6 ;  /* 0x000000060a007804 */ /* 0x040fe20000000000 */
[----:B------:R-:W-:Y:S01]  /*f010*/  IMAD.SHL.U32 R9, R10, 0x2, RZ ;  /* 0x000000020a097824 */ /* 0x000fe200078e00ff */
[----:B------:R-:W-:-:S02]  /*f020*/  SHF.R.U32.HI R0, RZ, 0x5, R8 ;  /* 0x00000005ff007819 */ /* 0x000fc40000011608 */
[C---:B------:R-:W-:Y:S02]  /*f030*/  LOP3.LUT R7, R2.reuse, 0x400, RZ, 0xc0, !PT ;  /* 0x0000040002077812 */ /* 0x040fe400078ec0ff */
[----:B------:R-:W-:Y:S02]  /*f040*/  LOP3.LUT R3, R2, 0x380, RZ, 0xc0, !PT ;  /* 0x0000038002037812 */ /* 0x000fe400078ec0ff */
[----:B------:R-:W-:Y:S01]  /*f050*/  LOP3.LUT R6, R5, 0x3f0, RZ, 0xc0, !PT ;  /* 0x000003f005067812 */ /* 0x000fe200078ec0ff */
[C---:B------:R-:W-:Y:S01]  /*f060*/  IMAD R7, R0.reuse, 0x800, R7 ;  /* 0x0000080000077824 */ /* 0x040fe200078e0207 */
[----:B------:R-:W-:Y:S01]  /*f070*/  LOP3.LUT R4, R3, 0x10, R10, 0xf8, !PT ;  /* 0x0000001003047812 */ /* 0x000fe200078ef80a */
[----:B------:R-:W-:Y:S01]  /*f080*/  IMAD R0, R0, 0x10, R3 ;  /* 0x0000001000007824 */ /* 0x000fe200078e0203 */
[----:B------:R-:W-:Y:S02]  /*f090*/  LOP3.LUT R6, R6, 0x70, R9, 0x78, !PT ;  /* 0x0000007006067812 */ /* 0x000fe400078e7809 */
[----:B------:R-:W-:-:S02]  /*f0a0*/  LOP3.LUT R4, R4, 0x70, R5, 0x78, !PT ;  /* 0x0000007004047812 */ /* 0x000fc400078e7805 */
[----:B------:R-:W-:Y:S02]  /*f0b0*/  LOP3.LUT R3, R0, 0x70, R5, 0x78, !PT ;  /* 0x0000007000037812 */ /* 0x000fe400078e7805 */
[----:B------:R-:W-:Y:S01]  /*f0c0*/  LOP3.LUT R32, R5, 0x70, RZ, 0xc0, !PT ;  /* 0x0000007005207812 */ /* 0x000fe200078ec0ff */
[----:B------:R-:W-:Y:S01]  /*f0d0*/  IMAD.IADD R0, R7, 0x1, R4 ;  /* 0x0000000107007824 */ /* 0x000fe200078e0204 */
[----:B------:R-:W-:Y:S02]  /*f0e0*/  LOP3.LUT R2, R3, 0xc00, R2, 0xf8, !PT ;  /* 0x00000c0003027812 */ /* 0x000fe400078ef802 */
[----:B------:R-:W-:Y:S02]  /*f0f0*/  SEL R36, R36, 0xffffffc0, !P2 ;  /* 0xffffffc024247807 */ /* 0x000fe40005000000 */
[----:B------:R-:W-:Y:S01]  /*f100*/  SEL R35, R35, 0xffffffe0, !P1 ;  /* 0xffffffe023237807 */ /* 0x000fe20004800000 */
[----:B------:R0:W-:Y:S04]  /*f110*/  STL [R1+0x20], R2 ;  /* 0x0000200201007387 */ /* 0x0001e80000100800 */
[----:B------:R2:W-:Y:S04]  /*f120*/  STL [R1+0x1c], R0 ;  /* 0x00001c0001007387 */ /* 0x0005e80000100800 */
[----:B------:R-:W-:Y:S01]  /*f130*/  STL [R1+0x28], RZ ;  /* 0x000028ff01007387 */ /* 0x000fe20000100800 */
[----:B0-----:R-:W-:Y:S01]  /*f140*/  SHF.R.U32.HI R2, RZ, 0x3, R8 ;  /* 0x00000003ff027819 */ /* 0x001fe20000011608 */
[----:B--2---:R-:W-:-:S03]  /*f150*/  IMAD.U32 R0, RZ, RZ, UR4 ;  /* 0x00000004ff007e24 */ /* 0x004fc6000f8e00ff */
[--C-:B------:R-:W-:Y:S02]  /*f160*/  LOP3.LUT R3, R2, 0x70, R5.reuse, 0xf8, !PT ;  /* 0x0000007002037812 */ /* 0x100fe400078ef805 */
[----:B------:R-:W-:Y:S01]  /*f170*/  LOP3.LUT R2, R32, 0x80, RZ, 0xfc, !PT ;  /* 0x0000008020027812 */ /* 0x000fe200078efcff */
[----:B------:R0:W-:Y:S01]  /*f180*/  STL [R1+0x14], R0 ;  /* 0x0000140001007387 */ /* 0x0001e20000100800 */
[----:B------:R-:W-:Y:S02]  /*f190*/  LEA R16, R0, R16, 0x18 ;  /* 0x0000001000107211 */ /* 0x000fe400078ec0ff */
[----:B0-----:R-:W-:-:S05]  /*f1a0*/  LOP3.LUT R0, R6, 0x400, R5, 0xf8, !PT ;  /* 0x0000040006007812 */ /* 0x001fca00078ef805 */
[----:B------:R0:W-:Y:S02]  /*f1b0*/  STL [R1+0x18], R0 ;  /* 0x0000180001007387 */ /* 0x0001e40000100800 */
[----:B0-----:R-:W-:-:S05]  /*f1c0*/  IMAD.IADD R0, R16, 0x1, R0 ;  /* 0x0000000110007824 */ /* 0x001fca00078e0200 */
[----:B------:R0:W-:Y:S02]  /*f1d0*/  STL [R1+0x24], R0 ;  /* 0x0000240001007387 */ /* 0x0001e40000100800 */
.L_x_341:
[----:B------:R-:W-:Y:S01]  /*f1e0*/  ULDC.64 UR4, c[0x0][0xc88] ;  /* 0x0003220000047ab9 */ /* 0x000fe20000000a00 */
[----:B------:R-:W-:Y:S01]  /*f1f0*/  ULDC.64 UR6, c[0x0][0xa18] ;  /* 0x0002860000067ab9 */ /* 0x000fe20000000a00 */
[----:B------:R-:W-:Y:S01]  /*f200*/  UIMAD.WIDE UR4, UR39, 0x4, UR4 ;  /* 0x00000004270478a5 */ /* 0x000fe2000f8e0204 */
[----:B------:R-:W-:Y:S01]  /*f210*/  IMAD.MOV.U32 R23, RZ, RZ, RZ ;  /* 0x000000ffff177224 */ /* 0x000fe200078e00ff */
[----:B-123--:R-:W1:Y:S04]  /*f220*/  LDC.64 R4, c[0x0][0x418] ;  /* 0x00010600ff047b82 */ /* 0x00ee680000000a00 */
[----:B------:R-:W-:Y:S02]  /*f230*/  IMAD.U32 R2, RZ, RZ, UR4 ;  /* 0x00000004ff027e24 */ /* 0x000fe4000f8e00ff */
[----:B0-----:R-:W-:Y:S01]  /*f240*/  IMAD.U32 R3, RZ, RZ, UR5 ;  /* 0x00000005ff037e24 */ /* 0x001fe2000f8e00ff */
[----:B------:R-:W-:Y:S01]  /*f250*/  ULDC.64 UR4, c[0x0][0xa28] ;  /* 0x00028a0000047ab9 */ /* 0x000fe20000000a00 */
[----:B0-----:R-:W0:Y:S03]  /*f260*/  LDC R0, c[0x0][0x424] ;  /* 0x00010900ff007b82 */ /* 0x001e260000000800 */
[----:B------:R-:W2:Y:S01]  /*f270*/  LDG.E R2, desc[UR52][R2.64] ;  /* 0x0000003402027981 */ /* 0x000ea2000c1e1900 */
[----:B------:R-:W-:-:S04]  /*f280*/  UISETP.NE.U32.AND UP0, UPT, UR4, URZ, UPT ;  /* 0x0000003f0400728c */ /* 0x000fc8000bf05070 */
[----:B------:R-:W-:Y:S01]  /*f290*/  UISETP.NE.AND.EX UP0, UPT, UR5, URZ, UPT, UP0 ;  /* 0x0000003f0500728c */ /* 0x000fe2000bf05300 */
[----:B------:R-:W3:Y:S05]  /*f2a0*/  LDC R17, c[0x0][0x2f0] ;  /* 0x0000bc00ff117b82 */ /* 0x000eea0000000800 */
[----:B------:R-:W-:Y:S02]  /*f2b0*/  PLOP3.LUT P0, PT, PT, PT, UP0, 0x80, 0x0 ;  /* 0x000000000000781c */ /* 0x000fe40003f0f008 */
[----:B--2---:R-:W-:-:S13]  /*f2c0*/  R2UR UR41, R2 ;  /* 0x00000000022972ca */ /* 0x004fda00000e0000 */
[----:B------:R-:W-:Y:S02]  /*f2d0*/  USHF.R.S32.HI UR40, URZ, 0x1f, UR41 ;  /* 0x0000001f3f287899 */ /* 0x000fe40008011429 */
[----:B------:R-:W-:-:S04]  /*f2e0*/  @UP0 ULEA UR4, UP1, UR41, UR4, 0x2 ;  /* 0x0000000429040291 */ /* 0x000fc8000f82103f */
[----:B------:R-:W-:Y:S02]  /*f2f0*/  @UP0 ULEA.HI.X UR5, UR41, UR5, UR40, 0x2, UP1 ;  /* 0x0000000529050291 */ /* 0x000fe400088f1428 */
[----:B------:R-:W-:-:S04]  /*f300*/  IMAD.U32 R2, RZ, RZ, UR4 ;  /* 0x00000004ff027e24 */ /* 0x000fc8000f8e00ff */
[----:B------:R-:W-:Y:S01]  /*f310*/  IMAD.U32 R3, RZ, RZ, UR5 ;  /* 0x00000005ff037e24 */ /* 0x000fe2000f8e00ff */
[----:B------:R-:W-:Y:S01]  /*f320*/  ULDC.64 UR4, c[0x0][0xa00] ;  /* 0x0002800000047ab9 */ /* 0x000fe20000000a00 */
[----:B------:R-:W-:Y:S02]  /*f330*/  USHF.L.U32 UR37, UR41, 0x2, URZ ;  /* 0x0000000229257899 */ /* 0x000fe4000800063f */
[----:B------:R-:W-:Y:S01]  /*f340*/  UISETP.NE.U32.AND UP0, UPT, UR4, URZ, UPT ;  /* 0x0000003f0400728c */ /* 0x000fe2000bf05070 */
[----:B------:R2:W4:Y:S01]  /*f350*/  @P0 LDG.E R23, desc[UR52][R2.64] ;  /* 0x0000003402170981 */ /* 0x000522000c1e1900 */
[----:B------:R-:W-:Y:S02]  /*f360*/  USHF.L.U64.HI UR36, UR41, 0x2, UR40 ;  /* 0x0000000229247899 */ /* 0x000fe40008010228 */
[----:B------:R-:W-:Y:S02]  /*f370*/  UISETP.NE.AND.EX UP2, UPT, UR5, URZ, UPT, UP0 ;  /* 0x0000003f0500728c */ /* 0x000fe4000bf45300 */
[----:B------:R-:W-:-:S02]  /*f380*/  UIADD3 UR4, UP0, UR37, UR4, URZ ;  /* 0x0000000425047290 */ /* 0x000fc4000ff1e03f */
[----:B------:R-:W-:Y:S02]  /*f390*/  UP2UR UR43, UPR, URZ, 0x4 ;  /* 0x000000043f2b7883 */ /* 0x000fe40008000000 */
[----:B------:R-:W-:Y:S01]  /*f3a0*/  UIADD3.X UR5, UR36, UR5, URZ, UP0, !UPT ;  /* 0x0000000524057290 */ /* 0x000fe200087fe43f */
[----:B------:R-:W-:Y:S01]  /*f3b0*/  PLOP3.LUT P0, PT, PT, PT, UP2, 0x80, 0x0 ;  /* 0x000000000000781c */ /* 0x000fe20003f0f028 */
[----:B------:R-:W-:Y:S01]  /*f3c0*/  UISETP.NE.U32.AND UP0, UPT, UR6, URZ, UPT ;  /* 0x0000003f0600728c */ /* 0x000fe2000bf05070 */
[----:B--2---:R-:W-:-:S03]  /*f3d0*/  IMAD.U32 R2, RZ, RZ, UR4 ;  /* 0x00000004ff027e24 */ /* 0x004fc6000f8e00ff */
[----:B------:R-:W-:Y:S01]  /*f3e0*/  UISETP.NE.AND.EX UP0, UPT, UR7, URZ, UPT, UP0 ;  /* 0x0000003f0700728c */ /* 0x000fe2000bf05300 */
[----:B------:R-:W-:-:S05]  /*f3f0*/  IMAD.U32 R3, RZ, RZ, UR5 ;  /* 0x00000005ff037e24 */ /* 0x000fca000f8e00ff */
[----:B------:R-:W-:Y:S02]  /*f400*/  PLOP3.LUT P1, PT, PT, PT, UP0, 0x80, 0x0 ;  /* 0x000000000000781c */ /* 0x000fe40003f2f008 */
[----:B------:R-:W-:Y:S01]  /*f410*/  PLOP3.LUT P2, PT, PT, PT, UP2, 0x80, 0x0 ;  /* 0x000000000000781c */ /* 0x000fe20003f4f028 */
[----:B------:R2:W5:Y:S02]  /*f420*/  @P0 LDG.E R6, desc[UR52][R2.64] ;  /* 0x0000003402060981 */ /* 0x000564000c1e1900 */
[----:B------:R-:W-:-:S04]  /*f430*/  @UP0 UIADD3 UR4, UP1, UR37, UR6, URZ ;  /* 0x0000000625040290 */ /* 0x000fc8000ff3e03f */
[----:B------:R-:W-:Y:S02]  /*f440*/  @UP0 UIADD3.X UR5, UR36, UR7, URZ, UP1, !UPT ;  /* 0x0000000724050290 */ /* 0x000fe40008ffe43f */
[----:B------:R-:W-:-:S04]  /*f450*/  IMAD.U32 R18, RZ, RZ, UR4 ;  /* 0x00000004ff127e24 */ /* 0x000fc8000f8e00ff */
[----:B------:R-:W-:-:S05]  /*f460*/  IMAD.U32 R19, RZ, RZ, UR5 ;  /* 0x00000005ff137e24 */ /* 0x000fca000f8e00ff */
[----:B------:R2:W5:Y:S01]  /*f470*/  @P1 LDG.E R18, desc[UR52][R18.64] ;  /* 0x0000003412121981 */ /* 0x000562000c1e1900 */
[----:B-1----:R-:W-:-:S03]  /*f480*/  ISETP.NE.U32.AND P0, PT, R4, RZ, PT ;  /* 0x000000ff0400720c */ /* 0x002fc60003f05070 */
[----:B----4-:R2:W-:Y:S01]  /*f490*/  STL [R1+0xc], R23 ;  /* 0x00000c1701007387 */ /* 0x0105e20000100800 */
[----:B0--3--:R-:W-:Y:S09]  /*f4a0*/  @P1 BRA `(.L_x_268) ;  /* 0x00000000001c1947 */ /* 0x009ff20003800000 */
[----:B------:R-:W-:Y:S01]  /*f4b0*/  UISETP.NE.AND UP0, UPT, UR43, URZ, UPT ;  /* 0x0000003f2b00728c */ /* 0x000fe2000bf05270 */
[----:B-----5:R-:W0:Y:S05]  /*f4c0*/  LDC R18, c[0x0][0x288] ;  /* 0x0000a200ff127b82 */ /* 0x020e2a0000000800 */
[----:B------:R-:W-:-:S13]  /*f4d0*/  PLOP3.LUT P1, PT, PT, PT, UP0, 0x40, 0x0 ;  /* 0x000000000000781c */ /* 0x000fda0003f2e808 */
[----:B------:R-:W-:Y:S05]  /*f4e0*/  @P1 BRA `(.L_x_268) ;  /* 0x00000000000c1947 */ /* 0x000fea0003800000 */
[----:B------:R-:W3:Y:S04]  /*f4f0*/  LDG.E R7, desc[UR52][R2.64] ;  /* 0x0000003402077981 */ /* 0x000ee8000c1e1900 */
[----:B0-----:R-:W3:Y:S02]  /*f500*/  LDG.E R18, desc[UR52][R2.64+0x4] ;  /* 0x0000043402127981 */ /* 0x001ee4000c1e1900 */
[----:B---3--:R-:W-:-:S07]  /*f510*/  IMAD.IADD R18, R18, 0x1, -R7 ;  /* 0x0000000112127824 */ /* 0x008fce00078e0a07 */
.L_x_268:
[----:B------:R-:W-:Y:S01]  /*f520*/  ULDC.64 UR4, c[0x0][0xa20] ;  /* 0x0002880000047ab9 */ /* 0x000fe20000000a00 */
[----:B------:R-:W-:Y:S01]  /*f530*/  ISETP.NE.AND.EX P0, PT, R5, RZ, PT, P0 ;  /* 0x000000ff0500720c */ /* 0x000fe20003f05300 */
[----:B------:R-:W-:Y:S01]  /*f540*/  UMOV UR38, URZ ;  /* 0x0000003f00267c82 */ /* 0x000fe20008000000 */
[----:B------:R-:W-:Y:S01]  /*f550*/  ISETP.NE.U32.AND P1, PT, RZ, UR4, PT ;  /* 0x00000004ff007c0c */ /* 0x000fe2000bf25070 */
[----:B------:R-:W-:Y:S01]  /*f560*/  IMAD.U32 R34, RZ, RZ, UR41 ;  /* 0x00000029ff227e24 */ /* 0x000fe2000f8e00ff */
[----:B------:R-:W-:Y:S02]  /*f570*/  SEL R0, R0, 0x1, P0 ;  /* 0x0000000100007807 */ /* 0x000fe40000000000 */
[----:B------:R-:W-:Y:S02]  /*f580*/  ISETP.NE.AND.EX P1, PT, RZ, UR5, PT, P1 ;  /* 0x00000005ff007c0c */ /* 0x000fe4000bf25310 */
[----:B-----5:R-:W-:Y:S01]  /*f590*/  @P2 R2UR UR38, R6 ;  /* 0x00000000062622ca */ /* 0x020fe200000e0000 */
[----:B------:R-:W-:-:S10]  /*f5a0*/  IMAD R17, R0, R17, RZ ;  /* 0x0000001100117224 */ /* 0x000fd400078e02ff */
[----:B------:R-:W-:Y:S05]  /*f5b0*/  @!P1 BRA `(.L_x_269) ;  /* 0x0000000000189947 */ /* 0x000fea0003800000 */
[----:B------:R-:W-:-:S04]  /*f5c0*/  UIADD3 UR4, UP0, UR37, UR4, URZ ;  /* 0x0000000425047290 */ /* 0x000fc8000ff1e03f */
[----:B------:R-:W-:Y:S02]  /*f5d0*/  UIADD3.X UR5, UR36, UR5, URZ, UP0, !UPT ;  /* 0x0000000524057290 */ /* 0x000fe400087fe43f */
[----:B--2---:R-:W-:-:S04]  /*f5e0*/  IMAD.U32 R2, RZ, RZ, UR4 ;  /* 0x00000004ff027e24 */ /* 0x004fc8000f8e00ff */
[----:B------:R-:W-:-:S05]  /*f5f0*/  IMAD.U32 R3, RZ, RZ, UR5 ;  /* 0x00000005ff037e24 */ /* 0x000fca000f8e00ff */
[----:B------:R1:W5:Y:S01]  /*f600*/  LDG.E R17, desc[UR52][R2.64] ;  /* 0x0000003402117981 */ /* 0x000362000c1e1900 */
[----:B------:R-:W-:Y:S05]  /*f610*/  BRA `(.L_x_270) ;  /* 0x0000000000247947 */ /* 0x000fea0003800000 */
.L_x_269:
[----:B------:R-:W-:Y:S02]  /*f620*/  ULDC.64 UR4, c[0x0][0xa08] ;  /* 0x0002820000047ab9 */ /* 0x000fe40000000a00 */
[----:B------:R-:W-:-:S04]  /*f630*/  ISETP.NE.U32.AND P0, PT, RZ, UR4, PT ;  /* 0x00000004ff007c0c */ /* 0x000fc8000bf05070 */
[----:B------:R-:W-:-:S13]  /*f640*/  ISETP.NE.AND.EX P0, PT, RZ, UR5, PT, P0 ;  /* 0x00000005ff007c0c */ /* 0x000fda000bf05300 */
[----:B------:R-:W-:Y:S05]  /*f650*/  @!P0 BRA `(.L_x_270) ;  /* 0x0000000000148947 */ /* 0x000fea0003800000 */
[----:B--2---:R-:W1:Y:S02]  /*f660*/  LDC.64 R2, c[0x0][0xa08] ;  /* 0x00028200ff027b82 */ /* 0x004e640000000a00 */
[----:B-1----:R-:W-:-:S05]  /*f670*/  IMAD.WIDE R2, R34, 0x4, R2 ;  /* 0x0000000422027825 */ /* 0x002fca00078e0202 */
[----:B------:R-:W2:Y:S04]  /*f680*/  LDG.E R17, desc[UR52][R2.64] ;  /* 0x0000003402117981 */ /* 0x000ea8000c1e1900 */
[----:B------:R-:W2:Y:S02]  /*f690*/  LDG.E R0, desc[UR52][R2.64+0x4] ;  /* 0x0000043402007981 */ /* 0x000ea4000c1e1900 */
[----:B--2---:R-:W-:-:S07]  /*f6a0*/  IMAD.IADD R17, R0, 0x1, -R17 ;  /* 0x0000000100117824 */ /* 0x004fce00078e0a11 */
.L_x_270:
[----:B------:R-:W3:Y:S01]  /*f6b0*/  LDL R22, [R1+0x8] ;  /* 0x0000080001167983 */ /* 0x000ee20000100800 */
[----:B-----5:R-:W-:-:S04]  /*f6c0*/  IMAD.IADD R17, R17, 0x1, -R23 ;  /* 0x0000000111117824 */ /* 0x020fc800078e0a17 */
[C---:B------:R-:W-:Y:S01]  /*f6d0*/  VIADD R0, R17.reuse, 0x7f ;  /* 0x0000007f11007836 */ /* 0x040fe20000000000 */
[----:B------:R-:W-:-:S04]  /*f6e0*/  ISETP.GE.AND P0, PT, R17, 0x1, PT ;  /* 0x000000011100780c */ /* 0x000fc80003f06270 */
[----:B-12---:R-:W-:-:S04]  /*f6f0*/  SHF.R.S32.HI R3, RZ, 0x1f, R0 ;  /* 0x0000001fff037819 */ /* 0x006fc80000011400 */
[----:B------:R-:W-:Y:S02]  /*f700*/  LEA.HI R2, R3, R0, RZ, 0x7 ;  /* 0x0000000003027211 */ /* 0x000fe400078f38ff */
[----:B---3--:R-:W-:-:S04]  /*f710*/  LOP3.LUT R0, R22, 0xff000000, RZ, 0xc0, !PT ;  /* 0xff00000016007812 */ /* 0x008fc800078ec0ff */
[----:B------:R-:W-:Y:S02]  /*f720*/  SHF.R.U32.HI R3, RZ, 0x8, R0 ;  /* 0x00000008ff037819 */ /* 0x000fe40000011600 */
[----:B------:R-:W-:-:S04]  /*f730*/  LOP3.LUT R0, R22, 0xff0000, RZ, 0xc0, !PT ;  /* 0x00ff000016007812 */ /* 0x000fc800078ec0ff */
[----:B------:R-:W-:Y:S02]  /*f740*/  LEA.HI R3, R0, R3, RZ, 0x10 ;  /* 0x0000000300037211 */ /* 0x000fe400078f80ff */
[----:B------:R-:W-:Y:S01]  /*f750*/  SHF.R.S32.HI R0, RZ, 0x7, R2 ;  /* 0x00000007ff007819 */ /* 0x000fe20000011402 */
[----:B------:R-:W-:Y:S01]  /*f760*/  IMAD.MOV.U32 R2, RZ, RZ, RZ ;  /* 0x000000ffff027224 */ /* 0x000fe200078e00ff */
[----:B------:R-:W-:Y:S01]  /*f770*/  LOP3.LUT R37, R3, 0xff, RZ, 0xc0, !PT ;  /* 0x000000ff03257812 */ /* 0x000fe200078ec0ff */
[----:B------:R-:W-:Y:S06]  /*f780*/  @!P0 BRA `(.L_x_271) ;  /* 0x0000000000748947 */ /* 0x000fec0003800000 */
[----:B------:R-:W-:-:S04]  /*f790*/  SHF.R.U32.HI R5, RZ, 0x10, R3 ;  /* 0x00000010ff057819 */ /* 0x000fc80000011603 */
[----:B------:R-:W-:-:S13]  /*f7a0*/  ISETP.NE.AND P0, PT, R5, RZ, PT ;  /* 0x000000ff0500720c */ /* 0x000fda0003f05270 */
[----:B------:R-:W1:Y:S02]  /*f7b0*/  @!P0 LDC R5, c[0x0][0x9f0] ;  /* 0x00027c00ff058b82 */ /* 0x000e640000000800 */
[-C--:B-1----:R-:W-:Y:S02]  /*f7c0*/  IABS R4, R5.reuse ;  /* 0x0000000500047213 */ /* 0x082fe40000000000 */
[----:B------:R-:W-:Y:S02]  /*f7d0*/  IADD3 R6, R5, -0x1, R0 ;  /* 0xffffffff05067810 */ /* 0x000fe40007ffe000 */
[----:B------:R-:W1:Y:S02]  /*f7e0*/  I2F.RP R7, R4 ;  /* 0x0000000400077306 */ /* 0x000e640000209400 */
[----:B------:R-:W-:-:S04]  /*f7f0*/  LOP3.LUT R8, R6, R5, RZ, 0x3c, !PT ;  /* 0x0000000506087212 */ /* 0x000fc800078e3cff */
[----:B------:R-:W-:Y:S02]  /*f800*/  ISETP.GE.AND P2, PT, R8, RZ, PT ;  /* 0x000000ff0800720c */ /* 0x000fe40003f46270 */
[----:B-1----:R-:W1:Y:S02]  /*f810*/  MUFU.RCP R7, R7 ;  /* 0x0000000700077308 */ /* 0x002e640000001000 */
[----:B-1----:R-:W-:-:S06]  /*f820*/  VIADD R2, R7, 0xffffffe ;  /* 0x0ffffffe07027836 */ /* 0x002fcc0000000000 */
[----:B------:R1:W2:Y:S02]  /*f830*/  F2I.FTZ.U32.TRUNC.NTZ R3, R2 ;  /* 0x0000000200037305 */ /* 0x0002a4000021f000 */
[----:B-1----:R-:W-:Y:S02]  /*f840*/  IMAD.MOV.U32 R2, RZ, RZ, RZ ;  /* 0x000000ffff027224 */ /* 0x002fe400078e00ff */
[----:B--2---:R-:W-:-:S04]  /*f850*/  IMAD.MOV R9, RZ, RZ, -R3 ;  /* 0x000000ffff097224 */ /* 0x004fc800078e0a03 */
[----:B------:R-:W-:-:S04]  /*f860*/  IMAD R9, R9, R4, RZ ;  /* 0x0000000409097224 */ /* 0x000fc800078e02ff */
[----:B------:R-:W-:Y:S01]  /*f870*/  IMAD.HI.U32 R3, R3, R9, R2 ;  /* 0x0000000903037227 */ /* 0x000fe200078e0002 */
[----:B------:R-:W-:Y:S02]  /*f880*/  IABS R2, R6 ;  /* 0x0000000600027213 */ /* 0x000fe40000000000 */
[----:B------:R-:W-:-:S03]  /*f890*/  IABS R6, R5 ;  /* 0x0000000500067213 */ /* 0x000fc60000000000 */
[----:B------:R-:W-:-:S04]  /*f8a0*/  IMAD.HI.U32 R3, R3, R2, RZ ;  /* 0x0000000203037227 */ /* 0x000fc800078e00ff */
[----:B------:R-:W-:-:S04]  /*f8b0*/  IMAD.MOV R7, RZ, RZ, -R6 ;  /* 0x000000ffff077224 */ /* 0x000fc800078e0a06 */
[----:B------:R-:W-:-:S05]  /*f8c0*/  IMAD R7, R3, R7, R2 ;  /* 0x0000000703077224 */ /* 0x000fca00078e0202 */
[----:B------:R-:W-:-:S13]  /*f8d0*/  ISETP.GT.U32.AND P1, PT, R4, R7, PT ;  /* 0x000000070400720c */ /* 0x000fda0003f24070 */
[----:B------:R-:W-:Y:S02]  /*f8e0*/  @!P1 IMAD.IADD R7, R7, 0x1, -R4 ;  /* 0x0000000107079824 */ /* 0x000fe400078e0a04 */
[----:B------:R-:W-:Y:S01]  /*f8f0*/  @!P1 VIADD R3, R3, 0x1 ;  /* 0x0000000103039836 */ /* 0x000fe20000000000 */
[----:B------:R-:W-:Y:S02]  /*f900*/  ISETP.NE.AND P1, PT, R5, RZ, PT ;  /* 0x000000ff0500720c */ /* 0x000fe40003f25270 */
[----:B------:R-:W-:-:S13]  /*f910*/  ISETP.GE.U32.AND P0, PT, R7, R4, PT ;  /* 0x000000040700720c */ /* 0x000fda0003f06070 */
[----:B------:R-:W-:-:S04]  /*f920*/  @P0 VIADD R3, R3, 0x1 ;  /* 0x0000000103030836 */ /* 0x000fc80000000000 */
[----:B------:R-:W-:-:S04]  /*f930*/  IMAD.MOV.U32 R2, RZ, RZ, R3 ;  /* 0x000000ffff027224 */ /* 0x000fc800078e0003 */
[----:B------:R-:W-:Y:S01]  /*f940*/  @!P2 IMAD.MOV R2, RZ, RZ, -R2 ;  /* 0x000000ffff02a224 */ /* 0x000fe200078e0a02 */
[----:B------:R-:W-:-:S07]  /*f950*/  @!P1 LOP3.LUT R2, RZ, R5, RZ, 0x33, !PT ;  /* 0x00000005ff029212 */ /* 0x000fce00078e33ff */
.L_x_271:
[-C--:B------:R-:W-:Y:S01]  /*f960*/  IMAD R37, R37, R2.reuse, RZ ;  /* 0x0000000225257224 */ /* 0x080fe200078e02ff */
[----:B------:R-:W-:Y:S04]  /*f970*/  BSSY B7, `(.L_x_272) ;  /* 0x000048b000077945 */ /* 0x000fe80003800000 */
[----:B------:R-:W-:-:S04]  /*f980*/  VIADDMNMX R19, R37, R2, R0, PT ;  /* 0x0000000225137246 */ /* 0x000fc80003800100 */
[----:B------:R-:W-:-:S13]  /*f990*/  ISETP.GT.AND P0, PT, R19, R37, PT ;  /* 0x000000251300720c */ /* 0x000fda0003f04270 */
[----:B------:R-:W-:Y:S05]  /*f9a0*/  @P0 BRA `(.L_x_273) ;  /* 0x0000000000480947 */ /* 0x000fea0003800000 */
[----:B------:R-:W1:Y:S02]  /*f9b0*/  S2R R3, SR_TID.X ;  /* 0x0000000000037919 */ /* 0x000e640000002100 */
[----:B-1----:R-:W-:-:S04]  /*f9c0*/  LOP3.LUT R3, R3, 0x7f, RZ, 0xc0, !PT ;  /* 0x0000007f03037812 */ /* 0x002fc800078ec0ff */
[----:B------:R-:W-:-:S13]  /*f9d0*/  ISETP.NE.AND P0, PT, R3, RZ, PT ;  /* 0x000000ff0300720c */ /* 0x000fda0003f05270 */
[----:B------:R-:W-:Y:S05]  /*f9e0*/  @P0 BRA `(.L_x_274) ;  /* 0x00000048000c0947 */ /* 0x000fea0003800000 */
[----:B------:R-:W1:Y:S01]  /*f9f0*/  S2R R5, SR_LANEID ;  /* 0x0000000000057919 */ /* 0x000e620000000000 */
[----:B------:R-:W-:Y:S01]  /*fa00*/  VOTEU.ANY UR4, UPT, PT ;  /* 0x0000000000047886 */ /* 0x000fe200038e0100 */
[----:B------:R-:W2:Y:S01]  /*fa10*/  LDC.64 R2, c[0x0][0xc60] ;  /* 0x00031800ff027b82 */ /* 0x000ea20000000a00 */
[----:B------:R-:W1:Y:S02]  /*fa20*/  FLO.U32 R0, UR4 ;  /* 0x0000000400007d00 */ /* 0x000e6400080e0000 */
[----:B-1----:R-:W-:-:S06]  /*fa30*/  ISETP.EQ.U32.AND P0, PT, R0, R5, PT ;  /* 0x000000050000720c */ /* 0x002fcc0003f02070 */
[----:B------:R-:W2:Y:S07]  /*fa40*/  POPC R5, UR4 ;  /* 0x0000000400057d09 */ /* 0x000eae0008000000 */
[----:B--2---:R-:W2:Y:S01]  /*fa50*/  @P0 ATOMG.E.ADD.STRONG.GPU PT, R3, desc[UR52][R2.64], R5 ;  /* 0x00000005020309a8 */ /* 0x004ea200081ee1f4 */
[----:B------:R-:W1:Y:S02]  /*fa60*/  S2R R4, SR_LTMASK ;  /* 0x0000000000047919 */ /* 0x000e640000003900 */
[----:B-1----:R-:W-:-:S04]  /*fa70*/  LOP3.LUT R4, R4, UR4, RZ, 0xc0, !PT ;  /* 0x0000000404047c12 */ /* 0x002fc8000f8ec0ff */
[----:B------:R-:W1:Y:S01]  /*fa80*/  POPC R7, R4 ;  /* 0x0000000400077309 */ /* 0x000e620000000000 */
[----:B--2---:R-:W1:Y:S02]  /*fa90*/  SHFL.IDX PT, R0, R3, R0, 0x1f ;  /* 0x00001f0003007589 */ /* 0x004e6400000e0000 */
[----:B-1----:R-:W-:-:S05]  /*faa0*/  IADD3 R0, R0, UR46, R7 ;  /* 0x0000002e00007c10 */ /* 0x002fca000fffe007 */
[----:B------:R2:W-:Y:S01]  /*fab0*/  STL [R1], R0 ;  /* 0x0000000001007387 */ /* 0x0005e20000100800 */
[----:B------:R-:W-:Y:S05]  /*fac0*/  BRA `(.L_x_274) ;  /* 0x0000004400d47947 */ /* 0x000fea0003800000 */
.L_x_273:
[----:B------:R-:W-:Y:S01]  /*fad0*/  VIADD R0, R16, 0x28400 ;  /* 0x0002840010007836 */ /* 0x000fe20000000000 */
[----:B------:R-:W-:Y:S04]  /*fae0*/  BSSY B6, `(.L_x_275) ;  /* 0x0000013000067945 */ /* 0x000fe80003800000 */
[----:B------:R-:W-:-:S13]  /*faf0*/  LOP3.LUT P0, RZ, R0, 0x3ff, RZ, 0xc0, !PT ;  /* 0x000003ff00ff7812 */ /* 0x000fda000780c0ff */
[----:B------:R-:W-:Y:S05]  /*fb00*/  @!P0 BRA `(.L_x_276) ;  /* 0x0000000000408947 */ /* 0x000fea0003800000 */
[----:B------:R-:W-:Y:S01]  /*fb10*/  MOV R2, 0x0 ;  /* 0x0000000000027802 */ /* 0x000fe20000000f00 */
[----:B------:R-:W-:Y:S01]  /*fb20*/  ULDC.64 UR6, c[0x4][0xc0] ;  /* 0x0100300000067ab9 */ /* 0x000fe20000000a00 */
[----:B------:R-:W-:Y:S01]  /*fb30*/  ULDC.64 UR8, c[0x4][0xc8] ;  /* 0x0100320000087ab9 */ /* 0x000fe20000000a00 */
[----:B------:R-:W-:Y:S01]  /*fb40*/  ULDC.64 UR4, c[0x4][0x8] ;  /* 0x0100020000047ab9 */ /* 0x000fe20000000a00 */
[----:B------:R-:W-:Y:S02]  /*fb50*/  IMAD.U32 R4, RZ, RZ, UR6 ;  /* 0x00000006ff047e24 */ /* 0x000fe4000f8e00ff */
[----:B------:R-:W1:Y:S01]  /*fb60*/  LDC.64 R2, c[0x4][R2] ;  /* 0x0100000002027b82 */ /* 0x000e620000000a00 */
[----:B------:R-:W-:Y:S02]  /*fb70*/  IMAD.U32 R5, RZ, RZ, UR7 ;  /* 0x00000007ff057e24 */ /* 0x000fe4000f8e00ff */
        /* <DEDUP_REMOVED lines=8> */
[----:B01----:R-:W-:Y:S05]  /*fc00*/  CALL.ABS.NOINC R2 ;  /* 0x0000000002007343 */ /* 0x003fea0003c00000 */
.L_x_276:
[----:B------:R-:W-:Y:S05]  /*fc10*/  BSYNC B6 ;  /* 0x0000000000067941 */ /* 0x000fea0003800000 */
.L_x_275:
[----:B------:R-:W-:Y:S01]  /*fc20*/  VIADD R0, R16, 0x10400 ;  /* 0x0001040010007836 */ /* 0x000fe20000000000 */
[----:B------:R-:W-:Y:S01]  /*fc30*/  LOP3.LUT R30, R30, 0xfffffffe, RZ, 0xc0, !PT ;  /* 0xfffffffe1e1e7812 */ /* 0x000fe200078ec0ff */
[----:B------:R-:W-:Y:S03]  /*fc40*/  BSSY B6, `(.L_x_277) ;  /* 0x0000014000067945 */ /* 0x000fe60003800000 */
[----:B------:R-:W-:-:S13]  /*fc50*/  LOP3.LUT P0, RZ, R0, 0x3ff, RZ, 0xc0, !PT ;  /* 0x000003ff00ff7812 */ /* 0x000fda000780c0ff */
[----:B------:R-:W-:Y:S01]  /*fc60*/  @P0 LOP3.LUT R30, R30, 0x1, RZ, 0xfc, !PT ;  /* 0x000000011e1e0812 */ /* 0x000fe200078efcff */
[----:B------:R-:W-:Y:S06]  /*fc70*/  @!P0 BRA `(.L_x_278) ;  /* 0x0000000000408947 */ /* 0x000fec0003800000 */
        /* <DEDUP_REMOVED lines=16> */
.L_x_278:
[----:B------:R-:W-:Y:S05]  /*fd80*/  BSYNC B6 ;  /* 0x0000000000067941 */ /* 0x000fea0003800000 */
.L_x_277:
        /* <DEDUP_REMOVED lines=20> */
.L_x_280:
[----:B------:R-:W-:Y:S05]  /*fed0*/  BSYNC B6 ;  /* 0x0000000000067941 */ /* 0x000fea0003800000 */
.L_x_279:
[----:B------:R-:W-:Y:S01]  /*fee0*/  LOP3.LUT P6, RZ, R30, 0x1, RZ, 0xc0, !PT ;  /* 0x000000011eff7812 */ /* 0x000fe200078cc0ff */
[----:B------:R-:W-:-:S12]  /*fef0*/  BSSY B6, `(.L_x_281) ;  /* 0x0000012000067945 */ /* 0x000fd80003800000 */
        /* <DEDUP_REMOVED lines=17> */
.L_x_282:
[----:B------:R-:W-:Y:S05]  /*10010*/  BSYNC B6 ;  /* 0x0000000000067941 */ /* 0x000fea0003800000 */
.L_x_281:
[----:B------:R-:W-:Y:S01]  /*10020*/  ULDC.64 UR4, c[0x0][0x9f8] ;  /* 0x00027e0000047ab9 */ /* 0x000fe20000000a00 */
[----:B------:R-:W1:Y:S01]  /*10030*/  S2R R20, SR_TID.X ;  /* 0x0000000000147919 */ /* 0x000e620000002100 */
[----:B------:R-:W-:Y:S01]  /*10040*/  UISETP.NE.U32.AND UP0, UPT, UR4, URZ, UPT ;  /* 0x0000003f0400728c */ /* 0x000fe2000bf05070 */
[----:B------:R-:W2:Y:S03]  /*10050*/  LDC R8, c[0x0][0x430] ;  /* 0x00010c00ff087b82 */ /* 0x000ea60000000800 */
[----:B------:R-:W-:-:S06]  /*10060*/  UISETP.NE.AND.EX UP0, UPT, UR5, URZ, UPT, UP0 ;  /* 0x0000003f0500728c */ /* 0x000fcc000bf05300 */
[----:B------:R-:W-:-:S05]  /*10070*/  PLOP3.LUT P0, PT, PT, PT, UP0, 0x80, 0x0 ;  /* 0x000000000000781c */ /* 0x000fca0003f0f008 */
[----:B------:R-:W-:-:S04]  /*10080*/  @UP0 UIADD3 UR4, UP1, UR37, UR4, URZ ;  /* 0x0000000425040290 */ /* 0x000fc8000ff3e03f */
[----:B------:R-:W-:Y:S02]  /*10090*/  @UP0 UIADD3.X UR5, UR36, UR5, URZ, UP1, !UPT ;  /* 0x0000000524050290 */ /* 0x000fe40008ffe43f */
[----:B------:R-:W-:-:S04]  /*100a0*/  IMAD.U32 R2, RZ, RZ, UR4 ;  /* 0x00000004ff027e24 */ /* 0x000fc8000f8e00ff */
[----:B------:R-:W-:-:S05]  /*100b0*/  IMAD.U32 R3, RZ, RZ, UR5 ;  /* 0x00000005ff037e24 */ /* 0x000fca000f8e00ff */
[----:B------:R3:W4:Y:S01]  /*100c0*/  @P0 LDG.E R34, desc[UR52][R2.64] ;  /* 0x0000003402220981 */ /* 0x000722000c1e1900 */
[----:B-1----:R-:W-:Y:S02]  /*100d0*/  LOP3.LUT R21, R20, 0x7f, RZ, 0xc0, !PT ;  /* 0x0000007f14157812 */ /* 0x002fe400078ec0ff */
[----:B--2---:R-:W-:Y:S01]  /*100e0*/  ISETP.NE.AND P1, PT, R8, 0x1, PT ;  /* 0x000000010800780c */ /* 0x004fe20003f25270 */
[----:B------:R-:W-:Y:S01]  /*100f0*/  IMAD.SHL.U32 R20, R20, 0x10, RZ ;  /* 0x0000001014147824 */ /* 0x000fe200078e00ff */
[----:B------:R-:W-:Y:S02]  /*10100*/  SHF.R.U32.HI R21, RZ, 0x3, R21 ;  /* 0x00000003ff157819 */ /* 0x000fe40000011615 */
[----:B------:R-:W-:Y:S02]  /*10110*/  LEA R7, R19, 0xffffff80, 0x7 ;  /* 0xffffff8013077811 */ /* 0x000fe400078e38ff */
[----:B------:R-:W-:-:S04]  /*10120*/  LOP3.LUT R20, R21, 0x70, R20, 0xf8, !PT ;  /* 0x0000007015147812 */ /* 0x000fc800078ef814 */
[----:B------:R-:W-:-:S03]  /*10130*/  LOP3.LUT R0, R20, R7, RZ, 0xfc, !PT ;  /* 0x0000000714007212 */ /* 0x000fc600078efcff */
[----:B------:R-:W1:Y:S01]  /*10140*/  @P1 LDC R9, c[0x0][0x434] ;  /* 0x00010d00ff091b82 */ /* 0x000e620000000800 */
[----:B------:R-:W-:-:S07]  /*10150*/  ISETP.GE.AND P0, PT, R0, R17, PT ;  /* 0x000000110000720c */ /* 0x000fce0003f06270 */
[----:B------:R-:W2:Y:S01]  /*10160*/  @P1 LDC R5, c[0x0][0x438] ;  /* 0x00010e00ff051b82 */ /* 0x000ea20000000800 */
[----:B------:R-:W-:-:S07]  /*10170*/  IMAD.IADD R0, R0, 0x1, R23 ;  /* 0x0000000100007824 */ /* 0x000fce00078e0217 */
[----:B---3--:R-:W3:Y:S01]  /*10180*/  @!P0 LDC.64 R2, c[0x0][0x428] ;  /* 0x00010a00ff028b82 */ /* 0x008ee20000000a00 */
[----:B------:R-:W-:Y:S02]  /*10190*/  IMAD.MOV.U32 R4, RZ, RZ, R0 ;  /* 0x000000ffff047224 */ /* 0x000fe400078e0000 */
[----:B-1----:R-:W-:-:S05]  /*101a0*/  @P1 IMAD.HI.U32 R6, R0, R9, RZ ;  /* 0x0000000900061227 */ /* 0x002fca00078e00ff */
[----:B--2---:R-:W-:-:S05]  /*101b0*/  @P1 SHF.R.U32.HI R4, RZ, R5, R6 ;  /* 0x00000005ff041219 */ /* 0x004fca0000011606 */
[----:B------:R-:W-:-:S04]  /*101c0*/  IMAD.MOV R5, RZ, RZ, -R4 ;  /* 0x000000ffff057224 */ /* 0x000fc800078e0a04 */
[----:B------:R-:W-:Y:S01]  /*101d0*/  IMAD R0, R8, R5, R0 ;  /* 0x0000000508007224 */ /* 0x000fe200078e0200 */
[----:B------:R-:W-:Y:S01]  /*101e0*/  @!P0 SHF.R.S32.HI R5, RZ, 0x1f, R4 ;  /* 0x0000001fff058819 */ /* 0x000fe20000011404 */
[----:B------:R-:W1:Y:S01]  /*101f0*/  LDC R8, c[0x0][0x2f4] ;  /* 0x0000bd00ff087b82 */ /* 0x000e620000000800 */
[----:B------:R-:W-:-:S04]  /*10200*/  LOP3.LUT R30, R30, 0xfffffff7, RZ, 0xc0, !PT ;  /* 0xfffffff71e1e7812 */ /* 0x000fc800078ec0ff */
[----:B------:R-:W-:Y:S02]  /*10210*/  @P1 LOP3.LUT R30, R30, 0x8, RZ, 0xfc, !PT ;  /* 0x000000081e1e1812 */ /* 0x000fe400078efcff */
[----:B------:R-:W-:Y:S02]  /*10220*/  LOP3.LUT R20, R32, 0x80, RZ, 0xfc, !PT ;  /* 0x0000008020147812 */ /* 0x000fe400078efcff */
[----:B------:R-:W-:Y:S01]  /*10230*/  LOP3.LUT R30, R30, 0xfffffffd, RZ, 0xc0, !PT ;  /* 0xfffffffd1e1e7812 */ /* 0x000fe200078ec0ff */
[----:B------:R-:W-:-:S05]  /*10240*/  IMAD.U32 R9, RZ, RZ, UR44 ;  /* 0x0000002cff097e24 */ /* 0x000fca000f8e00ff */
[----:B------:R-:W-:Y:S01]  /*10250*/  ISETP.NE.AND P2, PT, R9, 0x3, PT ;  /* 0x000000030900780c */ /* 0x000fe20003f45270 */
[----:B------:R-:W-:Y:S01]  /*10260*/  UMOV UR4, 0xffffffff ;  /* 0xffffffff00047882 */ /* 0x000fe20000000000 */
[----:B----4-:R-:W-:-:S05]  /*10270*/  SHF.R.S32.HI R6, RZ, 0x1f, R34 ;  /* 0x0000001fff067819 */ /* 0x010fca0000011422 */
[----:B------:R2:W-:Y:S01]  /*10280*/  STL [R1+0x10], R6 ;  /* 0x0000100601007387 */ /* 0x0005e20000100800 */
[----:B---3--:R-:W-:-:S04]  /*10290*/  @!P0 IMAD.WIDE.U32 R4, R34, R2, R4 ;  /* 0x0000000222048225 */ /* 0x008fc800078e0004 */
[----:B--2---:R-:W-:-:S04]  /*102a0*/  @!P0 IMAD R6, R6, R2, RZ ;  /* 0x0000000206068224 */ /* 0x004fc800078e02ff */
[----:B------:R-:W-:Y:S02]  /*102b0*/  @!P0 IMAD R6, R34, R3, R6 ;  /* 0x0000000322068224 */ /* 0x000fe400078e0206 */
[----:B------:R-:W2:Y:S02]  /*102c0*/  @!P0 LDC.64 R2, c[0x0][0x418] ;  /* 0x00010600ff028b82 */ /* 0x000ea40000000a00 */
[----:B------:R-:W-:Y:S01]  /*102d0*/  @!P0 IMAD.IADD R6, R5, 0x1, R6 ;  /* 0x0000000105068824 */ /* 0x000fe200078e0206 */
[----:B--2---:R-:W-:-:S04]  /*102e0*/  @!P0 LEA R2, P1, R4, R2, 0x2 ;  /* 0x0000000204028211 */ /* 0x004fc800078210ff */
[----:B------:R-:W-:Y:S02]  /*102f0*/  @!P0 LEA.HI.X R3, R4, R3, R6, 0x2, P1 ;  /* 0x0000000304038211 */ /* 0x000fe400008f1406 */
[----:B-1----:R-:W-:Y:S01]  /*10300*/  ISETP.GE.AND P1, PT, R32, R8, PT ;  /* 0x000000082000720c */ /* 0x002fe20003f26270 */
[----:B------:R-:W-:-:S06]  /*10310*/  IMAD.MOV.U32 R4, RZ, RZ, RZ ;  /* 0x000000ffff047224 */ /* 0x000fcc00078e00ff */
[----:B------:R1:W5:Y:S01]  /*10320*/  @!P0 LDG.E R4, desc[UR52][R2.64] ;  /* 0x0000003402048981 */ /* 0x000362000c1e1900 */
[----:B------:R-:W-:-:S05]  /*10330*/  ISETP.GE.AND P0, PT, R20, R8, PT ;  /* 0x000000081400720c */ /* 0x000fca0003f06270 */
[----:B------:R-:W-:-:S04]  /*10340*/  @P1 LOP3.LUT R30, R30, 0x2, RZ, 0xfc, !PT ;  /* 0x000000021e1e1812 */ /* 0x000fc800078efcff */
[----:B------:R-:W-:-:S04]  /*10350*/  LOP3.LUT R30, R30, 0xfffffffb, RZ, 0xc0, !PT ;  /* 0xfffffffb1e1e7812 */ /* 0x000fc800078ec0ff */
[----:B------:R-:W-:-:S04]  /*10360*/  LOP3.LUT R30, R30, 0xfffffffe, RZ, 0xc0, !PT ;  /* 0xfffffffe1e1e7812 */ /* 0x000fc800078ec0ff */
[----:B------:R-:W-:-:S04]  /*10370*/  @P0 LOP3.LUT R30, R30, 0x1, RZ, 0xfc, !PT ;  /* 0x000000011e1e0812 */ /* 0x000fc800078efcff */
[----:B------:R-:W-:Y:S01]  /*10380*/  @P2 LOP3.LUT R30, R30, 0x4, RZ, 0xfc, !PT ;  /* 0x000000041e1e2812 */ /* 0x000fe200078efcff */
[----:B-1----:R-:W-:Y:S06]  /*10390*/  BRA.DIV UR4, `(.L_x_283) ;  /* 0x0000005204587947 */ /* 0x002fec000b800000 */
.L_x_361:
[----:B------:R-:W-:Y:S01]  /*103a0*/  LOP3.LUT R28, R22, 0xffff, RZ, 0xc0, !PT ;  /* 0x0000ffff161c7812 */ /* 0x000fe200078ec0ff */
[----:B------:R-:W-:Y:S06]  /*103b0*/  @!P2 BRA `(.L_x_284) ;  /* 0x000000000004a947 */ /* 0x000fec0003800000 */
[----:B------:R-:W-:Y:S01]  /*103c0*/  BPT.TRAP 0x1 ;  /* 0x000000040000795c */ /* 0x000fe20000300000 */
.L_x_284:
[----:B------:R-:W-:Y:S01]  /*103d0*/  IMAD R6, R29, 0x8, R16 ;  /* 0x000000081d067824 */ /* 0x000fe200078e0210 */
[----:B------:R-:W-:Y:S01]  /*103e0*/  SHF.L.U32 R20, R33, 0x1f, RZ ;  /* 0x0000001f21147819 */ /* 0x000fe200000006ff */
[----:B------:R-:W1:Y:S01]  /*103f0*/  S2R R2, SR_TID.X ;  /* 0x0000000000027919 */ /* 0x000e620000002100 */
[----:B------:R-:W-:Y:S01]  /*10400*/  BSSY B0, `(.L_x_285) ;  /* 0x0000007000007945 */ /* 0x000fe20003800000 */
[----:B------:R-:W-:Y:S01]  /*10410*/  SHF.R.S32.HI R9, RZ, 0x1f, R0 ;  /* 0x0000001fff097819 */ /* 0x000fe20000011400 */
[----:B------:R-:W2:Y:S01]  /*10420*/  SYNCS.PHASECHK.TRANS64.TRYWAIT P0, [R6+URZ+0x38880], R20 ;  /* 0x03888014060075a7 */ /* 0x000ea2000800017f */
[----:B-1----:R-:W-:-:S04]  /*10430*/  LOP3.LUT R2, R2, 0x7f, RZ, 0xc0, !PT ;  /* 0x0000007f02027812 */ /* 0x002fc800078ec0ff */
[----:B------:R-:W-:-:S04]  /*10440*/  SHF.R.U32.HI R2, RZ, 0x3, R2 ;  /* 0x00000003ff027819 */ /* 0x000fc80000011602 */
[----:B------:R-:W-:Y:S01]  /*10450*/  IADD3 R17, -R2, R17, -R7 ;  /* 0x0000001102117210 */ /* 0x000fe20007ffe907 */
[----:B--2---:R-:W-:Y:S06]  /*10460*/  @!P0 BRA `(.L_x_286) ;  /* 0x0000005000508947 */ /* 0x004fec0003800000 */
.L_x_362:
[----:B------:R-:W-:Y:S05]  /*10470*/  BSYNC B0 ;  /* 0x0000000000007941 */ /* 0x000fea0003800000 */
.L_x_285:
[----:B------:R-:W2:Y:S01]  /*10480*/  LDL R11, [R1+0x18] ;  /* 0x00001800010b7983 */ /* 0x000ea20000100800 */
[----:B------:R-:W-:Y:S01]  /*10490*/  ULDC.64 UR4, c[0x0][0x328] ;  /* 0x0000ca0000047ab9 */ /* 0x000fe20000000a00 */
[----:B-----5:R-:W-:Y:S01]  /*104a0*/  SHF.R.S32.HI R10, RZ, 0x1f, R4 ;  /* 0x0000001fff0a7819 */ /* 0x020fe20000011404 */
[----:B------:R-:W-:Y:S01]  /*104b0*/  IMAD R5, R9, UR4, RZ ;  /* 0x0000000409057c24 */ /* 0x000fe2000f8e02ff */
[----:B------:R-:W-:Y:S01]  /*104c0*/  ISETP.GE.AND P1, PT, R17, 0x1, PT ;  /* 0x000000011100780c */ /* 0x000fe20003f26270 */
[----:B------:R-:W-:Y:S01]  /*104d0*/  IMAD.WIDE.U32 R2, R0, UR4, RZ ;  /* 0x0000000400027c25 */ /* 0x000fe2000f8e00ff */
[----:B------:R-:W-:Y:S01]  /*104e0*/  ULDC.64 UR6, c[0x0][0x318] ;  /* 0x0000c60000067ab9 */ /* 0x000fe20000000a00 */
[----:B------:R-:W-:Y:S02]  /*104f0*/  LOP3.LUT R30, R30, 0xffffff7f, RZ, 0xc0, !PT ;  /* 0xffffff7f1e1e7812 */ /* 0x000fe400078ec0ff */
[----:B------:R-:W-:Y:S01]  /*10500*/  IMAD R5, R0, UR5, R5 ;  /* 0x0000000500057c24 */ /* 0x000fe2000f8e0205 */
[----:B------:R-:W-:-:S03]  /*10510*/  ULDC.64 UR4, c[0x0][0x338] ;  /* 0x0000ce0000047ab9 */ /* 0x000fc60000000a00 */
[----:B------:R-:W-:Y:S02]  /*10520*/  IMAD.IADD R3, R3, 0x1, R5 ;  /* 0x0000000103037824 */ /* 0x000fe400078e0205 */
[----:B------:R-:W-:Y:S02]  /*10530*/  IMAD R5, R10, UR4, RZ ;  /* 0x000000040a057c24 */ /* 0x000fe4000f8e02ff */
[----:B------:R-:W-:Y:S01]  /*10540*/  IMAD.WIDE.U32 R2, R4, UR4, R2 ;  /* 0x0000000404027c25 */ /* 0x000fe2000f8e0002 */
[----:B------:R-:W-:-:S03]  /*10550*/  @P1 LOP3.LUT R30, R30, 0x80, RZ, 0xfc, !PT ;  /* 0x000000801e1e1812 */ /* 0x000fc600078efcff */
[----:B------:R-:W-:Y:S01]  /*10560*/  IMAD R5, R4, UR5, R5 ;  /* 0x0000000504057c24 */ /* 0x000fe2000f8e0205 */
[----:B------:R-:W-:-:S03]  /*10570*/  ULDC.64 UR4, c[0x0][0x330] ;  /* 0x0000cc0000047ab9 */ /* 0x000fc60000000a00 */
[----:B------:R-:W-:Y:S02]  /*10580*/  IMAD.IADD R3, R3, 0x1, R5 ;  /* 0x0000000103037824 */ /* 0x000fe400078e0205 */
[----:B------:R-:W-:Y:S01]  /*10590*/  IMAD.WIDE.U32 R2, R28, UR4, R2 ;  /* 0x000000041c027c25 */ /* 0x000fe2000f8e0002 */
[----:B------:R-:W-:-:S03]  /*105a0*/  UMOV UR4, 0xffffffff ;  /* 0xffffffff00047882 */ /* 0x000fc60000000000 */
[----:B------:R-:W-:Y:S01]  /*105b0*/  IMAD R8, R28, UR5, R3 ;  /* 0x000000051c087c24 */ /* 0x000fe2000f8e0203 */
[----:B------:R-:W-:-:S04]  /*105c0*/  IADD3 R7, P0, R2, UR6, RZ ;  /* 0x0000000602077c10 */ /* 0x000fc8000ff1e0ff */
[----:B------:R-:W-:Y:S01]  /*105d0*/  IADD3.X R8, R8, UR7, RZ, P0, !PT ;  /* 0x0000000708087c10 */ /* 0x000fe200087fe4ff */
[----:B--2---:R-:W-:Y:S01]  /*105e0*/  IMAD R5, R29, 0x8000, R11 ;  /* 0x000080001d057824 */ /* 0x004fe200078e020b */
[----:B------:R-:W-:Y:S07]  /*105f0*/  BRA.DIV UR4, `(.L_x_287) ;  /* 0x0000005204007947 */ /* 0x000fee000b800000 */
[----:B------:R-:W2:Y:S01]  /*10600*/  LDC R12, c[0x0][0x2f4] ;  /* 0x0000bd00ff0c7b82 */ /* 0x000ea20000000800 */
[----:B------:R-:W3:Y:S01]  /*10610*/  SHFL.IDX PT, R2, R7, RZ, 0x181f ;  /* 0x00181fff07027589 */ /* 0x000ee200000e0000 */
[----:B------:R-:W-:Y:S01]  /*10620*/  LOP3.LUT R11, R32, 0x80, RZ, 0xfc, !PT ;  /* 0x00000080200b7812 */ /* 0x000fe200078efcff */
[----:B------:R-:W-:Y:S01]  /*10630*/  IMAD.IADD R5, R16, 0x1, R5 ;  /* 0x0000000110057824 */ /* 0x000fe200078e0205 */
[C---:B------:R-:W-:Y:S01]  /*10640*/  ISETP.GE.AND P3, PT, R17.reuse, 0x11, PT ;  /* 0x000000111100780c */ /* 0x040fe20003f66270 */
[----:B------:R-:W4:Y:S01]  /*10650*/  SHFL.IDX PT, R3, R8, RZ, 0x181f ;  /* 0x00181fff08037589 */ /* 0x000f2200000e0000 */
[----:B------:R-:W-:Y:S02]  /*10660*/  LOP3.LUT R30, R30, 0xffffffdf, RZ, 0xc0, !PT ;  /* 0xffffffdf1e1e7812 */ /* 0x000fe400078ec0ff */
[C---:B------:R-:W-:Y:S02]  /*10670*/  ISETP.GE.AND P6, PT, R17.reuse, 0x71, PT ;  /* 0x000000711100780c */ /* 0x040fe40003fc6270 */
[----:B------:R-:W-:-:S02]  /*10680*/  ISETP.GE.AND P5, PT, R17, 0x31, PT ;  /* 0x000000311100780c */ /* 0x000fc40003fa6270 */
[----:B------:R-:W-:-:S05]  /*10690*/  ISETP.GE.AND P4, PT, R17, 0x41, PT ;  /* 0x000000411100780c */ /* 0x000fca0003f86270 */
[----:B------:R-:W-:Y:S02]  /*106a0*/  @P3 LOP3.LUT R30, R30, 0x20, RZ, 0xfc, !PT ;  /* 0x000000201e1e3812 */ /* 0x000fe400078efcff */
[C---:B------:R-:W-:Y:S02]  /*106b0*/  ISETP.GE.AND P3, PT, R17.reuse, 0x51, PT ;  /* 0x000000511100780c */ /* 0x040fe40003f66270 */
[----:B------:R-:W-:Y:S02]  /*106c0*/  LOP3.LUT R30, R30, 0xffffffef, RZ, 0xc0, !PT ;  /* 0xffffffef1e1e7812 */ /* 0x000fe400078ec0ff */
[C---:B--2---:R-:W-:Y:S02]  /*106d0*/  ISETP.GE.AND P1, PT, R32.reuse, R12, PT ;  /* 0x0000000c2000720c */ /* 0x044fe40003f26270 */
[----:B---3--:R-:W-:Y:S02]  /*106e0*/  IADD3 R2, P0, R32, R2, RZ ;  /* 0x0000000220027210 */ /* 0x008fe40007f1e0ff */
[----:B------:R-:W-:-:S03]  /*106f0*/  ISETP.LT.OR P2, PT, R17, 0x1, P1 ;  /* 0x000000011100780c */ /* 0x000fc60000f41670 */
[----:B----4-:R-:W-:Y:S01]  /*10700*/  IMAD.X R3, RZ, RZ, R3, P0 ;  /* 0x000000ffff037224 */ /* 0x010fe200000e0603 */
[----:B------:R-:W-:-:S09]  /*10710*/  ISETP.GE.AND P0, PT, R11, R12, PT ;  /* 0x0000000c0b00720c */ /* 0x000fd20003f06270 */
[----:B------:R-:W-:Y:S01]  /*10720*/  @!PT LDS RZ, [RZ] ;  /* 0x00000000fffff984 */ /* 0x000fe20000000800 */
[----:B------:R-:W-:Y:S01]  /*10730*/  LDGSTS.E.BYPASS.LTC128B.128 [R5+0x10400], desc[UR52][R2.64], !P2 ;  /* 0x1040000002057fae */ /* 0x000fe2000d101d74 */
[----:B------:R-:W-:-:S13]  /*10740*/  ISETP.LT.OR P2, PT, R17, 0x1, P0 ;  /* 0x000000011100780c */ /* 0x000fda0000741670 */
[----:B------:R2:W-:Y:S04]  /*10750*/  LDGSTS.E.BYPASS.LTC128B.128 [R5+0x14400], desc[UR52][R2.64+0x80], !P2 ;  /* 0x1440008002057fae */ /* 0x0005e8000d101d74 */
[----:B--2---:R-:W2:Y:S04]  /*10760*/  SHFL.IDX PT, R2, R7, 0x1, 0x181f ;  /* 0x00381f0007027f89 */ /* 0x004ea800000e0000 */
[----:B------:R-:W3:Y:S01]  /*10770*/  SHFL.IDX PT, R3, R8, 0x1, 0x181f ;  /* 0x00381f0008037f89 */ /* 0x000ee200000e0000 */
[----:B--2---:R-:W-:-:S05]  /*10780*/  IADD3 R2, P2, R32, R2, RZ ;  /* 0x0000000220027210 */ /* 0x004fca0007f5e0ff */
[----:B---3--:R-:W-:Y:S01]  /*10790*/  IMAD.X R3, RZ, RZ, R3, P2 ;  /* 0x000000ffff037224 */ /* 0x008fe200010e0603 */
[----:B------:R-:W-:-:S13]  /*107a0*/  ISETP.LT.OR P2, PT, R17, 0x11, P1 ;  /* 0x000000111100780c */ /* 0x000fda0000f41670 */
        /* <DEDUP_REMOVED lines=36> */
[----:B------:R-:W3:Y:S04]  /*109f0*/  SHFL.IDX PT, R3, R8, 0x6, 0x181f ;  /* 0x00d81f0008037f89 */ /* 0x000ee800000e0000 */
[----:B------:R-:W4:Y:S01]  /*10a00*/  SHFL.IDX PT, R8, R8, 0x7, 0x181f ;  /* 0x00f81f0008087f89 */ /* 0x000f2200000e0000 */
[----:B--2---:R-:W-:-:S05]  /*10a10*/  IADD3 R2, P2, R32, R2, RZ ;  /* 0x0000000220027210 */ /* 0x004fca0007f5e0ff */
[----:B---3--:R-:W-:Y:S01]  /*10a20*/  IMAD.X R3, RZ, RZ, R3, P2 ;  /* 0x000000ffff037224 */ /* 0x008fe200010e0603 */
[----:B------:R-:W-:-:S13]  /*10a30*/  ISETP.LT.OR P2, PT, R17, 0x61, P1 ;  /* 0x000000611100780c */ /* 0x000fda0000f41670 */
[----:B------:R-:W-:Y:S01]  /*10a40*/  LDGSTS.E.BYPASS.LTC128B.128 [R5+0x13400], desc[UR52][R2.64], !P2 ;  /* 0x1340000002057fae */ /* 0x000fe2000d101d74 */
[----:B------:R-:W-:-:S13]  /*10a50*/  ISETP.LT.OR P2, PT, R17, 0x61, P0 ;  /* 0x000000611100780c */ /* 0x000fda0000741670 */
[----:B------:R2:W-:Y:S01]  /*10a60*/  LDGSTS.E.BYPASS.LTC128B.128 [R5+0x17400], desc[UR52][R2.64+0x80], !P2 ;  /* 0x1740008002057fae */ /* 0x0005e2000d101d74 */
[----:B------:R-:W-:-:S03]  /*10a70*/  ISETP.GE.AND P2, PT, R17, 0x21, PT ;  /* 0x000000211100780c */ /* 0x000fc60003f46270 */
[----:B--2---:R2:W3:Y:S10]  /*10a80*/  SHFL.IDX PT, R2, R7, 0x7, 0x181f ;  /* 0x00f81f0007027f89 */ /* 0x0044f400000e0000 */
[----:B------:R-:W-:-:S02]  /*10a90*/  @P2 LOP3.LUT R30, R30, 0x10, RZ, 0xfc, !PT ;  /* 0x000000101e1e2812 */ /* 0x000fc400078efcff */
[----:B------:R-:W-:Y:S02]  /*10aa0*/  ISETP.GE.AND P2, PT, R17, 0x61, PT ;  /* 0x000000611100780c */ /* 0x000fe40003f46270 */
[----:B------:R-:W-:-:S04]  /*10ab0*/  LOP3.LUT R30, R30, 0xffffffbf, RZ, 0xc0, !PT ;  /* 0xffffffbf1e1e7812 */ /* 0x000fc800078ec0ff */
[----:B--2-4-:R-:W-:-:S07]  /*10ac0*/  @P6 LOP3.LUT R30, R30, 0x40, RZ, 0xfc, !PT ;  /* 0x000000401e1e6812 */ /* 0x014fce00078efcff */
.L_x_380:
[C---:B------:R-:W-:Y:S02]  /*10ad0*/  ISETP.LT.OR P1, PT, R17.reuse, 0x71, P1 ;  /* 0x000000711100780c */ /* 0x040fe40000f21670 */
[----:B------:R-:W-:Y:S02]  /*10ae0*/  ISETP.LT.OR P0, PT, R17, 0x71, P0 ;  /* 0x000000711100780c */ /* 0x000fe40000701670 */
[----:B---3--:R-:W-:-:S05]  /*10af0*/  IADD3 R2, P6, R32, R2, RZ ;  /* 0x0000000220027210 */ /* 0x008fca0007fde0ff */
[----:B------:R-:W-:-:S05]  /*10b00*/  IMAD.X R3, RZ, RZ, R8, P6 ;  /* 0x000000ffff037224 */ /* 0x000fca00030e0608 */
[----:B------:R-:W-:Y:S01]  /*10b10*/  @!PT LDS RZ, [RZ] ;  /* 0x00000000fffff984 */ /* 0x000fe20000000800 */
[----:B------:R-:W-:Y:S01]  /*10b20*/  @!PT LDS RZ, [RZ] ;  /* 0x00000000fffff984 */ /* 0x000fe20000000800 */
[----:B------:R-:W-:Y:S01]  /*10b30*/  @!PT LDS RZ, [RZ] ;  /* 0x00000000fffff984 */ /* 0x000fe20000000800 */
[----:B------:R2:W-:Y:S04]  /*10b40*/  LDGSTS.E.BYPASS.LTC128B.128 [R5+0x13c00], desc[UR52][R2.64], !P1 ;  /* 0x13c0000002057fae */ /* 0x0005e8000c901d74 */
[----:B------:R2:W-:Y:S01]  /*10b50*/  LDGSTS.E.BYPASS.LTC128B.128 [R5+0x17c00], desc[UR52][R2.64+0x80], !P0 ;  /* 0x17c0008002057fae */ /* 0x0005e2000c101d74 */
[----:B------:R-:W-:Y:S01]  /*10b60*/  PLOP3.LUT P0, PT, PT, PT, PT, 0x80, 0x0 ;  /* 0x000000000000781c */ /* 0x000fe20003f0f070 */
[----:B------:R-:W-:-:S12]  /*10b70*/  NOP ;  /* 0x0000000000007918 */ /* 0x000fd80000000000 */
.L_x_288:
[----:B------:R-:W-:Y:S02]  /*10b80*/  PLOP3.LUT P1, PT, P1, P0, PT, 0xa2, 0x0 ;  /* 0x000000000000781c */ /* 0x000fe40000f21472 */
[----:B------:R-:W-:-:S08]  /*10b90*/  @P0 R2UR P1, UR4, R6 ;  /* 0x00000000060402ca */ /* 0x000fd00000020000 */
[----:B------:R-:W-:-:S05]  /*10ba0*/  @P0 PLOP3.LUT P0, PT, P1, PT, PT, 0x80, 0x0 ;  /* 0x000000000000081c */ /* 0x000fca0000f0f070 */
[----:B------:R-:W-:Y:S01]  /*10bb0*/  @!P1 SYNCS.ARRIVE.TRANS64.RED.A0T1 RZ, [UR4+0x38870], RZ ;  /* 0x038870ffffff99a7 */ /* 0x000fe20008200404 */
[----:B------:R-:W-:Y:S07]  /*10bc0*/  @!P1 ARRIVES.LDGSTSBAR.64.TRANSCNT [UR4+0x38870] ;  /* 0x03887000ff0099b0 */ /* 0x000fee0008000a84 */
[----:B------:R-:W-:Y:S05]  /*10bd0*/  @P0 BRA.U.ANY `(.L_x_288) ;  /* 0xfffffffd00e80947 */ /* 0x000fea000393ffff */
[----:B------:R-:W-:Y:S01]  /*10be0*/  NOP ;  /* 0x0000000000007918 */ /* 0x000fe20000000000 */
[----:B--2---:R-:W-:-:S05]  /*10bf0*/  IMAD.U32 R2, RZ, RZ, UR44 ;  /* 0x0000002cff027e24 */ /* 0x004fca000f8e00ff */
[----:B------:R-:W-:-:S13]  /*10c00*/  ISETP.NE.AND P6, PT, R2, 0x3, PT ;  /* 0x000000030200780c */ /* 0x000fda0003fc5270 */
[----:B------:R-:W-:Y:S05]  /*10c10*/  @!P6 BRA `(.L_x_289) ;  /* 0x000000000004e947 */ /* 0x000fea0003800000 */
[----:B------:R-:W-:Y:S01]  /*10c20*/  BPT.TRAP 0x1 ;  /* 0x000000040000795c */ /* 0x000fe20000300000 */
.L_x_289:
[----:B------:R2:W-:Y:S01]  /*10c30*/  SYNCS.ARRIVE.TRANS64.A1T0 RZ, [R6+URZ+0x38870], RZ ;  /* 0x038870ff06ff79a7 */ /* 0x0005e2000810003f */
[----:B------:R-:W-:Y:S05]  /*10c40*/  @!P6 BRA `(.L_x_290) ;  /* 0x000000000004e947 */ /* 0x000fea0003800000 */
[----:B------:R-:W-:Y:S01]  /*10c50*/  BPT.TRAP 0x1 ;  /* 0x000000040000795c */ /* 0x000fe20000300000 */
.L_x_290:
[----:B------:R-:W3:Y:S01]  /*10c60*/  SYNCS.PHASECHK.TRANS64.TRYWAIT P0, [R6+URZ+0x38840], R20 ;  /* 0x03884014060075a7 */ /* 0x000ee2000800017f */
[----:B------:R-:W-:Y:S04]  /*10c70*/  BSSY B0, `(.L_x_291) ;  /* 0x0000002000007945 */ /* 0x000fe80003800000 */
[----:B---3--:R-:W-:Y:S05]  /*10c80*/  @!P0 BRA `(.L_x_292) ;  /* 0x00000054002c8947 */ /* 0x008fea0003800000 */
.L_x_381:
[----:B------:R-:W-:Y:S05]  /*10c90*/  BSYNC B0 ;  /* 0x0000000000007941 */ /* 0x000fea0003800000 */
.L_x_291:
[----:B------:R-:W-:Y:S01]  /*10ca0*/  ULDC.64 UR4, c[0x0][0x300] ;  /* 0x0000c00000047ab9 */ /* 0x000fe20000000a00 */
[----:B------:R-:W4:Y:S01]  /*10cb0*/  LDC R17, c[0x0][0x2f4] ;  /* 0x0000bd00ff117b82 */ /* 0x000f220000000800 */
[----:B------:R-:W-:Y:S01]  /*10cc0*/  IMAD R7, R9, UR4, RZ ;  /* 0x0000000409077c24 */ /* 0x000fe2000f8e02ff */
[----:B------:R-:W-:Y:S01]  /*10cd0*/  ULDC.64 UR6, c[0x0][0x2e8] ;  /* 0x0000ba0000067ab9 */ /* 0x000fe20000000a00 */
[----:B------:R-:W-:Y:S01]  /*10ce0*/  IMAD.WIDE.U32 R2, R0, UR4, RZ ;  /* 0x0000000400027c25 */ /* 0x000fe2000f8e00ff */
[----:B------:R-:W-:-:S03]  /*10cf0*/  LOP3.LUT R8, R32, 0x80, RZ, 0xfc, !PT ;  /* 0x0000008020087812 */ /* 0x000fc600078efcff */
        /* <DEDUP_REMOVED lines=8> */
[----:B------:R-:W-:Y:S01]  /*10d80*/  IMAD.WIDE.U32 R2, R28, UR4, R2 ;  /* 0x000000041c027c25 */ /* 0x000fe2000f8e0002 */
[----:B------:R-:W-:Y:S01]  /*10d90*/  UMOV UR4, 0xffffffff ;  /* 0xffffffff00047882 */ /* 0x000fe20000000000 */
[----:B----4-:R-:W-:Y:S02]  /*10da0*/  ISETP.GE.AND P1, PT, R8, R17, PT ;  /* 0x000000110800720c */ /* 0x010fe40003f26270 */
[----:B------:R-:W-:Y:S01]  /*10db0*/  IMAD R0, R28, UR5, R3 ;  /* 0x000000051c007c24 */ /* 0x000fe2000f8e0203 */
[----:B------:R-:W-:-:S04]  /*10dc0*/  IADD3 R4, P0, R2, UR6, RZ ;  /* 0x0000000602047c10 */ /* 0x000fc8000ff1e0ff */
[----:B------:R-:W-:Y:S01]  /*10dd0*/  IADD3.X R0, R0, UR7, RZ, P0, !PT ;  /* 0x0000000700007c10 */ /* 0x000fe200087fe4ff */
[----:B------:R-:W-:Y:S08]  /*10de0*/  BRA.DIV UR4, `(.L_x_293) ;  /* 0x0000005204e87947 */ /* 0x000ff0000b800000 */
[----:B------:R-:W4:Y:S01]  /*10df0*/  SHFL.IDX PT, R14, R4, RZ, 0x181f ;  /* 0x00181fff040e7589 */ /* 0x000f2200000e0000 */
[----:B------:R-:W-:Y:S02]  /*10e00*/  LOP3.LUT R30, R30, 0xfffff7ff, RZ, 0xc0, !PT ;  /* 0xfffff7ff1e1e7812 */ /* 0x000fe400078ec0ff */
[----:B------:R-:W-:Y:S01]  /*10e10*/  ISETP.GE.AND P6, PT, R32, R17, PT ;  /* 0x000000112000720c */ /* 0x000fe20003fc6270 */
[----:B------:R-:W5:Y:S01]  /*10e20*/  SHFL.IDX PT, R2, R0, RZ, 0x181f ;  /* 0x00181fff00027589 */ /* 0x000f6200000e0000 */
[----:B------:R-:W-:-:S04]  /*10e30*/  @P4 LOP3.LUT R30, R30, 0x800, RZ, 0xfc, !PT ;  /* 0x000008001e1e4812 */ /* 0x000fc800078efcff */
[C---:B------:R-:W-:Y:S02]  /*10e40*/  LOP3.LUT P4, RZ, R30.reuse, 0x80, RZ, 0xc0, !PT ;  /* 0x000000801eff7812 */ /* 0x040fe4000788c0ff */
[----:B------:R-:W-:-:S04]  /*10e50*/  LOP3.LUT R30, R30, 0xfffffbff, RZ, 0xc0, !PT ;  /* 0xfffffbff1e1e7812 */ /* 0x000fc800078ec0ff */
[----:B------:R-:W-:-:S04]  /*10e60*/  @P3 LOP3.LUT R30, R30, 0x400, RZ, 0xfc, !PT ;  /* 0x000004001e1e3812 */ /* 0x000fc800078efcff */
[C---:B------:R-:W-:Y:S02]  /*10e70*/  LOP3.LUT P3, RZ, R30.reuse, 0x20, RZ, 0xc0, !PT ;  /* 0x000000201eff7812 */ /* 0x040fe4000786c0ff */
[----:B------:R-:W-:Y:S02]  /*10e80*/  LOP3.LUT R30, R30, 0xfffffdff, RZ, 0xc0, !PT ;  /* 0xfffffdff1e1e7812 */ /* 0x000fe400078ec0ff */
[----:B----4-:R-:W-:Y:S02]  /*10e90*/  @P4 IADD3 R7, P0, R32, R14, RZ ;  /* 0x0000000e20074210 */ /* 0x010fe40007f1e0ff */
[----:B------:R-:W4:Y:S01]  /*10ea0*/  SHFL.IDX PT, R14, R4, 0x1, 0x181f ;  /* 0x00381f00040e7f89 */ /* 0x000f2200000e0000 */
[----:B------:R-:W-:Y:S02]  /*10eb0*/  @P2 LOP3.LUT R30, R30, 0x200, RZ, 0xfc, !PT ;  /* 0x000002001e1e2812 */ /* 0x000fe400078efcff */
[----:B-----5:R-:W-:Y:S02]  /*10ec0*/  @P4 IMAD.X R3, RZ, RZ, R2, P0 ;  /* 0x000000ffff034224 */ /* 0x020fe400000e0602 */
[----:B------:R-:W-:Y:S01]  /*10ed0*/  @P4 IMAD.MOV.U32 R2, RZ, RZ, R7 ;  /* 0x000000ffff024224 */ /* 0x000fe200078e0007 */
[----:B------:R-:W-:-:S04]  /*10ee0*/  LOP3.LUT P2, RZ, R30, 0x10, RZ, 0xc0, !PT ;  /* 0x000000101eff7812 */ /* 0x000fc8000784c0ff */
[----:B------:R-:W-:Y:S04]  /*10ef0*/  @P4 LDGSTS.E.BYPASS.LTC128B.128 [R5+0x28400], desc[UR52][R2.64], !P6 ;  /* 0x2840000002054fae */ /* 0x000fe8000f101d74 */
[----:B------:R5:W-:Y:S01]  /*10f00*/  @P4 LDGSTS.E.BYPASS.LTC128B.128 [R5+0x2c400], desc[UR52][R2.64+0x80], !P1 ;  /* 0x2c40008002054fae */ /* 0x000be2000c901d74 */
[----:B------:R-:W-:Y:S02]  /*10f10*/  LOP3.LUT P4, RZ, R30, 0x800, RZ, 0xc0, !PT ;  /* 0x000008001eff7812 */ /* 0x000fe4000788c0ff */
[----:B----4-:R-:W-:Y:S01]  /*10f20*/  @P3 IADD3 R7, P0, R32, R14, RZ ;  /* 0x0000000e20073210 */ /* 0x010fe20007f1e0ff */
[----:B-----5:R-:W4:Y:S04]  /*10f30*/  SHFL.IDX PT, R2, R0, 0x1, 0x181f ;  /* 0x00381f0000027f89 */ /* 0x020f2800000e0000 */
[----:B------:R-:W5:Y:S01]  /*10f40*/  SHFL.IDX PT, R14, R4, 0x2, 0x181f ;  /* 0x00581f00040e7f89 */ /* 0x000f6200000e0000 */
[----:B----4-:R-:W-:-:S02]  /*10f50*/  @P3 IMAD.X R8, RZ, RZ, R2, P0 ;  /* 0x000000ffff083224 */ /* 0x010fc400000e0602 */
[----:B------:R-:W-:Y:S02]  /*10f60*/  @P3 IMAD.MOV.U32 R2, RZ, RZ, R7 ;  /* 0x000000ffff023224 */ /* 0x000fe400078e0007 */
[----:B------:R-:W-:Y:S01]  /*10f70*/  @P3 IMAD.MOV.U32 R3, RZ, RZ, R8 ;  /* 0x000000ffff033224 */ /* 0x000fe200078e0008 */
[----:B-----5:R-:W-:Y:S02]  /*10f80*/  @P2 IADD3 R7, P0, R32, R14, RZ ;  /* 0x0000000e20072210 */ /* 0x020fe40007f1e0ff */
[----:B------:R-:W-:Y:S04]  /*10f90*/  SHFL.IDX PT, R14, R4, 0x3, 0x181f ;  /* 0x00781f00040e7f89 */ /* 0x000fe800000e0000 */
[----:B------:R-:W-:Y:S04]  /*10fa0*/  @P3 LDGSTS.E.BYPASS.LTC128B.128 [R5+0x28c00], desc[UR52][R2.64], !P6 ;  /* 0x28c0000002053fae */ /* 0x000fe8000f101d74 */
[----:B------:R4:W-:Y:S01]  /*10fb0*/  @P3 LDGSTS.E.BYPASS.LTC128B.128 [R5+0x2cc00], desc[UR52][R2.64+0x80], !P1 ;  /* 0x2cc0008002053fae */ /* 0x0009e2000c901d74 */
[----:B------:R-:W-:-:S03]  /*10fc0*/  LOP3.LUT P3, RZ, R30, 0x400, RZ, 0xc0, !PT ;  /* 0x000004001eff7812 */ /* 0x000fc6000786c0ff */
[----:B----4-:R-:W4:Y:S02]  /*10fd0*/  SHFL.IDX PT, R2, R0, 0x2, 0x181f ;  /* 0x00581f0000027f89 */ /* 0x010f2400000e0000 */
[----:B----4-:R-:W-:Y:S02]  /*10fe0*/  @P2 IMAD.X R8, RZ, RZ, R2, P0 ;  /* 0x000000ffff082224 */ /* 0x010fe400000e0602 */
[----:B------:R-:W-:Y:S01]  /*10ff0*/  @P2 IMAD.MOV.U32 R2, RZ, RZ, R7 ;  /* 0x000000ffff022224 */ /* 0x000fe200078e0007 */
[----:B------:R-:W-:Y:S01]  /*11000*/  @P5 IADD3 R7, P0, R32, R14, RZ ;  /* 0x0000000e20075210 */ /* 0x000fe20007f1e0ff */
[----:B------:R-:W-:Y:S01]  /*11010*/  @P2 IMAD.MOV.U32 R3, RZ, RZ, R8 ;  /* 0x000000ffff032224 */ /* 0x000fe200078e0008 */
        /* <DEDUP_REMOVED lines=11> */
[----:B------:R4:W-:Y:S04]  /*110d0*/  @P5 LDGSTS.E.BYPASS.LTC128B.128 [R5+0x2dc00], desc[UR52][R2.64+0x80], !P1 ;  /* 0x2dc0008002055fae */ /* 0x0009e8000c901d74 */
[----:B----4-:R-:W4:Y:S02]  /*110e0*/  SHFL.IDX PT, R2, R0, 0x4, 0x181f ;  /* 0x00981f0000027f89 */ /* 0x010f2400000e0000 */
[----:B----4-:R-:W-:-:S02]  /*110f0*/  @P4 IMAD.X R8, RZ, RZ, R2, P0 ;  /* 0x000000ffff084224 */ /* 0x010fc400000e0602 */
        /* <DEDUP_REMOVED lines=14> */
[----:B----4-:R-:W4:Y:S04]  /*111e0*/  SHFL.IDX PT, R2, R0, 0x6, 0x181f ;  /* 0x00d81f0000027f89 */ /* 0x010f2800000e0000 */
[----:B------:R-:W0:Y:S01]  /*111f0*/  SHFL.IDX PT, R0, R0, 0x7, 0x181f ;  /* 0x00f81f0000007f89 */ /* 0x000e2200000e0000 */
[----:B----4-:R-:W-:-:S02]  /*11200*/  @P2 IMAD.X R8, RZ, RZ, R2, P0 ;  /* 0x000000ffff082224 */ /* 0x010fc400000e0602 */
[----:B------:R-:W-:Y:S02]  /*11210*/  @P2 IMAD.MOV.U32 R2, RZ, RZ, R7 ;  /* 0x000000ffff022224 */ /* 0x000fe400078e0007 */
[----:B------:R-:W-:-:S05]  /*11220*/  @P2 IMAD.MOV.U32 R3, RZ, RZ, R8 ;  /* 0x000000ffff032224 */ /* 0x000fca00078e0008 */
[----:B------:R4:W-:Y:S04]  /*11230*/  @P2 LDGSTS.E.BYPASS.LTC128B.128 [R5+0x2b400], desc[UR52][R2.64], !P6 ;  /* 0x2b40000002052fae */ /* 0x0009e8000f101d74 */
[----:B0-----:R4:W-:Y:S02]  /*11240*/  @P2 LDGSTS.E.BYPASS.LTC128B.128 [R5+0x2f400], desc[UR52][R2.64+0x80], !P1 ;  /* 0x2f40008002052fae */ /* 0x0019e4000c901d74 */
.L_x_399:
[----:B------:R-:W-:Y:S02]  /*11250*/  LOP3.LUT P2, RZ, R30, 0x40, RZ, 0xc0, !PT ;  /* 0x000000401eff7812 */ /* 0x000fe4000784c0ff */
[----:B------:R-:W-:-:S11]  /*11260*/  ISETP.GE.AND P3, PT, R32, R17, PT ;  /* 0x000000112000720c */ /* 0x000fd60003f66270 */
[----:B----4-:R-:W-:-:S05]  /*11270*/  @P2 IADD3 R2, P0, R32, R14, RZ ;  /* 0x0000000e20022210 */ /* 0x010fca0007f1e0ff */
[----:B------:R-:W-:Y:S01]  /*11280*/  @P2 IMAD.X R3, RZ, RZ, R0, P0 ;  /* 0x000000ffff032224 */ /* 0x000fe200000e0600 */
[----:B------:R-:W-:-:S04]  /*11290*/  PLOP3.LUT P0, PT, PT, PT, PT, 0x80, 0x0 ;  /* 0x000000000000781c */ /* 0x000fc80003f0f070 */
[----:B------:R-:W-:Y:S01]  /*112a0*/  @!PT LDS RZ, [RZ] ;  /* 0x00000000fffff984 */ /* 0x000fe20000000800 */
[----:B------:R-:W-:Y:S01]  /*112b0*/  @!PT LDS RZ, [RZ] ;  /* 0x00000000fffff984 */ /* 0x000fe20000000800 */
[----:B------:R-:W-:Y:S01]  /*112c0*/  @!PT LDS RZ, [RZ] ;  /* 0x00000000fffff984 */ /* 0x000fe20000000800 */
[----:B------:R0:W-:Y:S04]  /*112d0*/  @P2 LDGSTS.E.BYPASS.LTC128B.128 [R5+0x2bc00], desc[UR52][R2.64], !P3 ;  /* 0x2bc0000002052fae */ /* 0x0001e8000d901d74 */
[----:B------:R0:W-:Y:S01]  /*112e0*/  @P2 LDGSTS.E.BYPASS.LTC128B.128 [R5+0x2fc00], desc[UR52][R2.64+0x80], !P1 ;  /* 0x2fc0008002052fae */ /* 0x0001e2000c901d74 */
[----:B------:R-:W-:-:S04]  /*112f0*/  NOP ;  /* 0x0000000000007918 */ /* 0x000fc80000000000 */
.L_x_294:
[----:B------:R-:W-:Y:S02]  /*11300*/  PLOP3.LUT P1, PT, P1, P0, PT, 0xa2, 0x0 ;  /* 0x000000000000781c */ /* 0x000fe40000f21472 */
[----:B------:R-:W-:-:S08]  /*11310*/  @P0 R2UR P1, UR4, R6 ;  /* 0x00000000060402ca */ /* 0x000fd00000020000 */
[----:B------:R-:W-:-:S05]  /*11320*/  @P0 PLOP3.LUT P0, PT, P1, PT, PT, 0x80, 0x0 ;  /* 0x000000000000081c */ /* 0x000fca0000f0f070 */
[----:B------:R-:W-:Y:S01]  /*11330*/  @!P1 SYNCS.ARRIVE.TRANS64.RED.A0T1 RZ, [UR4+0x38830], RZ ;  /* 0x038830ffffff99a7 */ /* 0x000fe20008200404 */
[----:B------:R-:W-:Y:S07]  /*11340*/  @!P1 ARRIVES.LDGSTSBAR.64.TRANSCNT [UR4+0x38830] ;  /* 0x03883000ff0099b0 */ /* 0x000fee0008000a84 */
[----:B------:R-:W-:Y:S05]  /*11350*/  @P0 BRA.U.ANY `(.L_x_294) ;  /* 0xfffffffd00e80947 */ /* 0x000fea000393ffff */
[----:B------:R-:W-:Y:S01]  /*11360*/  NOP ;  /* 0x0000000000007918 */ /* 0x000fe20000000000 */
[----:B------:R-:W-:-:S05]  /*11370*/  IMAD.U32 R0, RZ, RZ, UR44 ;  /* 0x0000002cff007e24 */ /* 0x000fca000f8e00ff */
[----:B------:R-:W-:-:S13]  /*11380*/  ISETP.NE.AND P2, PT, R0, 0x3, PT ;  /* 0x000000030000780c */ /* 0x000fda0003f45270 */
[----:B------:R-:W-:Y:S05]  /*11390*/  @!P2 BRA `(.L_x_295) ;  /* 0x000000000004a947 */ /* 0x000fea0003800000 */
[----:B------:R-:W-:Y:S01]  /*113a0*/  BPT.TRAP 0x1 ;  /* 0x000000040000795c */ /* 0x000fe20000300000 */
.L_x_295:
[----:B------:R4:W-:Y:S02]  /*113b0*/  SYNCS.ARRIVE.TRANS64.A1T0 RZ, [R6+URZ+0x38830], RZ ;  /* 0x038830ff06ff79a7 */ /* 0x0009e4000810003f */
[----:B------:R-:W-:Y:S05]  /*113c0*/  WARPSYNC.ALL ;  /* 0x0000000000007948 */ /* 0x000fea0003800000 */
[----:B------:R-:W-:Y:S01]  /*113d0*/  VIADD R0, R16, 0x20400 ;  /* 0x0002040010007836 */ /* 0x000fe20000000000 */
[----:B------:R-:W-:Y:S01]  /*113e0*/  USHF.R.S32.HI UR4, URZ, 0x1f, UR38 ;  /* 0x0000001f3f047899 */ /* 0x000fe20008011426 */
[----:B------:R-:W-:Y:S01]  /*113f0*/  BAR.SYNC.DEFER_BLOCKING 0x8, 0x180 ;  /* 0x0206000000007b1d */ /* 0x000fe20000010000 */
[----:B------:R-:W-:Y:S02]  /*11400*/  UISETP.NE.AND UP0, UPT, UR43, URZ, UPT ;  /* 0x0000003f2b00728c */ /* 0x000fe4000bf05270 */
[----:B------:R-:W-:-:S02]  /*11410*/  LOP3.LUT P0, RZ, R0, 0x3ff, RZ, 0xc0, !PT ;  /* 0x000003ff00ff7812 */ /* 0x000fc4000780c0ff */
[----:B------:R-:W-:Y:S01]  /*11420*/  USEL UR41, UR41, URZ, !UP0 ;  /* 0x0000003f29297287 */ /* 0x000fe2000c000000 */
[----:B------:R-:W-:Y:S01]  /*11430*/  BSSY B6, `(.L_x_296) ;  /* 0x0000018000067945 */ /* 0x000fe20003800000 */
[----:B------:R-:W-:Y:S01]  /*11440*/  ULDC.64 UR6, c[0x0][0x298] ;  /* 0x0000a60000067ab9 */ /* 0x000fe20000000a00 */
[----:B------:R-:W-:Y:S02]  /*11450*/  USEL UR40, UR40, URZ, !UP0 ;  /* 0x0000003f28287287 */ /* 0x000fe4000c000000 */
[----:B------:R-:W-:Y:S02]  /*11460*/  UIMAD UR4, UR4, UR6, URZ ;  /* 0x00000006040472a4 */ /* 0x000fe4000f8e023f */
[----:B------:R-:W-:Y:S02]  /*11470*/  UIMAD.WIDE.U32 UR36, UR38, UR6, URZ ;  /* 0x00000006262472a5 */ /* 0x000fe4000f8e003f */
[----:B------:R-:W-:-:S04]  /*11480*/  UIMAD UR4, UR38, UR7, UR4 ;  /* 0x00000007260472a4 */ /* 0x000fc8000f8e0204 */
[----:B------:R-:W-:Y:S01]  /*11490*/  UIADD3 UR43, UR37, UR4, URZ ;  /* 0x00000004252b7290 */ /* 0x000fe2000fffe03f */
[----:B------:R-:W-:Y:S11]  /*114a0*/  @!P0 BRA `(.L_x_297) ;  /* 0x0000000000408947 */ /* 0x000ff60003800000 */
[----:B0-----:R-:W-:Y:S01]  /*114b0*/  MOV R2, 0x0 ;  /* 0x0000000000027802 */ /* 0x001fe20000000f00 */
[----:B------:R-:W-:Y:S01]  /*114c0*/  ULDC.64 UR6, c[0x4][0xc0] ;  /* 0x0100300000067ab9 */ /* 0x000fe20000000a00 */
[----:B------:R-:W-:Y:S01]  /*114d0*/  ULDC.64 UR8, c[0x4][0xc8] ;  /* 0x0100320000087ab9 */ /* 0x000fe20000000a00 */
[----:B------:R-:W-:Y:S01]  /*114e0*/  ULDC.64 UR4, c[0x4][0x28] ;  /* 0x01000a0000047ab9 */ /* 0x000fe20000000a00 */
[----:B------:R-:W-:Y:S02]  /*114f0*/  IMAD.U32 R4, RZ, RZ, UR6 ;  /* 0x00000006ff047e24 */ /* 0x000fe4000f8e00ff */
[----:B------:R-:W0:Y:S01]  /*11500*/  LDC.64 R2, c[0x4][R2] ;  /* 0x0100000002027b82 */ /* 0x000e220000000a00 */
[----:B------:R-:W-:Y:S02]  /*11510*/  IMAD.U32 R5, RZ, RZ, UR7 ;  /* 0x00000007ff057e24 */ /* 0x000fe4000f8e00ff */
[----:B-1234-:R-:W-:Y:S02]  /*11520*/  IMAD.U32 R6, RZ, RZ, UR8 ;  /* 0x00000008ff067e24 */ /* 0x01efe4000f8e00ff */
[----:B------:R-:W-:-:S02]  /*11530*/  IMAD.U32 R7, RZ, RZ, UR9 ;  /* 0x00000009ff077e24 */ /* 0x000fc4000f8e00ff */
[----:B------:R-:W-:Y:S02]  /*11540*/  IMAD.U32 R10, RZ, RZ, UR4 ;  /* 0x00000004ff0a7e24 */ /* 0x000fe4000f8e00ff */
[----:B------:R-:W-:Y:S02]  /*11550*/  IMAD.U32 R11, RZ, RZ, UR5 ;  /* 0x00000005ff0b7e24 */ /* 0x000fe4000f8e00ff */
[----:B------:R-:W-:Y:S02]  /*11560*/  IMAD.MOV.U32 R8, RZ, RZ, 0x70 ;  /* 0x00000070ff087424 */ /* 0x000fe400078e00ff */
[----:B------:R-:W-:Y:S02]  /*11570*/  IMAD.MOV.U32 R12, RZ, RZ, 0x1 ;  /* 0x00000001ff0c7424 */ /* 0x000fe400078e00ff */
[----:B------:R-:W-:-:S07]  /*11580*/  IMAD.MOV.U32 R13, RZ, RZ, RZ ;  /* 0x000000ffff0d7224 */ /* 0x000fce00078e00ff */
[----:B------:R-:W-:-:S07]  /*11590*/  LEPC R20, `(.L_x_297) ;  /* 0x000000001014794e */ /* 0x000fce0000000000 */
[----:B0-----:R-:W-:Y:S05]  /*115a0*/  CALL.ABS.NOINC R2 ;  /* 0x0000000002007343 */ /* 0x001fea0003c00000 */
.L_x_297:
[----:B------:R-:W-:Y:S05]  /*115b0*/  BSYNC B6 ;  /* 0x0000000000067941 */ /* 0x000fea0003800000 */
.L_x_296:
[----:B-1-3--:R-:W3:Y:S01]  /*115c0*/  LDL.LU R20, [R1+0x4] ;  /* 0x0000040001147983 */ /* 0x00aee20000300800 */
[----:B--2-4-:R-:W1:Y:S01]  /*115d0*/  LDC R6, c[0x0][0x448] ;  /* 0x00011200ff067b82 */ /* 0x014e620000000800 */
[----:B0-----:R-:W0:Y:S01]  /*115e0*/  S2R R2, SR_TID.X ;  /* 0x0000000000027919 */ /* 0x001e220000002100 */
[----:B------:R-:W2:Y:S01]  /*115f0*/  S2R R17, SR_TID.X ;  /* 0x0000000000117919 */ /* 0x000ea20000002100 */
[----:B------:R-:W-:Y:S01]  /*11600*/  R2UR UR8, R28 ;  /* 0x000000001c0872ca */ /* 0x000fe200000e0000 */
[----:B------:R-:W-:Y:S01]  /*11610*/  ULDC.64 UR6, c[0x0][0x2d8] ;  /* 0x0000b60000067ab9 */ /* 0x000fe20000000a00 */
[----:B------:R4:W5:Y:S01]  /*11620*/  LDL R8, [R1+0x24] ;  /* 0x0000240001087983 */ /* 0x0009620000100800 */
[----:B-1----:R-:W-:Y:S02]  /*11630*/  ISETP.NE.AND P0, PT, R6, 0x1, PT ;  /* 0x000000010600780c */ /* 0x002fe40003f05270 */
[----:B0-----:R-:W-:-:S11]  /*11640*/  LOP3.LUT R2, R2, 0x7f, RZ, 0xc0, !PT ;  /* 0x0000007f02027812 */ /* 0x001fd600078ec0ff */
[----:B------:R-:W0:Y:S01]  /*11650*/  @P0 LDC R0, c[0x0][0x450] ;  /* 0x00011400ff000b82 */ /* 0x000e220000000800 */
[----:B------:R-:W-:-:S07]  /*11660*/  SHF.R.U32.HI R21, RZ, 0x3, R2 ;  /* 0x00000003ff157819 */ /* 0x000fce0000011602 */
[----:B------:R-:W1:Y:S01]  /*11670*/  @P0 LDC R2, c[0x0][0x44c] ;  /* 0x00011300ff020b82 */ /* 0x000e620000000800 */
[----:B--2---:R-:W-:Y:S01]  /*11680*/  IMAD.SHL.U32 R17, R17, 0x10, RZ ;  /* 0x0000001011117824 */ /* 0x004fe200078e00ff */
[----:B------:R-:W-:-:S04]  /*11690*/  R2UR UR10, R28 ;  /* 0x000000001c0a72ca */ /* 0x000fc800000e0000 */
[----:B------:R-:W-:Y:S01]  /*116a0*/  LOP3.LUT R17, R21, 0x70, R17, 0xf8, !PT ;  /* 0x0000007015117812 */ /* 0x000fe200078ef811 */
[----:B------:R-:W-:Y:S01]  /*116b0*/  UMOV UR4, UR36 ;  /* 0x0000002400047c82 */ /* 0x000fe20008000000 */
[----:B------:R-:W-:Y:S02]  /*116c0*/  UMOV UR5, UR43 ;  /* 0x0000002b00057c82 */ /* 0x000fe40008000000 */
[----:B------:R-:W-:-:S03]  /*116d0*/  UIMAD.WIDE.U32 UR4, UR8, UR6, UR4 ;  /* 0x00000006080472a5 */ /* 0x000fc6000f8e0004 */
[----:B------:R-:W-:Y:S02]  /*116e0*/  ULDC.64 UR8, c[0x0][0x2e0] ;  /* 0x0000b80000087ab9 */ /* 0x000fe40000000a00 */
[----:B------:R-:W-:Y:S02]  /*116f0*/  UIMAD UR6, UR40, UR8, URZ ;  /* 0x00000008280672a4 */ /* 0x000fe4000f8e023f */
[----:B------:R-:W-:Y:S02]  /*11700*/  UIMAD UR5, UR10, UR7, UR5 ;  /* 0x000000070a0572a4 */ /* 0x000fe4000f8e0205 */
[----:B------:R-:W-:Y:S02]  /*11710*/  UIMAD UR6, UR41, UR9, UR6 ;  /* 0x00000009290672a4 */ /* 0x000fe4000f8e0206 */
[----:B------:R-:W-:Y:S01]  /*11720*/  UIMAD.WIDE.U32 UR4, UR41, UR8, UR4 ;  /* 0x00000008290472a5 */ /* 0x000fe2000f8e0004 */
[----:B------:R-:W2:Y:S03]  /*11730*/  S2R R9, SR_TID.X ;  /* 0x0000000000097919 */ /* 0x000ea60000002100 */
[----:B------:R-:W-:-:S03]  /*11740*/  UIADD3 UR5, UR5, UR6, URZ ;  /* 0x0000000605057290 */ /* 0x000fc6000fffe03f */
[----:B------:R-:W-:Y:S01]  /*11750*/  ULDC.64 UR6, c[0x0][0x2d0] ;  /* 0x0000b40000067ab9 */ /* 0x000fe20000000a00 */
[----:B------:R-:W-:Y:S01]  /*11760*/  LOP3.LUT R10, R32, 0x80, RZ, 0xfc, !PT ;  /* 0x00000080200a7812 */ /* 0x000fe200078efcff */
[----:B---3--:R-:W-:-:S05]  /*11770*/  IMAD.SHL.U32 R4, R20, 0x80, RZ ;  /* 0x0000008014047824 */ /* 0x008fca00078e00ff */
[----:B------:R-:W-:-:S05]  /*11780*/  LOP3.LUT R7, R17, R4, RZ, 0xfc, !PT ;  /* 0x0000000411077212 */ /* 0x000fca00078efcff */
[----:B-1----:R-:W-:-:S04]  /*11790*/  @P0 IMAD.HI.U32 R3, R7, R2, RZ ;  /* 0x0000000207030227 */ /* 0x002fc800078e00ff */
[----:B------:R-:W-:Y:S01]  /*117a0*/  IMAD.MOV.U32 R2, RZ, RZ, R7 ;  /* 0x000000ffff027224 */ /* 0x000fe200078e0007 */
[----:B0-----:R-:W-:-:S04]  /*117b0*/  @P0 SHF.R.U32.HI R2, RZ, R0, R3 ;  /* 0x00000000ff020219 */ /* 0x001fc80000011603 */
[----:B------:R-:W-:Y:S01]  /*117c0*/  SHF.R.S32.HI R0, RZ, 0x1f, R2 ;  /* 0x0000001fff007819 */ /* 0x000fe20000011402 */
[----:B------:R-:W-:-:S04]  /*117d0*/  IMAD.U32 R3, RZ, RZ, UR6 ;  /* 0x00000006ff037e24 */ /* 0x000fc8000f8e00ff */
[----:B------:R-:W-:Y:S02]  /*117e0*/  IMAD R5, R0, UR6, RZ ;  /* 0x0000000600057c24 */ /* 0x000fe4000f8e02ff */
[----:B------:R-:W-:Y:S02]  /*117f0*/  IMAD.MOV R0, RZ, RZ, -R2 ;  /* 0x000000ffff007224 */ /* 0x000fe400078e0a02 */
[C---:B------:R-:W-:Y:S02]  /*11800*/  IMAD R5, R2.reuse, UR7, R5 ;  /* 0x0000000702057c24 */ /* 0x040fe4000f8e0205 */
[----:B------:R-:W-:Y:S01]  /*11810*/  IMAD.WIDE.U32 R2, R2, R3, UR4 ;  /* 0x0000000402027e25 */ /* 0x000fe2000f8e0003 */
[----:B------:R-:W-:-:S03]  /*11820*/  ULDC.64 UR4, c[0x0][0x2c8] ;  /* 0x0000b20000047ab9 */ /* 0x000fc60000000a00 */
[----:B------:R-:W-:Y:S02]  /*11830*/  IMAD R0, R6, R0, R7 ;  /* 0x0000000006007224 */ /* 0x000fe400078e0207 */
[----:B------:R-:W-:-:S03]  /*11840*/  IMAD.IADD R3, R3, 0x1, R5 ;  /* 0x0000000103037824 */ /* 0x000fc600078e0205 */
[----:B------:R-:W-:Y:S01]  /*11850*/  SHF.R.S32.HI R5, RZ, 0x1f, R0 ;  /* 0x0000001fff057819 */ /* 0x000fe20000011400 */
[----:B------:R-:W-:-:S04]  /*11860*/  IMAD.WIDE.U32 R2, R0, UR4, R2 ;  /* 0x0000000400027c25 */ /* 0x000fc8000f8e0002 */
[----:B------:R-:W-:-:S04]  /*11870*/  IMAD R5, R5, UR4, RZ ;  /* 0x0000000405057c24 */ /* 0x000fc8000f8e02ff */
[----:B------:R-:W-:Y:S01]  /*11880*/  IMAD R5, R0, UR5, R5 ;  /* 0x0000000500057c24 */ /* 0x000fe2000f8e0205 */
[----:B------:R-:W-:Y:S02]  /*11890*/  ULDC.64 UR4, c[0x0][0x280] ;  /* 0x0000a00000047ab9 */ /* 0x000fe40000000a00 */
[----:B------:R-:W-:Y:S01]  /*118a0*/  IADD3 R0, P0, R2, UR4, RZ ;  /* 0x0000000402007c10 */ /* 0x000fe2000ff1e0ff */
[----:B------:R-:W-:Y:S02]  /*118b0*/  ULDC UR4, c[0x0][0x2b8] ;  /* 0x0000ae0000047ab9 */ /* 0x000fe40000000800 */
[----:B------:R-:W-:Y:S02]  /*118c0*/  ISETP.GE.AND P1, PT, R10, UR4, PT ;  /* 0x000000040a007c0c */ /* 0x000fe4000bf26270 */
[----:B------:R-:W-:Y:S02]  /*118d0*/  IADD3.X R5, R3, UR5, R5, P0, !PT ;  /* 0x0000000503057c10 */ /* 0x000fe400087fe405 */
[----:B------:R-:W-:Y:S01]  /*118e0*/  ISETP.GE.AND P0, PT, R32, UR4, PT ;  /* 0x0000000420007c0c */ /* 0x000fe2000bf06270 */
[----:B------:R-:W-:Y:S01]  /*118f0*/  UMOV UR4, 0xffffffff ;  /* 0xffffffff00047882 */ /* 0x000fe20000000000 */
[----:B--2---:R-:W-:-:S04]  /*11900*/  LOP3.LUT R17, R9, 0x7f, RZ, 0xc0, !PT ;  /* 0x0000007f09117812 */ /* 0x004fc800078ec0ff */
[----:B------:R-:W-:Y:S01]  /*11910*/  SHF.R.U32.HI R9, RZ, 0x3, R17 ;  /* 0x00000003ff097819 */ /* 0x000fe20000011611 */
[----:B----4-:R-:W-:Y:S06]  /*11920*/  BRA.DIV UR4, `(.L_x_298) ;  /* 0x00000052049c7947 */ /* 0x010fec000b800000 */
[----:B------:R-:W0:Y:S01]  /*11930*/  SHFL.IDX PT, R14, R0, RZ, 0x181f ;  /* 0x00181fff000e7589 */ /* 0x000e2200000e0000 */
[----:B------:R-:W-:Y:S02]  /*11940*/  IMAD R6, R18, R6, RZ ;  /* 0x0000000612067224 */ /* 0x000fe400078e02ff */
[----:B------:R-:W-:Y:S01]  /*11950*/  IMAD.IADD R4, R9, 0x1, R4 ;  /* 0x0000000109047824 */ /* 0x000fe200078e0204 */
[----:B------:R-:W1:Y:S03]  /*11960*/  SHFL.IDX PT, R2, R5, RZ, 0x181f ;  /* 0x00181fff05027589 */ /* 0x000e6600000e0000 */
[C---:B------:R-:W-:Y:S01]  /*11970*/  VIADD R7, R4.reuse, 0x10 ;  /* 0x0000001004077836 */ /* 0x040fe20000000000 */
[----:B------:R-:W-:-:S13]  /*11980*/  ISETP.GE.AND P2, PT, R4, R6, PT ;  /* 0x000000060400720c */ /* 0x000fda0003f46270 */
[----:B0-----:R-:W-:-:S05]  /*11990*/  @!P2 IADD3 R14, P3, R32, R14, RZ ;  /* 0x0000000e200ea210 */ /* 0x001fca0007f7e0ff */
[----:B-1----:R-:W-:Y:S02]  /*119a0*/  @!P2 IMAD.X R3, RZ, RZ, R2, P3 ;  /* 0x000000ffff03a224 */ /* 0x002fe400018e0602 */
[----:B------:R-:W-:Y:S02]  /*119b0*/  @!P2 IMAD.MOV.U32 R2, RZ, RZ, R14 ;  /* 0x000000ffff02a224 */ /* 0x000fe400078e000e */
[----:B------:R-:W0:Y:S04]  /*119c0*/  SHFL.IDX PT, R14, R0, 0x1, 0x181f ;  /* 0x00381f00000e7f89 */ /* 0x000e2800000e0000 */
[----:B-----5:R-:W-:Y:S04]  /*119d0*/  @!P2 LDGSTS.E.BYPASS.LTC128B.128 [R8+0x20400], desc[UR52][R2.64], !P0 ;  /* 0x204000000208afae */ /* 0x020fe8000c101d74 */
[----:B------:R1:W-:Y:S01]  /*119e0*/  @!P2 LDGSTS.E.BYPASS.LTC128B.128 [R8+0x24400], desc[UR52][R2.64+0x80], !P1 ;  /* 0x244000800208afae */ /* 0x0003e2000c901d74 */
[----:B------:R-:W-:-:S03]  /*119f0*/  ISETP.GE.AND P2, PT, R7, R6, PT ;  /* 0x000000060700720c */ /* 0x000fc60003f46270 */
[----:B-1----:R-:W1:Y:S10]  /*11a00*/  SHFL.IDX PT, R2, R5, 0x1, 0x181f ;  /* 0x00381f0005027f89 */ /* 0x002e7400000e0000 */
[----:B0-----:R-:W-:-:S05]  /*11a10*/  @!P2 IADD3 R14, P3, R32, R14, RZ ;  /* 0x0000000e200ea210 */ /* 0x001fca0007f7e0ff */
[----:B-1----:R-:W-:Y:S02]  /*11a20*/  @!P2 IMAD.X R7, RZ, RZ, R2, P3 ;  /* 0x000000ffff07a224 */ /* 0x002fe400018e0602 */
[----:B------:R-:W-:Y:S02]  /*11a30*/  @!P2 IMAD.MOV.U32 R2, RZ, RZ, R14 ;  /* 0x000000ffff02a224 */ /* 0x000fe400078e000e */
[----:B------:R-:W-:Y:S01]  /*11a40*/  @!P2 IMAD.MOV.U32 R3, RZ, RZ, R7 ;  /* 0x000000ffff03a224 */ /* 0x000fe200078e0007 */
[----:B------:R-:W0:Y:S01]  /*11a50*/  SHFL.IDX PT, R14, R0, 0x2, 0x181f ;  /* 0x00581f00000e7f89 */ /* 0x000e2200000e0000 */
[----:B------:R-:W-:-:S03]  /*11a60*/  VIADD R7, R4, 0x20 ;  /* 0x0000002004077836 */ /* 0x000fc60000000000 */
[----:B------:R-:W-:Y:S04]  /*11a70*/  @!P2 LDGSTS.E.BYPASS.LTC128B.128 [R8+0x20c00], desc[UR52][R2.64], !P0 ;  /* 0x20c000000208afae */ /* 0x000fe8000c101d74 */
        /* <DEDUP_REMOVED lines=43> */
[----:B0-----:R-:W-:Y:S01]  /*11d30*/  @!P2 IADD3 R14, P3, R32, R14, RZ ;  /* 0x0000000e200ea210 */ /* 0x001fe20007f7e0ff */
[----:B------:R-:W0:Y:S04]  /*11d40*/  SHFL.IDX PT, R5, R5, 0x7, 0x181f ;  /* 0x00f81f0005057f89 */ /* 0x000e2800000e0000 */
[----:B-1----:R-:W-:-:S02]  /*11d50*/  @!P2 IMAD.X R7, RZ, RZ, R2, P3 ;  /* 0x000000ffff07a224 */ /* 0x002fc400018e0602 */
[----:B------:R-:W-:Y:S02]  /*11d60*/  @!P2 IMAD.MOV.U32 R2, RZ, RZ, R14 ;  /* 0x000000ffff02a224 */ /* 0x000fe400078e000e */
[----:B------:R-:W-:Y:S01]  /*11d70*/  @!P2 IMAD.MOV.U32 R3, RZ, RZ, R7 ;  /* 0x000000ffff03a224 */ /* 0x000fe200078e0007 */
[----:B------:R1:W2:Y:S04]  /*11d80*/  SHFL.IDX PT, R14, R0, 0x7, 0x181f ;  /* 0x00f81f00000e7f89 */ /* 0x0002a800000e0000 */
[----:B------:R1:W-:Y:S04]  /*11d90*/  @!P2 LDGSTS.E.BYPASS.LTC128B.128 [R8+0x23400], desc[UR52][R2.64], !P0 ;  /* 0x234000000208afae */ /* 0x0003e8000c101d74 */
[----:B0-----:R1:W-:Y:S02]  /*11da0*/  @!P2 LDGSTS.E.BYPASS.LTC128B.128 [R8+0x27400], desc[UR52][R2.64+0x80], !P1 ;  /* 0x274000800208afae */ /* 0x0013e4000c901d74 */
.L_x_416:
[----:B-1----:R-:W-:Y:S01]  /*11db0*/  VIADD R3, R4, 0x70 ;  /* 0x0000007004037836 */ /* 0x002fe20000000000 */
[----:B------:R-:W-:Y:S04]  /*11dc0*/  BSSY B0, `(.L_x_299) ;  /* 0x000000a000007945 */ /* 0x000fe80003800000 */
[----:B------:R-:W-:-:S13]  /*11dd0*/  ISETP.GE.AND P2, PT, R3, R6, PT ;  /* 0x000000060300720c */ /* 0x000fda0003f46270 */
[----:B------:R-:W-:Y:S05]  /*11de0*/  @P2 BRA `(.L_x_300) ;  /* 0x00000000001c2947 */ /* 0x000fea0003800000 */
[----:B--2---:R-:W-:-:S05]  /*11df0*/  IADD3 R2, P2, R32, R14, RZ ;  /* 0x0000000e20027210 */ /* 0x004fca0007f5e0ff */
[----:B------:R-:W-:-:S05]  /*11e00*/  IMAD.X R3, RZ, RZ, R5, P2 ;  /* 0x000000ffff037224 */ /* 0x000fca00010e0605 */
[----:B------:R-:W-:Y:S01]  /*11e10*/  @!PT LDS RZ, [RZ] ;  /* 0x00000000fffff984 */ /* 0x000fe20000000800 */
[----:B------:R-:W-:Y:S01]  /*11e20*/  @!PT LDS RZ, [RZ] ;  /* 0x00000000fffff984 */ /* 0x000fe20000000800 */
[----:B------:R-:W-:Y:S01]  /*11e30*/  @!PT LDS RZ, [RZ] ;  /* 0x00000000fffff984 */ /* 0x000fe20000000800 */
[----:B------:R0:W-:Y:S04]  /*11e40*/  LDGSTS.E.BYPASS.LTC128B.128 [R8+0x23c00], desc[UR52][R2.64], !P0 ;  /* 0x23c0000002087fae */ /* 0x0001e8000c101d74 */
[----:B------:R0:W-:Y:S02]  /*11e50*/  LDGSTS.E.BYPASS.LTC128B.128 [R8+0x27c00], desc[UR52][R2.64+0x80], !P1 ;  /* 0x27c0008002087fae */ /* 0x0001e4000c901d74 */
.L_x_300:
[----:B------:R-:W-:Y:S05]  /*11e60*/  BSYNC B0 ;  /* 0x0000000000007941 */ /* 0x000fea0003800000 */
.L_x_299:
[----:B------:R-:W-:Y:S01]  /*11e70*/  NOP ;  /* 0x0000000000007918 */ /* 0x000fe20000000000 */
[----:B------:R-:W-:-:S13]  /*11e80*/  PLOP3.LUT P0, PT, PT, PT, PT, 0x80, 0x0 ;  /* 0x000000000000781c */ /* 0x000fda0003f0f070 */
.L_x_301:
[----:B------:R-:W-:Y:S02]  /*11e90*/  PLOP3.LUT P1, PT, P1, P0, PT, 0xa2, 0x0 ;  /* 0x000000000000781c */ /* 0x000fe40000f21472 */
[----:B------:R-:W-:-:S08]  /*11ea0*/  @P0 R2UR P1, UR4, R16 ;  /* 0x00000000100402ca */ /* 0x000fd00000020000 */
[----:B------:R-:W-:-:S05]  /*11eb0*/  @P0 PLOP3.LUT P0, PT, P1, PT, PT, 0x80, 0x0 ;  /* 0x000000000000081c */ /* 0x000fca0000f0f070 */
[----:B------:R-:W-:Y:S01]  /*11ec0*/  @!P1 SYNCS.ARRIVE.TRANS64.RED.A0T1 RZ, [UR4+0x38800], RZ ;  /* 0x038800ffffff99a7 */ /* 0x000fe20008200404 */
[----:B------:R-:W-:Y:S07]  /*11ed0*/  @!P1 ARRIVES.LDGSTSBAR.64.TRANSCNT [UR4+0x38800] ;  /* 0x03880000ff0099b0 */ /* 0x000fee0008000a84 */
[----:B------:R-:W-:Y:S05]  /*11ee0*/  @P0 BRA.U.ANY `(.L_x_301) ;  /* 0xfffffffd00e80947 */ /* 0x000fea000393ffff */
[----:B0-----:R-:W3:Y:S02]  /*11ef0*/  LDL.LU R2, [R1+0x28] ;  /* 0x0000280001027983 */ /* 0x001ee40000300800 */
[----:B---3--:R-:W-:-:S05]  /*11f00*/  VIADD R2, R2, 0x1 ;  /* 0x0000000102027836 */ /* 0x008fca0000000000 */
[----:B------:R0:W-:Y:S01]  /*11f10*/  STL [R1+0x28], R2 ;  /* 0x0000280201007387 */ /* 0x0001e20000100800 */
[----:B------:R-:W-:-:S04]  /*11f20*/  LEA.HI R0, R2, R2, RZ, 0x1 ;  /* 0x0000000202007211 */ /* 0x000fc800078f08ff */
[----:B------:R-:W-:-:S05]  /*11f30*/  LOP3.LUT R0, R0, 0xfffffffe, RZ, 0xc0, !PT ;  /* 0xfffffffe00007812 */ /* 0x000fca00078ec0ff */
[----:B------:R-:W-:-:S05]  /*11f40*/  IMAD.IADD R0, R2, 0x1, -R0 ;  /* 0x0000000102007824 */ /* 0x000fca00078e0a00 */
[----:B------:R-:W-:Y:S01]  /*11f50*/  SHF.L.U32 R3, R0, 0x1f, RZ ;  /* 0x0000001f00037819 */ /* 0x000fe200000006ff */
[----:B------:R-:W-:Y:S01]  /*11f60*/  NOP ;  /* 0x0000000000007918 */ /* 0x000fe20000000000 */
[----:B------:R0:W-:Y:S01]  /*11f70*/  SYNCS.ARRIVE.TRANS64.A1T0 RZ, [R16+URZ+0x38800], RZ ;  /* 0x038800ff10ff79a7 */ /* 0x0001e2000810003f */
[----:B------:R-:W-:Y:S01]  /*11f80*/  VIADD R31, R19, 0xfffffffe ;  /* 0xfffffffe131f7836 */ /* 0x000fe20000000000 */
[----:B------:R-:W-:Y:S04]  /*11f90*/  BSSY B0, `(.L_x_302) ;  /* 0x0000004000007945 */ /* 0x000fe80003800000 */
[----:B------:R-:W-:Y:S01]  /*11fa0*/  ISETP.GE.AND P0, PT, R31, R37, PT ;  /* 0x000000251f00720c */ /* 0x000fe20003f06270 */
[----:B------:R-:W1:Y:S02]  /*11fb0*/  SYNCS.PHASECHK.TRANS64.TRYWAIT P1, [R16+URZ+0x38820], R3 ;  /* 0x03882003100075a7 */ /* 0x000e64000802017f */
[----:B01----:R-:W-:Y:S10]  /*11fc0*/  @!P1 BRA `(.L_x_303) ;  /* 0x0000005400749947 */ /* 0x003ff40003800000 */
.L_x_417:
[----:B------:R-:W-:Y:S05]  /*11fd0*/  BSYNC B0 ;  /* 0x0000000000007941 */ /* 0x000fea0003800000 */
.L_x_302:
[----:B------:R-:W-:Y:S05]  /*11fe0*/  @!P0 BRA `(.L_x_304) ;  /* 0x0000001400f08947 */ /* 0x000fea0003800000 */
[----:B------:R-:W-:Y:S02]  /*11ff0*/  IMAD.MOV.U32 R10, RZ, RZ, R33 ;  /* 0x000000ffff0a7224 */ /* 0x000fe400078e0021 */
[----:B------:R-:W-:-:S07]  /*12000*/  IMAD.MOV.U32 R9, RZ, RZ, R29 ;  /* 0x000000ffff097224 */ /* 0x000fce00078e001d */
.L_x_324:
[----:B-1----:R-:W1:Y:S01]  /*12010*/  S2R R0, SR_TID.X ;  /* 0x0000000000007919 */ /* 0x002e620000002100 */
[----:B0-----:R-:W0:Y:S01]  /*12020*/  LDC R3, c[0x0][0x430] ;  /* 0x00010c00ff037b82 */ /* 0x001e220000000800 */
[----:B------:R-:W3:Y:S01]  /*12030*/  LDL R4, [R1+0x10] ;  /* 0x0000100001047983 */ /* 0x000ee20000100800 */
[----:B-1----:R-:W-:-:S03]  /*12040*/  LOP3.LUT R2, R0, 0x7f, RZ, 0xc0, !PT ;  /* 0x0000007f00027812 */ /* 0x002fc600078ec0ff */
[----:B------:R-:W4:Y:S01]  /*12050*/  LDL R0, [R1+0xc] ;  /* 0x00000c0001007983 */ /* 0x000f220000100800 */
[----:B0-----:R-:W-:Y:S02]  /*12060*/  ISETP.NE.AND P0, PT, R3, 0x1, PT ;  /* 0x000000010300780c */ /* 0x001fe40003f05270 */
[----:B------:R-:W-:-:S11]  /*12070*/  SHF.R.U32.HI R2, RZ, 0x3, R2 ;  /* 0x00000003ff027819 */ /* 0x000fd60000011602 */
[----:B------:R-:W0:Y:S08]  /*12080*/  @P0 LDC R5, c[0x0][0x434] ;  /* 0x00010d00ff050b82 */ /* 0x000e300000000800 */
[----:B------:R-:W1:Y:S01]  /*12090*/  @P0 LDC R7, c[0x0][0x438] ;  /* 0x00010e00ff070b82 */ /* 0x000e620000000800 */
[----:B------:R-:W-:Y:S01]  /*120a0*/  IMAD R3, R31, 0x80, R2 ;  /* 0x000000801f037824 */ /* 0x000fe200078e0202 */
[----:B------:R-:W-:Y:S05]  /*120b0*/  YIELD ;  /* 0x0000000000007946 */ /* 0x000fea0003800000 */
[----:B------:R-:W-:Y:S01]  /*120c0*/  ULDC.64 UR4, c[0x0][0x428] ;  /* 0x00010a0000047ab9 */ /* 0x000fe20000000a00 */
[----:B----4-:R-:W-:-:S05]  /*120d0*/  IADD3 R6, R32, R3, R0 ;  /* 0x0000000320067210 */ /* 0x010fca0007ffe000 */
[----:B0-----:R-:W-:-:S04]  /*120e0*/  @P0 IMAD.HI.U32 R2, R6, R5, RZ ;  /* 0x0000000506020227 */ /* 0x001fc800078e00ff */
[----:B------:R-:W-:Y:S01]  /*120f0*/  IMAD.MOV.U32 R0, RZ, RZ, R6 ;  /* 0x000000ffff007224 */ /* 0x000fe200078e0006 */
[----:B-1----:R-:W-:Y:S01]  /*12100*/  @P0 SHF.R.U32.HI R0, RZ, R7, R2 ;  /* 0x00000007ff000219 */ /* 0x002fe20000011602 */
[----:B---3--:R-:W-:-:S03]  /*12110*/  IMAD R5, R4, UR4, RZ ;  /* 0x0000000404057c24 */ /* 0x008fc6000f8e02ff */
[--C-:B------:R-:W-:Y:S01]  /*12120*/  SHF.R.S32.HI R3, RZ, 0x1f, R0.reuse ;  /* 0x0000001fff037819 */ /* 0x100fe20000011400 */
[----:B------:R-:W-:Y:S02]  /*12130*/  IMAD.MOV.U32 R2, RZ, RZ, R0 ;  /* 0x000000ffff027224 */ /* 0x000fe400078e0000 */
[C---:B------:R-:W-:Y:S02]  /*12140*/  IMAD R5, R34.reuse, UR5, R5 ;  /* 0x0000000522057c24 */ /* 0x040fe4000f8e0205 */
[----:B------:R-:W-:Y:S01]  /*12150*/  IMAD.WIDE.U32 R2, R34, UR4, R2 ;  /* 0x0000000422027c25 */ /* 0x000fe2000f8e0002 */
[----:B------:R-:W-:-:S03]  /*12160*/  ULDC.64 UR4, c[0x0][0x418] ;  /* 0x0001060000047ab9 */ /* 0x000fc60000000a00 */
[----:B------:R-:W-:Y:S01]  /*12170*/  IMAD.IADD R3, R5, 0x1, R3 ;  /* 0x0000000105037824 */ /* 0x000fe200078e0203 */
[C---:B------:R-:W-:Y:S01]  /*12180*/  LEA R4, P0, R2.reuse, UR4, 0x2 ;  /* 0x0000000402047c11 */ /* 0x040fe2000f8010ff */
[----:B------:R-:W-:Y:S01]  /*12190*/  IMAD.U32 R8, RZ, RZ, UR44 ;  /* 0x0000002cff087e24 */ /* 0x000fe2000f8e00ff */
[----:B------:R-:W-:Y:S02]  /*121a0*/  ULDC UR4, c[0x0][0x430] ;  /* 0x00010c0000047ab9 */ /* 0x000fe40000000800 */
[----:B------:R-:W-:-:S06]  /*121b0*/  LEA.HI.X R5, R2, UR5, R3, 0x2, P0 ;  /* 0x0000000502057c11 */ /* 0x000fcc00080f1403 */
[----:B------:R-:W3:Y:S01]  /*121c0*/  LDG.E R5, desc[UR52][R4.64] ;  /* 0x0000003404057981 */ /* 0x000ee2000c1e1900 */
[----:B------:R-:W-:Y:S01]  /*121d0*/  ISETP.NE.AND P2, PT, R8, 0x3, PT ;  /* 0x000000030800780c */ /* 0x000fe20003f45270 */
[----:B------:R-:W-:Y:S02]  /*121e0*/  VIADD R29, R9, 0x1 ;  /* 0x00000001091d7836 */ /* 0x000fe40000000000 */
[----:B------:R-:W-:-:S03]  /*121f0*/  IMAD.MOV R3, RZ, RZ, -R0 ;  /* 0x000000ffff037224 */ /* 0x000fc600078e0a00 */
[----:B------:R-:W-:Y:S01]  /*12200*/  ISETP.NE.AND P0, PT, R29, 0x2, PT ;  /* 0x000000021d00780c */ /* 0x000fe20003f05270 */
[----:B------:R-:W-:-:S03]  /*12210*/  IMAD R6, R3, UR4, R6 ;  /* 0x0000000403067c24 */ /* 0x000fc6000f8e0206 */
[----:B------:R-:W-:Y:S02]  /*12220*/  SEL R33, RZ, 0x1, P0 ;  /* 0x00000001ff217807 */ /* 0x000fe40000000000 */
[C---:B------:R-:W-:Y:S01]  /*12230*/  ISETP.GT.AND P1, PT, R31.reuse, R37, PT ;  /* 0x000000251f00720c */ /* 0x040fe20003f24270 */
[----:B------:R-:W-:Y:S01]  /*12240*/  VIADD R31, R31, 0xffffffff ;  /* 0xffffffff1f1f7836 */ /* 0x000fe20000000000 */
[----:B------:R-:W-:Y:S02]  /*12250*/  SEL R29, R29, RZ, P0 ;  /* 0x000000ff1d1d7207 */ /* 0x000fe40000000000 */
[----:B------:R-:W-:Y:S02]  /*12260*/  LOP3.LUT R33, R10, R33, RZ, 0x3c, !PT ;  /* 0x000000210a217212 */ /* 0x000fe400078e3cff */
[----:B---3--:R-:W-:Y:S01]  /*12270*/  SHF.R.S32.HI R18, RZ, 0x1f, R5 ;  /* 0x0000001fff127819 */ /* 0x008fe20000011405 */
[----:B------:R-:W-:Y:S06]  /*12280*/  @!P2 BRA `(.L_x_305) ;  /* 0x000000000004a947 */ /* 0x000fec0003800000 */
[----:B------:R-:W-:Y:S01]  /*12290*/  BPT.TRAP 0x1 ;  /* 0x000000040000795c */ /* 0x000fe20000300000 */
.L_x_305:
[----:B------:R-:W-:Y:S01]  /*122a0*/  IMAD R0, R29, 0x8, R16 ;  /* 0x000000081d007824 */ /* 0x000fe200078e0210 */
[----:B------:R-:W-:Y:S01]  /*122b0*/  SHF.L.U32 R19, R33, 0x1f, RZ ;  /* 0x0000001f21137819 */ /* 0x000fe200000006ff */
[----:B------:R-:W-:Y:S01]  /*122c0*/  BSSY B0, `(.L_x_306) ;  /* 0x0000004000007945 */ /* 0x000fe20003800000 */
[----:B------:R-:W-:Y:S02]  /*122d0*/  SHF.R.S32.HI R17, RZ, 0x1f, R6 ;  /* 0x0000001fff117819 */ /* 0x000fe40000011406 */
[----:B------:R-:W0:Y:S02]  /*122e0*/  SYNCS.PHASECHK.TRANS64.TRYWAIT P0, [R0+URZ+0x38880], R19 ;  /* 0x03888013000075a7 */ /* 0x000e24000800017f */
[----:B0-----:R-:W-:Y:S05]  /*122f0*/  @!P0 BRA `(.L_x_307) ;  /* 0x0000005000bc8947 */ /* 0x001fea0003800000 */
.L_x_418:
[----:B------:R-:W-:Y:S05]  /*12300*/  BSYNC B0 ;  /* 0x0000000000007941 */ /* 0x000fea0003800000 */
.L_x_306:
[----:B------:R-:W3:Y:S01]  /*12310*/  LDL R13, [R1+0x18] ;  /* 0x00001800010d7983 */ /* 0x000ee20000100800 */
[----:B------:R-:W-:Y:S01]  /*12320*/  ULDC.64 UR4, c[0x0][0x328] ;  /* 0x0000ca0000047ab9 */ /* 0x000fe20000000a00 */
[----:B------:R-:W1:Y:S01]  /*12330*/  LDC R11, c[0x0][0x2f4] ;  /* 0x0000bd00ff0b7b82 */ /* 0x000e620000000800 */
[----:B------:R-:W-:Y:S01]  /*12340*/  IMAD R4, R17, UR4, RZ ;  /* 0x0000000411047c24 */ /* 0x000fe2000f8e02ff */
[----:B------:R-:W-:Y:S01]  /*12350*/  ULDC.64 UR6, c[0x0][0x318] ;  /* 0x0000c60000067ab9 */ /* 0x000fe20000000a00 */
[----:B------:R-:W-:Y:S01]  /*12360*/  IMAD.WIDE.U32 R2, R6, UR4, RZ ;  /* 0x0000000406027c25 */ /* 0x000fe2000f8e00ff */
[----:B------:R-:W-:-:S03]  /*12370*/  LOP3.LUT R12, R32, 0x80, RZ, 0xfc, !PT ;  /* 0x00000080200c7812 */ /* 0x000fc600078efcff */
[----:B------:R-:W-:Y:S01]  /*12380*/  IMAD R4, R6, UR5, R4 ;  /* 0x0000000506047c24 */ /* 0x000fe2000f8e0204 */
[----:B------:R-:W-:-:S03]  /*12390*/  ULDC.64 UR4, c[0x0][0x338] ;  /* 0x0000ce0000047ab9 */ /* 0x000fc60000000a00 */
[----:B------:R-:W-:Y:S02]  /*123a0*/  IMAD.IADD R3, R3, 0x1, R4 ;  /* 0x0000000103037824 */ /* 0x000fe400078e0204 */
[----:B------:R-:W-:Y:S02]  /*123b0*/  IMAD R4, R18, UR4, RZ ;  /* 0x0000000412047c24 */ /* 0x000fe4000f8e02ff */
[----:B------:R-:W-:-:S04]  /*123c0*/  IMAD.WIDE.U32 R2, R5, UR4, R2 ;  /* 0x0000000405027c25 */ /* 0x000fc8000f8e0002 */
[----:B------:R-:W-:Y:S01]  /*123d0*/  IMAD R4, R5, UR5, R4 ;  /* 0x0000000505047c24 */ /* 0x000fe2000f8e0204 */
[----:B------:R-:W-:-:S03]  /*123e0*/  ULDC.64 UR4, c[0x0][0x330] ;  /* 0x0000cc0000047ab9 */ /* 0x000fc60000000a00 */
[----:B------:R-:W-:Y:S01]  /*123f0*/  IMAD.IADD R3, R3, 0x1, R4 ;  /* 0x0000000103037824 */ /* 0x000fe200078e0204 */
[-C--:B-1----:R-:W-:Y:S02]  /*12400*/  ISETP.GE.AND P2, PT, R12, R11.reuse, PT ;  /* 0x0000000b0c00720c */ /* 0x082fe40003f46270 */
[----:B------:R-:W-:Y:S01]  /*12410*/  ISETP.GE.AND P3, PT, R32, R11, PT ;  /* 0x0000000b2000720c */ /* 0x000fe20003f66270 */
[----:B------:R-:W-:Y:S01]  /*12420*/  IMAD.WIDE.U32 R2, R28, UR4, R2 ;  /* 0x000000041c027c25 */ /* 0x000fe2000f8e0002 */
[----:B------:R-:W-:-:S03]  /*12430*/  UMOV UR4, 0xffffffff ;  /* 0xffffffff00047882 */ /* 0x000fc60000000000 */
[----:B------:R-:W-:Y:S01]  /*12440*/  IMAD R7, R28, UR5, R3 ;  /* 0x000000051c077c24 */ /* 0x000fe2000f8e0203 */
[----:B------:R-:W-:-:S04]  /*12450*/  IADD3 R8, P0, R2, UR6, RZ ;  /* 0x0000000602087c10 */ /* 0x000fc8000ff1e0ff */
[----:B------:R-:W-:Y:S01]  /*12460*/  IADD3.X R7, R7, UR7, RZ, P0, !PT ;  /* 0x0000000707077c10 */ /* 0x000fe200087fe4ff */
[----:B---3--:R-:W-:Y:S01]  /*12470*/  IMAD R4, R29, 0x8000, R13 ;  /* 0x000080001d047824 */ /* 0x008fe200078e020d */
[----:B------:R-:W-:Y:S07]  /*12480*/  BRA.DIV UR4, `(.L_x_308) ;  /* 0x00000052046c7947 */ /* 0x000fee000b800000 */
[----:B------:R-:W1:Y:S01]  /*12490*/  SHFL.IDX PT, R2, R8, RZ, 0x181f ;  /* 0x00181fff08027589 */ /* 0x000e6200000e0000 */
[----:B------:R-:W-:-:S03]  /*124a0*/  IMAD.IADD R4, R16, 0x1, R4 ;  /* 0x0000000110047824 */ /* 0x000fc600078e0204 */
[----:B------:R-:W3:Y:S01]  /*124b0*/  SHFL.IDX PT, R3, R7, RZ, 0x181f ;  /* 0x00181fff07037589 */ /* 0x000ee200000e0000 */
[----:B-1----:R-:W-:-:S05]  /*124c0*/  IADD3 R2, P0, R32, R2, RZ ;  /* 0x0000000220027210 */ /* 0x002fca0007f1e0ff */
[----:B---3--:R-:W-:-:S05]  /*124d0*/  IMAD.X R3, RZ, RZ, R3, P0 ;  /* 0x000000ffff037224 */ /* 0x008fca00000e0603 */
[----:B------:R-:W-:Y:S01]  /*124e0*/  @!PT LDS RZ, [RZ] ;  /* 0x00000000fffff984 */ /* 0x000fe20000000800 */
[----:B------:R-:W-:Y:S04]  /*124f0*/  LDGSTS.E.BYPASS.LTC128B.128 [R4+0x10400], desc[UR52][R2.64], !P3 ;  /* 0x1040000002047fae */ /* 0x000fe8000d901d74 */
[----:B------:R1:W-:Y:S04]  /*12500*/  LDGSTS.E.BYPASS.LTC128B.128 [R4+0x14400], desc[UR52][R2.64+0x80], !P2 ;  /* 0x1440008002047fae */ /* 0x0003e8000d101d74 */
[----:B-1----:R-:W1:Y:S04]  /*12510*/  SHFL.IDX PT, R2, R8, 0x1, 0x181f ;  /* 0x00381f0008027f89 */ /* 0x002e6800000e0000 */
[----:B------:R-:W3:Y:S01]  /*12520*/  SHFL.IDX PT, R3, R7, 0x1, 0x181f ;  /* 0x00381f0007037f89 */ /* 0x000ee200000e0000 */
[----:B-1----:R-:W-:-:S05]  /*12530*/  IADD3 R2, P0, R32, R2, RZ ;  /* 0x0000000220027210 */ /* 0x002fca0007f1e0ff */
[----:B---3--:R-:W-:-:S05]  /*12540*/  IMAD.X R3, RZ, RZ, R3, P0 ;  /* 0x000000ffff037224 */ /* 0x008fca00000e0603 */
        /* <DEDUP_REMOVED lines=27> */
[----:B------:R-:W3:Y:S04]  /*12700*/  SHFL.IDX PT, R3, R7, 0x6, 0x181f ;  /* 0x00d81f0007037f89 */ /* 0x000ee800000e0000 */
[----:B------:R-:W4:Y:S01]  /*12710*/  SHFL.IDX PT, R7, R7, 0x7, 0x181f ;  /* 0x00f81f0007077f89 */ /* 0x000f2200000e0000 */
[----:B-1----:R-:W-:-:S05]  /*12720*/  IADD3 R2, P0, R32, R2, RZ ;  /* 0x0000000220027210 */ /* 0x002fca0007f1e0ff */
[----:B---3--:R-:W-:-:S05]  /*12730*/  IMAD.X R3, RZ, RZ, R3, P0 ;  /* 0x000000ffff037224 */ /* 0x008fca00000e0603 */
[----:B------:R-:W-:Y:S04]  /*12740*/  LDGSTS.E.BYPASS.LTC128B.128 [R4+0x13400], desc[UR52][R2.64], !P3 ;  /* 0x1340000002047fae */ /* 0x000fe8000d901d74 */
[----:B------:R1:W-:Y:S04]  /*12750*/  LDGSTS.E.BYPASS.LTC128B.128 [R4+0x17400], desc[UR52][R2.64+0x80], !P2 ;  /* 0x1740008002047fae */ /* 0x0003e8000d101d74 */
[----:B-1--4-:R1:W3:Y:S02]  /*12760*/  SHFL.IDX PT, R2, R8, 0x7, 0x181f ;  /* 0x00f81f0008027f89 */ /* 0x0122e400000e0000 */
.L_x_436:
[----:B---3--:R-:W-:-:S05]  /*12770*/  IADD3 R2, P0, R32, R2, RZ ;  /* 0x0000000220027210 */ /* 0x008fca0007f1e0ff */
[----:B------:R-:W-:Y:S01]  /*12780*/  IMAD.X R3, RZ, RZ, R7, P0 ;  /* 0x000000ffff037224 */ /* 0x000fe200000e0607 */
[----:B------:R-:W-:-:S04]  /*12790*/  PLOP3.LUT P0, PT, PT, PT, PT, 0x80, 0x0 ;  /* 0x000000000000781c */ /* 0x000fc80003f0f070 */
[----:B------:R-:W-:Y:S01]  /*127a0*/  @!PT LDS RZ, [RZ] ;  /* 0x00000000fffff984 */ /* 0x000fe20000000800 */
[----:B------:R-:W-:Y:S01]  /*127b0*/  @!PT LDS RZ, [RZ] ;  /* 0x00000000fffff984 */ /* 0x000fe20000000800 */
[----:B------:R-:W-:Y:S01]  /*127c0*/  @!PT LDS RZ, [RZ] ;  /* 0x00000000fffff984 */ /* 0x000fe20000000800 */
[----:B------:R3:W-:Y:S04]  /*127d0*/  LDGSTS.E.BYPASS.LTC128B.128 [R4+0x13c00], desc[UR52][R2.64], !P3 ;  /* 0x13c0000002047fae */ /* 0x0007e8000d901d74 */
[----:B------:R3:W-:Y:S01]  /*127e0*/  LDGSTS.E.BYPASS.LTC128B.128 [R4+0x17c00], desc[UR52][R2.64+0x80], !P2 ;  /* 0x17c0008002047fae */ /* 0x0007e2000d101d74 */
[----:B------:R-:W-:-:S04]  /*127f0*/  NOP ;  /* 0x0000000000007918 */ /* 0x000fc80000000000 */
.L_x_309:
[----:B------:R-:W-:Y:S02]  /*12800*/  PLOP3.LUT P2, PT, P2, P0, PT, 0xa2, 0x0 ;  /* 0x000000000000781c */ /* 0x000fe40001741472 */
[----:B------:R-:W-:-:S08]  /*12810*/  @P0 R2UR P2, UR4, R0 ;  /* 0x00000000000402ca */ /* 0x000fd00000040000 */
[----:B------:R-:W-:-:S05]  /*12820*/  @P0 PLOP3.LUT P0, PT, P2, PT, PT, 0x80, 0x0 ;  /* 0x000000000000081c */ /* 0x000fca000170f070 */
[----:B------:R-:W-:Y:S01]  /*12830*/  @!P2 SYNCS.ARRIVE.TRANS64.RED.A0T1 RZ, [UR4+0x38870], RZ ;  /* 0x038870ffffffa9a7 */ /* 0x000fe20008200404 */
[----:B------:R-:W-:Y:S07]  /*12840*/  @!P2 ARRIVES.LDGSTSBAR.64.TRANSCNT [UR4+0x38870] ;  /* 0x03887000ff00a9b0 */ /* 0x000fee0008000a84 */
[----:B------:R-:W-:Y:S05]  /*12850*/  @P0 BRA.U.ANY `(.L_x_309) ;  /* 0xfffffffd00e80947 */ /* 0x000fea000393ffff */
[----:B------:R-:W-:Y:S01]  /*12860*/  NOP ;  /* 0x0000000000007918 */ /* 0x000fe20000000000 */
[----:B---3--:R-:W-:-:S05]  /*12870*/  IMAD.U32 R2, RZ, RZ, UR44 ;  /* 0x0000002cff027e24 */ /* 0x008fca000f8e00ff */
[----:B------:R-:W-:-:S13]  /*12880*/  ISETP.NE.AND P3, PT, R2, 0x3, PT ;  /* 0x000000030200780c */ /* 0x000fda0003f65270 */
[----:B------:R-:W-:Y:S05]  /*12890*/  @!P3 BRA `(.L_x_310) ;  /* 0x000000000004b947 */ /* 0x000fea0003800000 */
[----:B------:R-:W-:Y:S01]  /*128a0*/  BPT.TRAP 0x1 ;  /* 0x000000040000795c */ /* 0x000fe20000300000 */
.L_x_310:
[----:B------:R3:W-:Y:S01]  /*128b0*/  SYNCS.ARRIVE.TRANS64.A1T0 RZ, [R0+URZ+0x38870], RZ ;  /* 0x038870ff00ff79a7 */ /* 0x0007e2000810003f */
[----:B------:R-:W-:Y:S05]  /*128c0*/  @!P3 BRA `(.L_x_311) ;  /* 0x000000000004b947 */ /* 0x000fea0003800000 */
[----:B------:R-:W-:Y:S01]  /*128d0*/  BPT.TRAP 0x1 ;  /* 0x000000040000795c */ /* 0x000fe20000300000 */
.L_x_311:
[----:B------:R-:W4:Y:S01]  /*128e0*/  SYNCS.PHASECHK.TRANS64.TRYWAIT P0, [R0+URZ+0x38840], R19 ;  /* 0x03884013000075a7 */ /* 0x000f22000800017f */
[----:B------:R-:W-:Y:S04]  /*128f0*/  BSSY B0, `(.L_x_312) ;  /* 0x0000002000007945 */ /* 0x000fe80003800000 */
[----:B----4-:R-:W-:Y:S05]  /*12900*/  @!P0 BRA `(.L_x_313) ;  /* 0x0000005400948947 */ /* 0x010fea0003800000 */
.L_x_437:
[----:B------:R-:W-:Y:S05]  /*12910*/  BSYNC B0 ;  /* 0x0000000000007941 */ /* 0x000fea0003800000 */
.L_x_312:
[----:B------:R-:W-:Y:S01]  /*12920*/  ULDC.64 UR4, c[0x0][0x300] ;  /* 0x0000c00000047ab9 */ /* 0x000fe20000000a00 */
[----:B-1----:R-:W1:Y:S01]  /*12930*/  LDC R8, c[0x0][0x2f4] ;  /* 0x0000bd00ff087b82 */ /* 0x002e620000000800 */
        /* <DEDUP_REMOVED lines=12> */
[C---:B------:R-:W-:Y:S01]  /*12a00*/  IMAD.WIDE.U32 R2, R28.reuse, UR4, R2 ;  /* 0x000000041c027c25 */ /* 0x040fe2000f8e0002 */
[----:B------:R-:W-:Y:S01]  /*12a10*/  UMOV UR4, 0xffffffff ;  /* 0xffffffff00047882 */ /* 0x000fe20000000000 */
[-C--:B-1----:R-:W-:Y:S02]  /*12a20*/  ISETP.GE.AND P2, PT, R11, R8.reuse, PT ;  /* 0x000000080b00720c */ /* 0x082fe40003f46270 */
[----:B------:R-:W-:Y:S01]  /*12a30*/  IMAD R5, R28, UR5, R3 ;  /* 0x000000051c057c24 */ /* 0x000fe2000f8e0203 */
[----:B------:R-:W-:Y:S02]  /*12a40*/  IADD3 R6, P0, R2, UR6, RZ ;  /* 0x0000000602067c10 */ /* 0x000fe4000ff1e0ff */
[----:B------:R-:W-:Y:S02]  /*12a50*/  ISETP.GE.AND P3, PT, R32, R8, PT ;  /* 0x000000082000720c */ /* 0x000fe40003f66270 */
[----:B------:R-:W-:Y:S01]  /*12a60*/  IADD3.X R5, R5, UR7, RZ, P0, !PT ;  /* 0x0000000705057c10 */ /* 0x000fe200087fe4ff */
[----:B------:R-:W-:Y:S10]  /*12a70*/  BRA.DIV UR4, `(.L_x_314) ;  /* 0x00000056044c7947 */ /* 0x000ff4000b800000 */
[----:B--2---:R-:W1:Y:S04]  /*12a80*/  SHFL.IDX PT, R14, R6, RZ, 0x181f ;  /* 0x00181fff060e7589 */ /* 0x004e6800000e0000 */
[----:B------:R-:W2:Y:S01]  /*12a90*/  SHFL.IDX PT, R3, R5, RZ, 0x181f ;  /* 0x00181fff05037589 */ /* 0x000ea200000e0000 */
[----:B-1----:R-:W-:-:S03]  /*12aa0*/  IADD3 R2, P0, R32, R14, RZ ;  /* 0x0000000e20027210 */ /* 0x002fc60007f1e0ff */
[----:B------:R-:W1:Y:S02]  /*12ab0*/  SHFL.IDX PT, R14, R6, 0x1, 0x181f ;  /* 0x00381f00060e7f89 */ /* 0x000e6400000e0000 */
[----:B--2---:R-:W-:-:S05]  /*12ac0*/  IMAD.X R3, RZ, RZ, R3, P0 ;  /* 0x000000ffff037224 */ /* 0x004fca00000e0603 */
[----:B------:R-:W-:Y:S04]  /*12ad0*/  LDGSTS.E.BYPASS.LTC128B.128 [R4+0x28400], desc[UR52][R2.64], !P3 ;  /* 0x2840000002047fae */ /* 0x000fe8000d901d74 */
[----:B------:R2:W-:Y:S04]  /*12ae0*/  LDGSTS.E.BYPASS.LTC128B.128 [R4+0x2c400], desc[UR52][R2.64+0x80], !P2 ;  /* 0x2c40008002047fae */ /* 0x0005e8000d101d74 */
[----:B--2---:R-:W2:Y:S01]  /*12af0*/  SHFL.IDX PT, R3, R5, 0x1, 0x181f ;  /* 0x00381f0005037f89 */ /* 0x004ea200000e0000 */
        /* <DEDUP_REMOVED lines=31> */
[----:B------:R1:W0:Y:S04]  /*12cf0*/  SHFL.IDX PT, R14, R6, 0x7, 0x181f ;  /* 0x00f81f00060e7f89 */ /* 0x00022800000e0000 */
[----:B------:R-:W0:Y:S01]  /*12d00*/  SHFL.IDX PT, R5, R5, 0x7, 0x181f ;  /* 0x00f81f0005057f89 */ /* 0x000e2200000e0000 */
[----:B--2---:R-:W-:-:S05]  /*12d10*/  IMAD.X R3, RZ, RZ, R3, P0 ;  /* 0x000000ffff037224 */ /* 0x004fca00000e0603 */
[----:B------:R1:W-:Y:S04]  /*12d20*/  LDGSTS.E.BYPASS.LTC128B.128 [R4+0x2b400], desc[UR52][R2.64], !P3 ;  /* 0x2b40000002047fae */ /* 0x0003e8000d901d74 */
[----:B0-----:R1:W-:Y:S02]  /*12d30*/  LDGSTS.E.BYPASS.LTC128B.128 [R4+0x2f400], desc[UR52][R2.64+0x80], !P2 ;  /* 0x2f40008002047fae */ /* 0x0013e4000d101d74 */
.L_x_455:
[----:B-1----:R-:W-:-:S05]  /*12d40*/  IADD3 R2, P0, R32, R14, RZ ;  /* 0x0000000e20027210 */ /* 0x002fca0007f1e0ff */
        /* <DEDUP_REMOVED lines=8> */
.L_x_315:
[----:B------:R-:W-:Y:S02]  /*12dd0*/  PLOP3.LUT P2, PT, P2, P0, PT, 0xa2, 0x0 ;  /* 0x000000000000781c */ /* 0x000fe40001741472 */
[----:B------:R-:W-:-:S08]  /*12de0*/  @P0 R2UR P2, UR4, R0 ;  /* 0x00000000000402ca */ /* 0x000fd00000040000 */
[----:B------:R-:W-:-:S05]  /*12df0*/  @P0 PLOP3.LUT P0, PT, P2, PT, PT, 0x80, 0x0 ;  /* 0x000000000000081c */ /* 0x000fca000170f070 */
[----:B------:R-:W-:Y:S01]  /*12e00*/  @!P2 SYNCS.ARRIVE.TRANS64.RED.A0T1 RZ, [UR4+0x38830], RZ ;  /* 0x038830ffffffa9a7 */ /* 0x000fe20008200404 */
[----:B------:R-:W-:Y:S07]  /*12e10*/  @!P2 ARRIVES.LDGSTSBAR.64.TRANSCNT [UR4+0x38830] ;  /* 0x03883000ff00a9b0 */ /* 0x000fee0008000a84 */
[----:B------:R-:W-:Y:S05]  /*12e20*/  @P0 BRA.U.ANY `(.L_x_315) ;  /* 0xfffffffd00e80947 */ /* 0x000fea000393ffff */
[----:B------:R-:W-:Y:S01]  /*12e30*/  NOP ;  /* 0x0000000000007918 */ /* 0x000fe20000000000 */
[----:B0-----:R-:W-:-:S05]  /*12e40*/  IMAD.U32 R2, RZ, RZ, UR44 ;  /* 0x0000002cff027e24 */ /* 0x001fca000f8e00ff */
[----:B------:R-:W-:-:S13]  /*12e50*/  ISETP.NE.AND P3, PT, R2, 0x3, PT ;  /* 0x000000030200780c */ /* 0x000fda0003f65270 */
[----:B------:R-:W-:Y:S05]  /*12e60*/  @!P3 BRA `(.L_x_316) ;  /* 0x000000000004b947 */ /* 0x000fea0003800000 */
[----:B------:R-:W-:Y:S01]  /*12e70*/  BPT.TRAP 0x1 ;  /* 0x000000040000795c */ /* 0x000fe20000300000 */
.L_x_316:
[----:B------:R3:W-:Y:S02]  /*12e80*/  SYNCS.ARRIVE.TRANS64.A1T0 RZ, [R0+URZ+0x38830], RZ ;  /* 0x038830ff00ff79a7 */ /* 0x0007e4000810003f */
[----:B---34-:R-:W-:-:S05]  /*12e90*/  IMAD.U32 R0, RZ, RZ, UR45 ;  /* 0x0000002dff007e24 */ /* 0x018fca000f8e00ff */
[----:B------:R-:W-:-:S13]  /*12ea0*/  ISETP.NE.AND P0, PT, R0, 0x3, PT ;  /* 0x000000030000780c */ /* 0x000fda0003f05270 */
[----:B------:R-:W-:Y:S05]  /*12eb0*/  @!P0 BRA `(.L_x_317) ;  /* 0x0000000000048947 */ /* 0x000fea0003800000 */
[----:B------:R-:W-:Y:S01]  /*12ec0*/  BPT.TRAP 0x1 ;  /* 0x000000040000795c */ /* 0x000fe20000300000 */
.L_x_317:
[----:B------:R-:W-:Y:S01]  /*12ed0*/  LOP3.LUT R3, R10, 0x1, RZ, 0x3c, !PT ;  /* 0x000000010a037812 */ /* 0x000fe200078e3cff */
[----:B------:R-:W-:Y:S01]  /*12ee0*/  IMAD R0, R9, 0x8, R16 ;  /* 0x0000000809007824 */ /* 0x000fe200078e0210 */
[----:B------:R-:W-:Y:S02]  /*12ef0*/  BSSY B0, `(.L_x_318) ;  /* 0x0000004000007945 */ /* 0x000fe40003800000 */
[----:B------:R-:W-:-:S04]  /*12f00*/  SHF.L.U32 R3, R3, 0x1f, RZ ;  /* 0x0000001f03037819 */ /* 0x000fc800000006ff */
[----:B------:R-:W0:Y:S02]  /*12f10*/  SYNCS.PHASECHK.TRANS64.TRYWAIT P2, [R0+URZ+0x38870], R3 ;  /* 0x03887003000075a7 */ /* 0x000e24000804017f */
[----:B0-----:R-:W-:Y:S05]  /*12f20*/  @!P2 BRA `(.L_x_319) ;  /* 0x000000580044a947 */ /* 0x001fea0003800000 */
.L_x_456:
[----:B------:R-:W-:Y:S05]  /*12f30*/  BSYNC B0 ;  /* 0x0000000000007941 */ /* 0x000fea0003800000 */
.L_x_318:
[----:B------:R-:W-:-:S05]  /*12f40*/  IMAD.U32 R2, RZ, RZ, UR44 ;  /* 0x0000002cff027e24 */ /* 0x000fca000f8e00ff */
[----:B------:R-:W-:-:S13]  /*12f50*/  ISETP.NE.AND P2, PT, R2, 0x3, PT ;  /* 0x000000030200780c */ /* 0x000fda0003f45270 */
[----:B------:R-:W-:Y:S05]  /*12f60*/  @!P2 BRA `(.L_x_320) ;  /* 0x000000000004a947 */ /* 0x000fea0003800000 */
[----:B------:R-:W-:Y:S01]  /*12f70*/  BPT.TRAP 0x1 ;  /* 0x000000040000795c */ /* 0x000fe20000300000 */
.L_x_320:
[----:B0-----:R-:W-:Y:S01]  /*12f80*/  SHF.L.U32 R3, R10, 0x1f, RZ ;  /* 0x0000001f0a037819 */ /* 0x001fe200000006ff */
[----:B------:R-:W-:-:S03]  /*12f90*/  IMAD.SHL.U32 R17, R9, 0x8000, RZ ;  /* 0x0000800009117824 */ /* 0x000fc600078e00ff */
[----:B------:R-:W0:Y:S02]  /*12fa0*/  SYNCS.PHASECHK.TRANS64.TRYWAIT P2, [R0+URZ+0x38860], R3 ;  /* 0x03886003000075a7 */ /* 0x000e24000804017f */
[----:B0-----:R-:W-:Y:S05]  /*12fb0*/  @!P2 BRA `(.L_x_321) ;  /* 0x000000580034a947 */ /* 0x001fea0003800000 */
.L_x_457:
[----:B------:R-:W0:Y:S04]  /*12fc0*/  LDL R2, [R1+0x20] ;  /* 0x0000200001027983 */ /* 0x000e280000100800 */
[----:B------:R-:W2:Y:S01]  /*12fd0*/  LDL R18, [R1+0x1c] ;  /* 0x00001c0001127983 */ /* 0x000ea20000100800 */
[----:B------:R-:W-:Y:S05]  /*12fe0*/  WARPSYNC.ALL ;  /* 0x0000000000007948 */ /* 0x000fea0003800000 */
[----:B0-----:R-:W-:-:S05]  /*12ff0*/  LOP3.LUT R3, R17, R2, RZ, 0xfc, !PT ;  /* 0x0000000211037212 */ /* 0x001fca00078efcff */
[----:B------:R-:W-:-:S04]  /*13000*/  IMAD.IADD R3, R16, 0x1, R3 ;  /* 0x0000000110037824 */ /* 0x000fc800078e0203 */
[----:B------:R-:W-:Y:S01]  /*13010*/  IMAD.IADD R2, R36, 0x1, R3 ;  /* 0x0000000124027824 */ /* 0x000fe200078e0203 */
[----:B------:R-:W0:Y:S04]  /*13020*/  LDSM.16.MT88.4 R4, [R3+0x10400] ;  /* 0x010400000304783b */ /* 0x000e280000004200 */
[----:B------:R-:W1:Y:S01]  /*13030*/  LDSM.16.MT88.4 R8, [R2+0x10400] ;  /* 0x010400000208783b */ /* 0x000e620000004200 */
[C-C-:B0-----:R-:W-:Y:S02]  /*13040*/  PRMT R12, R4.reuse, 0x6420, R5.reuse ;  /* 0x00006420040c7816 */ /* 0x141fe40000000005 */
[----:B------:R-:W-:Y:S02]  /*13050*/  PRMT R13, R4, 0x7531, R5 ;  /* 0x00007531040d7816 */ /* 0x000fe40000000005 */
[----:B------:R-:W-:-:S02]  /*13060*/  PRMT R14, R6, 0x6420, R7 ;  /* 0x00006420060e7816 */ /* 0x000fc40000000007 */
[----:B------:R-:W-:Y:S02]  /*13070*/  PRMT R15, R6, 0x7531, R7 ;  /* 0x00007531060f7816 */ /* 0x000fe40000000007 */
[----:B--2---:R-:W-:Y:S01]  /*13080*/  IADD3 R4, R16, R17, R18 ;  /* 0x0000001110047210 */ /* 0x004fe20007ffe012 */
[----:B------:R-:W-:Y:S01]  /*13090*/  IMAD.U32 R18, RZ, RZ, UR44 ;  /* 0x0000002cff127e24 */ /* 0x000fe2000f8e00ff */
[C-C-:B-1----:R-:W-:Y:S02]  /*130a0*/  PRMT R20, R8.reuse, 0x6420, R9.reuse ;  /* 0x0000642008147816 */ /* 0x142fe40000000009 */
[----:B------:R-:W-:Y:S01]  /*130b0*/  PRMT R21, R8, 0x7531, R9 ;  /* 0x0000753108157816 */ /* 0x000fe20000000009 */
[----:B------:R-:W-:Y:S01]  /*130c0*/  STSM.16.M88.4 [R4+0x400], R12 ;  /* 0x0004000c04007844 */ /* 0x000fe20000000200 */
[C-C-:B------:R-:W-:Y:S02]  /*130d0*/  PRMT R22, R10.reuse, 0x6420, R11.reuse ;  /* 0x000064200a167816 */ /* 0x140fe4000000000b */
[----:B------:R-:W-:-:S02]  /*130e0*/  PRMT R23, R10, 0x7531, R11 ;  /* 0x000075310a177816 */ /* 0x000fc4000000000b */
[----:B------:R-:W-:Y:S02]  /*130f0*/  IADD3 R5, R35, 0x400, R4 ;  /* 0x0000040023057810 */ /* 0x000fe40007ffe004 */
[----:B------:R-:W-:Y:S01]  /*13100*/  ISETP.NE.AND P2, PT, R18, 0x3, PT ;  /* 0x000000031200780c */ /* 0x000fe20003f45270 */
[----:B------:R-:W-:Y:S04]  /*13110*/  STSM.16.M88.4 [R4+0x2400], R20 ;  /* 0x0024001404007844 */ /* 0x000fe80000000200 */
[----:B------:R-:W0:Y:S02]  /*13120*/  LDSM.16.MT88.4 R12, [R3+0x14400] ;  /* 0x01440000030c783b */ /* 0x000e240000004200 */
[C-C-:B0-----:R-:W-:Y:S02]  /*13130*/  PRMT R8, R12.reuse, 0x6420, R13.reuse ;  /* 0x000064200c087816 */ /* 0x141fe4000000000d */
[----:B------:R-:W-:-:S02]  /*13140*/  PRMT R9, R12, 0x7531, R13 ;  /* 0x000075310c097816 */ /* 0x000fc4000000000d */
[C-C-:B------:R-:W-:Y:S02]  /*13150*/  PRMT R10, R14.reuse, 0x6420, R15.reuse ;  /* 0x000064200e0a7816 */ /* 0x140fe4000000000f */
[----:B------:R-:W-:Y:S02]  /*13160*/  PRMT R11, R14, 0x7531, R15 ;  /* 0x000075310e0b7816 */ /* 0x000fe4000000000f */
[----:B------:R-:W0:Y:S04]  /*13170*/  LDSM.16.MT88.4 R12, [R2+0x14400] ;  /* 0x01440000020c783b */ /* 0x000e280000004200 */
[----:B------:R-:W-:Y:S01]  /*13180*/  STSM.16.M88.4 [R4+0x4400], R8 ;  /* 0x0044000804007844 */ /* 0x000fe20000000200 */
[C-C-:B0-----:R-:W-:Y:S02]  /*13190*/  PRMT R24, R12.reuse, 0x6420, R13.reuse ;  /* 0x000064200c187816 */ /* 0x141fe4000000000d */
[----:B------:R-:W-:-:S02]  /*131a0*/  PRMT R25, R12, 0x7531, R13 ;  /* 0x000075310c197816 */ /* 0x000fc4000000000d */
[C-C-:B------:R-:W-:Y:S02]  /*131b0*/  PRMT R26, R14.reuse, 0x6420, R15.reuse ;  /* 0x000064200e1a7816 */ /* 0x140fe4000000000f */
[----:B------:R-:W-:-:S05]  /*131c0*/  PRMT R27, R14, 0x7531, R15 ;  /* 0x000075310e1b7816 */ /* 0x000fca000000000f */
[----:B------:R0:W-:Y:S04]  /*131d0*/  STSM.16.M88.4 [R4+0x6400], R24 ;  /* 0x0064001804007844 */ /* 0x0001e80000000200 */
[----:B------:R-:W1:Y:S01]  /*131e0*/  LDSM.16.MT88.4 R12, [R3+0x11400] ;  /* 0x01140000030c783b */ /* 0x000e620000004200 */
[----:B0-----:R-:W-:-:S05]  /*131f0*/  IADD3 R4, R36, 0x400, R4 ;  /* 0x0000040024047810 */ /* 0x001fca0007ffe004 */
[----:B------:R-:W-:Y:S01]  /*13200*/  IMAD.IADD R17, R35, 0x1, R4 ;  /* 0x0000000123117824 */ /* 0x000fe200078e0204 */
[C-C-:B-1----:R-:W-:Y:S02]  /*13210*/  PRMT R8, R12.reuse, 0x6420, R13.reuse ;  /* 0x000064200c087816 */ /* 0x142fe4000000000d */
[----:B------:R-:W-:Y:S02]  /*13220*/  PRMT R9, R12, 0x7531, R13 ;  /* 0x000075310c097816 */ /* 0x000fe4000000000d */
[C-C-:B------:R-:W-:Y:S02]  /*13230*/  PRMT R10, R14.reuse, 0x6420, R15.reuse ;  /* 0x000064200e0a7816 */ /* 0x140fe4000000000f */
[----:B------:R-:W-:Y:S02]  /*13240*/  PRMT R11, R14, 0x7531, R15 ;  /* 0x000075310e0b7816 */ /* 0x000fe4000000000f */
[----:B------:R-:W0:Y:S04]  /*13250*/  LDSM.16.MT88.4 R12, [R2+0x11400] ;  /* 0x01140000020c783b */ /* 0x000e280000004200 */
[----:B------:R-:W-:Y:S01]  /*13260*/  STSM.16.M88.4 [R5], R8 ;  /* 0x0000000805007844 */ /* 0x000fe20000000200 */
[----:B0-----:R-:W-:-:S02]  /*13270*/  PRMT R20, R12, 0x6420, R13 ;  /* 0x000064200c147816 */ /* 0x001fc4000000000d */
[----:B------:R-:W-:Y:S02]  /*13280*/  PRMT R21, R12, 0x7531, R13 ;  /* 0x000075310c157816 */ /* 0x000fe4000000000d */
[C-C-:B------:R-:W-:Y:S02]  /*13290*/  PRMT R22, R14.reuse, 0x6420, R15.reuse ;  /* 0x000064200e167816 */ /* 0x140fe4000000000f */
[----:B------:R-:W-:-:S05]  /*132a0*/  PRMT R23, R14, 0x7531, R15 ;  /* 0x000075310e177816 */ /* 0x000fca000000000f */
[----:B------:R-:W-:Y:S04]  /*132b0*/  STSM.16.M88.4 [R5+0x2000], R20 ;  /* 0x0020001405007844 */ /* 0x000fe80000000200 */
[----:B------:R-:W0:Y:S02]  /*132c0*/  LDSM.16.MT88.4 R12, [R3+0x15400] ;  /* 0x01540000030c783b */ /* 0x000e240000004200 */
[C-C-:B0-----:R-:W-:Y:S02]  /*132d0*/  PRMT R8, R12.reuse, 0x6420, R13.reuse ;  /* 0x000064200c087816 */ /* 0x141fe4000000000d */
[----:B------:R-:W-:Y:S02]  /*132e0*/  PRMT R9, R12, 0x7531, R13 ;  /* 0x000075310c097816 */ /* 0x000fe4000000000d */
[----:B------:R-:W-:-:S02]  /*132f0*/  PRMT R10, R14, 0x6420, R15 ;  /* 0x000064200e0a7816 */ /* 0x000fc4000000000f */
[----:B------:R-:W-:Y:S02]  /*13300*/  PRMT R11, R14, 0x7531, R15 ;  /* 0x000075310e0b7816 */ /* 0x000fe4000000000f */
[----:B------:R-:W0:Y:S04]  /*13310*/  LDSM.16.MT88.4 R12, [R2+0x15400] ;  /* 0x01540000020c783b */ /* 0x000e280000004200 */
[----:B------:R-:W-:Y:S01]  /*13320*/  STSM.16.M88.4 [R5+0x4000], R8 ;  /* 0x0040000805007844 */ /* 0x000fe20000000200 */
[C-C-:B0-----:R-:W-:Y:S02]  /*13330*/  PRMT R24, R12.reuse, 0x6420, R13.reuse ;  /* 0x000064200c187816 */ /* 0x141fe4000000000d */
[----:B------:R-:W-:Y:S02]  /*13340*/  PRMT R25, R12, 0x7531, R13 ;  /* 0x000075310c197816 */ /* 0x000fe4000000000d */
[----:B------:R-:W-:-:S02]  /*13350*/  PRMT R26, R14, 0x6420, R15 ;  /* 0x000064200e1a7816 */ /* 0x000fc4000000000f */
        /* <DEDUP_REMOVED lines=8> */
[----:B------:R-:W-:Y:S01]  /*133e0*/  STSM.16.M88.4 [R4], R12 ;  /* 0x0000000c04007844 */ /* 0x000fe20000000200 */
        /* <DEDUP_REMOVED lines=11> */
[----:B------:R0:W-:Y:S02]  /*134a0*/  STSM.16.M88.4 [R4+0x4000], R8 ;  /* 0x0040000804007844 */ /* 0x0001e40000000200 */
[C-C-:B0-----:R-:W-:Y:S02]  /*134b0*/  PRMT R8, R12.reuse, 0x6420, R13.reuse ;  /* 0x000064200c087816 */ /* 0x141fe4000000000d */
[----:B------:R-:W-:-:S02]  /*134c0*/  PRMT R9, R12, 0x7531, R13 ;  /* 0x000075310c097816 */ /* 0x000fc4000000000d */
[C-C-:B------:R-:W-:Y:S02]  /*134d0*/  PRMT R10, R14.reuse, 0x6420, R15.reuse ;  /* 0x000064200e0a7816 */ /* 0x140fe4000000000f */
[----:B------:R-:W-:-:S05]  /*134e0*/  PRMT R11, R14, 0x7531, R15 ;  /* 0x000075310e0b7816 */ /* 0x000fca000000000f */
[----:B------:R-:W-:Y:S04]  /*134f0*/  STSM.16.M88.4 [R4+0x6000], R8 ;  /* 0x0060000804007844 */ /* 0x000fe80000000200 */
[----:B------:R-:W0:Y:S04]  /*13500*/  LDSM.16.MT88.4 R20, [R3+0x13400] ;  /* 0x013400000314783b */ /* 0x000e280000004200 */
[----:B------:R-:W1:Y:S01]  /*13510*/  LDSM.16.MT88.4 R8, [R2+0x13400] ;  /* 0x013400000208783b */ /* 0x000e620000004200 */
[C-C-:B0-----:R-:W-:Y:S02]  /*13520*/  PRMT R12, R20.reuse, 0x6420, R21.reuse ;  /* 0x00006420140c7816 */ /* 0x141fe40000000015 */
[----:B------:R-:W-:-:S02]  /*13530*/  PRMT R13, R20, 0x7531, R21 ;  /* 0x00007531140d7816 */ /* 0x000fc40000000015 */
[C-C-:B------:R-:W-:Y:S02]  /*13540*/  PRMT R14, R22.reuse, 0x6420, R23.reuse ;  /* 0x00006420160e7816 */ /* 0x140fe40000000017 */
[----:B------:R-:W-:Y:S02]  /*13550*/  PRMT R15, R22, 0x7531, R23 ;  /* 0x00007531160f7816 */ /* 0x000fe40000000017 */
[C-C-:B-1----:R-:W-:Y:S02]  /*13560*/  PRMT R4, R8.reuse, 0x6420, R9.reuse ;  /* 0x0000642008047816 */ /* 0x142fe40000000009 */
[----:B------:R-:W-:Y:S01]  /*13570*/  PRMT R5, R8, 0x7531, R9 ;  /* 0x0000753108057816 */ /* 0x000fe20000000009 */
[----:B------:R-:W-:Y:S01]  /*13580*/  STSM.16.M88.4 [R17], R12 ;  /* 0x0000000c11007844 */ /* 0x000fe20000000200 */
        /* <DEDUP_REMOVED lines=23> */
.L_x_322:
[----:B-1----:R1:W-:Y:S01]  /*13700*/  SYNCS.ARRIVE.TRANS64.A1T0 RZ, [R0+URZ+0x38850], RZ ;  /* 0x038850ff00ff79a7 */ /* 0x0023e2000810003f */
[----:B------:R-:W-:Y:S06]  /*13710*/  BAR.SYNC.DEFER_BLOCKING 0x2, 0x80 ;  /* 0x0082000000007b1d */ /* 0x000fec0000010000 */
[----:B------:R-:W-:Y:S05]  /*13720*/  @!P0 BRA `(.L_x_323) ;  /* 0x0000000000048947 */ /* 0x000fea0003800000 */
[----:B------:R-:W-:Y:S01]  /*13730*/  BPT.TRAP 0x1 ;  /* 0x000000040000795c */ /* 0x000fe20000300000 */
.L_x_323:
[----:B------:R-:W2:Y:S01]  /*13740*/  LDL R2, [R1+0x14] ;  /* 0x0000140001027983 */ /* 0x000ea20000100800 */
[----:B-1----:R-:W-:Y:S02]  /*13750*/  VIADD R0, R0, 0x38880 ;  /* 0x0003888000007836 */ /* 0x002fe40000000000 */
[----:B0-----:R-:W-:Y:S02]  /*13760*/  IMAD.MOV.U32 R10, RZ, RZ, R33 ;  /* 0x000000ffff0a7224 */ /* 0x001fe400078e0021 */
[----:B------:R-:W-:Y:S01]  /*13770*/  IMAD.MOV.U32 R9, RZ, RZ, R29 ;  /* 0x000000ffff097224 */ /* 0x000fe200078e001d */
[----:B--2---:R-:W-:-:S04]  /*13780*/  PRMT R0, R2, 0x654, R0 ;  /* 0x0000065402007816 */ /* 0x004fc80000000000 */
[----:B------:R1:W-:Y:S01]  /*13790*/  SYNCS.ARRIVE.TRANS64.RED.A1T0 RZ, [R0+URZ], RZ ;  /* 0x000000ff00ff79a7 */ /* 0x0003e2000810043f */
[----:B------:R-:W-:Y:S05]  /*137a0*/  @P1 BRA `(.L_x_324) ;  /* 0xffffffe800181947 */ /* 0x000fea000383ffff */
.L_x_304:
[----:B-1----:R-:W1:Y:S01]  /*137b0*/  S2R R0, SR_TID.X ;  /* 0x0000000000007919 */ /* 0x002e620000002100 */
[----:B------:R-:W-:Y:S01]  /*137c0*/  BSSY B0, `(.L_x_325) ;  /* 0x0000013000007945 */ /* 0x000fe20003800000 */
[----:B-1----:R-:W-:Y:S01]  /*137d0*/  LOP3.LUT R2, R0, 0x7f, RZ, 0xc0, !PT ;  /* 0x0000007f00027812 */ /* 0x002fe200078ec0ff */
[----:B------:R-:W-:-:S03]  /*137e0*/  IMAD.U32 R0, RZ, RZ, UR45 ;  /* 0x0000002dff007e24 */ /* 0x000fc6000f8e00ff */
[----:B------:R-:W-:Y:S02]  /*137f0*/  ISETP.NE.AND P1, PT, R2, RZ, PT ;  /* 0x000000ff0200720c */ /* 0x000fe40003f25270 */
[----:B------:R-:W-:-:S11]  /*13800*/  ISETP.NE.AND P0, PT, R0, 0x3, PT ;  /* 0x000000030000780c */ /* 0x000fd60003f05270 */
[----:B------:R-:W-:Y:S05]  /*13810*/  @P1 BRA `(.L_x_326) ;  /* 0x0000000000341947 */ /* 0x000fea0003800000 */
[----:B------:R-:W1:Y:S01]  /*13820*/  S2R R5, SR_LANEID ;  /* 0x0000000000057919 */ /* 0x000e620000000000 */
[----:B------:R-:W-:Y:S01]  /*13830*/  VOTEU.ANY UR4, UPT, PT ;  /* 0x0000000000047886 */ /* 0x000fe200038e0100 */
[----:B0-----:R-:W0:Y:S01]  /*13840*/  LDC.64 R2, c[0x0][0xc60] ;  /* 0x00031800ff027b82 */ /* 0x001e220000000a00 */
[----:B------:R-:W1:Y:S02]  /*13850*/  FLO.U32 R0, UR4 ;  /* 0x0000000400007d00 */ /* 0x000e6400080e0000 */
[----:B-1----:R-:W-:-:S06]  /*13860*/  ISETP.EQ.U32.AND P1, PT, R0, R5, PT ;  /* 0x000000050000720c */ /* 0x002fcc0003f22070 */
[----:B------:R-:W0:Y:S07]  /*13870*/  POPC R5, UR4 ;  /* 0x0000000400057d09 */ /* 0x000e2e0008000000 */
[----:B0-----:R-:W3:Y:S01]  /*13880*/  @P1 ATOMG.E.ADD.STRONG.GPU PT, R3, desc[UR52][R2.64], R5 ;  /* 0x00000005020319a8 */ /* 0x001ee200081ee1f4 */
[----:B------:R-:W0:Y:S02]  /*13890*/  S2R R4, SR_LTMASK ;  /* 0x0000000000047919 */ /* 0x000e240000003900 */
[----:B0-----:R-:W-:-:S04]  /*138a0*/  LOP3.LUT R4, R4, UR4, RZ, 0xc0, !PT ;  /* 0x0000000404047c12 */ /* 0x001fc8000f8ec0ff */
[----:B------:R-:W0:Y:S01]  /*138b0*/  POPC R7, R4 ;  /* 0x0000000400077309 */ /* 0x000e220000000000 */
[----:B---3--:R-:W0:Y:S02]  /*138c0*/  SHFL.IDX PT, R0, R3, R0, 0x1f ;  /* 0x00001f0003007589 */ /* 0x008e2400000e0000 */
[----:B0-----:R-:W-:-:S05]  /*138d0*/  IADD3 R0, R0, UR46, R7 ;  /* 0x0000002e00007c10 */ /* 0x001fca000fffe007 */
[----:B------:R1:W-:Y:S02]  /*138e0*/  STL [R1], R0 ;  /* 0x0000000001007387 */ /* 0x0003e40000100800 */
.L_x_326:
[----:B------:R-:W-:Y:S05]  /*138f0*/  BSYNC B0 ;  /* 0x0000000000007941 */ /* 0x000fea0003800000 */
.L_x_325:
[----:B------:R-:W-:Y:S05]  /*13900*/  @!P0 BRA `(.L_x_327) ;  /* 0x0000000000048947 */ /* 0x000fea0003800000 */
[----:B------:R-:W-:Y:S01]  /*13910*/  BPT.TRAP 0x1 ;  /* 0x000000040000795c */ /* 0x000fe20000300000 */
.L_x_327:
[----:B0-----:R-:W-:Y:S01]  /*13920*/  LOP3.LUT R3, R33, 0x1, RZ, 0x3c, !PT ;  /* 0x0000000121037812 */ /* 0x001fe200078e3cff */
[----:B------:R-:W-:Y:S01]  /*13930*/  IMAD R18, R29, 0x8, R16 ;  /* 0x000000081d127824 */ /* 0x000fe200078e0210 */
[----:B------:R-:W-:Y:S02]  /*13940*/  BSSY B0, `(.L_x_328) ;  /* 0x0000004000007945 */ /* 0x000fe40003800000 */
[----:B------:R-:W-:-:S04]  /*13950*/  SHF.L.U32 R3, R3, 0x1f, RZ ;  /* 0x0000001f03037819 */ /* 0x000fc800000006ff */
[----:B------:R-:W0:Y:S02]  /*13960*/  SYNCS.PHASECHK.TRANS64.TRYWAIT P1, [R18+URZ+0x38870], R3 ;  /* 0x03887003120075a7 */ /* 0x000e24000802017f */
[----:B0-----:R-:W-:Y:S05]  /*13970*/  @!P1 BRA `(.L_x_329) ;  /* 0x0000004c00d89947 */ /* 0x001fea0003800000 */
.L_x_458:
[----:B------:R-:W-:Y:S05]  /*13980*/  BSYNC B0 ;  /* 0x0000000000007941 */ /* 0x000fea0003800000 */
.L_x_328:
[----:B-1----:R-:W-:-:S05]  /*13990*/  IMAD.U32 R0, RZ, RZ, UR44 ;  /* 0x0000002cff007e24 */ /* 0x002fca000f8e00ff */
[----:B------:R-:W-:-:S13]  /*139a0*/  ISETP.NE.AND P1, PT, R0, 0x3, PT ;  /* 0x000000030000780c */ /* 0x000fda0003f25270 */
[----:B------:R-:W-:Y:S05]  /*139b0*/  @!P1 BRA `(.L_x_330) ;  /* 0x0000000000049947 */ /* 0x000fea0003800000 */
[----:B------:R-:W-:Y:S01]  /*139c0*/  BPT.TRAP 0x1 ;  /* 0x000000040000795c */ /* 0x000fe20000300000 */
.L_x_330:
[----:B0-----:R-:W-:-:S04]  /*139d0*/  SHF.L.U32 R3, R33, 0x1f, RZ ;  /* 0x0000001f21037819 */ /* 0x001fc800000006ff */
[----:B------:R-:W0:Y:S02]  /*139e0*/  SYNCS.PHASECHK.TRANS64.TRYWAIT P1, [R18+URZ+0x38860], R3 ;  /* 0x03886003120075a7 */ /* 0x000e24000802017f */
[----:B0-----:R-:W-:Y:S05]  /*139f0*/  @!P1 BRA `(.L_x_331) ;  /* 0x0000004c00cc9947 */ /* 0x001fea0003800000 */
.L_x_459:
[----:B------:R-:W3:Y:S04]  /*13a00*/  LDL R0, [R1+0x20] ;  /* 0x0000200001007983 */ /* 0x000ee80000100800 */
[----:B------:R-:W4:Y:S01]  /*13a10*/  LDL R17, [R1+0x1c] ;  /* 0x00001c0001117983 */ /* 0x000f220000100800 */
[----:B0-----:R-:W-:Y:S01]  /*13a20*/  IMAD.SHL.U32 R3, R29, 0x8000, RZ ;  /* 0x000080001d037824 */ /* 0x001fe200078e00ff */
[----:B------:R-:W-:Y:S05]  /*13a30*/  WARPSYNC.ALL ;  /* 0x0000000000007948 */ /* 0x000fea0003800000 */
[----:B------:R-:W-:-:S05]  /*13a40*/  IMAD.U32 R19, RZ, RZ, UR44 ;  /* 0x0000002cff137e24 */ /* 0x000fca000f8e00ff */
[----:B------:R-:W-:Y:S02]  /*13a50*/  ISETP.NE.AND P1, PT, R19, 0x3, PT ;  /* 0x000000031300780c */ /* 0x000fe40003f25270 */
[----:B---3--:R-:W-:Y:S02]  /*13a60*/  LOP3.LUT R5, R3, R0, RZ, 0xfc, !PT ;  /* 0x0000000003057212 */ /* 0x008fe400078efcff */
[----:B----4-:R-:W-:-:S03]  /*13a70*/  IADD3 R3, R16, R3, R17 ;  /* 0x0000000310037210 */ /* 0x010fc60007ffe011 */
[----:B------:R-:W-:Y:S01]  /*13a80*/  IMAD.IADD R0, R16, 0x1, R5 ;  /* 0x0000000110007824 */ /* 0x000fe200078e0205 */
[----:B------:R-:W-:-:S03]  /*13a90*/  IADD3 R17, R35, 0x400, R3 ;  /* 0x0000040023117810 */ /* 0x000fc60007ffe003 */
[----:B------:R-:W-:Y:S01]  /*13aa0*/  IMAD.IADD R2, R36, 0x1, R0 ;  /* 0x0000000124027824 */ /* 0x000fe200078e0200 */
[----:B------:R-:W0:Y:S04]  /*13ab0*/  LDSM.16.MT88.4 R8, [R0+0x10400] ;  /* 0x010400000008783b */ /* 0x000e280000004200 */
[----:B------:R-:W1:Y:S01]  /*13ac0*/  LDSM.16.MT88.4 R4, [R2+0x10400] ;  /* 0x010400000204783b */ /* 0x000e620000004200 */
[C-C-:B0-----:R-:W-:Y:S02]  /*13ad0*/  PRMT R12, R8.reuse, 0x6420, R9.reuse ;  /* 0x00006420080c7816 */ /* 0x141fe40000000009 */
[----:B------:R-:W-:Y:S02]  /*13ae0*/  PRMT R13, R8, 0x7531, R9 ;  /* 0x00007531080d7816 */ /* 0x000fe40000000009 */
[----:B--2---:R-:W-:-:S02]  /*13af0*/  PRMT R14, R10, 0x6420, R11 ;  /* 0x000064200a0e7816 */ /* 0x004fc4000000000b */
[----:B------:R-:W-:Y:S02]  /*13b00*/  PRMT R15, R10, 0x7531, R11 ;  /* 0x000075310a0f7816 */ /* 0x000fe4000000000b */
[C-C-:B-1----:R-:W-:Y:S02]  /*13b10*/  PRMT R20, R4.reuse, 0x6420, R5.reuse ;  /* 0x0000642004147816 */ /* 0x142fe40000000005 */
[----:B------:R-:W-:Y:S01]  /*13b20*/  PRMT R21, R4, 0x7531, R5 ;  /* 0x0000753104157816 */ /* 0x000fe20000000005 */
[----:B------:R-:W-:Y:S01]  /*13b30*/  STSM.16.M88.4 [R3+0x400], R12 ;  /* 0x0004000c03007844 */ /* 0x000fe20000000200 */
        /* <DEDUP_REMOVED lines=11> */
[----:B------:R-:W-:Y:S01]  /*13bf0*/  STSM.16.M88.4 [R3+0x4400], R12 ;  /* 0x0044000c03007844 */ /* 0x000fe20000000200 */
[C-C-:B------:R-:W-:Y:S02]  /*13c00*/  PRMT R26, R6.reuse, 0x6420, R7.reuse ;  /* 0x00006420061a7816 */ /* 0x140fe40000000007 */
[----:B------:R-:W-:-:S05]  /*13c10*/  PRMT R27, R6, 0x7531, R7 ;  /* 0x00007531061b7816 */ /* 0x000fca0000000007 */
[----:B------:R0:W-:Y:S04]  /*13c20*/  STSM.16.M88.4 [R3+0x6400], R24 ;  /* 0x0064001803007844 */ /* 0x0001e80000000200 */
[----:B------:R-:W1:Y:S04]  /*13c30*/  LDSM.16.MT88.4 R8, [R0+0x11400] ;  /* 0x011400000008783b */ /* 0x000e680000004200 */
[----:B------:R-:W2:Y:S01]  /*13c40*/  LDSM.16.MT88.4 R4, [R2+0x11400] ;  /* 0x011400000204783b */ /* 0x000ea20000004200 */
[----:B0-----:R-:W-:Y:S02]  /*13c50*/  IADD3 R3, R36, 0x400, R3 ;  /* 0x0000040024037810 */ /* 0x001fe40007ffe003 */
[----:B-1----:R-:W-:-:S02]  /*13c60*/  PRMT R12, R8, 0x6420, R9 ;  /* 0x00006420080c7816 */ /* 0x002fc40000000009 */
[----:B------:R-:W-:Y:S02]  /*13c70*/  PRMT R13, R8, 0x7531, R9 ;  /* 0x00007531080d7816 */ /* 0x000fe40000000009 */
[C-C-:B------:R-:W-:Y:S02]  /*13c80*/  PRMT R14, R10.reuse, 0x6420, R11.reuse ;  /* 0x000064200a0e7816 */ /* 0x140fe4000000000b */
[----:B------:R-:W-:Y:S02]  /*13c90*/  PRMT R15, R10, 0x7531, R11 ;  /* 0x000075310a0f7816 */ /* 0x000fe4000000000b */
[C-C-:B--2---:R-:W-:Y:S02]  /*13ca0*/  PRMT R20, R4.reuse, 0x6420, R5.reuse ;  /* 0x0000642004147816 */ /* 0x144fe40000000005 */
[----:B------:R-:W-:Y:S01]  /*13cb0*/  PRMT R21, R4, 0x7531, R5 ;  /* 0x0000753104157816 */ /* 0x000fe20000000005 */
[----:B------:R-:W-:Y:S01]  /*13cc0*/  STSM.16.M88.4 [R17], R12 ;  /* 0x0000000c11007844 */ /* 0x000fe20000000200 */
[----:B------:R-:W-:-:S02]  /*13cd0*/  PRMT R22, R6, 0x6420, R7 ;  /* 0x0000642006167816 */ /* 0x000fc40000000007 */
        /* <DEDUP_REMOVED lines=40> */
[----:B0-----:R-:W-:Y:S01]  /*13f60*/  IMAD.IADD R3, R35, 0x1, R3 ;  /* 0x0000000123037824 */ /* 0x001fe200078e0203 */
        /* <DEDUP_REMOVED lines=18> */
[----:B------:R0:W-:Y:S01]  /*14090*/  STSM.16.M88.4 [R3+0x4000], R12 ;  /* 0x0040000c03007844 */ /* 0x0001e20000000200 */
        /* <DEDUP_REMOVED lines=11> */
.L_x_332:
[----:B-1----:R1:W-:Y:S01]  /*14150*/  SYNCS.ARRIVE.TRANS64.A1T0 RZ, [R18+URZ+0x38850], RZ ;  /* 0x038850ff12ff79a7 */ /* 0x0023e2000810003f */
[----:B------:R-:W-:Y:S06]  /*14160*/  BAR.SYNC.DEFER_BLOCKING 0x2, 0x80 ;  /* 0x0082000000007b1d */ /* 0x000fec0000010000 */
[----:B------:R-:W-:Y:S05]  /*14170*/  @!P0 BRA `(.L_x_333) ;  /* 0x0000000000048947 */ /* 0x000fea0003800000 */
[----:B------:R-:W-:Y:S01]  /*14180*/  BPT.TRAP 0x1 ;  /* 0x000000040000795c */ /* 0x000fe20000300000 */
.L_x_333:
[----:B------:R-:W2:Y:S01]  /*14190*/  LDL R0, [R1+0x14] ;  /* 0x0000140001007983 */ /* 0x000ea20000100800 */
[----:B-1----:R-:W-:Y:S02]  /*141a0*/  VIADD R18, R18, 0x38880 ;  /* 0x0003888012127836 */ /* 0x002fe40000000000 */
[----:B------:R-:W-:-:S05]  /*141b0*/  VIADD R29, R29, 0x1 ;  /* 0x000000011d1d7836 */ /* 0x000fca0000000000 */
[----:B------:R-:W-:-:S04]  /*141c0*/  ISETP.NE.AND P0, PT, R29, 0x2, PT ;  /* 0x000000021d00780c */ /* 0x000fc80003f05270 */
[----:B------:R-:W-:Y:S02]  /*141d0*/  SEL R29, R29, RZ, P0 ;  /* 0x000000ff1d1d7207 */ /* 0x000fe40000000000 */
[----:B--2---:R-:W-:Y:S02]  /*141e0*/  PRMT R18, R0, 0x654, R18 ;  /* 0x0000065400127816 */ /* 0x004fe40000000012 */
[----:B------:R-:W-:Y:S02]  /*141f0*/  SEL R0, RZ, 0x1, P0 ;  /* 0x00000001ff007807 */ /* 0x000fe40000000000 */
[----:B------:R1:W-:Y:S02]  /*14200*/  SYNCS.ARRIVE.TRANS64.RED.A1T0 RZ, [R18+URZ], RZ ;  /* 0x000000ff12ff79a7 */ /* 0x0003e4000810043f */
[----:B------:R-:W-:-:S07]  /*14210*/  LOP3.LUT R33, R33, R0, RZ, 0x3c, !PT ;  /* 0x0000000021217212 */ /* 0x000fce00078e3cff */
.L_x_274:
[----:B------:R-:W-:Y:S05]  /*14220*/  BSYNC B7 ;  /* 0x0000000000077941 */ /* 0x000fea0003800000 */
.L_x_272:
[----:B------:R-:W-:-:S13]  /*14230*/  LOP3.LUT P0, RZ, R30, 0x100, RZ, 0xc0, !PT ;  /* 0x000001001eff7812 */ /* 0x000fda000780c0ff */
[----:B------:R-:W-:Y:S05]  /*14240*/  @!P0 BRA `(.L_x_334) ;  /* 0x0000000000348947 */ /* 0x000fea0003800000 */
[----:B------:R-:W2:Y:S08]  /*14250*/  S2UR UR4, SR_CgaCtaId ;  /* 0x00000000000479c3 */ /* 0x000eb00000008800 */
[----:B------:R-:W-:Y:S01]  /*14260*/  BAR.SYNC.DEFER_BLOCKING 0x5, 0x180 ;  /* 0x0146000000007b1d */ /* 0x000fe20000010000 */
[----:B------:R-:W-:Y:S01]  /*14270*/  MOV R16, 0x400 ;  /* 0x0000040000107802 */ /* 0x000fe20000000f00 */
[----:B--2---:R-:W-:-:S05]  /*14280*/  IMAD.U32 R0, RZ, RZ, UR4 ;  /* 0x00000004ff007e24 */ /* 0x004fca000f8e00ff */
[----:B------:R-:W-:Y:S01]  /*14290*/  LEA R16, R0, R16, 0x18 ;  /* 0x0000001000107211 */ /* 0x000fe200078ec0ff */
[----:B------:R-:W-:Y:S04]  /*142a0*/  STL [R1+0x14], R0 ;  /* 0x0000140001007387 */ /* 0x000fe80000100800 */
[----:B------:R-:W2:Y:S04]  /*142b0*/  LDS.128 R4, [R16+0x388d0] ;  /* 0x0388d00010047984 */ /* 0x000ea80000000c00 */
[----:B--2---:R3:W-:Y:S01]  /*142c0*/  STL.64 [R1], R4 ;  /* 0x0000000401007387 */ /* 0x0047e20000100a00 */
[----:B------:R-:W-:-:S03]  /*142d0*/  IMAD.MOV.U32 R0, RZ, RZ, R7 ;  /* 0x000000ffff007224 */ /* 0x000fc600078e0007 */
[----:B------:R3:W-:Y:S02]  /*142e0*/  STL [R1+0x8], R6 ;  /* 0x0000080601007387 */ /* 0x0007e40000100800 */
[----:B------:R-:W-:Y:S01]  /*142f0*/  R2UR UR39, R0 ;  /* 0x00000000002772ca */ /* 0x000fe200000e0000 */
[----:B------:R-:W-:Y:S06]  /*14300*/  BAR.ARV 0x4, 0x180 ;  /* 0x0106000000007b1d */ /* 0x000fec0000002000 */
[----:B------:R-:W-:Y:S08]  /*14310*/  BRA `(.L_x_335) ;  /* 0x0000000800e07947 */ /* 0x000ff00003800000 */
.L_x_334:
[----:B--2---:R-:W2:Y:S01]  /*14320*/  LDL.LU R0, [R1] ;  /* 0x0000000001007983 */ /* 0x004ea20000300800 */
[----:B------:R-:W-:Y:S01]  /*14330*/  ULDC UR4, c[0x0][0xc3c] ;  /* 0x00030f0000047ab9 */ /* 0x000fe20000000800 */
[----:B------:R-:W0:Y:S02]  /*14340*/  S2R R2, SR_TID.X ;  /* 0x0000000000027919 */ /* 0x000e240000002100 */
[----:B0-----:R-:W-:-:S04]  /*14350*/  LOP3.LUT R9, R2, 0x1f, RZ, 0xc0, !PT ;  /* 0x0000001f02097812 */ /* 0x001fc800078ec0ff */
[C---:B------:R-:W-:Y:S01]  /*14360*/  ISETP.NE.AND P0, PT, R9.reuse, 0x1f, PT ;  /* 0x0000001f0900780c */ /* 0x040fe20003f05270 */
[----:B------:R-:W-:-:S05]  /*14370*/  VIADD R7, R9, UR39 ;  /* 0x0000002709077c36 */ /* 0x000fca0008000000 */
[----:B------:R-:W-:Y:S01]  /*14380*/  ISETP.GE.OR P1, PT, R7, UR4, !P0 ;  /* 0x0000000407007c0c */ /* 0x000fe2000c726670 */
[----:B------:R-:W-:-:S12]  /*14390*/  ULDC UR4, c[0x0][0xc3c] ;  /* 0x00030f0000047ab9 */ /* 0x000fd80000000800 */
[----:B------:R-:W0:Y:S08]  /*143a0*/  @!P1 LDC.64 R2, c[0x0][0xc80] ;  /* 0x00032000ff029b82 */ /* 0x000e300000000a00 */
[----:B------:R-:W3:Y:S01]  /*143b0*/  @!P1 LDC.64 R4, c[0x0][0xc78] ;  /* 0x00031e00ff049b82 */ /* 0x000ee20000000a00 */
[----:B0-----:R-:W-:-:S04]  /*143c0*/  @!P1 IMAD.WIDE R2, R7, 0x4, R2 ;  /* 0x0000000407029825 */ /* 0x001fc800078e0202 */
[----:B--2---:R-:W-:Y:S02]  /*143d0*/  IMAD.MOV.U32 R10, RZ, RZ, R0 ;  /* 0x000000ffff0a7224 */ /* 0x004fe400078e0000 */
[----:B------:R-:W-:-:S06]  /*143e0*/  IMAD.MOV.U32 R0, RZ, RZ, RZ ;  /* 0x000000ffff007224 */ /* 0x000fcc00078e00ff */
[----:B------:R3:W2:Y:S02]  /*143f0*/  @!P1 LDG.E R0, desc[UR52][R2.64] ;  /* 0x0000003402009981 */ /* 0x0006a4000c1e1900 */
[----:B---3--:R-:W-:-:S04]  /*14400*/  @!P1 IMAD.WIDE R2, R7, 0x4, R4 ;  /* 0x0000000407029825 */ /* 0x008fc800078e0204 */
[----:B------:R-:W-:-:S06]  /*14410*/  IMAD.MOV.U32 R5, RZ, RZ, RZ ;  /* 0x000000ffff057224 */ /* 0x000fcc00078e00ff */
[----:B------:R-:W2:Y:S01]  /*14420*/  @!P1 LDG.E R5, desc[UR52][R2.64] ;  /* 0x0000003402059981 */ /* 0x000ea2000c1e1900 */
[C---:B------:R-:W-:Y:S02]  /*14430*/  ISETP.NE.AND P1, PT, R9.reuse, RZ, PT ;  /* 0x000000ff0900720c */ /* 0x040fe40003f25270 */
[C---:B------:R-:W-:Y:S01]  /*14440*/  ISETP.GE.U32.AND P2, PT, R9.reuse, 0x2, PT ;  /* 0x000000020900780c */ /* 0x040fe20003f46070 */
[----:B------:R-:W-:Y:S01]  /*14450*/  SHFL.IDX PT, R11, R10, 0x1, 0x1f ;  /* 0x00201f000a0b7f89 */ /* 0x000fe200000e0000 */
[C---:B------:R-:W-:Y:S02]  /*14460*/  ISETP.GE.U32.AND P3, PT, R9.reuse, 0x4, PT ;  /* 0x000000040900780c */ /* 0x040fe40003f66070 */
[C---:B------:R-:W-:Y:S02]  /*14470*/  ISETP.GE.U32.AND P4, PT, R9.reuse, 0x8, PT ;  /* 0x000000080900780c */ /* 0x040fe40003f86070 */
[----:B------:R-:W-:Y:S01]  /*14480*/  ISETP.GE.U32.AND P5, PT, R9, 0x10, PT ;  /* 0x000000100900780c */ /* 0x000fe20003fa6070 */
[----:B--2---:R-:W-:-:S05]  /*14490*/  IMAD R4, R5, R0, RZ ;  /* 0x0000000005047224 */ /* 0x004fca00078e02ff */
        /* <DEDUP_REMOVED lines=8> */
[----:B------:R-:W-:Y:S02]  /*14520*/  IMAD.IADD R4, R6, 0x1, R3 ;  /* 0x0000000106047824 */ /* 0x000fe400078e0203 */
[----:B------:R-:W-:Y:S04]  /*14530*/  SHFL.IDX PT, R6, R10, RZ, 0x1f ;  /* 0x00001fff0a067589 */ /* 0x000fe800000e0000 */
[----:B------:R-:W0:Y:S02]  /*14540*/  SHFL.UP PT, R2, R4, 0x8, RZ ;  /* 0x0500000004027989 */ /* 0x000e2400000e00ff */
[----:B0-----:R-:W-:-:S05]  /*14550*/  SEL R3, R2, RZ, P4 ;  /* 0x000000ff02037207 */ /* 0x001fca0002000000 */
[----:B------:R-:W-:-:S05]  /*14560*/  IMAD.IADD R7, R4, 0x1, R3 ;  /* 0x0000000104077824 */ /* 0x000fca00078e0203 */
[----:B------:R-:W0:Y:S02]  /*14570*/  SHFL.UP PT, R2, R7, 0x10, RZ ;  /* 0x0600000007027989 */ /* 0x000e2400000e00ff */
[----:B0-----:R-:W-:-:S05]  /*14580*/  SEL R2, R2, RZ, P5 ;  /* 0x000000ff02027207 */ /* 0x001fca0002800000 */
[----:B------:R-:W-:Y:S02]  /*14590*/  IMAD.IADD R3, R7, 0x1, R2 ;  /* 0x0000000107037824 */ /* 0x000fe400078e0202 */
[----:B------:R-:W0:Y:S01]  /*145a0*/  LDC R2, c[0x0][0xc38] ;  /* 0x00030e00ff027b82 */ /* 0x000e220000000800 */
[----:B------:R-:W-:Y:S02]  /*145b0*/  IMAD.MOV.U32 R7, RZ, RZ, RZ ;  /* 0x000000ffff077224 */ /* 0x000fe400078e00ff */
[----:B------:R-:W0:Y:S02]  /*145c0*/  SHFL.IDX PT, R9, R3, 0x1f, 0x1f ;  /* 0x03e01f0003097f89 */ /* 0x000e2400000e0000 */
[----:B0-----:R-:W-:-:S04]  /*145d0*/  IMAD R4, R9, R2, RZ ;  /* 0x0000000209047224 */ /* 0x001fc800078e02ff */
[----:B------:R-:W-:-:S05]  /*145e0*/  IMAD.IADD R9, R11, 0x1, R4 ;  /* 0x000000010b097824 */ /* 0x000fca00078e0204 */
[----:B------:R-:W-:-:S13]  /*145f0*/  ISETP.GT.AND P6, PT, R9, R6, PT ;  /* 0x000000060900720c */ /* 0x000fda0003fc4270 */
[----:B------:R-:W-:Y:S05]  /*14600*/  @P6 BRA `(.L_x_336) ;  /* 0x0000000000986947 */ /* 0x000fea0003800000 */
.L_x_338:
[----:B------:R-:W-:-:S04]  /*14610*/  UIADD3 UR39, UR39, 0x1f, URZ ;  /* 0x0000001f27277890 */ /* 0x000fc8000fffe03f */
[----:B------:R-:W-:-:S06]  /*14620*/  UISETP.GE.AND UP0, UPT, UR39, UR4, UPT ;  /* 0x000000042700728c */ /* 0x000fcc000bf06270 */
[----:B------:R-:W-:-:S13]  /*14630*/  PLOP3.LUT P6, PT, PT, PT, UP0, 0x40, 0x0 ;  /* 0x000000000000781c */ /* 0x000fda0003fce808 */
[----:B------:R-:W-:Y:S05]  /*14640*/  @!P6 BRA `(.L_x_337) ;  /* 0x0000000400b8e947 */ /* 0x000fea0003800000 */
[----:B------:R-:W0:Y:S02]  /*14650*/  S2R R0, SR_TID.X ;  /* 0x0000000000007919 */ /* 0x000e240000002100 */
[----:B0-----:R-:W-:-:S05]  /*14660*/  LOP3.LUT R0, R0, 0x1f, RZ, 0xc0, !PT ;  /* 0x0000001f00007812 */ /* 0x001fca00078ec0ff */
[----:B------:R-:W-:Y:S02]  /*14670*/  VIADD R11, R0, UR39 ;  /* 0x00000027000b7c36 */ /* 0x000fe40008000000 */
[----:B------:R-:W-:-:S03]  /*14680*/  IMAD.MOV.U32 R0, RZ, RZ, RZ ;  /* 0x000000ffff007224 */ /* 0x000fc600078e00ff */
[----:B------:R-:W-:-:S13]  /*14690*/  ISETP.GE.OR P6, PT, R11, UR4, !P0 ;  /* 0x000000040b007c0c */ /* 0x000fda000c7c6670 */
[----:B------:R-:W0:Y:S08]  /*146a0*/  @!P6 LDC.64 R2, c[0x0][0xc80] ;  /* 0x00032000ff02eb82 */ /* 0x000e300000000a00 */
[----:B------:R-:W2:Y:S01]  /*146b0*/  @!P6 LDC.64 R4, c[0x0][0xc78] ;  /* 0x00031e00ff04eb82 */ /* 0x000ea20000000a00 */
[----:B0-----:R-:W-:-:S05]  /*146c0*/  @!P6 IMAD.WIDE R2, R11, 0x4, R2 ;  /* 0x000000040b02e825 */ /* 0x001fca00078e0202 */
[----:B------:R2:W3:Y:S02]  /*146d0*/  @!P6 LDG.E R0, desc[UR52][R2.64] ;  /* 0x000000340200e981 */ /* 0x0004e4000c1e1900 */
[----:B--2---:R-:W-:-:S04]  /*146e0*/  @!P6 IMAD.WIDE R2, R11, 0x4, R4 ;  /* 0x000000040b02e825 */ /* 0x004fc800078e0204 */
[----:B------:R-:W-:-:S06]  /*146f0*/  IMAD.MOV.U32 R5, RZ, RZ, RZ ;  /* 0x000000ffff057224 */ /* 0x000fcc00078e00ff */
[----:B------:R-:W3:Y:S02]  /*14700*/  @!P6 LDG.E R5, desc[UR52][R2.64] ;  /* 0x000000340205e981 */ /* 0x000ee4000c1e1900 */
        /* <DEDUP_REMOVED lines=16> */
[----:B------:R-:W0:Y:S03]  /*14810*/  LDC R2, c[0x0][0xc38] ;  /* 0x00030e00ff027b82 */ /* 0x000e260000000800 */
[----:B------:R-:W0:Y:S02]  /*14820*/  SHFL.IDX PT, R13, R3, 0x1f, 0x1f ;  /* 0x03e01f00030d7f89 */ /* 0x000e2400000e0000 */
[----:B0-----:R-:W-:-:S04]  /*14830*/  IMAD R4, R13, R2, RZ ;  /* 0x000000020d047224 */ /* 0x001fc800078e02ff */
[----:B------:R-:W-:-:S05]  /*14840*/  IMAD.IADD R9, R4, 0x1, R9 ;  /* 0x0000000104097824 */ /* 0x000fca00078e0209 */
[----:B------:R-:W-:-:S13]  /*14850*/  ISETP.GT.AND P6, PT, R9, R6, PT ;  /* 0x000000060900720c */ /* 0x000fda0003fc4270 */
[----:B------:R-:W-:Y:S05]  /*14860*/  @!P6 BRA `(.L_x_338) ;  /* 0xfffffffc0068e947 */ /* 0x000fea000383ffff */
.L_x_336:
[----:B------:R-:W-:-:S04]  /*14870*/  IMAD.IADD R9, R9, 0x1, -R4 ;  /* 0x0000000109097824 */ /* 0x000fc800078e0a04 */
        /* <DEDUP_REMOVED lines=8> */
[----:B------:R2:W3:Y:S01]  /*14900*/  SHFL.IDX PT, R5, R5, R10, 0x1f ;  /* 0x00001f0a05057589 */ /* 0x0004e200000e0000 */
[----:B0-----:R-:W-:-:S04]  /*14910*/  IABS R4, R0 ;  /* 0x0000000000047213 */ /* 0x001fc80000000000 */
[----:B------:R-:W0:Y:S08]  /*14920*/  I2F.RP R8, R4 ;  /* 0x0000000400087306 */ /* 0x000e300000209400 */
[----:B0-----:R-:W0:Y:S02]  /*14930*/  MUFU.RCP R8, R8 ;  /* 0x0000000800087308 */ /* 0x001e240000001000 */
[----:B0-----:R-:W-:-:S06]  /*14940*/  VIADD R11, R8, 0xffffffe ;  /* 0x0ffffffe080b7836 */ /* 0x001fcc0000000000 */
[----:B------:R-:W0:Y:S01]  /*14950*/  F2I.FTZ.U32.TRUNC.NTZ R11, R11 ;  /* 0x0000000b000b7305 */ /* 0x000e22000021f000 */
[----:B--23--:R-:W-:Y:S05]  /*14960*/  @!P0 BRA `(.L_x_339) ;  /* 0x00000000000c8947 */ /* 0x00cfea0003800000 */
[----:B------:R-:W-:-:S06]  /*14970*/  UIADD3 UR5, UR4, -0x1, URZ ;  /* 0xffffffff04057890 */ /* 0x000fcc000fffe03f */
[----:B------:R-:W-:-:S05]  /*14980*/  IMAD.U32 R8, RZ, RZ, UR5 ;  /* 0x00000005ff087e24 */ /* 0x000fca000f8e00ff */
[----:B------:R2:W3:Y:S02]  /*14990*/  SHFL.IDX PT, R7, R3, R8, 0x1f ;  /* 0x00001f0803077589 */ /* 0x0004e400000e0000 */
.L_x_339:
[----:B---3--:R-:W-:Y:S01]  /*149a0*/  IMAD R10, R7, R2, R9 ;  /* 0x00000002070a7224 */ /* 0x008fe200078e0209 */
[----:B------:R-:W-:Y:S01]  /*149b0*/  IABS R7, R5 ;  /* 0x0000000500077213 */ /* 0x000fe20000000000 */
[--C-:B0-----:R-:W-:Y:S01]  /*149c0*/  IMAD.MOV R9, RZ, RZ, -R11.reuse ;  /* 0x000000ffff097224 */ /* 0x101fe200078e0a0b */
[----:B------:R-:W-:Y:S01]  /*149d0*/  UIADD3 UR39, UR4, UR39, URZ ;  /* 0x0000002704277290 */ /* 0x000fe2000fffe03f */
[----:B------:R-:W-:Y:S01]  /*149e0*/  IMAD.MOV.U32 R2, RZ, RZ, RZ ;  /* 0x000000ffff027224 */ /* 0x000fe200078e00ff */
[----:B--2---:R-:W0:Y:S01]  /*149f0*/  I2F.RP R8, R7 ;  /* 0x0000000700087306 */ /* 0x004e220000209400 */
[----:B------:R-:W-:Y:S01]  /*14a00*/  IMAD R9, R9, R4, RZ ;  /* 0x0000000409097224 */ /* 0x000fe200078e02ff */
[----:B------:R2:W-:Y:S01]  /*14a10*/  STL [R1], R10 ;  /* 0x0000000a01007387 */ /* 0x0005e20000100800 */
[----:B------:R-:W-:Y:S02]  /*14a20*/  IMAD.MOV.U32 R3, RZ, RZ, R11 ;  /* 0x000000ffff037224 */ /* 0x000fe400078e000b */
[----:B------:R-:W-:Y:S01]  /*14a30*/  IMAD.HI.U32 R11, R11, R9, R2 ;  /* 0x000000090b0b7227 */ /* 0x000fe200078e0002 */
[----:B------:R-:W-:-:S03]  /*14a40*/  IABS R3, R0 ;  /* 0x0000000000037213 */ /* 0x000fc60000000000 */
[----:B------:R-:W-:Y:S02]  /*14a50*/  IMAD.IADD R9, R6, 0x1, -R10 ;  /* 0x0000000106097824 */ /* 0x000fe400078e0a0a */
[----:B------:R-:W-:Y:S01]  /*14a60*/  IMAD.MOV R3, RZ, RZ, -R3 ;  /* 0x000000ffff037224 */ /* 0x000fe200078e0a03 */
[----:B0-----:R-:W0:Y:S02]  /*14a70*/  MUFU.RCP R8, R8 ;  /* 0x0000000800087308 */ /* 0x001e240000001000 */
[----:B------:R-:W-:-:S05]  /*14a80*/  IABS R2, R9 ;  /* 0x0000000900027213 */ /* 0x000fca0000000000 */
[----:B------:R-:W-:-:S04]  /*14a90*/  IMAD.HI.U32 R6, R11, R2, RZ ;  /* 0x000000020b067227 */ /* 0x000fc800078e00ff */
[----:B------:R-:W-:-:S05]  /*14aa0*/  IMAD R11, R6, R3, R2 ;  /* 0x00000003060b7224 */ /* 0x000fca00078e0202 */
[----:B------:R-:W-:Y:S01]  /*14ab0*/  ISETP.GT.U32.AND P1, PT, R4, R11, PT ;  /* 0x0000000b0400720c */ /* 0x000fe20003f24070 */
[----:B0-----:R-:W-:-:S06]  /*14ac0*/  VIADD R3, R8, 0xffffffe ;  /* 0x0ffffffe08037836 */ /* 0x001fcc0000000000 */
[----:B------:R-:W0:Y:S06]  /*14ad0*/  F2I.FTZ.U32.TRUNC.NTZ R3, R3 ;  /* 0x0000000300037305 */ /* 0x000e2c000021f000 */
[----:B------:R-:W-:Y:S02]  /*14ae0*/  @!P1 IMAD.IADD R11, R11, 0x1, -R4 ;  /* 0x000000010b0b9824 */ /* 0x000fe400078e0a04 */
[----:B------:R-:W-:Y:S01]  /*14af0*/  @!P1 VIADD R6, R6, 0x1 ;  /* 0x0000000106069836 */ /* 0x000fe20000000000 */
[----:B------:R-:W-:Y:S02]  /*14b00*/  ISETP.NE.AND P1, PT, R0, RZ, PT ;  /* 0x000000ff0000720c */ /* 0x000fe40003f25270 */
[----:B------:R-:W-:Y:S01]  /*14b10*/  ISETP.GE.U32.AND P0, PT, R11, R4, PT ;  /* 0x000000040b00720c */ /* 0x000fe20003f06070 */
[----:B0-----:R-:W-:-:S04]  /*14b20*/  IMAD.MOV R2, RZ, RZ, -R3 ;  /* 0x000000ffff027224 */ /* 0x001fc800078e0a03 */
[----:B------:R-:W-:Y:S02]  /*14b30*/  IMAD R11, R2, R7, RZ ;  /* 0x00000007020b7224 */ /* 0x000fe400078e02ff */
[----:B------:R-:W-:-:S06]  /*14b40*/  IMAD.MOV.U32 R2, RZ, RZ, RZ ;  /* 0x000000ffff027224 */ /* 0x000fcc00078e00ff */
[----:B------:R-:W-:Y:S02]  /*14b50*/  @P0 VIADD R6, R6, 0x1 ;  /* 0x0000000106060836 */ /* 0x000fe40000000000 */
[----:B------:R-:W-:Y:S01]  /*14b60*/  IMAD.HI.U32 R4, R3, R11, R2 ;  /* 0x0000000b03047227 */ /* 0x000fe200078e0002 */
[----:B------:R-:W-:-:S04]  /*14b70*/  LOP3.LUT R2, R9, R0, RZ, 0x3c, !PT ;  /* 0x0000000009027212 */ /* 0x000fc800078e3cff */
[----:B------:R-:W-:Y:S02]  /*14b80*/  ISETP.GE.AND P2, PT, R2, RZ, PT ;  /* 0x000000ff0200720c */ /* 0x000fe40003f46270 */
[----:B------:R-:W-:-:S05]  /*14b90*/  IABS R2, R5 ;  /* 0x0000000500027213 */ /* 0x000fca0000000000 */
[----:B------:R-:W-:-:S06]  /*14ba0*/  IMAD.MOV R2, RZ, RZ, -R2 ;  /* 0x000000ffff027224 */ /* 0x000fcc00078e0a02 */
[----:B------:R-:W-:Y:S01]  /*14bb0*/  @!P2 IMAD.MOV R6, RZ, RZ, -R6 ;  /* 0x000000ffff06a224 */ /* 0x000fe200078e0a06 */
[----:B------:R-:W-:-:S04]  /*14bc0*/  @!P1 LOP3.LUT R6, RZ, R0, RZ, 0x33, !PT ;  /* 0x00000000ff069212 */ /* 0x000fc800078e33ff */
[-C--:B------:R-:W-:Y:S01]  /*14bd0*/  IABS R3, R6.reuse ;  /* 0x0000000600037213 */ /* 0x080fe20000000000 */
[----:B------:R-:W-:-:S04]  /*14be0*/  IMAD R8, R0, R6, RZ ;  /* 0x0000000600087224 */ /* 0x000fc800078e02ff */
[----:B------:R-:W-:-:S04]  /*14bf0*/  IMAD.HI.U32 R4, R4, R3, RZ ;  /* 0x0000000304047227 */ /* 0x000fc800078e00ff */
[----:B------:R-:W-:-:S05]  /*14c00*/  IMAD R2, R4, R2, R3 ;  /* 0x0000000204027224 */ /* 0x000fca00078e0203 */
[----:B------:R-:W-:-:S13]  /*14c10*/  ISETP.GT.U32.AND P1, PT, R7, R2, PT ;  /* 0x000000020700720c */ /* 0x000fda0003f24070 */
[----:B------:R-:W-:Y:S02]  /*14c20*/  @!P1 IMAD.IADD R2, R2, 0x1, -R7 ;  /* 0x0000000102029824 */ /* 0x000fe400078e0a07 */
[----:B------:R-:W-:Y:S01]  /*14c30*/  @!P1 VIADD R4, R4, 0x1 ;  /* 0x0000000104049836 */ /* 0x000fe20000000000 */
[----:B------:R-:W-:Y:S02]  /*14c40*/  ISETP.NE.AND P1, PT, R5, RZ, PT ;  /* 0x000000ff0500720c */ /* 0x000fe40003f25270 */
[----:B------:R-:W-:Y:S02]  /*14c50*/  ISETP.GE.U32.AND P0, PT, R2, R7, PT ;  /* 0x000000070200720c */ /* 0x000fe40003f06070 */
        /* <DEDUP_REMOVED lines=13> */
.L_x_337:
[----:B------:R0:W-:Y:S01]  /*14d30*/  STL [R1], R6 ;  /* 0x0000000601007387 */ /* 0x0001e20000100800 */
[----:B------:R-:W-:-:S03]  /*14d40*/  ULDC UR39, c[0x0][0xc3c] ;  /* 0x00030f0000277ab9 */ /* 0x000fc60000000800 */
[----:B------:R0:W-:Y:S04]  /*14d50*/  STL [R1+0x4], RZ ;  /* 0x000004ff01007387 */ /* 0x0001e80000100800 */
[----:B------:R0:W-:Y:S02]  /*14d60*/  STL [R1+0x8], RZ ;  /* 0x000008ff01007387 */ /* 0x0001e40000100800 */
.L_x_340:
[----:B------:R-:W3:Y:S04]  /*14d70*/  LDL R3, [R1+0x4] ;  /* 0x0000040001037983 */ /* 0x000ee80000100800 */
[----:B--2---:R-:W2:Y:S04]  /*14d80*/  LDL R2, [R1+0x8] ;  /* 0x0000080001027983 */ /* 0x004ea80000100800 */
[----:B------:R-:W4:Y:S01]  /*14d90*/  LDL R4, [R1] ;  /* 0x0000000001047983 */ /* 0x000f220000100800 */
[----:B------:R-:W5:Y:S01]  /*14da0*/  S2R R0, SR_TID.X ;  /* 0x0000000000007919 */ /* 0x000f620000002100 */
[----:B------:R-:W-:Y:S01]  /*14db0*/  BAR.SYNC.DEFER_BLOCKING 0x4, 0x180 ;  /* 0x0106000000007b1d */ /* 0x000fe20000010000 */
[----:B---3--:R-:W-:-:S02]  /*14dc0*/  IMAD.MOV.U32 R5, RZ, RZ, R3 ;  /* 0x000000ffff057224 */ /* 0x008fc400078e0003 */
[----:B--2---:R-:W-:-:S03]  /*14dd0*/  IMAD.MOV.U32 R3, RZ, RZ, R2 ;  /* 0x000000ffff037224 */ /* 0x004fc600078e0002 */
[----:B------:R2:W3:Y:S01]  /*14de0*/  LDL R2, [R1+0x14] ;  /* 0x0000140001027983 */ /* 0x0004e20000100800 */
[----:B-----5:R-:W-:Y:S01]  /*14df0*/  LOP3.LUT R0, R0, 0x1f, RZ, 0xc0, !PT ;  /* 0x0000001f00007812 */ /* 0x020fe200078ec0ff */
[----:B0-----:R-:W-:-:S03]  /*14e00*/  IMAD.MOV.U32 R6, RZ, RZ, R3 ;  /* 0x000000ffff067224 */ /* 0x001fc600078e0003 */
[----:B------:R-:W-:-:S13]  /*14e10*/  ISETP.NE.AND P0, PT, R0, RZ, PT ;  /* 0x000000ff0000720c */ /* 0x000fda0003f05270 */
[----:B------:R-:W-:Y:S01]  /*14e20*/  @!P0 MOV R0, 0x400 ;  /* 0x0000040000008802 */ /* 0x000fe20000000f00 */
[----:B---3--:R-:W0:Y:S03]  /*14e30*/  @!P0 S2R R2, SR_CgaCtaId ;  /* 0x0000000000028919 */ /* 0x008e260000008800 */
[----:B0-----:R-:W-:Y:S01]  /*14e40*/  @!P0 LEA R16, R2, R0, 0x18 ;  /* 0x0000000002108211 */ /* 0x001fe200078ec0ff */
[----:B------:R-:W-:Y:S01]  /*14e50*/  IMAD.U32 R0, RZ, RZ, UR39 ;  /* 0x00000027ff007e24 */ /* 0x000fe2000f8e00ff */
[----:B------:R2:W-:Y:S03]  /*14e60*/  @!P0 STL [R1+0x14], R2 ;  /* 0x0000140201008387 */ /* 0x0005e60000100800 */
[----:B------:R-:W-:-:S05]  /*14e70*/  @!P0 IMAD.MOV.U32 R7, RZ, RZ, R0 ;  /* 0x000000ffff078224 */ /* 0x000fca00078e0000 */
[----:B----4-:R2:W-:Y:S01]  /*14e80*/  @!P0 STS.128 [R16+0x388d0], R4 ;  /* 0x0388d00410008388 */ /* 0x0105e20000000c00 */
[----:B------:R-:W-:Y:S06]  /*14e90*/  BAR.ARV 0x5, 0x180 ;  /* 0x0146000000007b1d */ /* 0x000fec0000002000 */
.L_x_335:
[----:B------:R-:W-:Y:S02]  /*14ea0*/  ULDC UR4, c[0x0][0xc3c] ;  /* 0x00030f0000047ab9 */ /* 0x000fe40000000800 */
[----:B------:R-:W-:-:S06]  /*14eb0*/  UISETP.GE.AND UP0, UPT, UR39, UR4, UPT ;  /* 0x000000042700728c */ /* 0x000fcc000bf06270 */
[----:B------:R-:W-:-:S13]  /*14ec0*/  PLOP3.LUT P0, PT, PT, PT, UP0, 0x80, 0x0 ;  /* 0x000000000000781c */ /* 0x000fda0003f0f008 */
[----:B------:R-:W-:Y:S05]  /*14ed0*/  @!P0 BRA `(.L_x_341) ;  /* 0xffffffa000c08947 */ /* 0x000fea000383ffff */
.L_x_267:
[----:B-1----:R-:W4:Y:S01]  /*14ee0*/  LDL.LU R0, [R1+0x28] ;  /* 0x0000280001007983 */ /* 0x002f220000300800 */
[----:B------:R-:W-:Y:S01]  /*14ef0*/  BSSY B0, `(.L_x_342) ;  /* 0x000000b000007945 */ /* 0x000fe20003800000 */
[----:B0-23--:R-:W0:Y:S01]  /*14f00*/  S2R R5, SR_CgaCtaId ;  /* 0x0000000000057919 */ /* 0x00de220000008800 */
[----:B----4-:R-:W-:-:S05]  /*14f10*/  VIADD R0, R0, 0x1 ;  /* 0x0000000100007836 */ /* 0x010fca0000000000 */
[----:B------:R-:W-:-:S04]  /*14f20*/  LEA.HI R2, R0, R0, RZ, 0x1 ;  /* 0x0000000000027211 */ /* 0x000fc800078f08ff */
[----:B------:R-:W-:Y:S02]  /*14f30*/  LOP3.LUT R3, R2, 0xfffffffe, RZ, 0xc0, !PT ;  /* 0xfffffffe02037812 */ /* 0x000fe400078ec0ff */
[----:B------:R-:W-:-:S03]  /*14f40*/  MOV R2, 0x400 ;  /* 0x0000040000027802 */ /* 0x000fc60000000f00 */
[----:B------:R-:W-:Y:S01]  /*14f50*/  IMAD.IADD R0, R0, 0x1, -R3 ;  /* 0x0000000100007824 */ /* 0x000fe200078e0a03 */
[----:B0-----:R-:W-:-:S04]  /*14f60*/  LEA R5, R5, R2, 0x18 ;  /* 0x0000000205057211 */ /* 0x001fc800078ec0ff */
[----:B------:R-:W-:-:S04]  /*14f70*/  SHF.L.U32 R0, R0, 0x1f, RZ ;  /* 0x0000001f00007819 */ /* 0x000fc800000006ff */
[----:B------:R-:W0:Y:S02]  /*14f80*/  SYNCS.PHASECHK.TRANS64.TRYWAIT P0, [R5+URZ+0x38820], R0 ;  /* 0x03882000050075a7 */ /* 0x000e24000800017f */
[----:B0-----:R-:W-:Y:S05]  /*14f90*/  @!P0 BRA `(.L_x_343) ;  /* 0x0000003800788947 */ /* 0x001fea0003800000 */
.L_x_460:
[----:B------:R-:W-:Y:S05]  /*14fa0*/  BSYNC B0 ;  /* 0x0000000000007941 */ /* 0x000fea0003800000 */
.L_x_342:
[----:B------:R-:W-:-:S03]  /*14fb0*/  UMOV UR4, 0xffffffff ;  /* 0xffffffff00047882 */ /* 0x000fc60000000000 */
[----:B------:R-:W-:Y:S05]  /*14fc0*/  BRA.DIV UR4, `(.L_x_344) ;  /* 0x0000003a04807947 */ /* 0x000fea000b800000 */
[----:B0-----:R-:W0:Y:S02]  /*14fd0*/  S2R R0, SR_TID.X ;  /* 0x0000000000007919 */ /* 0x001e240000002100 */
[----:B0-----:R-:W-:-:S04]  /*14fe0*/  SHF.R.U32.HI R0, RZ, 0x5, R0 ;  /* 0x00000005ff007819 */ /* 0x001fc80000011600 */
[----:B------:R-:W-:-:S05]  /*14ff0*/  LOP3.LUT R0, R0, 0x3, RZ, 0xc0, !PT ;  /* 0x0000000300007812 */ /* 0x000fca00078ec0ff */
[----:B------:R0:W1:Y:S02]  /*15000*/  SHFL.IDX PT, R14, R0, RZ, 0x1f ;  /* 0x00001fff000e7589 */ /* 0x00006400000e0000 */
.L_x_463:
[----:B-1----:R-:W-:Y:S01]  /*15010*/  ISETP.NE.AND P0, PT, R14, RZ, PT ;  /* 0x000000ff0e00720c */ /* 0x002fe20003f05270 */
[----:B------:R-:W-:-:S12]  /*15020*/  BSSY B0, `(.L_x_345) ;  /* 0x000002c000007945 */ /* 0x000fd80003800000 */
[----:B------:R-:W-:Y:S05]  /*15030*/  @P0 BRA `(.L_x_346) ;  /* 0x0000000000a80947 */ /* 0x000fea0003800000 */
[----:B------:R-:W-:-:S03]  /*15040*/  UMOV UR4, 0xffffffff ;  /* 0xffffffff00047882 */ /* 0x000fc60000000000 */
[----:B------:R-:W-:Y:S05]  /*15050*/  BRA.DIV UR4, `(.L_x_347) ;  /* 0x0000003a04907947 */ /* 0x000fea000b800000 */
[----:B------:R-:W-:-:S13]  /*15060*/  ELECT P6, URZ, PT ;  /* 0x00000000003f782f */ /* 0x000fda00038c0000 */
.L_x_466:
[----:B------:R-:W-:Y:S05]  /*15070*/  @!P6 BRA `(.L_x_346) ;  /* 0x000000000098e947 */ /* 0x000fea0003800000 */
[----:B------:R-:W-:-:S06]  /*15080*/  ULOP3.LUT UR4, UR42, 0x2, URZ, 0xfc, !UPT ;  /* 0x000000022a047892 */ /* 0x000fcc000f8efc3f */
[----:B0-----:R-:W-:-:S05]  /*15090*/  IMAD.U32 R0, RZ, RZ, UR4 ;  /* 0x00000004ff007e24 */ /* 0x001fca000f8e00ff */
[----:B------:R-:W-:-:S13]  /*150a0*/  ISETP.NE.AND P0, PT, R0, 0x3, PT ;  /* 0x000000030000780c */ /* 0x000fda0003f05270 */
[----:B------:R-:W-:Y:S05]  /*150b0*/  @!P0 BRA `(.L_x_348) ;  /* 0x0000000000048947 */ /* 0x000fea0003800000 */
[----:B------:R-:W-:Y:S01]  /*150c0*/  BPT.TRAP 0x1 ;  /* 0x000000040000795c */ /* 0x000fe20000300000 */
.L_x_348:
[----:B------:R-:W-:Y:S01]  /*150d0*/  IMAD R3, R29, 0x8, R5 ;  /* 0x000000081d037824 */ /* 0x000fe200078e0205 */
[----:B------:R-:W-:Y:S01]  /*150e0*/  SHF.L.U32 R2, R33, 0x1f, RZ ;  /* 0x0000001f21027819 */ /* 0x000fe200000006ff */
[----:B------:R-:W-:-:S03]  /*150f0*/  VIADD R29, R29, 0x1 ;  /* 0x000000011d1d7836 */ /* 0x000fc60000000000 */
[----:B------:R-:W0:Y:S02]  /*15100*/  SYNCS.PHASECHK.TRANS64.TRYWAIT P1, [R3+URZ+0x38840], R2 ;  /* 0x03884002030075a7 */ /* 0x000e24000802017f */
[----:B------:R-:W-:-:S04]  /*15110*/  ISETP.NE.AND P2, PT, R29, 0x2, PT ;  /* 0x000000021d00780c */ /* 0x000fc80003f45270 */
[----:B------:R-:W-:Y:S01]  /*15120*/  SEL R0, RZ, 0x1, P2 ;  /* 0x00000001ff007807 */ /* 0x000fe20001000000 */
[----:B0-----:R-:W-:Y:S08]  /*15130*/  @!P1 BRA `(.L_x_349) ;  /* 0x0000003800789947 */ /* 0x001ff00003800000 */
.L_x_467:
[----:B------:R-:W-:Y:S02]  /*15140*/  SEL R29, R29, RZ, P2 ;  /* 0x000000ff1d1d7207 */ /* 0x000fe40001000000 */
[----:B------:R-:W-:Y:S01]  /*15150*/  LOP3.LUT R0, R33, R0, RZ, 0x3c, !PT ;  /* 0x0000000021007212 */ /* 0x000fe200078e3cff */
[----:B------:R-:W-:Y:S06]  /*15160*/  @!P0 BRA `(.L_x_350) ;  /* 0x0000000000048947 */ /* 0x000fec0003800000 */
[----:B------:R-:W-:Y:S01]  /*15170*/  BPT.TRAP 0x1 ;  /* 0x000000040000795c */ /* 0x000fe20000300000 */
.L_x_350:
[----:B------:R-:W-:Y:S01]  /*15180*/  IMAD R29, R29, 0x8, R5 ;  /* 0x000000081d1d7824 */ /* 0x000fe200078e0205 */
[----:B------:R-:W-:-:S04]  /*15190*/  SHF.L.U32 R0, R0, 0x1f, RZ ;  /* 0x0000001f00007819 */ /* 0x000fc800000006ff */
[----:B------:R-:W1:Y:S02]  /*151a0*/  SYNCS.PHASECHK.TRANS64.TRYWAIT P1, [R29+URZ+0x38840], R0 ;  /* 0x038840001d0075a7 */ /* 0x000e64000802017f */
[----:B-1----:R-:W-:Y:S05]  /*151b0*/  @!P1 BRA `(.L_x_351) ;  /* 0x00000038006c9947 */ /* 0x002fea0003800000 */
.L_x_468:
[----:B------:R-:W-:Y:S05]  /*151c0*/  @!P0 BRA `(.L_x_352) ;  /* 0x0000000000048947 */ /* 0x000fea0003800000 */
[----:B------:R-:W-:Y:S01]  /*151d0*/  BPT.TRAP 0x1 ;  /* 0x000000040000795c */ /* 0x000fe20000300000 */
.L_x_352:
[----:B------:R-:W2:Y:S02]  /*151e0*/  SYNCS.PHASECHK.TRANS64.TRYWAIT P1, [R3+URZ+0x38860], R2 ;  /* 0x03886002030075a7 */ /* 0x000ea4000802017f */
[----:B--2---:R-:W-:Y:S05]  /*151f0*/  @!P1 BRA `(.L_x_353) ;  /* 0x0000003800709947 */ /* 0x004fea0003800000 */
.L_x_469:
[----:B------:R-:W-:Y:S05]  /*15200*/  @!P0 BRA `(.L_x_354) ;  /* 0x0000000000048947 */ /* 0x000fea0003800000 */
[----:B------:R-:W-:Y:S01]  /*15210*/  BPT.TRAP 0x1 ;  /* 0x000000040000795c */ /* 0x000fe20000300000 */
.L_x_354:
[----:B------:R-:W3:Y:S02]  /*15220*/  SYNCS.PHASECHK.TRANS64.TRYWAIT P1, [R29+URZ+0x38860], R0 ;  /* 0x038860001d0075a7 */ /* 0x000ee4000802017f */
[----:B---3--:R-:W-:Y:S05]  /*15230*/  @!P1 BRA `(.L_x_355) ;  /* 0x0000003800749947 */ /* 0x008fea0003800000 */
.L_x_470:
[----:B------:R-:W-:Y:S05]  /*15240*/  @!P0 BRA `(.L_x_356) ;  /* 0x0000000000048947 */ /* 0x000fea0003800000 */
[----:B------:R-:W-:Y:S01]  /*15250*/  BPT.TRAP 0x1 ;  /* 0x000000040000795c */ /* 0x000fe20000300000 */
.L_x_356:
[----:B------:R-:W4:Y:S02]  /*15260*/  SYNCS.PHASECHK.TRANS64.TRYWAIT P1, [R3+URZ+0x38880], R2 ;  /* 0x03888002030075a7 */ /* 0x000f24000802017f */
[----:B----4-:R-:W-:Y:S05]  /*15270*/  @!P1 BRA `(.L_x_357) ;  /* 0x0000003800789947 */ /* 0x010fea0003800000 */
.L_x_471:
[----:B------:R-:W-:Y:S05]  /*15280*/  @!P0 BRA `(.L_x_358) ;  /* 0x0000000000048947 */ /* 0x000fea0003800000 */
[----:B------:R-:W-:Y:S01]  /*15290*/  BPT.TRAP 0x1 ;  /* 0x000000040000795c */ /* 0x000fe20000300000 */
.L_x_358:
[----:B------:R0:W0:Y:S02]  /*152a0*/  SYNCS.PHASECHK.TRANS64.TRYWAIT P0, [R29+URZ+0x38880], R0 ;  /* 0x038880001d0075a7 */ /* 0x000024000800017f */
[----:B0-----:R-:W-:Y:S05]  /*152b0*/  @!P0 NANOSLEEP.SYNCS 0x989680 ;  /* 0x009896800000895d */ /* 0x001fea0003900000 */
[----:B------:R-:W0:Y:S02]  /*152c0*/  @!P0 SYNCS.PHASECHK.TRANS64 P0, [R29+URZ+0x38880], R0 ;  /* 0x038880001d0085a7 */ /* 0x000e24000800007f */
[----:B0-----:R-:W-:Y:S05]  /*152d0*/  @!P0 BRA `(.L_x_358) ;  /* 0xfffffffc00f08947 */ /* 0x001fea000383ffff */
.L_x_346:
[----:B------:R-:W-:Y:S05]  /*152e0*/  BSYNC B0 ;  /* 0x0000000000007941 */ /* 0x000fea0003800000 */
.L_x_345:
[----:B------:R-:W-:Y:S05]  /*152f0*/  EXIT ;  /* 0x000000000000794d */ /* 0x000fea0003800000 */
.L_x_215:
[----:B0-----:R-:W-:-:S04]  /*15300*/  IMAD.U32 R3, RZ, RZ, UR51 ;  /* 0x00000033ff037e24 */ /* 0x001fc8000f8e00ff */
[----:B------:R0:W1:Y:S03]  /*15310*/  SYNCS.PHASECHK.TRANS64.TRYWAIT P0, [R3+URZ+0x38800], R2 ;  /* 0x03880002030075a7 */ /* 0x000066000800017f */
[----:B-1----:R-:W-:Y:S05]  /*15320*/  @!P0 NANOSLEEP.SYNCS 0x989680 ;  /* 0x009896800000895d */ /* 0x002fea0003900000 */
[----:B------:R-:W1:Y:S02]  /*15330*/  @!P0 SYNCS.PHASECHK.TRANS64 P0, [R3+URZ+0x38800], R2 ;  /* 0x03880002030085a7 */ /* 0x000e64000800007f */
[----:B-1----:R-:W-:Y:S05]  /*15340*/  @!P0 BRA `(.L_x_215) ;  /* 0xfffffffc00ec8947 */ /* 0x002fea000383ffff */
[----:B------:R-:W-:Y:S05]  /*15350*/  BRA `(.L_x_359) ;  /* 0xfffffecc00487947 */ /* 0x000fea000383ffff */
.L_x_219:
[----:B0-----:R-:W-:-:S04]  /*15360*/  IMAD.U32 R3, RZ, RZ, UR55 ;  /* 0x00000037ff037e24 */ /* 0x001fc8000f8e00ff */
[----:B------:R0:W2:Y:S03]  /*15370*/  SYNCS.PHASECHK.TRANS64.TRYWAIT P1, [R3+URZ+0x38830], R6 ;  /* 0x03883006030075a7 */ /* 0x0000a6000802017f */
[----:B--2---:R-:W-:Y:S05]  /*15380*/  @!P1 NANOSLEEP.SYNCS 0x989680 ;  /* 0x009896800000995d */ /* 0x004fea0003900000 */
[----:B------:R-:W2:Y:S02]  /*15390*/  @!P1 SYNCS.PHASECHK.TRANS64 P1, [R3+URZ+0x38830], R6 ;  /* 0x03883006030095a7 */ /* 0x000ea4000802007f */
[----:B--2---:R-:W-:Y:S05]  /*153a0*/  @!P1 BRA `(.L_x_219) ;  /* 0xfffffffc00ec9947 */ /* 0x004fea000383ffff */
[----:B------:R-:W-:Y:S05]  /*153b0*/  BRA `(.L_x_218) ;  /* 0xfffffecc006c7947 */ /* 0x000fea000383ffff */
.L_x_224:
[----:B-1----:R-:W-:-:S04]  /*153c0*/  IMAD.U32 R7, RZ, RZ, UR55 ;  /* 0x00000037ff077e24 */ /* 0x002fc8000f8e00ff */
[----:B------:R1:W2:Y:S03]  /*153d0*/  SYNCS.PHASECHK.TRANS64.TRYWAIT P1, [R7+URZ+0x38850], R6 ;  /* 0x03885006070075a7 */ /* 0x0002a6000802017f */
[----:B--2---:R-:W-:Y:S05]  /*153e0*/  @!P1 NANOSLEEP.SYNCS 0x989680 ;  /* 0x009896800000995d */ /* 0x004fea0003900000 */
[----:B------:R-:W2:Y:S02]  /*153f0*/  @!P1 SYNCS.PHASECHK.TRANS64 P1, [R7+URZ+0x38850], R6 ;  /* 0x03885006070095a7 */ /* 0x000ea4000802007f */
[----:B--2---:R-:W-:Y:S05]  /*15400*/  @!P1 BRA `(.L_x_224) ;  /* 0xfffffffc00ec9947 */ /* 0x004fea000383ffff */
[----:B------:R-:W-:Y:S05]  /*15410*/  BRA `(.L_x_223) ;  /* 0xfffffef000d07947 */ /* 0x000fea000383ffff */
.L_x_230:
[----:B0-----:R-:W-:Y:S02]  /*15420*/  IMAD.U32 R2, RZ, RZ, UR49 ;  /* 0x00000031ff027e24 */ /* 0x001fe4000f8e00ff */
[----:B------:R-:W-:-:S04]  /*15430*/  IMAD.U32 R7, RZ, RZ, UR56 ;  /* 0x00000038ff077e24 */ /* 0x000fc8000f8e00ff */
[----:B------:R0:W1:Y:S03]  /*15440*/  SYNCS.PHASECHK.TRANS64.TRYWAIT P1, [R2+URZ+0x38830], R7 ;  /* 0x03883007020075a7 */ /* 0x000066000802017f */
[----:B-1----:R-:W-:Y:S05]  /*15450*/  @!P1 NANOSLEEP.SYNCS 0x989680 ;  /* 0x009896800000995d */ /* 0x002fea0003900000 */
[----:B------:R-:W1:Y:S02]  /*15460*/  @!P1 SYNCS.PHASECHK.TRANS64 P1, [R2+URZ+0x38830], R7 ;  /* 0x03883007020095a7 */ /* 0x000e64000802007f */
[----:B-1----:R-:W-:Y:S05]  /*15470*/  @!P1 BRA `(.L_x_230) ;  /* 0xfffffffc00e89947 */ /* 0x002fea000383ffff */
[----:B------:R-:W-:Y:S05]  /*15480*/  BRA `(.L_x_229) ;  /* 0xfffffef400bc7947 */ /* 0x000fea000383ffff */
.L_x_235:
[----:B0-----:R-:W-:Y:S02]  /*15490*/  IMAD.U32 R5, RZ, RZ, UR49 ;  /* 0x00000031ff057e24 */ /* 0x001fe4000f8e00ff */
[----:B------:R-:W-:-:S04]  /*154a0*/  IMAD.U32 R6, RZ, RZ, UR56 ;  /* 0x00000038ff067e24 */ /* 0x000fc8000f8e00ff */
[----:B------:R0:W1:Y:S03]  /*154b0*/  SYNCS.PHASECHK.TRANS64.TRYWAIT P1, [R5+URZ+0x38850], R6 ;  /* 0x03885006050075a7 */ /* 0x000066000802017f */
[----:B-1----:R-:W-:Y:S05]  /*154c0*/  @!P1 NANOSLEEP.SYNCS 0x989680 ;  /* 0x009896800000995d */ /* 0x002fea0003900000 */
[----:B------:R-:W1:Y:S02]  /*154d0*/  @!P1 SYNCS.PHASECHK.TRANS64 P1, [R5+URZ+0x38850], R6 ;  /* 0x03885006050095a7 */ /* 0x000e64000802007f */
[----:B-1----:R-:W-:Y:S05]  /*154e0*/  @!P1 BRA `(.L_x_235) ;  /* 0xfffffffc00e89947 */ /* 0x002fea000383ffff */
[----:B------:R-:W-:Y:S05]  /*154f0*/  BRA `(.L_x_234) ;  /* 0xffffff1c00587947 */ /* 0x000fea000383ffff */
.L_x_283:
[----:B------:R-:W1:Y:S01]  /*15500*/  S2R R20, SR_TID.X ;  /* 0x0000000000147919 */ /* 0x000e620000002100 */
[----:B------:R-:W-:Y:S02]  /*15510*/  IMAD.MOV.U32 R12, RZ, RZ, RZ ;  /* 0x000000ffff0c7224 */ /* 0x000fe400078e00ff */
[----:B------:R-:W-:Y:S02]  /*15520*/  IMAD.MOV.U32 R11, RZ, RZ, 0x1f ;  /* 0x0000001fff0b7424 */ /* 0x000fe400078e00ff */
[----:B------:R-:W-:Y:S01]  /*15530*/  IMAD.MOV.U32 R15, RZ, RZ, -0x1 ;  /* 0xffffffffff0f7424 */ /* 0x000fe200078e00ff */
[----:B-1----:R-:W-:-:S04]  /*15540*/  SHF.R.U32.HI R8, RZ, 0x5, R20 ;  /* 0x00000005ff087819 */ /* 0x002fc80000011614 */
[----:B------:R-:W-:-:S05]  /*15550*/  LOP3.LUT R8, R8, 0x3, RZ, 0xc0, !PT ;  /* 0x0000000308087812 */ /* 0x000fca00078ec0ff */
[----:B------:R-:W-:-:S07]  /*15560*/  IMAD.MOV.U32 R13, RZ, RZ, R8 ;  /* 0x000000ffff0d7224 */ /* 0x000fce00078e0008 */
[----:B0----5:R-:W-:Y:S05]  /*15570*/  WARPSYNC.COLLECTIVE R15, `(.L_x_360) ;  /* 0x000000000f087348 */ /* 0x021fea0003c00000 */
[----:B------:R1:W2:Y:S02]  /*15580*/  SHFL.IDX P6, R14, R13, R12, R11 ;  /* 0x0000000c0d0e7389 */ /* 0x0002a400000c000b */
[----:B012--5:R-:W-:Y:S01]  /*15590*/  ENDCOLLECTIVE ;  /* 0x000000000000791b */ /* 0x027fe20003800000 */
.L_x_360:
[----:B------:R-:W-:Y:S05]  /*155a0*/  BRA `(.L_x_361) ;  /* 0xffffffac007c7947 */ /* 0x000fea000383ffff */
.L_x_286:
[----:B-1----:R1:W2:Y:S02]  /*155b0*/  SYNCS.PHASECHK.TRANS64.TRYWAIT P0, [R6+URZ+0x38880], R20 ;  /* 0x03888014060075a7 */ /* 0x0022a4000800017f */
[----:B--2---:R-:W-:Y:S05]  /*155c0*/  @!P0 NANOSLEEP.SYNCS 0x989680 ;  /* 0x009896800000895d */ /* 0x004fea0003900000 */
[----:B------:R-:W2:Y:S02]  /*155d0*/  @!P0 SYNCS.PHASECHK.TRANS64 P0, [R6+URZ+0x38880], R20 ;  /* 0x03888014060085a7 */ /* 0x000ea4000800007f */
[----:B--2---:R-:W-:Y:S05]  /*155e0*/  @!P0 BRA `(.L_x_286) ;  /* 0xfffffffc00f08947 */ /* 0x004fea000383ffff */
[----:B------:R-:W-:Y:S05]  /*155f0*/  BRA `(.L_x_362) ;  /* 0xffffffac009c7947 */ /* 0x000fea000383ffff */
.L_x_287:
        /* <DEDUP_REMOVED lines=8> */
.L_x_364:
[----:B------:R-:W-:Y:S05]  /*15680*/  BSYNC B0 ;  /* 0x0000000000007941 */ /* 0x000fea0003800000 */
.L_x_363:
[----:B------:R-:W-:Y:S01]  /*15690*/  IMAD.MOV.U32 R13, RZ, RZ, R7 ;  /* 0x000000ffff0d7224 */ /* 0x000fe200078e0007 */
[----:B------:R-:W0:Y:S01]  /*156a0*/  LDC R22, c[0x0][0x2f4] ;  /* 0x0000bd00ff167b82 */ /* 0x000e220000000800 */
[----:B------:R-:W-:Y:S01]  /*156b0*/  IMAD.MOV.U32 R12, RZ, RZ, RZ ;  /* 0x000000ffff0c7224 */ /* 0x000fe200078e00ff */
[----:B------:R-:W-:Y:S01]  /*156c0*/  LOP3.LUT R21, R32, 0x80, RZ, 0xfc, !PT ;  /* 0x0000008020157812 */ /* 0x000fe200078efcff */
[----:B------:R-:W-:Y:S01]  /*156d0*/  IMAD.MOV.U32 R11, RZ, RZ, 0x181f ;  /* 0x0000181fff0b7424 */ /* 0x000fe200078e00ff */
[C---:B------:R-:W-:Y:S01]  /*156e0*/  ISETP.GE.AND P3, PT, R17.reuse, 0x11, PT ;  /* 0x000000111100780c */ /* 0x040fe20003f66270 */
[----:B------:R-:W-:Y:S01]  /*156f0*/  IMAD.MOV.U32 R15, RZ, RZ, -0x1 ;  /* 0xffffffffff0f7424 */ /* 0x000fe200078e00ff */
[----:B------:R-:W-:Y:S01]  /*15700*/  LOP3.LUT R30, R30, 0xffffffdf, RZ, 0xc0, !PT ;  /* 0xffffffdf1e1e7812 */ /* 0x000fe200078ec0ff */
[----:B------:R-:W-:Y:S01]  /*15710*/  IMAD.MOV.U32 R3, RZ, RZ, R14 ;  /* 0x000000ffff037224 */ /* 0x000fe200078e000e */
[----:B------:R-:W-:Y:S01]  /*15720*/  ISETP.GE.AND P5, PT, R17, 0x31, PT ;  /* 0x000000311100780c */ /* 0x000fe20003fa6270 */
[----:B------:R-:W-:-:S12]  /*15730*/  IMAD.IADD R5, R16, 0x1, R5 ;  /* 0x0000000110057824 */ /* 0x000fd800078e0205 */
[----:B0-----:R-:W-:Y:S05]  /*15740*/  WARPSYNC.COLLECTIVE R15, `(.L_x_365) ;  /* 0x000000000f087348 */ /* 0x001fea0003c00000 */
[----:B------:R1:W2:Y:S02]  /*15750*/  SHFL.IDX P6, R14, R13, R12, R11 ;  /* 0x0000000c0d0e7389 */ /* 0x0002a400000c000b */
[----:B012---:R-:W-:Y:S01]  /*15760*/  ENDCOLLECTIVE ;  /* 0x000000000000791b */ /* 0x007fe20003800000 */
.L_x_365:
[C---:B------:R-:W-:Y:S02]  /*15770*/  ISETP.GE.AND P4, PT, R17.reuse, 0x41, PT ;  /* 0x000000411100780c */ /* 0x040fe40003f86270 */
[----:B------:R-:W-:Y:S02]  /*15780*/  @P3 LOP3.LUT R30, R30, 0x20, RZ, 0xfc, !PT ;  /* 0x000000201e1e3812 */ /* 0x000fe400078efcff */
[C---:B------:R-:W-:Y:S02]  /*15790*/  ISETP.GE.AND P3, PT, R17.reuse, 0x51, PT ;  /* 0x000000511100780c */ /* 0x040fe40003f66270 */
[----:B------:R-:W-:Y:S02]  /*157a0*/  LOP3.LUT R30, R30, 0xffffffef, RZ, 0xc0, !PT ;  /* 0xffffffef1e1e7812 */ /* 0x000fe400078ec0ff */
[----:B------:R-:W-:Y:S01]  /*157b0*/  ISETP.GE.AND P1, PT, R32, R22, PT ;  /* 0x000000162000720c */ /* 0x000fe20003f26270 */
[----:B------:R-:W-:Y:S02]  /*157c0*/  IMAD.MOV.U32 R13, RZ, RZ, R8 ;  /* 0x000000ffff0d7224 */ /* 0x000fe400078e0008 */
[----:B------:R-:W-:Y:S01]  /*157d0*/  IMAD.MOV.U32 R12, RZ, RZ, 0x1 ;  /* 0x00000001ff0c7424 */ /* 0x000fe200078e00ff */
[----:B------:R-:W-:Y:S01]  /*157e0*/  ISETP.LT.OR P2, PT, R17, 0x1, P1 ;  /* 0x000000011100780c */ /* 0x000fe20000f41670 */
[----:B------:R-:W-:-:S12]  /*157f0*/  IMAD.MOV.U32 R2, RZ, RZ, R14 ;  /* 0x000000ffff027224 */ /* 0x000fd800078e000e */
[----:B------:R-:W-:Y:S05]  /*15800*/  WARPSYNC.COLLECTIVE R15, `(.L_x_366) ;  /* 0x000000000f087348 */ /* 0x000fea0003c00000 */
[----:B------:R0:W1:Y:S02]  /*15810*/  SHFL.IDX P6, R14, R13, R12, R11 ;  /* 0x0000000c0d0e7389 */ /* 0x00006400000c000b */
[----:B01----:R-:W-:Y:S01]  /*15820*/  ENDCOLLECTIVE ;  /* 0x000000000000791b */ /* 0x003fe20003800000 */
.L_x_366:
[----:B------:R-:W-:-:S05]  /*15830*/  IADD3 R2, P0, R32, R2, RZ ;  /* 0x0000000220027210 */ /* 0x000fca0007f1e0ff */
[----:B------:R-:W-:Y:S01]  /*15840*/  IMAD.X R3, RZ, RZ, R3, P0 ;  /* 0x000000ffff037224 */ /* 0x000fe200000e0603 */
[----:B------:R-:W-:-:S04]  /*15850*/  ISETP.GE.AND P0, PT, R21, R22, PT ;  /* 0x000000161500720c */ /* 0x000fc80003f06270 */
        /* <DEDUP_REMOVED lines=11> */
.L_x_367:
[----:B------:R-:W-:Y:S02]  /*15910*/  IMAD.MOV.U32 R13, RZ, RZ, R8 ;  /* 0x000000ffff0d7224 */ /* 0x000fe400078e0008 */
[----:B------:R-:W-:Y:S02]  /*15920*/  IMAD.MOV.U32 R12, RZ, RZ, 0x2 ;  /* 0x00000002ff0c7424 */ /* 0x000fe400078e00ff */
[----:B------:R-:W-:-:S07]  /*15930*/  IMAD.MOV.U32 R2, RZ, RZ, R14 ;  /* 0x000000ffff027224 */ /* 0x000fce00078e000e */
[----:B------:R-:W-:Y:S05]  /*15940*/  WARPSYNC.COLLECTIVE R15, `(.L_x_368) ;  /* 0x000000000f087348 */ /* 0x000fea0003c00000 */
[----:B------:R0:W1:Y:S02]  /*15950*/  SHFL.IDX P6, R14, R13, R12, R11 ;  /* 0x0000000c0d0e7389 */ /* 0x00006400000c000b */
[----:B01----:R-:W-:Y:S01]  /*15960*/  ENDCOLLECTIVE ;  /* 0x000000000000791b */ /* 0x003fe20003800000 */
.L_x_368:
[----:B------:R-:W-:-:S05]  /*15970*/  IADD3 R2, P2, R32, R2, RZ ;  /* 0x0000000220027210 */ /* 0x000fca0007f5e0ff */
        /* <DEDUP_REMOVED lines=13> */
.L_x_369:
[----:B------:R-:W-:Y:S02]  /*15a50*/  IMAD.MOV.U32 R13, RZ, RZ, R8 ;  /* 0x000000ffff0d7224 */ /* 0x000fe400078e0008 */
[----:B------:R-:W-:Y:S02]  /*15a60*/  IMAD.MOV.U32 R12, RZ, RZ, 0x3 ;  /* 0x00000003ff0c7424 */ /* 0x000fe400078e00ff */
[----:B------:R-:W-:-:S07]  /*15a70*/  IMAD.MOV.U32 R2, RZ, RZ, R14 ;  /* 0x000000ffff027224 */ /* 0x000fce00078e000e */
[----:B------:R-:W-:Y:S05]  /*15a80*/  WARPSYNC.COLLECTIVE R15, `(.L_x_370) ;  /* 0x000000000f087348 */ /* 0x000fea0003c00000 */
[----:B------:R0:W1:Y:S02]  /*15a90*/  SHFL.IDX P6, R14, R13, R12, R11 ;  /* 0x0000000c0d0e7389 */ /* 0x00006400000c000b */
[----:B01----:R-:W-:Y:S01]  /*15aa0*/  ENDCOLLECTIVE ;  /* 0x000000000000791b */ /* 0x003fe20003800000 */
.L_x_370:
        /* <DEDUP_REMOVED lines=14> */
.L_x_371:
[----:B------:R-:W-:Y:S02]  /*15b90*/  IMAD.MOV.U32 R13, RZ, RZ, R8 ;  /* 0x000000ffff0d7224 */ /* 0x000fe400078e0008 */
[----:B------:R-:W-:Y:S02]  /*15ba0*/  IMAD.MOV.U32 R12, RZ, RZ, 0x4 ;  /* 0x00000004ff0c7424 */ /* 0x000fe400078e00ff */
[----:B------:R-:W-:-:S07]  /*15bb0*/  IMAD.MOV.U32 R2, RZ, RZ, R14 ;  /* 0x000000ffff027224 */ /* 0x000fce00078e000e */
[----:B------:R-:W-:Y:S05]  /*15bc0*/  WARPSYNC.COLLECTIVE R15, `(.L_x_372) ;  /* 0x000000000f087348 */ /* 0x000fea0003c00000 */
[----:B------:R0:W1:Y:S02]  /*15bd0*/  SHFL.IDX P6, R14, R13, R12, R11 ;  /* 0x0000000c0d0e7389 */ /* 0x00006400000c000b */
[----:B01----:R-:W-:Y:S01]  /*15be0*/  ENDCOLLECTIVE ;  /* 0x000000000000791b */ /* 0x003fe20003800000 */
.L_x_372:
        /* <DEDUP_REMOVED lines=14> */
.L_x_373:
[----:B------:R-:W-:Y:S02]  /*15cd0*/  IMAD.MOV.U32 R13, RZ, RZ, R8 ;  /* 0x000000ffff0d7224 */ /* 0x000fe400078e0008 */
[----:B------:R-:W-:Y:S02]  /*15ce0*/  IMAD.MOV.U32 R12, RZ, RZ, 0x5 ;  /* 0x00000005ff0c7424 */ /* 0x000fe400078e00ff */
[----:B------:R-:W-:-:S07]  /*15cf0*/  IMAD.MOV.U32 R2, RZ, RZ, R14 ;  /* 0x000000ffff027224 */ /* 0x000fce00078e000e */
[----:B------:R-:W-:Y:S05]  /*15d00*/  WARPSYNC.COLLECTIVE R15, `(.L_x_374) ;  /* 0x000000000f087348 */ /* 0x000fea0003c00000 */
[----:B------:R0:W1:Y:S02]  /*15d10*/  SHFL.IDX P6, R14, R13, R12, R11 ;  /* 0x0000000c0d0e7389 */ /* 0x00006400000c000b */
[----:B01----:R-:W-:Y:S01]  /*15d20*/  ENDCOLLECTIVE ;  /* 0x000000000000791b */ /* 0x003fe20003800000 */
.L_x_374:
        /* <DEDUP_REMOVED lines=14> */
.L_x_375:
[----:B------:R-:W-:Y:S02]  /*15e10*/  IMAD.MOV.U32 R13, RZ, RZ, R8 ;  /* 0x000000ffff0d7224 */ /* 0x000fe400078e0008 */
[----:B------:R-:W-:Y:S02]  /*15e20*/  IMAD.MOV.U32 R12, RZ, RZ, 0x6 ;  /* 0x00000006ff0c7424 */ /* 0x000fe400078e00ff */
[----:B------:R-:W-:-:S07]  /*15e30*/  IMAD.MOV.U32 R2, RZ, RZ, R14 ;  /* 0x000000ffff027224 */ /* 0x000fce00078e000e */
[----:B------:R-:W-:Y:S05]  /*15e40*/  WARPSYNC.COLLECTIVE R15, `(.L_x_376) ;  /* 0x000000000f087348 */ /* 0x000fea0003c00000 */
[----:B------:R0:W1:Y:S02]  /*15e50*/  SHFL.IDX P6, R14, R13, R12, R11 ;  /* 0x0000000c0d0e7389 */ /* 0x00006400000c000b */
[----:B01----:R-:W-:Y:S01]  /*15e60*/  ENDCOLLECTIVE ;  /* 0x000000000000791b */ /* 0x003fe20003800000 */
.L_x_376:
        /* <DEDUP_REMOVED lines=14> */
.L_x_377:
[----:B------:R-:W-:Y:S02]  /*15f50*/  IMAD.MOV.U32 R13, RZ, RZ, R8 ;  /* 0x000000ffff0d7224 */ /* 0x000fe400078e0008 */
[----:B------:R-:W-:Y:S02]  /*15f60*/  IMAD.MOV.U32 R12, RZ, RZ, 0x7 ;  /* 0x00000007ff0c7424 */ /* 0x000fe400078e00ff */
[----:B------:R-:W-:-:S07]  /*15f70*/  IMAD.MOV.U32 R2, RZ, RZ, R14 ;  /* 0x000000ffff027224 */ /* 0x000fce00078e000e */
[----:B------:R-:W-:Y:S05]  /*15f80*/  WARPSYNC.COLLECTIVE R15, `(.L_x_378) ;  /* 0x000000000f087348 */ /* 0x000fea0003c00000 */
[----:B------:R0:W1:Y:S02]  /*15f90*/  SHFL.IDX P6, R14, R13, R12, R11 ;  /* 0x0000000c0d0e7389 */ /* 0x00006400000c000b */
[----:B01----:R-:W-:Y:S01]  /*15fa0*/  ENDCOLLECTIVE ;  /* 0x000000000000791b */ /* 0x003fe20003800000 */
.L_x_378:
[----:B------:R-:W-:-:S05]  /*15fb0*/  IADD3 R2, P2, R32, R2, RZ ;  /* 0x0000000220027210 */ /* 0x000fca0007f5e0ff */
        /* <DEDUP_REMOVED lines=12> */
.L_x_379:
[----:B------:R-:W-:Y:S01]  /*16080*/  @!PT LDS RZ, [RZ] ;  /* 0x00000000fffff984 */ /* 0x000fe20000000800 */
[----:B------:R-:W-:Y:S01]  /*16090*/  @!PT LDS RZ, [RZ] ;  /* 0x00000000fffff984 */ /* 0x000fe20000000800 */
[----:B------:R-:W-:Y:S01]  /*160a0*/  @!PT LDS RZ, [RZ] ;  /* 0x00000000fffff984 */ /* 0x000fe20000000800 */
[----:B------:R0:W-:Y:S01]  /*160b0*/  LDGSTS.E.BYPASS.LTC128B.128 [R5+0x17400], desc[UR52][R2.64+0x80], !P2 ;  /* 0x1740008002057fae */ /* 0x0001e2000d101d74 */
[C---:B------:R-:W-:Y:S02]  /*160c0*/  ISETP.GE.AND P2, PT, R17.reuse, 0x21, PT ;  /* 0x000000211100780c */ /* 0x040fe40003f46270 */
[----:B------:R-:W-:Y:S01]  /*160d0*/  ISETP.GE.AND P6, PT, R17, 0x71, PT ;  /* 0x000000711100780c */ /* 0x000fe20003fc6270 */
[----:B0-----:R-:W-:-:S10]  /*160e0*/  IMAD.MOV.U32 R2, RZ, RZ, R14 ;  /* 0x000000ffff027224 */ /* 0x001fd400078e000e */
[----:B------:R-:W-:Y:S02]  /*160f0*/  @P2 LOP3.LUT R30, R30, 0x10, RZ, 0xfc, !PT ;  /* 0x000000101e1e2812 */ /* 0x000fe400078efcff */
[----:B------:R-:W-:Y:S02]  /*16100*/  ISETP.GE.AND P2, PT, R17, 0x61, PT ;  /* 0x000000611100780c */ /* 0x000fe40003f46270 */
[----:B------:R-:W-:-:S04]  /*16110*/  LOP3.LUT R30, R30, 0xffffffbf, RZ, 0xc0, !PT ;  /* 0xffffffbf1e1e7812 */ /* 0x000fc800078ec0ff */
[----:B------:R-:W-:Y:S01]  /*16120*/  @P6 LOP3.LUT R30, R30, 0x40, RZ, 0xfc, !PT ;  /* 0x000000401e1e6812 */ /* 0x000fe200078efcff */
[----:B------:R-:W-:Y:S06]  /*16130*/  BRA `(.L_x_380) ;  /* 0xffffffa800647947 */ /* 0x000fec000383ffff */
.L_x_292:
[----:B---3--:R3:W4:Y:S02]  /*16140*/  SYNCS.PHASECHK.TRANS64.TRYWAIT P0, [R6+URZ+0x38840], R20 ;  /* 0x03884014060075a7 */ /* 0x008724000800017f */
[----:B----4-:R-:W-:Y:S05]  /*16150*/  @!P0 NANOSLEEP.SYNCS 0x989680 ;  /* 0x009896800000895d */ /* 0x010fea0003900000 */
[----:B------:R-:W4:Y:S02]  /*16160*/  @!P0 SYNCS.PHASECHK.TRANS64 P0, [R6+URZ+0x38840], R20 ;  /* 0x03884014060085a7 */ /* 0x000f24000800007f */
[----:B----4-:R-:W-:Y:S05]  /*16170*/  @!P0 BRA `(.L_x_292) ;  /* 0xfffffffc00f08947 */ /* 0x010fea000383ffff */
[----:B------:R-:W-:Y:S05]  /*16180*/  BRA `(.L_x_381) ;  /* 0xffffffa800c07947 */ /* 0x000fea000383ffff */
.L_x_293:
[----:B------:R-:W-:Y:S01]  /*16190*/  BSSY B0, `(.L_x_382) ;  /* 0x0000008000007945 */ /* 0x000fe20003800000 */
[----:B------:R-:W-:Y:S02]  /*161a0*/  IMAD.MOV.U32 R13, RZ, RZ, R0 ;  /* 0x000000ffff0d7224 */ /* 0x000fe400078e0000 */
[----:B------:R-:W-:Y:S02]  /*161b0*/  IMAD.MOV.U32 R12, RZ, RZ, RZ ;  /* 0x000000ffff0c7224 */ /* 0x000fe400078e00ff */
[----:B------:R-:W-:Y:S02]  /*161c0*/  IMAD.MOV.U32 R11, RZ, RZ, 0x181f ;  /* 0x0000181fff0b7424 */ /* 0x000fe400078e00ff */
[----:B------:R-:W-:-:S07]  /*161d0*/  IMAD.MOV.U32 R15, RZ, RZ, -0x1 ;  /* 0xffffffffff0f7424 */ /* 0x000fce00078e00ff */
[----:B0123--:R-:W-:Y:S05]  /*161e0*/  WARPSYNC.COLLECTIVE R15, `(.L_x_383) ;  /* 0x000000000f087348 */ /* 0x00ffea0003c00000 */
[----:B------:R4:W0:Y:S02]  /*161f0*/  SHFL.IDX P6, R14, R13, R12, R11 ;  /* 0x0000000c0d0e7389 */ /* 0x00082400000c000b */
[----:B01234-:R-:W-:Y:S01]  /*16200*/  ENDCOLLECTIVE ;  /* 0x000000000000791b */ /* 0x01ffe20003800000 */
.L_x_383:
[----:B------:R-:W-:Y:S05]  /*16210*/  BSYNC B0 ;  /* 0x0000000000007941 */ /* 0x000fea0003800000 */
.L_x_382:
        /* <DEDUP_REMOVED lines=8> */
.L_x_384:
        /* <DEDUP_REMOVED lines=15> */
.L_x_385:
[----:B------:R-:W-:Y:S02]  /*16390*/  IMAD.MOV.U32 R13, RZ, RZ, R4 ;  /* 0x000000ffff0d7224 */ /* 0x000fe400078e0004 */
[----:B------:R-:W-:-:S07]  /*163a0*/  IMAD.MOV.U32 R2, RZ, RZ, R14 ;  /* 0x000000ffff027224 */ /* 0x000fce00078e000e */
[----:B------:R-:W-:Y:S05]  /*163b0*/  WARPSYNC.COLLECTIVE R15, `(.L_x_386) ;  /* 0x000000000f087348 */ /* 0x000fea0003c00000 */
[----:B------:R0:W1:Y:S02]  /*163c0*/  SHFL.IDX P6, R14, R13, R12, R11 ;  /* 0x0000000c0d0e7389 */ /* 0x00006400000c000b */
[----:B01----:R-:W-:Y:S01]  /*163d0*/  ENDCOLLECTIVE ;  /* 0x000000000000791b */ /* 0x003fe20003800000 */
.L_x_386:
        /* <DEDUP_REMOVED lines=16> */
.L_x_387:
[----:B------:R-:W-:Y:S02]  /*164e0*/  IMAD.MOV.U32 R13, RZ, RZ, R4 ;  /* 0x000000ffff0d7224 */ /* 0x000fe400078e0004 */
[----:B------:R-:W-:-:S07]  /*164f0*/  IMAD.MOV.U32 R2, RZ, RZ, R14 ;  /* 0x000000ffff027224 */ /* 0x000fce00078e000e */
[----:B------:R-:W-:Y:S05]  /*16500*/  WARPSYNC.COLLECTIVE R15, `(.L_x_388) ;  /* 0x000000000f087348 */ /* 0x000fea0003c00000 */
[----:B------:R0:W1:Y:S02]  /*16510*/  SHFL.IDX P6, R14, R13, R12, R11 ;  /* 0x0000000c0d0e7389 */ /* 0x00006400000c000b */
[----:B01----:R-:W-:Y:S01]  /*16520*/  ENDCOLLECTIVE ;  /* 0x000000000000791b */ /* 0x003fe20003800000 */
.L_x_388:
        /* <DEDUP_REMOVED lines=16> */
.L_x_389:
[----:B------:R-:W-:Y:S02]  /*16630*/  IMAD.MOV.U32 R13, RZ, RZ, R4 ;  /* 0x000000ffff0d7224 */ /* 0x000fe400078e0004 */
[----:B------:R-:W-:-:S07]  /*16640*/  IMAD.MOV.U32 R2, RZ, RZ, R14 ;  /* 0x000000ffff027224 */ /* 0x000fce00078e000e */
[----:B------:R-:W-:Y:S05]  /*16650*/  WARPSYNC.COLLECTIVE R15, `(.L_x_390) ;  /* 0x000000000f087348 */ /* 0x000fea0003c00000 */
[----:B------:R0:W1:Y:S02]  /*16660*/  SHFL.IDX P6, R14, R13, R12, R11 ;  /* 0x0000000c0d0e7389 */ /* 0x00006400000c000b */
[----:B01----:R-:W-:Y:S01]  /*16670*/  ENDCOLLECTIVE ;  /* 0x000000000000791b */ /* 0x003fe20003800000 */
.L_x_390:
        /* <DEDUP_REMOVED lines=14> */
.L_x_391:
[----:B------:R-:W-:Y:S01]  /*16760*/  @!PT LDS RZ, [RZ] ;  /* 0x00000000fffff984 */ /* 0x000fe20000000800 */
[----:B------:R-:W-:Y:S01]  /*16770*/  @!PT LDS RZ, [RZ] ;  /* 0x00000000fffff984 */ /* 0x000fe20000000800 */
[----:B------:R-:W-:Y:S01]  /*16780*/  @!PT LDS RZ, [RZ] ;  /* 0x00000000fffff984 */ /* 0x000fe20000000800 */
[----:B------:R0:W-:Y:S01]  /*16790*/  @P5 LDGSTS.E.BYPASS.LTC128B.128 [R5+0x2dc00], desc[UR52][R2.64+0x80], !P1 ;  /* 0x2dc0008002055fae */ /* 0x0001e2000c901d74 */
[----:B------:R-:W-:Y:S01]  /*167a0*/  ISETP.GE.AND P5, PT, R32, R17, PT ;  /* 0x000000112000720c */ /* 0x000fe20003fa6270 */
[----:B------:R-:W-:Y:S02]  /*167b0*/  IMAD.MOV.U32 R13, RZ, RZ, R4 ;  /* 0x000000ffff0d7224 */ /* 0x000fe400078e0004 */
[----:B0-----:R-:W-:-:S10]  /*167c0*/  IMAD.MOV.U32 R2, RZ, RZ, R14 ;  /* 0x000000ffff027224 */ /* 0x001fd400078e000e */
[----:B------:R-:W-:Y:S05]  /*167d0*/  WARPSYNC.COLLECTIVE R15, `(.L_x_392) ;  /* 0x000000000f087348 */ /* 0x000fea0003c00000 */
[----:B------:R0:W1:Y:S02]  /*167e0*/  SHFL.IDX P6, R14, R13, R12, R11 ;  /* 0x0000000c0d0e7389 */ /* 0x00006400000c000b */
[----:B01----:R-:W-:Y:S01]  /*167f0*/  ENDCOLLECTIVE ;  /* 0x000000000000791b */ /* 0x003fe20003800000 */
.L_x_392:
[----:B------:R-:W-:Y:S02]  /*16800*/  IMAD.MOV.U32 R13, RZ, RZ, R0 ;  /* 0x000000ffff0d7224 */ /* 0x000fe400078e0000 */
[----:B------:R-:W-:Y:S01]  /*16810*/  IMAD.MOV.U32 R12, RZ, RZ, 0x5 ;  /* 0x00000005ff0c7424 */ /* 0x000fe200078e00ff */
[----:B------:R-:W-:-:S13]  /*16820*/  @P4 IADD3 R7, P0, R32, R14, RZ ;  /* 0x0000000e20074210 */ /* 0x000fda0007f1e0ff */
[----:B------:R-:W-:Y:S05]  /*16830*/  WARPSYNC.COLLECTIVE R15, `(.L_x_393) ;  /* 0x000000000f087348 */ /* 0x000fea0003c00000 */
[----:B------:R0:W1:Y:S02]  /*16840*/  SHFL.IDX P6, R14, R13, R12, R11 ;  /* 0x0000000c0d0e7389 */ /* 0x00006400000c000b */
[----:B01----:R-:W-:Y:S01]  /*16850*/  ENDCOLLECTIVE ;  /* 0x000000000000791b */ /* 0x003fe20003800000 */
.L_x_393:
[----:B------:R-:W-:Y:S02]  /*16860*/  @P4 IMAD.X R8, RZ, RZ, R2, P0 ;  /* 0x000000ffff084224 */ /* 0x000fe400000e0602 */
[----:B------:R-:W-:Y:S02]  /*16870*/  @P4 IMAD.MOV.U32 R2, RZ, RZ, R7 ;  /* 0x000000ffff024224 */ /* 0x000fe400078e0007 */
[----:B------:R-:W-:-:S05]  /*16880*/  @P4 IMAD.MOV.U32 R3, RZ, RZ, R8 ;  /* 0x000000ffff034224 */ /* 0x000fca00078e0008 */
[----:B------:R-:W-:Y:S01]  /*16890*/  @!PT LDS RZ, [RZ] ;  /* 0x00000000fffff984 */ /* 0x000fe20000000800 */
[----:B------:R-:W-:Y:S01]  /*168a0*/  @!PT LDS RZ, [RZ] ;  /* 0x00000000fffff984 */ /* 0x000fe20000000800 */
[----:B------:R-:W-:Y:S01]  /*168b0*/  @!PT LDS RZ, [RZ] ;  /* 0x00000000fffff984 */ /* 0x000fe20000000800 */
[----:B------:R-:W-:Y:S01]  /*168c0*/  @P4 LDGSTS.E.BYPASS.LTC128B.128 [R5+0x2a400], desc[UR52][R2.64], !P5 ;  /* 0x2a40000002054fae */ /* 0x000fe2000e901d74 */
[----:B------:R-:W-:-:S03]  /*168d0*/  IMAD.MOV.U32 R13, RZ, RZ, R4 ;  /* 0x000000ffff0d7224 */ /* 0x000fc600078e0004 */
[----:B------:R0:W-:Y:S02]  /*168e0*/  @P4 LDGSTS.E.BYPASS.LTC128B.128 [R5+0x2e400], desc[UR52][R2.64+0x80], !P1 ;  /* 0x2e40008002054fae */ /* 0x0001e4000c901d74 */
[----:B0-----:R-:W-:-:S07]  /*168f0*/  IMAD.MOV.U32 R2, RZ, RZ, R14 ;  /* 0x000000ffff027224 */ /* 0x001fce00078e000e */
[----:B------:R-:W-:Y:S05]  /*16900*/  WARPSYNC.COLLECTIVE R15, `(.L_x_394) ;  /* 0x000000000f087348 */ /* 0x000fea0003c00000 */
[----:B------:R0:W1:Y:S02]  /*16910*/  SHFL.IDX P6, R14, R13, R12, R11 ;  /* 0x0000000c0d0e7389 */ /* 0x00006400000c000b */
[----:B01----:R-:W-:Y:S01]  /*16920*/  ENDCOLLECTIVE ;  /* 0x000000000000791b */ /* 0x003fe20003800000 */
.L_x_394:
[----:B------:R-:W-:Y:S02]  /*16930*/  IMAD.MOV.U32 R13, RZ, RZ, R0 ;  /* 0x000000ffff0d7224 */ /* 0x000fe400078e0000 */
[----:B------:R-:W-:Y:S01]  /*16940*/  IMAD.MOV.U32 R12, RZ, RZ, 0x6 ;  /* 0x00000006ff0c7424 */ /* 0x000fe200078e00ff */
[----:B------:R-:W-:-:S13]  /*16950*/  @P3 IADD3 R7, P0, R32, R14, RZ ;  /* 0x0000000e20073210 */ /* 0x000fda0007f1e0ff */
[----:B------:R-:W-:Y:S05]  /*16960*/  WARPSYNC.COLLECTIVE R15, `(.L_x_395) ;  /* 0x000000000f087348 */ /* 0x000fea0003c00000 */
[----:B------:R0:W1:Y:S02]  /*16970*/  SHFL.IDX P6, R14, R13, R12, R11 ;  /* 0x0000000c0d0e7389 */ /* 0x00006400000c000b */
[----:B01----:R-:W-:Y:S01]  /*16980*/  ENDCOLLECTIVE ;  /* 0x000000000000791b */ /* 0x003fe20003800000 */
.L_x_395:
        /* <DEDUP_REMOVED lines=13> */
.L_x_396:
[----:B------:R-:W-:Y:S02]  /*16a60*/  IMAD.MOV.U32 R13, RZ, RZ, R0 ;  /* 0x000000ffff0d7224 */ /* 0x000fe400078e0000 */
[----:B------:R-:W-:Y:S01]  /*16a70*/  IMAD.MOV.U32 R12, RZ, RZ, 0x7 ;  /* 0x00000007ff0c7424 */ /* 0x000fe200078e00ff */
[----:B------:R-:W-:-:S13]  /*16a80*/  @P2 IADD3 R7, P0, R32, R14, RZ ;  /* 0x0000000e20072210 */ /* 0x000fda0007f1e0ff */
[----:B------:R-:W-:Y:S05]  /*16a90*/  WARPSYNC.COLLECTIVE R15, `(.L_x_397) ;  /* 0x000000000f087348 */ /* 0x000fea0003c00000 */
[----:B------:R0:W1:Y:S02]  /*16aa0*/  SHFL.IDX P6, R14, R13, R12, R11 ;  /* 0x0000000c0d0e7389 */ /* 0x00006400000c000b */
[----:B01----:R-:W-:Y:S01]  /*16ab0*/  ENDCOLLECTIVE ;  /* 0x000000000000791b */ /* 0x003fe20003800000 */
.L_x_397:
        /* <DEDUP_REMOVED lines=13> */
.L_x_398:
[----:B------:R-:W-:Y:S05]  /*16b90*/  BRA `(.L_x_399) ;  /* 0xffffffa400ac7947 */ /* 0x000fea000383ffff */
.L_x_298:
[----:B------:R-:W-:Y:S02]  /*16ba0*/  IMAD.MOV.U32 R13, RZ, RZ, R5 ;  /* 0x000000ffff0d7224 */ /* 0x000fe400078e0005 */
[----:B------:R-:W-:Y:S02]  /*16bb0*/  IMAD.MOV.U32 R12, RZ, RZ, RZ ;  /* 0x000000ffff0c7224 */ /* 0x000fe400078e00ff */
[----:B------:R-:W-:Y:S02]  /*16bc0*/  IMAD.MOV.U32 R11, RZ, RZ, 0x181f ;  /* 0x0000181fff0b7424 */ /* 0x000fe400078e00ff */
[----:B------:R-:W-:Y:S02]  /*16bd0*/  IMAD.MOV.U32 R15, RZ, RZ, -0x1 ;  /* 0xffffffffff0f7424 */ /* 0x000fe400078e00ff */
[----:B------:R-:W-:Y:S02]  /*16be0*/  IMAD R6, R18, R6, RZ ;  /* 0x0000000612067224 */ /* 0x000fe400078e02ff */
[----:B------:R-:W-:-:S07]  /*16bf0*/  IMAD.IADD R4, R9, 0x1, R4 ;  /* 0x0000000109047824 */ /* 0x000fce00078e0204 */
[----:B-----5:R-:W-:Y:S05]  /*16c00*/  WARPSYNC.COLLECTIVE R15, `(.L_x_400) ;  /* 0x000000000f087348 */ /* 0x020fea0003c00000 */
[----:B------:R0:W1:Y:S02]  /*16c10*/  SHFL.IDX P6, R14, R13, R12, R11 ;  /* 0x0000000c0d0e7389 */ /* 0x00006400000c000b */
[----:B01---5:R-:W-:Y:S01]  /*16c20*/  ENDCOLLECTIVE ;  /* 0x000000000000791b */ /* 0x023fe20003800000 */
.L_x_400:
[C---:B------:R-:W-:Y:S01]  /*16c30*/  VIADD R7, R4.reuse, 0x10 ;  /* 0x0000001004077836 */ /* 0x040fe20000000000 */
[----:B------:R-:W-:Y:S01]  /*16c40*/  ISETP.GE.AND P2, PT, R4, R6, PT ;  /* 0x000000060400720c */ /* 0x000fe20003f46270 */
[----:B------:R-:W-:Y:S02]  /*16c50*/  IMAD.MOV.U32 R13, RZ, RZ, R0 ;  /* 0x000000ffff0d7224 */ /* 0x000fe400078e0000 */
[----:B------:R-:W-:-:S10]  /*16c60*/  IMAD.MOV.U32 R2, RZ, RZ, R14 ;  /* 0x000000ffff027224 */ /* 0x000fd400078e000e */
[----:B------:R-:W-:Y:S05]  /*16c70*/  WARPSYNC.COLLECTIVE R15, `(.L_x_401) ;  /* 0x000000000f087348 */ /* 0x000fea0003c00000 */
[----:B------:R0:W1:Y:S02]  /*16c80*/  SHFL.IDX P6, R14, R13, R12, R11 ;  /* 0x0000000c0d0e7389 */ /* 0x00006400000c000b */
[----:B01----:R-:W-:Y:S01]  /*16c90*/  ENDCOLLECTIVE ;  /* 0x000000000000791b */ /* 0x003fe20003800000 */
.L_x_401:
[----:B------:R-:W-:Y:S02]  /*16ca0*/  IMAD.MOV.U32 R13, RZ, RZ, R5 ;  /* 0x000000ffff0d7224 */ /* 0x000fe400078e0005 */
[----:B------:R-:W-:Y:S01]  /*16cb0*/  IMAD.MOV.U32 R12, RZ, RZ, 0x1 ;  /* 0x00000001ff0c7424 */ /* 0x000fe200078e00ff */
[----:B------:R-:W-:-:S05]  /*16cc0*/  @!P2 IADD3 R14, P3, R32, R14, RZ ;  /* 0x0000000e200ea210 */ /* 0x000fca0007f7e0ff */
[----:B------:R-:W-:Y:S02]  /*16cd0*/  @!P2 IMAD.X R3, RZ, RZ, R2, P3 ;  /* 0x000000ffff03a224 */ /* 0x000fe400018e0602 */
[----:B------:R-:W-:-:S07]  /*16ce0*/  @!P2 IMAD.MOV.U32 R2, RZ, RZ, R14 ;  /* 0x000000ffff02a224 */ /* 0x000fce00078e000e */
[----:B------:R-:W-:Y:S05]  /*16cf0*/  WARPSYNC.COLLECTIVE R15, `(.L_x_402) ;  /* 0x000000000f087348 */ /* 0x000fea0003c00000 */
[----:B------:R0:W1:Y:S02]  /*16d00*/  SHFL.IDX P6, R14, R13, R12, R11 ;  /* 0x0000000c0d0e7389 */ /* 0x00006400000c000b */
[----:B01----:R-:W-:Y:S01]  /*16d10*/  ENDCOLLECTIVE ;  /* 0x000000000000791b */ /* 0x003fe20003800000 */
.L_x_402:
[----:B------:R-:W-:Y:S01]  /*16d20*/  @!PT LDS RZ, [RZ] ;  /* 0x00000000fffff984 */ /* 0x000fe20000000800 */
[----:B------:R-:W-:Y:S01]  /*16d30*/  @!PT LDS RZ, [RZ] ;  /* 0x00000000fffff984 */ /* 0x000fe20000000800 */
[----:B------:R-:W-:Y:S01]  /*16d40*/  @!PT LDS RZ, [RZ] ;  /* 0x00000000fffff984 */ /* 0x000fe20000000800 */
[----:B------:R-:W-:Y:S04]  /*16d50*/  @!P2 LDGSTS.E.BYPASS.LTC128B.128 [R8+0x20400], desc[UR52][R2.64], !P0 ;  /* 0x204000000208afae */ /* 0x000fe8000c101d74 */
[----:B------:R0:W-:Y:S01]  /*16d60*/  @!P2 LDGSTS.E.BYPASS.LTC128B.128 [R8+0x24400], desc[UR52][R2.64+0x80], !P1 ;  /* 0x244000800208afae */ /* 0x0001e2000c901d74 */
[----:B------:R-:W-:Y:S01]  /*16d70*/  ISETP.GE.AND P2, PT, R7, R6, PT ;  /* 0x000000060700720c */ /* 0x000fe20003f46270 */
[----:B------:R-:W-:Y:S02]  /*16d80*/  IMAD.MOV.U32 R13, RZ, RZ, R0 ;  /* 0x000000ffff0d7224 */ /* 0x000fe400078e0000 */
[----:B0-----:R-:W-:-:S10]  /*16d90*/  IMAD.MOV.U32 R2, RZ, RZ, R14 ;  /* 0x000000ffff027224 */ /* 0x001fd400078e000e */
[----:B------:R-:W-:Y:S05]  /*16da0*/  WARPSYNC.COLLECTIVE R15, `(.L_x_403) ;  /* 0x000000000f087348 */ /* 0x000fea0003c00000 */
[----:B------:R0:W1:Y:S02]  /*16db0*/  SHFL.IDX P6, R14, R13, R12, R11 ;  /* 0x0000000c0d0e7389 */ /* 0x00006400000c000b */
[----:B01----:R-:W-:Y:S01]  /*16dc0*/  ENDCOLLECTIVE ;  /* 0x000000000000791b */ /* 0x003fe20003800000 */
.L_x_403:
        /* <DEDUP_REMOVED lines=8> */
.L_x_404:
[----:B------:R-:W-:Y:S02]  /*16e50*/  @!P2 IMAD.MOV.U32 R3, RZ, RZ, R7 ;  /* 0x000000ffff03a224 */ /* 0x000fe400078e0007 */
[----:B------:R-:W-:-:S03]  /*16e60*/  VIADD R7, R4, 0x20 ;  /* 0x0000002004077836 */ /* 0x000fc60000000000 */
        /* <DEDUP_REMOVED lines=11> */
.L_x_405:
        /* <DEDUP_REMOVED lines=8> */
.L_x_406:
        /* <DEDUP_REMOVED lines=13> */
.L_x_407:
        /* <DEDUP_REMOVED lines=8> */
.L_x_408:
        /* <DEDUP_REMOVED lines=13> */
.L_x_409:
        /* <DEDUP_REMOVED lines=8> */
.L_x_410:
        /* <DEDUP_REMOVED lines=13> */
.L_x_411:
        /* <DEDUP_REMOVED lines=8> */
.L_x_412:
        /* <DEDUP_REMOVED lines=13> */
.L_x_413:
        /* <DEDUP_REMOVED lines=8> */
.L_x_414:
[----:B------:R-:W-:-:S05]  /*174e0*/  @!P2 IMAD.MOV.U32 R3, RZ, RZ, R7 ;  /* 0x000000ffff03a224 */ /* 0x000fca00078e0007 */
[----:B------:R-:W-:Y:S01]  /*174f0*/  @!PT LDS RZ, [RZ] ;  /* 0x00000000fffff984 */ /* 0x000fe20000000800 */
[----:B------:R-:W-:Y:S01]  /*17500*/  @!PT LDS RZ, [RZ] ;  /* 0x00000000fffff984 */ /* 0x000fe20000000800 */
[----:B------:R-:W-:Y:S01]  /*17510*/  @!PT LDS RZ, [RZ] ;  /* 0x00000000fffff984 */ /* 0x000fe20000000800 */
[----:B------:R0:W-:Y:S04]  /*17520*/  @!P2 LDGSTS.E.BYPASS.LTC128B.128 [R8+0x23400], desc[UR52][R2.64], !P0 ;  /* 0x234000000208afae */ /* 0x0001e8000c101d74 */
[----:B------:R0:W-:Y:S01]  /*17530*/  @!P2 LDGSTS.E.BYPASS.LTC128B.128 [R8+0x27400], desc[UR52][R2.64+0x80], !P1 ;  /* 0x274000800208afae */ /* 0x0001e2000c901d74 */
[----:B------:R-:W-:Y:S02]  /*17540*/  IMAD.MOV.U32 R13, RZ, RZ, R0 ;  /* 0x000000ffff0d7224 */ /* 0x000fe400078e0000 */
[----:B------:R-:W-:-:S07]  /*17550*/  IMAD.MOV.U32 R5, RZ, RZ, R14 ;  /* 0x000000ffff057224 */ /* 0x000fce00078e000e */
[----:B0-----:R-:W-:Y:S05]  /*17560*/  WARPSYNC.COLLECTIVE R15, `(.L_x_415) ;  /* 0x000000000f087348 */ /* 0x001fea0003c00000 */
[----:B------:R1:W2:Y:S02]  /*17570*/  SHFL.IDX P6, R14, R13, R12, R11 ;  /* 0x0000000c0d0e7389 */ /* 0x0002a400000c000b */
[----:B012---:R-:W-:Y:S01]  /*17580*/  ENDCOLLECTIVE ;  /* 0x000000000000791b */ /* 0x007fe20003800000 */
.L_x_415:
[----:B------:R-:W-:Y:S05]  /*17590*/  BRA `(.L_x_416) ;  /* 0xffffffa800047947 */ /* 0x000fea000383ffff */
.L_x_303:
[----:B0-----:R0:W1:Y:S02]  /*175a0*/  SYNCS.PHASECHK.TRANS64.TRYWAIT P1, [R16+URZ+0x38820], R3 ;  /* 0x03882003100075a7 */ /* 0x001064000802017f */
[----:B-1----:R-:W-:Y:S05]  /*175b0*/  @!P1 NANOSLEEP.SYNCS 0x989680 ;  /* 0x009896800000995d */ /* 0x002fea0003900000 */
[----:B------:R-:W1:Y:S02]  /*175c0*/  @!P1 SYNCS.PHASECHK.TRANS64 P1, [R16+URZ+0x38820], R3 ;  /* 0x03882003100095a7 */ /* 0x000e64000802007f */
[----:B-1----:R-:W-:Y:S05]  /*175d0*/  @!P1 BRA `(.L_x_303) ;  /* 0xfffffffc00f09947 */ /* 0x002fea000383ffff */
[----:B------:R-:W-:Y:S05]  /*175e0*/  BRA `(.L_x_417) ;  /* 0xffffffa800787947 */ /* 0x000fea000383ffff */
.L_x_307:
[----:B0-----:R0:W1:Y:S02]  /*175f0*/  SYNCS.PHASECHK.TRANS64.TRYWAIT P0, [R0+URZ+0x38880], R19 ;  /* 0x03888013000075a7 */ /* 0x001064000800017f */
[----:B-1----:R-:W-:Y:S05]  /*17600*/  @!P0 NANOSLEEP.SYNCS 0x989680 ;  /* 0x009896800000895d */ /* 0x002fea0003900000 */
[----:B------:R-:W1:Y:S02]  /*17610*/  @!P0 SYNCS.PHASECHK.TRANS64 P0, [R0+URZ+0x38880], R19 ;  /* 0x03888013000085a7 */ /* 0x000e64000800007f */
[----:B-1----:R-:W-:Y:S05]  /*17620*/  @!P0 BRA `(.L_x_307) ;  /* 0xfffffffc00f08947 */ /* 0x002fea000383ffff */
[----:B------:R-:W-:Y:S05]  /*17630*/  BRA `(.L_x_418) ;  /* 0xffffffac00307947 */ /* 0x000fea000383ffff */
.L_x_308:
[----:B------:R-:W-:Y:S01]  /*17640*/  BSSY B0, `(.L_x_419) ;  /* 0x0000008000007945 */ /* 0x000fe20003800000 */
[----:B------:R-:W-:Y:S02]  /*17650*/  IMAD.MOV.U32 R13, RZ, RZ, R7 ;  /* 0x000000ffff0d7224 */ /* 0x000fe400078e0007 */
[----:B------:R-:W-:Y:S02]  /*17660*/  IMAD.MOV.U32 R12, RZ, RZ, RZ ;  /* 0x000000ffff0c7224 */ /* 0x000fe400078e00ff */
[----:B------:R-:W-:Y:S02]  /*17670*/  IMAD.MOV.U32 R11, RZ, RZ, 0x181f ;  /* 0x0000181fff0b7424 */ /* 0x000fe400078e00ff */
[----:B------:R-:W-:-:S07]  /*17680*/  IMAD.MOV.U32 R15, RZ, RZ, -0x1 ;  /* 0xffffffffff0f7424 */ /* 0x000fce00078e00ff */
[----:B0-2---:R-:W-:Y:S05]  /*17690*/  WARPSYNC.COLLECTIVE R15, `(.L_x_420) ;  /* 0x000000000f087348 */ /* 0x005fea0003c00000 */
[----:B--2---:R1:W2:Y:S02]  /*176a0*/  SHFL.IDX P6, R14, R13, R12, R11 ;  /* 0x0000000c0d0e7389 */ /* 0x0042a400000c000b */
[----:B012---:R-:W-:Y:S01]  /*176b0*/  ENDCOLLECTIVE ;  /* 0x000000000000791b */ /* 0x007fe20003800000 */
.L_x_420:
[----:B------:R-:W-:Y:S05]  /*176c0*/  BSYNC B0 ;  /* 0x0000000000007941 */ /* 0x000fea0003800000 */
.L_x_419:
[----:B------:R-:W-:Y:S02]  /*176d0*/  IMAD.MOV.U32 R13, RZ, RZ, R8 ;  /* 0x000000ffff0d7224 */ /* 0x000fe400078e0008 */
[----:B------:R-:W-:Y:S02]  /*176e0*/  IMAD.MOV.U32 R12, RZ, RZ, RZ ;  /* 0x000000ffff0c7224 */ /* 0x000fe400078e00ff */
[----:B------:R-:W-:Y:S02]  /*176f0*/  IMAD.MOV.U32 R11, RZ, RZ, 0x181f ;  /* 0x0000181fff0b7424 */ /* 0x000fe400078e00ff */
[----:B------:R-:W-:Y:S02]  /*17700*/  IMAD.MOV.U32 R15, RZ, RZ, -0x1 ;  /* 0xffffffffff0f7424 */ /* 0x000fe400078e00ff */
[----:B------:R-:W-:Y:S02]  /*17710*/  IMAD.MOV.U32 R3, RZ, RZ, R14 ;  /* 0x000000ffff037224 */ /* 0x000fe400078e000e */
[----:B------:R-:W-:-:S07]  /*17720*/  IMAD.IADD R4, R16, 0x1, R4 ;  /* 0x0000000110047824 */ /* 0x000fce00078e0204 */
[----:B------:R-:W-:Y:S05]  /*17730*/  WARPSYNC.COLLECTIVE R15, `(.L_x_421) ;  /* 0x000000000f087348 */ /* 0x000fea0003c00000 */
[----:B------:R0:W1:Y:S02]  /*17740*/  SHFL.IDX P6, R14, R13, R12, R11 ;  /* 0x0000000c0d0e7389 */ /* 0x00006400000c000b */
[----:B01----:R-:W-:Y:S01]  /*17750*/  ENDCOLLECTIVE ;  /* 0x000000000000791b */ /* 0x003fe20003800000 */
.L_x_421:
[----:B------:R-:W-:Y:S02]  /*17760*/  IMAD.MOV.U32 R13, RZ, RZ, R7 ;  /* 0x000000ffff0d7224 */ /* 0x000fe400078e0007 */
[----:B------:R-:W-:Y:S02]  /*17770*/  IMAD.MOV.U32 R12, RZ, RZ, 0x1 ;  /* 0x00000001ff0c7424 */ /* 0x000fe400078e00ff */
[----:B------:R-:W-:-:S07]  /*17780*/  IMAD.MOV.U32 R2, RZ, RZ, R14 ;  /* 0x000000ffff027224 */ /* 0x000fce00078e000e */
[----:B------:R-:W-:Y:S05]  /*17790*/  WARPSYNC.COLLECTIVE R15, `(.L_x_422) ;  /* 0x000000000f087348 */ /* 0x000fea0003c00000 */
[----:B------:R0:W1:Y:S02]  /*177a0*/  SHFL.IDX P6, R14, R13, R12, R11 ;  /* 0x0000000c0d0e7389 */ /* 0x00006400000c000b */
[----:B01----:R-:W-:Y:S01]  /*177b0*/  ENDCOLLECTIVE ;  /* 0x000000000000791b */ /* 0x003fe20003800000 */
.L_x_422:
[----:B------:R-:W-:-:S05]  /*177c0*/  IADD3 R2, P0, R32, R2, RZ ;  /* 0x0000000220027210 */ /* 0x000fca0007f1e0ff */
[----:B------:R-:W-:-:S05]  /*177d0*/  IMAD.X R3, RZ, RZ, R3, P0 ;  /* 0x000000ffff037224 */ /* 0x000fca00000e0603 */
[----:B------:R-:W-:Y:S01]  /*177e0*/  @!PT LDS RZ, [RZ] ;  /* 0x00000000fffff984 */ /* 0x000fe20000000800 */
[----:B------:R-:W-:Y:S01]  /*177f0*/  @!PT LDS RZ, [RZ] ;  /* 0x00000000fffff984 */ /* 0x000fe20000000800 */
[----:B------:R-:W-:Y:S01]  /*17800*/  @!PT LDS RZ, [RZ] ;  /* 0x00000000fffff984 */ /* 0x000fe20000000800 */
[----:B------:R-:W-:Y:S01]  /*17810*/  LDGSTS.E.BYPASS.LTC128B.128 [R4+0x10400], desc[UR52][R2.64], !P3 ;  /* 0x1040000002047fae */ /* 0x000fe2000d901d74 */
[----:B------:R-:W-:-:S03]  /*17820*/  IMAD.MOV.U32 R13, RZ, RZ, R8 ;  /* 0x000000ffff0d7224 */ /* 0x000fc600078e0008 */
[----:B------:R0:W-:Y:S02]  /*17830*/  LDGSTS.E.BYPASS.LTC128B.128 [R4+0x14400], desc[UR52][R2.64+0x80], !P2 ;  /* 0x1440008002047fae */ /* 0x0001e4000d101d74 */
[----:B0-----:R-:W-:-:S07]  /*17840*/  IMAD.MOV.U32 R3, RZ, RZ, R14 ;  /* 0x000000ffff037224 */ /* 0x001fce00078e000e */
[----:B------:R-:W-:Y:S05]  /*17850*/  WARPSYNC.COLLECTIVE R15, `(.L_x_423) ;  /* 0x000000000f087348 */ /* 0x000fea0003c00000 */
[----:B------:R0:W1:Y:S02]  /*17860*/  SHFL.IDX P6, R14, R13, R12, R11 ;  /* 0x0000000c0d0e7389 */ /* 0x00006400000c000b */
[----:B01----:R-:W-:Y:S01]  /*17870*/  ENDCOLLECTIVE ;  /* 0x000000000000791b */ /* 0x003fe20003800000 */
.L_x_423:
[----:B------:R-:W-:Y:S02]  /*17880*/  IMAD.MOV.U32 R13, RZ, RZ, R7 ;  /* 0x000000ffff0d7224 */ /* 0x000fe400078e0007 */
[----:B------:R-:W-:Y:S02]  /*17890*/  IMAD.MOV.U32 R12, RZ, RZ, 0x2 ;  /* 0x00000002ff0c7424 */ /* 0x000fe400078e00ff */
[----:B------:R-:W-:-:S07]  /*178a0*/  IMAD.MOV.U32 R2, RZ, RZ, R14 ;  /* 0x000000ffff027224 */ /* 0x000fce00078e000e */
[----:B------:R-:W-:Y:S05]  /*178b0*/  WARPSYNC.COLLECTIVE R15, `(.L_x_424) ;  /* 0x000000000f087348 */ /* 0x000fea0003c00000 */
[----:B------:R0:W1:Y:S02]  /*178c0*/  SHFL.IDX P6, R14, R13, R12, R11 ;  /* 0x0000000c0d0e7389 */ /* 0x00006400000c000b */
[----:B01----:R-:W-:Y:S01]  /*178d0*/  ENDCOLLECTIVE ;  /* 0x000000000000791b */ /* 0x003fe20003800000 */
.L_x_424:
        /* <DEDUP_REMOVED lines=12> */
.L_x_425:
[----:B------:R-:W-:Y:S02]  /*179a0*/  IMAD.MOV.U32 R13, RZ, RZ, R7 ;  /* 0x000000ffff0d7224 */ /* 0x000fe400078e0007 */
[----:B------:R-:W-:Y:S02]  /*179b0*/  IMAD.MOV.U32 R12, RZ, RZ, 0x3 ;  /* 0x00000003ff0c7424 */ /* 0x000fe400078e00ff */
[----:B------:R-:W-:-:S07]  /*179c0*/  IMAD.MOV.U32 R2, RZ, RZ, R14 ;  /* 0x000000ffff027224 */ /* 0x000fce00078e000e */
[----:B------:R-:W-:Y:S05]  /*179d0*/  WARPSYNC.COLLECTIVE R15, `(.L_x_426) ;  /* 0x000000000f087348 */ /* 0x000fea0003c00000 */
[----:B------:R0:W1:Y:S02]  /*179e0*/  SHFL.IDX P6, R14, R13, R12, R11 ;  /* 0x0000000c0d0e7389 */ /* 0x00006400000c000b */
[----:B01----:R-:W-:Y:S01]  /*179f0*/  ENDCOLLECTIVE ;  /* 0x000000000000791b */ /* 0x003fe20003800000 */
.L_x_426:
        /* <DEDUP_REMOVED lines=12> */
.L_x_427:
[----:B------:R-:W-:Y:S02]  /*17ac0*/  IMAD.MOV.U32 R13, RZ, RZ, R7 ;  /* 0x000000ffff0d7224 */ /* 0x000fe400078e0007 */
[----:B------:R-:W-:Y:S02]  /*17ad0*/  IMAD.MOV.U32 R12, RZ, RZ, 0x4 ;  /* 0x00000004ff0c7424 */ /* 0x000fe400078e00ff */
[----:B------:R-:W-:-:S07]  /*17ae0*/  IMAD.MOV.U32 R2, RZ, RZ, R14 ;  /* 0x000000ffff027224 */ /* 0x000fce00078e000e */
[----:B------:R-:W-:Y:S05]  /*17af0*/  WARPSYNC.COLLECTIVE R15, `(.L_x_428) ;  /* 0x000000000f087348 */ /* 0x000fea0003c00000 */
[----:B------:R0:W1:Y:S02]  /*17b00*/  SHFL.IDX P6, R14, R13, R12, R11 ;  /* 0x0000000c0d0e7389 */ /* 0x00006400000c000b */
[----:B01----:R-:W-:Y:S01]  /*17b10*/  ENDCOLLECTIVE ;  /* 0x000000000000791b */ /* 0x003fe20003800000 */
.L_x_428:
        /* <DEDUP_REMOVED lines=12> */
.L_x_429:
[----:B------:R-:W-:Y:S02]  /*17be0*/  IMAD.MOV.U32 R13, RZ, RZ, R7 ;  /* 0x000000ffff0d7224 */ /* 0x000fe400078e0007 */
[----:B------:R-:W-:Y:S02]  /*17bf0*/  IMAD.MOV.U32 R12, RZ, RZ, 0x5 ;  /* 0x00000005ff0c7424 */ /* 0x000fe400078e00ff */
[----:B------:R-:W-:-:S07]  /*17c00*/  IMAD.MOV.U32 R2, RZ, RZ, R14 ;  /* 0x000000ffff027224 */ /* 0x000fce00078e000e */
[----:B------:R-:W-:Y:S05]  /*17c10*/  WARPSYNC.COLLECTIVE R15, `(.L_x_430) ;  /* 0x000000000f087348 */ /* 0x000fea0003c00000 */
[----:B------:R0:W1:Y:S02]  /*17c20*/  SHFL.IDX P6, R14, R13, R12, R11 ;  /* 0x0000000c0d0e7389 */ /* 0x00006400000c000b */
[----:B01----:R-:W-:Y:S01]  /*17c30*/  ENDCOLLECTIVE ;  /* 0x000000000000791b */ /* 0x003fe20003800000 */
.L_x_430:
        /* <DEDUP_REMOVED lines=12> */
.L_x_431:
[----:B------:R-:W-:Y:S02]  /*17d00*/  IMAD.MOV.U32 R13, RZ, RZ, R7 ;  /* 0x000000ffff0d7224 */ /* 0x000fe400078e0007 */
[----:B------:R-:W-:Y:S02]  /*17d10*/  IMAD.MOV.U32 R12, RZ, RZ, 0x6 ;  /* 0x00000006ff0c7424 */ /* 0x000fe400078e00ff */
[----:B------:R-:W-:-:S07]  /*17d20*/  IMAD.MOV.U32 R2, RZ, RZ, R14 ;  /* 0x000000ffff027224 */ /* 0x000fce00078e000e */
[----:B------:R-:W-:Y:S05]  /*17d30*/  WARPSYNC.COLLECTIVE R15, `(.L_x_432) ;  /* 0x000000000f087348 */ /* 0x000fea0003c00000 */
[----:B------:R0:W1:Y:S02]  /*17d40*/  SHFL.IDX P6, R14, R13, R12, R11 ;  /* 0x0000000c0d0e7389 */ /* 0x00006400000c000b */
[----:B01----:R-:W-:Y:S01]  /*17d50*/  ENDCOLLECTIVE ;  /* 0x000000000000791b */ /* 0x003fe20003800000 */
.L_x_432:
        /* <DEDUP_REMOVED lines=12> */
.L_x_433:
[----:B------:R-:W-:Y:S02]  /*17e20*/  IMAD.MOV.U32 R13, RZ, RZ, R7 ;  /* 0x000000ffff0d7224 */ /* 0x000fe400078e0007 */
[----:B------:R-:W-:Y:S02]  /*17e30*/  IMAD.MOV.U32 R12, RZ, RZ, 0x7 ;  /* 0x00000007ff0c7424 */ /* 0x000fe400078e00ff */
[----:B------:R-:W-:-:S07]  /*17e40*/  IMAD.MOV.U32 R2, RZ, RZ, R14 ;  /* 0x000000ffff027224 */ /* 0x000fce00078e000e */
[----:B------:R-:W-:Y:S05]  /*17e50*/  WARPSYNC.COLLECTIVE R15, `(.L_x_434) ;  /* 0x000000000f087348 */ /* 0x000fea0003c00000 */
[----:B------:R0:W1:Y:S02]  /*17e60*/  SHFL.IDX P6, R14, R13, R12, R11 ;  /* 0x0000000c0d0e7389 */ /* 0x00006400000c000b */
[----:B01----:R-:W-:Y:S01]  /*17e70*/  ENDCOLLECTIVE ;  /* 0x000000000000791b */ /* 0x003fe20003800000 */
.L_x_434:
        /* <DEDUP_REMOVED lines=12> */
.L_x_435:
[----:B------:R-:W-:Y:S01]  /*17f40*/  IMAD.MOV.U32 R2, RZ, RZ, R14 ;  /* 0x000000ffff027224 */ /* 0x000fe200078e000e */
[----:B------:R-:W-:Y:S06]  /*17f50*/  BRA `(.L_x_436) ;  /* 0xffffffa800047947 */ /* 0x000fec000383ffff */
.L_x_313:
[----:B----4-:R4:W0:Y:S02]  /*17f60*/  SYNCS.PHASECHK.TRANS64.TRYWAIT P0, [R0+URZ+0x38840], R19 ;  /* 0x03884013000075a7 */ /* 0x010824000800017f */
[----:B0-----:R-:W-:Y:S05]  /*17f70*/  @!P0 NANOSLEEP.SYNCS 0x989680 ;  /* 0x009896800000895d */ /* 0x001fea0003900000 */
[----:B------:R-:W0:Y:S02]  /*17f80*/  @!P0 SYNCS.PHASECHK.TRANS64 P0, [R0+URZ+0x38840], R19 ;  /* 0x03884013000085a7 */ /* 0x000e24000800007f */
[----:B0-----:R-:W-:Y:S05]  /*17f90*/  @!P0 BRA `(.L_x_313) ;  /* 0xfffffffc00f08947 */ /* 0x001fea000383ffff */
[----:B------:R-:W-:Y:S05]  /*17fa0*/  BRA `(.L_x_437) ;  /* 0xffffffa800587947 */ /* 0x000fea000383ffff */
.L_x_314:
[----:B------:R-:W-:Y:S01]  /*17fb0*/  BSSY B0, `(.L_x_438) ;  /* 0x0000008000007945 */ /* 0x000fe20003800000 */
[----:B------:R-:W-:Y:S02]  /*17fc0*/  IMAD.MOV.U32 R13, RZ, RZ, R5 ;  /* 0x000000ffff0d7224 */ /* 0x000fe400078e0005 */
[----:B------:R-:W-:Y:S02]  /*17fd0*/  IMAD.MOV.U32 R12, RZ, RZ, RZ ;  /* 0x000000ffff0c7224 */ /* 0x000fe400078e00ff */
[----:B------:R-:W-:Y:S02]  /*17fe0*/  IMAD.MOV.U32 R11, RZ, RZ, 0x181f ;  /* 0x0000181fff0b7424 */ /* 0x000fe400078e00ff */
[----:B------:R-:W-:-:S07]  /*17ff0*/  IMAD.MOV.U32 R15, RZ, RZ, -0x1 ;  /* 0xffffffffff0f7424 */ /* 0x000fce00078e00ff */
[----:B0-234-:R-:W-:Y:S05]  /*18000*/  WARPSYNC.COLLECTIVE R15, `(.L_x_439) ;  /* 0x000000000f087348 */ /* 0x01dfea0003c00000 */
[----:B--2---:R1:W2:Y:S02]  /*18010*/  SHFL.IDX P6, R14, R13, R12, R11 ;  /* 0x0000000c0d0e7389 */ /* 0x0042a400000c000b */
[----:B01234-:R-:W-:Y:S01]  /*18020*/  ENDCOLLECTIVE ;  /* 0x000000000000791b */ /* 0x01ffe20003800000 */
.L_x_439:
[----:B------:R-:W-:Y:S05]  /*18030*/  BSYNC B0 ;  /* 0x0000000000007941 */ /* 0x000fea0003800000 */
.L_x_438:
        /* <DEDUP_REMOVED lines=8> */
.L_x_440:
[----:B------:R-:W-:Y:S02]  /*180c0*/  IMAD.MOV.U32 R13, RZ, RZ, R5 ;  /* 0x000000ffff0d7224 */ /* 0x000fe400078e0005 */
[----:B------:R-:W-:Y:S01]  /*180d0*/  IMAD.MOV.U32 R12, RZ, RZ, 0x1 ;  /* 0x00000001ff0c7424 */ /* 0x000fe200078e00ff */
[----:B------:R-:W-:-:S13]  /*180e0*/  IADD3 R2, P0, R32, R14, RZ ;  /* 0x0000000e20027210 */ /* 0x000fda0007f1e0ff */
[----:B------:R-:W-:Y:S05]  /*180f0*/  WARPSYNC.COLLECTIVE R15, `(.L_x_441) ;  /* 0x000000000f087348 */ /* 0x000fea0003c00000 */
[----:B------:R0:W1:Y:S02]  /*18100*/  SHFL.IDX P6, R14, R13, R12, R11 ;  /* 0x0000000c0d0e7389 */ /* 0x00006400000c000b */
[----:B01----:R-:W-:Y:S01]  /*18110*/  ENDCOLLECTIVE ;  /* 0x000000000000791b */ /* 0x003fe20003800000 */
.L_x_441:
[----:B------:R-:W-:-:S05]  /*18120*/  IMAD.X R3, RZ, RZ, R3, P0 ;  /* 0x000000ffff037224 */ /* 0x000fca00000e0603 */
[----:B------:R-:W-:Y:S01]  /*18130*/  @!PT LDS RZ, [RZ] ;  /* 0x00000000fffff984 */ /* 0x000fe20000000800 */
[----:B------:R-:W-:Y:S01]  /*18140*/  @!PT LDS RZ, [RZ] ;  /* 0x00000000fffff984 */ /* 0x000fe20000000800 */
[----:B------:R-:W-:Y:S01]  /*18150*/  @!PT LDS RZ, [RZ] ;  /* 0x00000000fffff984 */ /* 0x000fe20000000800 */
[----:B------:R-:W-:Y:S04]  /*18160*/  LDGSTS.E.BYPASS.LTC128B.128 [R4+0x28400], desc[UR52][R2.64], !P3 ;  /* 0x2840000002047fae */ /* 0x000fe8000d901d74 */
[----:B------:R0:W-:Y:S01]  /*18170*/  LDGSTS.E.BYPASS.LTC128B.128 [R4+0x2c400], desc[UR52][R2.64+0x80], !P2 ;  /* 0x2c40008002047fae */ /* 0x0001e2000d101d74 */
[----:B------:R-:W-:Y:S02]  /*18180*/  IMAD.MOV.U32 R13, RZ, RZ, R6 ;  /* 0x000000ffff0d7224 */ /* 0x000fe400078e0006 */
[----:B0-----:R-:W-:-:S07]  /*18190*/  IMAD.MOV.U32 R3, RZ, RZ, R14 ;  /* 0x000000ffff037224 */ /* 0x001fce00078e000e */
[----:B------:R-:W-:Y:S05]  /*181a0*/  WARPSYNC.COLLECTIVE R15, `(.L_x_442) ;  /* 0x000000000f087348 */ /* 0x000fea0003c00000 */
[----:B------:R0:W1:Y:S02]  /*181b0*/  SHFL.IDX P6, R14, R13, R12, R11 ;  /* 0x0000000c0d0e7389 */ /* 0x00006400000c000b */
[----:B01----:R-:W-:Y:S01]  /*181c0*/  ENDCOLLECTIVE ;  /* 0x000000000000791b */ /* 0x003fe20003800000 */
.L_x_442:
[----:B------:R-:W-:Y:S02]  /*181d0*/  IMAD.MOV.U32 R13, RZ, RZ, R5 ;  /* 0x000000ffff0d7224 */ /* 0x000fe400078e0005 */
[----:B------:R-:W-:Y:S01]  /*181e0*/  IMAD.MOV.U32 R12, RZ, RZ, 0x2 ;  /* 0x00000002ff0c7424 */ /* 0x000fe200078e00ff */
[----:B------:R-:W-:-:S13]  /*181f0*/  IADD3 R2, P0, R32, R14, RZ ;  /* 0x0000000e20027210 */ /* 0x000fda0007f1e0ff */
[----:B------:R-:W-:Y:S05]  /*18200*/  WARPSYNC.COLLECTIVE R15, `(.L_x_443) ;  /* 0x000000000f087348 */ /* 0x000fea0003c00000 */
[----:B------:R0:W1:Y:S02]  /*18210*/  SHFL.IDX P6, R14, R13, R12, R11 ;  /* 0x0000000c0d0e7389 */ /* 0x00006400000c000b */
[----:B01----:R-:W-:Y:S01]  /*18220*/  ENDCOLLECTIVE ;  /* 0x000000000000791b */ /* 0x003fe20003800000 */
.L_x_443:
        /* <DEDUP_REMOVED lines=11> */
.L_x_444:
[----:B------:R-:W-:Y:S02]  /*182e0*/  IMAD.MOV.U32 R13, RZ, RZ, R5 ;  /* 0x000000ffff0d7224 */ /* 0x000fe400078e0005 */
[----:B------:R-:W-:Y:S01]  /*182f0*/  IMAD.MOV.U32 R12, RZ, RZ, 0x3 ;  /* 0x00000003ff0c7424 */ /* 0x000fe200078e00ff */
[----:B------:R-:W-:-:S13]  /*18300*/  IADD3 R2, P0, R32, R14, RZ ;  /* 0x0000000e20027210 */ /* 0x000fda0007f1e0ff */
[----:B------:R-:W-:Y:S05]  /*18310*/  WARPSYNC.COLLECTIVE R15, `(.L_x_445) ;  /* 0x000000000f087348 */ /* 0x000fea0003c00000 */
[----:B------:R0:W1:Y:S02]  /*18320*/  SHFL.IDX P6, R14, R13, R12, R11 ;  /* 0x0000000c0d0e7389 */ /* 0x00006400000c000b */
[----:B01----:R-:W-:Y:S01]  /*18330*/  ENDCOLLECTIVE ;  /* 0x000000000000791b */ /* 0x003fe20003800000 */
.L_x_445:
        /* <DEDUP_REMOVED lines=11> */
.L_x_446:
[----:B------:R-:W-:Y:S02]  /*183f0*/  IMAD.MOV.U32 R13, RZ, RZ, R5 ;  /* 0x000000ffff0d7224 */ /* 0x000fe400078e0005 */
[----:B------:R-:W-:Y:S01]  /*18400*/  IMAD.MOV.U32 R12, RZ, RZ, 0x4 ;  /* 0x00000004ff0c7424 */ /* 0x000fe200078e00ff */
[----:B------:R-:W-:-:S13]  /*18410*/  IADD3 R2, P0, R32, R14, RZ ;  /* 0x0000000e20027210 */ /* 0x000fda0007f1e0ff */
[----:B------:R-:W-:Y:S05]  /*18420*/  WARPSYNC.COLLECTIVE R15, `(.L_x_447) ;  /* 0x000000000f087348 */ /* 0x000fea0003c00000 */
[----:B------:R0:W1:Y:S02]  /*18430*/  SHFL.IDX P6, R14, R13, R12, R11 ;  /* 0x0000000c0d0e7389 */ /* 0x00006400000c000b */
[----:B01----:R-:W-:Y:S01]  /*18440*/  ENDCOLLECTIVE ;  /* 0x000000000000791b */ /* 0x003fe20003800000 */
.L_x_447:
        /* <DEDUP_REMOVED lines=11> */
.L_x_448:
[----:B------:R-:W-:Y:S02]  /*18500*/  IMAD.MOV.U32 R13, RZ, RZ, R5 ;  /* 0x000000ffff0d7224 */ /* 0x000fe400078e0005 */
[----:B------:R-:W-:Y:S01]  /*18510*/  IMAD.MOV.U32 R12, RZ, RZ, 0x5 ;  /* 0x00000005ff0c7424 */ /* 0x000fe200078e00ff */
[----:B------:R-:W-:-:S13]  /*18520*/  IADD3 R2, P0, R32, R14, RZ ;  /* 0x0000000e20027210 */ /* 0x000fda0007f1e0ff */
[----:B------:R-:W-:Y:S05]  /*18530*/  WARPSYNC.COLLECTIVE R15, `(.L_x_449) ;  /* 0x000000000f087348 */ /* 0x000fea0003c00000 */
[----:B------:R0:W1:Y:S02]  /*18540*/  SHFL.IDX P6, R14, R13, R12, R11 ;  /* 0x0000000c0d0e7389 */ /* 0x00006400000c000b */
[----:B01----:R-:W-:Y:S01]  /*18550*/  ENDCOLLECTIVE ;  /* 0x000000000000791b */ /* 0x003fe20003800000 */
.L_x_449:
        /* <DEDUP_REMOVED lines=11> */
.L_x_450:
[----:B------:R-:W-:Y:S02]  /*18610*/  IMAD.MOV.U32 R13, RZ, RZ, R5 ;  /* 0x000000ffff0d7224 */ /* 0x000fe400078e0005 */
[----:B------:R-:W-:Y:S01]  /*18620*/  IMAD.MOV.U32 R12, RZ, RZ, 0x6 ;  /* 0x00000006ff0c7424 */ /* 0x000fe200078e00ff */
[----:B------:R-:W-:-:S13]  /*18630*/  IADD3 R2, P0, R32, R14, RZ ;  /* 0x0000000e20027210 */ /* 0x000fda0007f1e0ff */
[----:B------:R-:W-:Y:S05]  /*18640*/  WARPSYNC.COLLECTIVE R15, `(.L_x_451) ;  /* 0x000000000f087348 */ /* 0x000fea0003c00000 */
[----:B------:R0:W1:Y:S02]  /*18650*/  SHFL.IDX P6, R14, R13, R12, R11 ;  /* 0x0000000c0d0e7389 */ /* 0x00006400000c000b */
[----:B01----:R-:W-:Y:S01]  /*18660*/  ENDCOLLECTIVE ;  /* 0x000000000000791b */ /* 0x003fe20003800000 */
.L_x_451:
        /* <DEDUP_REMOVED lines=11> */
.L_x_452:
[----:B------:R-:W-:Y:S02]  /*18720*/  IMAD.MOV.U32 R13, RZ, RZ, R5 ;  /* 0x000000ffff0d7224 */ /* 0x000fe400078e0005 */
[----:B------:R-:W-:Y:S01]  /*18730*/  IMAD.MOV.U32 R12, RZ, RZ, 0x7 ;  /* 0x00000007ff0c7424 */ /* 0x000fe200078e00ff */
[----:B------:R-:W-:-:S13]  /*18740*/  IADD3 R2, P0, R32, R14, RZ ;  /* 0x0000000e20027210 */ /* 0x000fda0007f1e0ff */
[----:B------:R-:W-:Y:S05]  /*18750*/  WARPSYNC.COLLECTIVE R15, `(.L_x_453) ;  /* 0x000000000f087348 */ /* 0x000fea0003c00000 */
[----:B------:R0:W1:Y:S02]  /*18760*/  SHFL.IDX P6, R14, R13, R12, R11 ;  /* 0x0000000c0d0e7389 */ /* 0x00006400000c000b */
[----:B01----:R-:W-:Y:S01]  /*18770*/  ENDCOLLECTIVE ;  /* 0x000000000000791b */ /* 0x003fe20003800000 */
.L_x_453:
        /* <DEDUP_REMOVED lines=11> */
.L_x_454:
[----:B------:R-:W-:Y:S05]  /*18830*/  BRA `(.L_x_455) ;  /* 0xffffffa400407947 */ /* 0x000fea000383ffff */
.L_x_319:
[----:B0-----:R0:W1:Y:S02]  /*18840*/  SYNCS.PHASECHK.TRANS64.TRYWAIT P2, [R0+URZ+0x38870], R3 ;  /* 0x03887003000075a7 */ /* 0x001064000804017f */
[----:B-1----:R-:W-:Y:S05]  /*18850*/  @!P2 NANOSLEEP.SYNCS 0x989680 ;  /* 0x009896800000a95d */ /* 0x002fea0003900000 */
[----:B------:R-:W1:Y:S02]  /*18860*/  @!P2 SYNCS.PHASECHK.TRANS64 P2, [R0+URZ+0x38870], R3 ;  /* 0x038870030000a5a7 */ /* 0x000e64000804007f */
[----:B-1----:R-:W-:Y:S05]  /*18870*/  @!P2 BRA `(.L_x_319) ;  /* 0xfffffffc00f0a947 */ /* 0x002fea000383ffff */
[----:B------:R-:W-:Y:S05]  /*18880*/  BRA `(.L_x_456) ;  /* 0xffffffa400a87947 */ /* 0x000fea000383ffff */
.L_x_321:
[----:B0-----:R0:W1:Y:S02]  /*18890*/  SYNCS.PHASECHK.TRANS64.TRYWAIT P2, [R0+URZ+0x38860], R3 ;  /* 0x03886003000075a7 */ /* 0x001064000804017f */
[----:B-1----:R-:W-:Y:S05]  /*188a0*/  @!P2 NANOSLEEP.SYNCS 0x989680 ;  /* 0x009896800000a95d */ /* 0x002fea0003900000 */
[----:B------:R-:W1:Y:S02]  /*188b0*/  @!P2 SYNCS.PHASECHK.TRANS64 P2, [R0+URZ+0x38860], R3 ;  /* 0x038860030000a5a7 */ /* 0x000e64000804007f */
[----:B-1----:R-:W-:Y:S05]  /*188c0*/  @!P2 BRA `(.L_x_321) ;  /* 0xfffffffc00f0a947 */ /* 0x002fea000383ffff */
[----:B------:R-:W-:Y:S05]  /*188d0*/  BRA `(.L_x_457) ;  /* 0xffffffa400b87947 */ /* 0x000fea000383ffff */
.L_x_329:
[----:B0-----:R0:W3:Y:S02]  /*188e0*/  SYNCS.PHASECHK.TRANS64.TRYWAIT P1, [R18+URZ+0x38870], R3 ;  /* 0x03887003120075a7 */ /* 0x0010e4000802017f */
[----:B---3--:R-:W-:Y:S05]  /*188f0*/  @!P1 NANOSLEEP.SYNCS 0x989680 ;  /* 0x009896800000995d */ /* 0x008fea0003900000 */
[----:B------:R-:W3:Y:S02]  /*18900*/  @!P1 SYNCS.PHASECHK.TRANS64 P1, [R18+URZ+0x38870], R3 ;  /* 0x03887003120095a7 */ /* 0x000ee4000802007f */
[----:B---3--:R-:W-:Y:S05]  /*18910*/  @!P1 BRA `(.L_x_329) ;  /* 0xfffffffc00f09947 */ /* 0x008fea000383ffff */
[----:B------:R-:W-:Y:S05]  /*18920*/  BRA `(.L_x_458) ;  /* 0xffffffb000147947 */ /* 0x000fea000383ffff */
.L_x_331:
[----:B0-----:R0:W1:Y:S02]  /*18930*/  SYNCS.PHASECHK.TRANS64.TRYWAIT P1, [R18+URZ+0x38860], R3 ;  /* 0x03886003120075a7 */ /* 0x001064000802017f */
[----:B-1----:R-:W-:Y:S05]  /*18940*/  @!P1 NANOSLEEP.SYNCS 0x989680 ;  /* 0x009896800000995d */ /* 0x002fea0003900000 */
[----:B------:R-:W1:Y:S02]  /*18950*/  @!P1 SYNCS.PHASECHK.TRANS64 P1, [R18+URZ+0x38860], R3 ;  /* 0x03886003120095a7 */ /* 0x000e64000802007f */
[----:B-1----:R-:W-:Y:S05]  /*18960*/  @!P1 BRA `(.L_x_331) ;  /* 0xfffffffc00f09947 */ /* 0x002fea000383ffff */
[----:B------:R-:W-:Y:S05]  /*18970*/  BRA `(.L_x_459) ;  /* 0xffffffb000207947 */ /* 0x000fea000383ffff */
.L_x_343:
[----:B0-----:R0:W1:Y:S02]  /*18980*/  SYNCS.PHASECHK.TRANS64.TRYWAIT P0, [R5+URZ+0x38820], R0 ;  /* 0x03882000050075a7 */ /* 0x001064000800017f */
[----:B-1----:R-:W-:Y:S05]  /*18990*/  @!P0 NANOSLEEP.SYNCS 0x989680 ;  /* 0x009896800000895d */ /* 0x002fea0003900000 */
[----:B------:R-:W1:Y:S02]  /*189a0*/  @!P0 SYNCS.PHASECHK.TRANS64 P0, [R5+URZ+0x38820], R0 ;  /* 0x03882000050085a7 */ /* 0x000e64000800007f */
[----:B-1----:R-:W-:Y:S05]  /*189b0*/  @!P0 BRA `(.L_x_343) ;  /* 0xfffffffc00f08947 */ /* 0x002fea000383ffff */
[----:B------:R-:W-:Y:S05]  /*189c0*/  BRA `(.L_x_460) ;  /* 0xffffffc400747947 */ /* 0x000fea000383ffff */
.L_x_344:
[----:B------:R-:W1:Y:S01]  /*189d0*/  S2R R2, SR_TID.X ;  /* 0x0000000000027919 */ /* 0x000e620000002100 */
[----:B------:R-:W-:Y:S01]  /*189e0*/  BSSY B0, `(.L_x_461) ;  /* 0x000000a000007945 */ /* 0x000fe20003800000 */
[----:B------:R-:W-:Y:S02]  /*189f0*/  IMAD.MOV.U32 R12, RZ, RZ, RZ ;  /* 0x000000ffff0c7224 */ /* 0x000fe400078e00ff */
[----:B------:R-:W-:Y:S02]  /*18a00*/  IMAD.MOV.U32 R11, RZ, RZ, 0x1f ;  /* 0x0000001fff0b7424 */ /* 0x000fe400078e00ff */
[----:B------:R-:W-:Y:S01]  /*18a10*/  IMAD.MOV.U32 R15, RZ, RZ, -0x1 ;  /* 0xffffffffff0f7424 */ /* 0x000fe200078e00ff */
[----:B-1----:R-:W-:-:S04]  /*18a20*/  SHF.R.U32.HI R2, RZ, 0x5, R2 ;  /* 0x00000005ff027819 */ /* 0x002fc80000011602 */
[----:B------:R-:W-:-:S05]  /*18a30*/  LOP3.LUT R2, R2, 0x3, RZ, 0xc0, !PT ;  /* 0x0000000302027812 */ /* 0x000fca00078ec0ff */
[----:B------:R-:W-:-:S07]  /*18a40*/  IMAD.MOV.U32 R13, RZ, RZ, R2 ;  /* 0x000000ffff0d7224 */ /* 0x000fce00078e0002 */
[----:B0-----:R-:W-:Y:S05]  /*18a50*/  WARPSYNC.COLLECTIVE R15, `(.L_x_462) ;  /* 0x000000000f087348 */ /* 0x001fea0003c00000 */
[----:B------:R1:W2:Y:S02]  /*18a60*/  SHFL.IDX P6, R14, R13, R12, R11 ;  /* 0x0000000c0d0e7389 */ /* 0x0002a400000c000b */
[----:B012---:R-:W-:Y:S01]  /*18a70*/  ENDCOLLECTIVE ;  /* 0x000000000000791b */ /* 0x007fe20003800000 */
.L_x_462:
[----:B------:R-:W-:Y:S05]  /*18a80*/  BSYNC B0 ;  /* 0x0000000000007941 */ /* 0x000fea0003800000 */
.L_x_461:
[----:B------:R-:W-:Y:S05]  /*18a90*/  BRA `(.L_x_463) ;  /* 0xffffffc4005c7947 */ /* 0x000fea000383ffff */
.L_x_347:
[----:B------:R-:W-:Y:S01]  /*18aa0*/  BSSY B1, `(.L_x_464) ;  /* 0x0000006000017945 */ /* 0x000fe20003800000 */
[----:B------:R-:W-:-:S07]  /*18ab0*/  IMAD.MOV.U32 R15, RZ, RZ, -0x1 ;  /* 0xffffffffff0f7424 */ /* 0x000fce00078e00ff */
[----:B0-----:R-:W-:Y:S05]  /*18ac0*/  WARPSYNC.COLLECTIVE R15, `(.L_x_465) ;  /* 0x000000000f0c7348 */ /* 0x001fea0003c00000 */
[----:B------:R-:W-:Y:S02]  /*18ad0*/  ELECT P6, UR62, PT ;  /* 0x00000000003e782f */ /* 0x000fe400038c0000 */
[----:B------:R-:W-:Y:S01]  /*18ae0*/  MOV R14, UR62 ;  /* 0x0000003e000e7c02 */ /* 0x000fe20008000f00 */
[----:B0-----:R-:W-:Y:S10]  /*18af0*/  ENDCOLLECTIVE ;  /* 0x000000000000791b */ /* 0x001ff40003800000 */
.L_x_465:
[----:B------:R-:W-:Y:S05]  /*18b00*/  BSYNC B1 ;  /* 0x0000000000017941 */ /* 0x000fea0003800000 */
.L_x_464:
[----:B------:R-:W-:Y:S05]  /*18b10*/  BRA `(.L_x_466) ;  /* 0xffffffc400547947 */ /* 0x000fea000383ffff */
.L_x_349:
[----:B0-----:R0:W1:Y:S02]  /*18b20*/  SYNCS.PHASECHK.TRANS64.TRYWAIT P1, [R3+URZ+0x38840], R2 ;  /* 0x03884002030075a7 */ /* 0x001064000802017f */
[----:B-1----:R-:W-:Y:S05]  /*18b30*/  @!P1 NANOSLEEP.SYNCS 0x989680 ;  /* 0x009896800000995d */ /* 0x002fea0003900000 */
[----:B------:R-:W1:Y:S02]  /*18b40*/  @!P1 SYNCS.PHASECHK.TRANS64 P1, [R3+URZ+0x38840], R2 ;  /* 0x03884002030095a7 */ /* 0x000e64000802007f */
[----:B-1----:R-:W-:Y:S05]  /*18b50*/  @!P1 BRA `(.L_x_349) ;  /* 0xfffffffc00f09947 */ /* 0x002fea000383ffff */
[----:B------:R-:W-:Y:S05]  /*18b60*/  BRA `(.L_x_467) ;  /* 0xffffffc400747947 */ /* 0x000fea000383ffff */
.L_x_351:
[----:B-1----:R1:W2:Y:S02]  /*18b70*/  SYNCS.PHASECHK.TRANS64.TRYWAIT P1, [R29+URZ+0x38840], R0 ;  /* 0x038840001d0075a7 */ /* 0x0022a4000802017f */
[----:B--2---:R-:W-:Y:S05]  /*18b80*/  @!P1 NANOSLEEP.SYNCS 0x989680 ;  /* 0x009896800000995d */ /* 0x004fea0003900000 */
[----:B------:R-:W2:Y:S02]  /*18b90*/  @!P1 SYNCS.PHASECHK.TRANS64 P1, [R29+URZ+0x38840], R0 ;  /* 0x038840001d0095a7 */ /* 0x000ea4000802007f */
[----:B--2---:R-:W-:Y:S05]  /*18ba0*/  @!P1 BRA `(.L_x_351) ;  /* 0xfffffffc00f09947 */ /* 0x004fea000383ffff */
[----:B------:R-:W-:Y:S05]  /*18bb0*/  BRA `(.L_x_468) ;  /* 0xffffffc400807947 */ /* 0x000fea000383ffff */
.L_x_353:
[----:B--2---:R2:W3:Y:S02]  /*18bc0*/  SYNCS.PHASECHK.TRANS64.TRYWAIT P1, [R3+URZ+0x38860], R2 ;  /* 0x03886002030075a7 */ /* 0x0044e4000802017f */
[----:B---3--:R-:W-:Y:S05]  /*18bd0*/  @!P1 NANOSLEEP.SYNCS 0x989680 ;  /* 0x009896800000995d */ /* 0x008fea0003900000 */
[----:B------:R-:W3:Y:S02]  /*18be0*/  @!P1 SYNCS.PHASECHK.TRANS64 P1, [R3+URZ+0x38860], R2 ;  /* 0x03886002030095a7 */ /* 0x000ee4000802007f */
[----:B---3--:R-:W-:Y:S05]  /*18bf0*/  @!P1 BRA `(.L_x_353) ;  /* 0xfffffffc00f09947 */ /* 0x008fea000383ffff */
[----:B------:R-:W-:Y:S05]  /*18c00*/  BRA `(.L_x_469) ;  /* 0xffffffc4007c7947 */ /* 0x000fea000383ffff */
.L_x_355:
[----:B---3--:R3:W4:Y:S02]  /*18c10*/  SYNCS.PHASECHK.TRANS64.TRYWAIT P1, [R29+URZ+0x38860], R0 ;  /* 0x038860001d0075a7 */ /* 0x008724000802017f */
[----:B----4-:R-:W-:Y:S05]  /*18c20*/  @!P1 NANOSLEEP.SYNCS 0x989680 ;  /* 0x009896800000995d */ /* 0x010fea0003900000 */
[----:B------:R-:W4:Y:S02]  /*18c30*/  @!P1 SYNCS.PHASECHK.TRANS64 P1, [R29+URZ+0x38860], R0 ;  /* 0x038860001d0095a7 */ /* 0x000f24000802007f */
[----:B----4-:R-:W-:Y:S05]  /*18c40*/  @!P1 BRA `(.L_x_355) ;  /* 0xfffffffc00f09947 */ /* 0x010fea000383ffff */
[----:B------:R-:W-:Y:S05]  /*18c50*/  BRA `(.L_x_470) ;  /* 0xffffffc400787947 */ /* 0x000fea000383ffff */
.L_x_357:
[----:B----4-:R4:W0:Y:S02]  /*18c60*/  SYNCS.PHASECHK.TRANS64.TRYWAIT P1, [R3+URZ+0x38880], R2 ;  /* 0x03888002030075a7 */ /* 0x010824000802017f */
[----:B0-----:R-:W-:Y:S05]  /*18c70*/  @!P1 NANOSLEEP.SYNCS 0x989680 ;  /* 0x009896800000995d */ /* 0x001fea0003900000 */
[----:B------:R-:W0:Y:S02]  /*18c80*/  @!P1 SYNCS.PHASECHK.TRANS64 P1, [R3+URZ+0x38880], R2 ;  /* 0x03888002030095a7 */ /* 0x000e24000802007f */
[----:B0-----:R-:W-:Y:S05]  /*18c90*/  @!P1 BRA `(.L_x_357) ;  /* 0xfffffffc00f09947 */ /* 0x001fea000383ffff */
[----:B------:R-:W-:Y:S05]  /*18ca0*/  BRA `(.L_x_471) ;  /* 0xffffffc400747947 */ /* 0x000fea000383ffff */
.L_x_472:
        /* <DEDUP_REMOVED lines=13> */
.L_x_3853:


//--------------------- .text._ZN7cutlass13device_kernelIN5flash11enable_sm90INS1_16FlashAttnFwdSm90INS1_25CollectiveMainloopFwdSm90ILi2EN4cute5tupleIJNS5_1CILi1EEES8_S8_EEENS6_IJNS7_ILi128EEESA_NS7_ILi256EEEEEELi256ENS_12float_e4m3_tEfNS_4arch4Sm90ELb0ELb0ELb1ELb1ELb1ELb1ELb0ELb1ELb0ELb1ELb1ELb0EEENS1_21CollectiveEpilogueFwdINS6_IJSA_SB_SA_EEES9_NS_10bfloat16_tESF_Li256ELb1ELb1ELb1ELb1EEENS1_36VarlenDynamicPersistentTileSchedulerILi128ELi128ELi256ELi128ELb1ELb1ELb1ELb0ELb1ELb1EEEEEEEEEvNT_6ParamsE --------------------------
	.section	.text._ZN7cutlass13device_kernelIN5flash11enable_sm90INS1_16FlashAttnFwdSm90INS1_25CollectiveMainloopFwdSm90ILi2EN4cute5tupleIJNS5_1CILi1EEES8_S8_EEENS6_IJNS7_ILi128EEESA_NS7_ILi256EEEEEELi256ENS_12float_e4m3_tEfNS_4arch4Sm90ELb0ELb0ELb1ELb1ELb1ELb1ELb0ELb1ELb0ELb1ELb1ELb0EEENS1_21CollectiveEpilogueFwdINS6_IJSA_SB_SA_EEES9_NS_10bfloat16_tESF_Li256ELb1ELb1ELb1ELb1EEENS1_36VarlenDynamicPersistentTileSchedulerILi128ELi128ELi256ELi128ELb1ELb1ELb1ELb0ELb1ELb1EEEEEEEEEvNT_6ParamsE,"ax",@progbits
	.align	128
.text._ZN7cutlass13device_kernelIN5flash11enable_sm90INS1_16FlashAttnFwdSm90INS1_25CollectiveMainloopFwdSm90ILi2EN4cute5tupleIJNS5_1CILi1EEES8_S8_EEENS6_IJNS7_ILi128EEESA_NS7_ILi256EEEEEELi256ENS_12float_e4m3_tEfNS_4arch4Sm90ELb0ELb0ELb1ELb1ELb1ELb1ELb0ELb1ELb0ELb1ELb1ELb0EEENS1_21CollectiveEpilogueFwdINS6_IJSA_SB_SA_EEES9_NS_10bfloat16_tESF_Li256ELb1ELb1ELb1ELb1EEENS1_36VarlenDynamicPersistentTileSchedulerILi128ELi128ELi256ELi128ELb1ELb1ELb1ELb0ELb1ELb1EEEEEEEEEvNT_6ParamsE:
        .type           _ZN7cutlass13device_kernelIN5flash11enable_sm90INS1_16FlashAttnFwdSm90INS1_25CollectiveMainloopFwdSm90ILi2EN4cute5tupleIJNS5_1CILi1EEES8_S8_EEENS6_IJNS7_ILi128EEESA_NS7_ILi256EEEEEELi256ENS_12float_e4m3_tEfNS_4arch4Sm90ELb0ELb0ELb1ELb1ELb1ELb1ELb0ELb1ELb0ELb1ELb1ELb0EEENS1_21CollectiveEpilogueFwdINS6_IJSA_SB_SA_EEES9_NS_10bfloat16_tESF_Li256ELb1ELb1ELb1ELb1EEENS1_36VarlenDynamicPersistentTileSchedulerILi128ELi128ELi256ELi128ELb1ELb1ELb1ELb0ELb1ELb1EEEEEEEEEvNT_6ParamsE,@function
        .size           _ZN7cutlass13device_kernelIN5flash11enable_sm90INS1_16FlashAttnFwdSm90INS1_25CollectiveMainloopFwdSm90ILi2EN4cute5tupleIJNS5_1CILi1EEES8_S8_EEENS6_IJNS7_ILi128EEESA_NS7_ILi256EEEEEELi256ENS_12float_e4m3_tEfNS_4arch4Sm90ELb0ELb0ELb1ELb1ELb1ELb1ELb0ELb1ELb0ELb1ELb1ELb0EEENS1_21CollectiveEpilogueFwdINS6_IJSA_SB_SA_EEES9_NS_10bfloat16_tESF_Li256ELb1ELb1ELb1ELb1EEENS1_36VarlenDynamicPersistentTileSchedulerILi128ELi128ELi256ELi128ELb1ELb1ELb1ELb0ELb1ELb1EEEEEEEEEvNT_6ParamsE,(.L_x_3854 - _ZN7cutlass13device_kernelIN5flash11enable_sm90INS1_16FlashAttnFwdSm90INS1_25CollectiveMainloopFwdSm90ILi2EN4cute5tupleIJNS5_1CILi1EEES8_S8_EEENS6_IJNS7_ILi128EEESA_NS7_ILi256EEEEEELi256ENS_12float_e4m3_tEfNS_4arch4Sm90ELb0ELb0ELb1ELb1ELb1ELb1ELb0ELb1ELb0ELb1ELb1ELb0EEENS1_21CollectiveEpilogueFwdINS6_IJSA_SB_SA_EEES9_NS_10bfloat16_tESF_Li256ELb1ELb1ELb1ELb1EEENS1_36VarlenDynamicPersistentTileSchedulerILi128ELi128ELi256ELi128ELb1ELb1ELb1ELb0ELb1ELb1EEEEEEEEEvNT_6ParamsE)
        .other          _ZN7cutlass13device_kernelIN5flash11enable_sm90INS1_16FlashAttnFwdSm90INS1_25CollectiveMainloopFwdSm90ILi2EN4cute5tupleIJNS5_1CILi1EEES8_S8_EEENS6_IJNS7_ILi128EEESA_NS7_ILi256EEEEEELi256ENS_12float_e4m3_tEfNS_4arch4Sm90ELb0ELb0ELb1ELb1ELb1ELb1ELb0ELb1ELb0ELb1ELb1ELb0EEENS1_21CollectiveEpilogueFwdINS6_IJSA_SB_SA_EEES9_NS_10bfloat16_tESF_Li256ELb1ELb1ELb1ELb1EEENS1_36VarlenDynamicPersistentTileSchedulerILi128ELi128ELi256ELi128ELb1ELb1ELb1ELb0ELb1ELb1EEEEEEEEEvNT_6ParamsE,@"STO_CUDA_ENTRY STV_DEFAULT"
_ZN7cutlass13device_kernelIN5flash11enable_sm90INS1_16FlashAttnFwdSm90INS1_25CollectiveMainloopFwdSm90ILi2EN4cute5tupleIJNS5_1CILi1EEES8_S8_EEENS6_IJNS7_ILi128EEESA_NS7_ILi256EEEEEELi256ENS_12float_e4m3_tEfNS_4arch4Sm90ELb0ELb0ELb1ELb1ELb1ELb1ELb0ELb1ELb0ELb1ELb1ELb0EEENS1_21CollectiveEpilogueFwdINS6_IJSA_SB_SA_EEES9_NS_10bfloat16_tESF_Li256ELb1ELb1ELb1ELb1EEENS1_36VarlenDynamicPersistentTileSchedulerILi128ELi128ELi256ELi128ELb1ELb1ELb1ELb0ELb1ELb1EEEEEEEEEvNT_6ParamsE:
[----:B------:R-:W0:Y:S02]  /*0000*/  LDC R1, c[0x0][0x28] ;  /* 0x00000a00ff017b82 */ /* 0x000e240000000800 */
[----:B0-----:R-:W-:Y:S01]  /*0010*/  VIADD R1, R1, 0xfffffe58 ;  /* 0xfffffe5801017836 */ /* 0x001fe20000000000 */
[----:B------:R-:W0:Y:S01]  /*0020*/  S2R R3, SR_TID.X ;  /* 0x0000000000037919 */ /* 0x000e220000002100 */
[----:B------:R-:W-:Y:S01]  /*0030*/  ELECT P0, URZ, PT ;  /* 0x00000000003f782f */ /* 0x000fe20003800000 */
[----:B------:R-:W-:Y:S01]  /*0040*/  BSSY B0, `(.L_x_473) ;  /* 0x000000e000007945 */ /* 0x000fe20003800000 */
[--C-:B0-----:R-:W-:Y:S02]  /*0050*/  SHF.R.U32.HI R0, RZ, 0x5, R3.reuse ;  /* 0x00000005ff007819 */ /* 0x101fe40000011603 */
[----:B------:R-:W-:-:S03]  /*0060*/  SHF.R.U32.HI R3, RZ, 0x7, R3 ;  /* 0x00000007ff037819 */ /* 0x000fc60000011603 */
[----:B------:R-:W0:Y:S02]  /*0070*/  SHFL.IDX PT, R2, R0, RZ, 0x1f ;  /* 0x00001fff00027589 */ /* 0x000e2400000e0000 */
[----:B0-----:R-:W-:-:S13]  /*0080*/  ISETP.EQ.AND P0, PT, R2, RZ, P0 ;  /* 0x000000ff0200720c */ /* 0x001fda0000702270 */
[----:B------:R-:W-:Y:S05]  /*0090*/  @!P0 BRA `(.L_x_474) ;  /* 0x0000000000208947 */ /* 0x000fea0003800000 */
[----:B------:R-:W-:Y:S02]  /*00a0*/  ULDC.64 UR4, c[0x0][0x198] ;  /* 0x0000660000047ab9 */ /* 0x000fe40000000a00 */
[----:B------:R-:W-:Y:S02]  /*00b0*/  UIADD3 UR6, UP0, UR4, 0x570, URZ ;  /* 0x0000057004067890 */ /* 0x000fe4000ff1e03f */
[----:B------:R-:W-:Y:S02]  /*00c0*/  UIADD3 UR4, UP1, UR4, 0x670, URZ ;  /* 0x0000067004047890 */ /* 0x000fe4000ff3e03f */
[----:B------:R-:W-:Y:S02]  /*00d0*/  UIADD3.X UR7, URZ, UR5, URZ, UP0, !UPT ;  /* 0x000000053f077290 */ /* 0x000fe400087fe43f */
[----:B------:R-:W-:-:S07]  /*00e0*/  UIADD3.X UR5, URZ, UR5, URZ, UP1, !UPT ;  /* 0x000000053f057290 */ /* 0x000fce0008ffe43f */
[----:B------:R0:W-:Y:S02]  /*00f0*/  UTMACCTL.PF [UR6] ;  /* 0x00000000060079b9 */ /* 0x0001e40008040000 */
[----:B------:R0:W-:Y:S02]  /*0100*/  UTMACCTL.PF [UR4] ;  /* 0x00000000040079b9 */ /* 0x0001e40008040000 */
[----:B0-----:R-:W-:Y:S01]  /*0110*/  NOP ;  /* 0x0000000000007918 */ /* 0x001fe20000000000 */
.L_x_474:
[----:B------:R-:W-:Y:S05]  /*0120*/  BSYNC B0 ;  /* 0x0000000000007941 */ /* 0x000fea0003800000 */
.L_x_473:
[----:B------:R-:W-:Y:S01]  /*0130*/  VOTEU.ANY UP0, P0 ;  /* 0x00000000003f7886 */ /* 0x000fe20000000100 */
[----:B------:R-:W0:Y:S01]  /*0140*/  SHFL.IDX PT, R3, R3, RZ, 0x1f ;  /* 0x00001fff03037589 */ /* 0x000e2200000e0000 */
[----:B------:R-:W-:Y:S01]  /*0150*/  UMOV UR4, 0x80 ;  /* 0x0000008000047882 */ /* 0x000fe20000000000 */
[----:B------:R-:W-:Y:S01]  /*0160*/  UMOV UR7, 0x100 ;  /* 0x0000010000077882 */ /* 0x000fe20000000000 */
[----:B------:R-:W-:Y:S01]  /*0170*/  VOTEU.ANY UP1, P0 ;  /* 0x00000000003f7886 */ /* 0x000fe20000020100 */
[----:B------:R-:W1:Y:S01]  /*0180*/  @UP0 S2UR UR8, SR_CgaCtaId ;  /* 0x00000000000809c3 */ /* 0x000e620000008800 */
[----:B------:R-:W2:Y:S01]  /*0190*/  SHFL.IDX PT, R2, R0, RZ, 0x1f ;  /* 0x00001fff00027589 */ /* 0x000ea200000e0000 */
[----:B------:R-:W-:Y:S01]  /*01a0*/  @UP0 UMOV UR6, 0x400 ;  /* 0x0000040000060882 */ /* 0x000fe20000000000 */
[----:B------:R-:W-:-:S04]  /*01b0*/  @UP0 UIADD3 UR4, -UR4, 0x100000, URZ ;  /* 0x0010000004040890 */ /* 0x000fc8000fffe13f */
[----:B------:R-:W-:Y:S02]  /*01c0*/  @UP0 USHF.L.U32 UR5, UR4, 0xb, URZ ;  /* 0x0000000b04050899 */ /* 0x000fe4000800063f */
[----:B------:R-:W-:Y:S01]  /*01d0*/  @UP0 USHF.L.U32 UR4, UR4, 0x1, URZ ;  /* 0x0000000104040899 */ /* 0x000fe2000800063f */
[----:B------:R-:W-:Y:S01]  /*01e0*/  VOTEU.ANY UP2, P0 ;  /* 0x00000000003f7886 */ /* 0x000fe20000040100 */
[----:B0-----:R-:W-:Y:S01]  /*01f0*/  R2UR UR9, R3 ;  /* 0x00000000030972ca */ /* 0x001fe200000e0000 */
[----:B-1----:R-:W-:Y:S01]  /*0200*/  @UP0 ULEA UR8, UR8, UR6, 0x18 ;  /* 0x0000000608080291 */ /* 0x002fe2000f8ec03f */
[----:B--2---:R-:W-:Y:S01]  /*0210*/  ISETP.NE.AND P1, PT, R2, RZ, PT ;  /* 0x000000ff0200720c */ /* 0x004fe20003f25270 */
[----:B------:R-:W-:-:S04]  /*0220*/  @UP0 UIADD3 UR6, -UR7, 0x100000, URZ ;  /* 0x0010000007060890 */ /* 0x000fc8000fffe13f */
[----:B------:R-:W-:Y:S02]  /*0230*/  @UP0 USHF.L.U32 UR7, UR6, 0xb, URZ ;  /* 0x0000000b06070899 */ /* 0x000fe4000800063f */
[----:B------:R-:W-:-:S04]  /*0240*/  @UP0 USHF.L.U32 UR6, UR6, 0x1, URZ ;  /* 0x0000000106060899 */ /* 0x000fc8000800063f */
[----:B------:R-:W-:Y:S01]  /*0250*/  UISETP.NE.AND UP0, UPT, UR9, URZ, UPT ;  /* 0x0000003f0900728c */ /* 0x000fe2000bf05270 */
[----:B------:R-:W0:Y:S02]  /*0260*/  FENCE.VIEW.ASYNC.S ;  /* 0x00000000000073c6 */ /* 0x000e240000000000 */
[----:B0-----:R0:W1:Y:S05]  /*0270*/  @UP1 SYNCS.EXCH.64 URZ, [UR8+0x38800], UR4 ;  /* 0x03880004083f15b2 */ /* 0x00106a0008000100 */
[----:B------:R0:W2:Y:S01]  /*0280*/  @UP2 SYNCS.EXCH.64 URZ, [UR8+0x38820], UR6 ;  /* 0x03882006083f25b2 */ /* 0x0000a20008000100 */
[----:B------:R-:W-:Y:S05]  /*0290*/  @P1 BRA `(.L_x_475) ;  /* 0x0000000000481947 */ /* 0x000fea0003800000 */
[----:B0-----:R-:W0:Y:S01]  /*02a0*/  S2UR UR5, SR_CgaCtaId ;  /* 0x00000000000579c3 */ /* 0x001e220000008800 */
        /* <DEDUP_REMOVED lines=12> */
[----:B0-----:R3:W4:Y:S08]  /*0370*/  SYNCS.EXCH.64 URZ, [UR8+0x38830], UR4 ;  /* 0x03883004083f75b2 */ /* 0x0017300008000100 */
[----:B------:R3:W0:Y:S01]  /*0380*/  SYNCS.EXCH.64 URZ, [UR8+0x38840], UR6 ;  /* 0x03884006083f75b2 */ /* 0x0006220008000100 */
[----:B------:R3:W0:Y:S01]  /*0390*/  SYNCS.EXCH.64 URZ, [UR8+0x38838], UR4 ;  /* 0x03883804083f75b2 */ /* 0x0006220008000100 */
[----:B------:R3:W0:Y:S02]  /*03a0*/  SYNCS.EXCH.64 URZ, [UR8+0x38848], UR6 ;  /* 0x03884806083f75b2 */ /* 0x0006240008000100 */
[----:B---3--:R-:W-:Y:S01]  /*03b0*/  NOP ;  /* 0x0000000000007918 */ /* 0x008fe20000000000 */
.L_x_475:
[----:B------:R-:W3:Y:S01]  /*03c0*/  SHFL.IDX PT, R2, R0, RZ, 0x1f ;  /* 0x00001fff00027589 */ /* 0x000ee200000e0000 */
[----:B------:R-:W-:Y:S01]  /*03d0*/  NOP ;  /* 0x0000000000007918 */ /* 0x000fe20000000000 */
[----:B---3--:R-:W-:-:S13]  /*03e0*/  ISETP.NE.AND P0, PT, R2, RZ, PT ;  /* 0x000000ff0200720c */ /* 0x008fda0003f05270 */
        /* <DEDUP_REMOVED lines=14> */
[----:B0-----:R3:W0:Y:S08]  /*04d0*/  SYNCS.EXCH.64 URZ, [UR8+0x38850], UR4 ;  /* 0x03885004083f75b2 */ /* 0x0016300008000100 */
[----:B------:R3:W0:Y:S01]  /*04e0*/  SYNCS.EXCH.64 URZ, [UR8+0x38860], UR6 ;  /* 0x03886006083f75b2 */ /* 0x0006220008000100 */
[----:B------:R3:W0:Y:S01]  /*04f0*/  SYNCS.EXCH.64 URZ, [UR8+0x38858], UR4 ;  /* 0x03885804083f75b2 */ /* 0x0006220008000100 */
[----:B------:R3:W0:Y:S02]  /*0500*/  SYNCS.EXCH.64 URZ, [UR8+0x38868], UR6 ;  /* 0x03886806083f75b2 */ /* 0x0006240008000100 */
[----:B---3--:R-:W-:Y:S01]  /*0510*/  NOP ;  /* 0x0000000000007918 */ /* 0x008fe20000000000 */
.L_x_476:
[----:B------:R-:W3:Y:S01]  /*0520*/  SHFL.IDX PT, R2, R0, RZ, 0x1f ;  /* 0x00001fff00027589 */ /* 0x000ee200000e0000 */
[----:B------:R-:W-:Y:S01]  /*0530*/  NOP ;  /* 0x0000000000007918 */ /* 0x000fe20000000000 */
[----:B---3--:R-:W-:-:S13]  /*0540*/  ISETP.NE.AND P0, PT, R2, RZ, PT ;  /* 0x000000ff0200720c */ /* 0x008fda0003f05270 */
[----:B------:R-:W-:Y:S05]  /*0550*/  @P0 BRA `(.L_x_477) ;  /* 0x0000000000380947 */ /* 0x000fea0003800000 */
[----:B0-----:R-:W0:Y:S01]  /*0560*/  S2UR UR5, SR_CgaCtaId ;  /* 0x00000000000579c3 */ /* 0x001e220000008800 */
[----:B------:R-:W-:Y:S01]  /*0570*/  UMOV UR4, 0x400 ;  /* 0x0000040000047882 */ /* 0x000fe20000000000 */
[----:B------:R-:W-:Y:S01]  /*0580*/  UMOV UR7, 0x80 ;  /* 0x0000008000077882 */ /* 0x000fe20000000000 */
[----:B------:R-:W-:Y:S01]  /*0590*/  ELECT P0, URZ, PT ;  /* 0x00000000003f782f */ /* 0x000fe20003800000 */
[----:B0-----:R-:W-:Y:S02]  /*05a0*/  ULEA UR6, UR5, UR4, 0x18 ;  /* 0x0000000405067291 */ /* 0x001fe4000f8ec03f */
[----:B------:R-:W-:-:S04]  /*05b0*/  UIADD3 UR4, -UR7, 0x100000, URZ ;  /* 0x0010000007047890 */ /* 0x000fc8000fffe13f */
[----:B------:R-:W-:Y:S02]  /*05c0*/  USHF.L.U32 UR5, UR4, 0xb, URZ ;  /* 0x0000000b04057899 */ /* 0x000fe4000800063f */
[----:B------:R-:W-:Y:S01]  /*05d0*/  USHF.L.U32 UR4, UR4, 0x1, URZ ;  /* 0x0000000104047899 */ /* 0x000fe2000800063f */
[----:B------:R-:W0:Y:S11]  /*05e0*/  FENCE.VIEW.ASYNC.S ;  /* 0x00000000000073c6 */ /* 0x000e360000000000 */
[----:B0-----:R3:W0:Y:S01]  /*05f0*/  SYNCS.EXCH.64 URZ, [UR6+0x38870], UR4 ;  /* 0x03887004063f75b2 */ /* 0x0016220008000100 */
[----:B------:R3:W0:Y:S01]  /*0600*/  SYNCS.EXCH.64 URZ, [UR6+0x38880], UR4 ;  /* 0x03888004063f75b2 */ /* 0x0006220008000100 */
[----:B------:R3:W0:Y:S01]  /*0610*/  SYNCS.EXCH.64 URZ, [UR6+0x38878], UR4 ;  /* 0x03887804063f75b2 */ /* 0x0006220008000100 */
[----:B------:R3:W0:Y:S02]  /*0620*/  SYNCS.EXCH.64 URZ, [UR6+0x38888], UR4 ;  /* 0x03888804063f75b2 */ /* 0x0006240008000100 */
[----:B---3--:R-:W-:Y:S01]  /*0630*/  NOP ;  /* 0x0000000000007918 */ /* 0x008fe20000000000 */
.L_x_477:
        /* <DEDUP_REMOVED lines=22> */
.L_x_478:
[----:B------:R-:W3:Y:S01]  /*07a0*/  SHFL.IDX PT, R3, R0, RZ, 0x1f ;  /* 0x00001fff00037589 */ /* 0x000ee200000e0000 */
[----:B------:R-:W-:Y:S01]  /*07b0*/  NOP ;  /* 0x0000000000007918 */ /* 0x000fe20000000000 */
[----:B------:R-:W0:Y:S01]  /*07c0*/  S2R R2, SR_CgaCtaId ;  /* 0x0000000000027919 */ /* 0x000e220000008800 */
[----:B---3--:R-:W-:-:S13]  /*07d0*/  ISETP.NE.AND P0, PT, R3, RZ, PT ;  /* 0x000000ff0300720c */ /* 0x008fda0003f05270 */
[----:B0-----:R-:W-:Y:S05]  /*07e0*/  @P0 BRA `(.L_x_479) ;  /* 0x0000000000480947 */ /* 0x001fea0003800000 */
[----:B------:R-:W0:Y:S01]  /*07f0*/  S2UR UR5, SR_CgaCtaId ;  /* 0x00000000000579c3 */ /* 0x000e220000008800 */
        /* <DEDUP_REMOVED lines=12> */
[----:B0-----:R0:W3:Y:S08]  /*08c0*/  SYNCS.EXCH.64 URZ, [UR8+0x388b0], UR4 ;  /* 0x0388b004083f75b2 */ /* 0x0010f00008000100 */
[----:B------:R0:W0:Y:S01]  /*08d0*/  SYNCS.EXCH.64 URZ, [UR8+0x388c0], UR6 ;  /* 0x0388c006083f75b2 */ /* 0x0000220008000100 */
[----:B------:R0:W0:Y:S01]  /*08e0*/  SYNCS.EXCH.64 URZ, [UR8+0x388b8], UR4 ;  /* 0x0388b804083f75b2 */ /* 0x0000220008000100 */
[----:B------:R0:W0:Y:S01]  /*08f0*/  SYNCS.EXCH.64 URZ, [UR8+0x388c8], UR6 ;  /* 0x0388c806083f75b2 */ /* 0x0000220008000100 */
[----:B------:R-:W-:Y:S01]  /*0900*/  NOP ;  /* 0x0000000000007918 */ /* 0x000fe20000000000 */
.L_x_479:
[----:B0-----:R-:W-:Y:S01]  /*0910*/  UMOV UR4, 0x1 ;  /* 0x0000000100047882 */ /* 0x001fe20000000000 */
[----:B------:R-:W-:Y:S01]  /*0920*/  PLOP3.LUT P0, PT, PT, PT, UP0, 0x80, 0x0 ;  /* 0x000000000000781c */ /* 0x000fe20003f0f008 */
[----:B------:R-:W-:Y:S01]  /*0930*/  USEL UR4, UR4, 0x2, !UP0 ;  /* 0x0000000204047887 */ /* 0x000fe2000c000000 */
[----:B------:R-:W-:Y:S01]  /*0940*/  NOP ;  /* 0x0000000000007918 */ /* 0x000fe20000000000 */
[----:B------:R-:W-:Y:S01]  /*0950*/  ULDC.64 UR36, c[0x0][0x208] ;  /* 0x0000820000247ab9 */ /* 0x000fe20000000a00 */
[----:B------:R-:W-:Y:S03]  /*0960*/  BSSY B8, `(.L_x_480) ;  /* 0x00029ee000087945 */ /* 0x000fe60003800000 */
[----:B------:R-:W-:-:S05]  /*0970*/  IMAD.U32 R3, RZ, RZ, UR4 ;  /* 0x00000004ff037e24 */ /* 0x000fca000f8e00ff */
[----:B------:R0:W-:Y:S01]  /*0980*/  STL [R1+0x1a4], R3 ;  /* 0x0001a40301007387 */ /* 0x0001e20000100800 */
[----:B-1234-:R-:W-:Y:S06]  /*0990*/  BAR.SYNC.DEFER_BLOCKING 0x0 ;  /* 0x0000000000007b1d */ /* 0x01efec0000010000 */
[----:B------:R-:W-:Y:S05]  /*09a0*/  @!P0 BRA `(.L_x_481) ;  /* 0x0000021800988947 */ /* 0x000fea0003800000 */
.L_x_482:
[----:B------:R-:W-:-:S08]  /*09b0*/  NOP ;  /* 0x0000000000007918 */ /* 0x000fd00000000000 */
[----:B------:R-:W1:Y:S02]  /*09c0*/  USETMAXREG.TRY_ALLOC.CTAPOOL UP0, 0xe8 ;  /* 0x000000e8000079c8 */ /* 0x000e640008000600 */
[----:B-1----:R-:W-:-:S13]  /*09d0*/  PLOP3.LUT P0, PT, PT, PT, UP0, 0x80, 0x0 ;  /* 0x000000000000781c */ /* 0x002fda0003f0f008 */
[----:B------:R-:W-:Y:S05]  /*09e0*/  @!P0 BRA `(.L_x_482) ;  /* 0xfffffffc00f08947 */ /* 0x000fea000383ffff */
[----:B------:R-:W2:Y:S01]  /*09f0*/  LDL.LU R0, [R1] ;  /* 0x0000000001007983 */ /* 0x000ea20000300800 */
[----:B------:R-:W1:Y:S01]  /*0a00*/  S2R R2, SR_TID.X ;  /* 0x0000000000027919 */ /* 0x000e620000002100 */
[----:B------:R-:W3:Y:S01]  /*0a10*/  S2UR UR61, SR_CgaCtaId ;  /* 0x00000000003d79c3 */ /* 0x000ee20000008800 */
[----:B------:R-:W-:Y:S01]  /*0a20*/  UMOV UR4, 0x400 ;  /* 0x0000040000047882 */ /* 0x000fe20000000000 */
[----:B-1----:R-:W-:-:S06]  /*0a30*/  SHF.R.U32.HI R2, RZ, 0x7, R2 ;  /* 0x00000007ff027819 */ /* 0x002fcc0000011602 */
[----:B------:R-:W-:Y:S06]  /*0a40*/  BAR.ARV 0x8, 0x180 ;  /* 0x0206000000007b1d */ /* 0x000fec0000002000 */
[----:B------:R-:W-:-:S13]  /*0a50*/  ISETP.NE.AND P0, PT, R2, 0x1, PT ;  /* 0x000000010200780c */ /* 0x000fda0003f05270 */
[----:B------:R-:W-:Y:S08]  /*0a60*/  @!P0 BAR.ARV 0x9, 0x100 ;  /* 0x0244000000008b1d */ /* 0x000ff00000002000 */
[----:B------:R-:W-:Y:S01]  /*0a70*/  BAR.SYNC.DEFER_BLOCKING 0x5, 0x180 ;  /* 0x0146000000007b1d */ /* 0x000fe20000010000 */
[----:B---3--:R-:W-:-:S06]  /*0a80*/  ULEA UR4, UR61, UR4, 0x18 ;  /* 0x000000043d047291 */ /* 0x008fcc000f8ec03f */
[----:B------:R-:W-:Y:S01]  /*0a90*/  IMAD.U32 R19, RZ, RZ, UR4 ;  /* 0x00000004ff137e24 */ /* 0x000fe2000f8e00ff */
[----:B------:R-:W-:-:S04]  /*0aa0*/  ULDC UR4, c[0x0][0xc3c] ;  /* 0x00030f0000047ab9 */ /* 0x000fc80000000800 */
[----:B------:R-:W1:Y:S01]  /*0ab0*/  LDS.128 R40, [R19+0x388d0] ;  /* 0x0388d00013287984 */ /* 0x000e620000000c00 */
[----:B------:R-:W-:Y:S06]  /*0ac0*/  BAR.ARV 0x4, 0x180 ;  /* 0x0106000000007b1d */ /* 0x000fec0000002000 */
[----:B--2---:R-:W-:-:S04]  /*0ad0*/  LOP3.LUT R0, R0, 0xfffffff7, RZ, 0xc0, !PT ;  /* 0xfffffff700007812 */ /* 0x004fc800078ec0ff */
[----:B------:R-:W-:-:S05]  /*0ae0*/  @P0 LOP3.LUT R0, R0, 0x8, RZ, 0xfc, !PT ;  /* 0x0000000800000812 */ /* 0x000fca00078efcff */
[----:B------:R2:W-:Y:S01]  /*0af0*/  STL [R1], R0 ;  /* 0x0000000001007387 */ /* 0x0005e20000100800 */
[----:B-1----:R-:W-:-:S13]  /*0b00*/  ISETP.GE.AND P0, PT, R43, UR4, PT ;  /* 0x000000042b007c0c */ /* 0x002fda000bf06270 */
[----:B--2---:R-:W-:Y:S05]  /*0b10*/  @P0 BRA `(.L_x_483) ;  /* 0x0000029c00480947 */ /* 0x004fea0003800000 */
[----:B------:R-:W2:Y:S01]  /*0b20*/  LDL R2, [R1+0x1a4] ;  /* 0x0001a40001027983 */ /* 0x000ea20000100800 */
[----:B------:R-:W-:Y:S01]  /*0b30*/  R2UR UR4, R19 ;  /* 0x00000000130472ca */ /* 0x000fe200000e0000 */
[----:B------:R-:W-:Y:S01]  /*0b40*/  IMAD.MOV.U32 R216, RZ, RZ, RZ ;  /* 0x000000ffffd87224 */ /* 0x000fe200078e00ff */
[----:B------:R-:W-:Y:S01]  /*0b50*/  CS2R R222, SRZ ;  /* 0x0000000000de7805 */ /* 0x000fe2000001ff00 */
[----:B------:R-:W1:Y:S01]  /*0b60*/  S2R R0, SR_TID.X ;  /* 0x0000000000007919 */ /* 0x000e620000002100 */
[----:B------:R-:W-:-:S09]  /*0b70*/  IMAD.MOV.U32 R221, RZ, RZ, RZ ;  /* 0x000000ffffdd7224 */ /* 0x000fd200078e00ff */
[----:B------:R-:W-:Y:S01]  /*0b80*/  UIADD3 UR4, UR4, 0x20400, URZ ;  /* 0x0002040004047890 */ /* 0x000fe2000fffe03f */
[----:B-1----:R-:W-:-:S05]  /*0b90*/  VIADD R0, R0, 0xffffff80 ;  /* 0xffffff8000007836 */ /* 0x002fca0000000000 */
[----:B0-----:R-:W-:-:S04]  /*0ba0*/  SHF.R.S32.HI R3, RZ, 0x1f, R0 ;  /* 0x0000001fff037819 */ /* 0x001fc80000011400 */
[CC--:B------:R-:W-:Y:S02]  /*0bb0*/  LEA.HI R219, R3.reuse, R0.reuse, RZ, 0x3 ;  /* 0x0000000003db7211 */ /* 0x0c0fe400078f18ff */
[CC--:B------:R-:W-:Y:S02]  /*0bc0*/  LEA.HI R12, R3.reuse, R0.reuse, RZ, 0x2 ;  /* 0x00000000030c7211 */ /* 0x0c0fe400078f10ff */
[CC--:B------:R-:W-:Y:S02]  /*0bd0*/  LEA.HI R6, R3.reuse, R0.reuse, RZ, 0x5 ;  /* 0x0000000003067211 */ /* 0x0c0fe400078f28ff */
[----:B------:R-:W-:Y:S02]  /*0be0*/  LEA.HI R4, R3, R0, RZ, 0x6 ;  /* 0x0000000003047211 */ /* 0x000fe400078f30ff */
[----:B------:R-:W-:Y:S01]  /*0bf0*/  LOP3.LUT R13, R12, 0xfffffffc, RZ, 0xc0, !PT ;  /* 0xfffffffc0c0d7812 */ /* 0x000fe200078ec0ff */
[----:B------:R-:W-:Y:S01]  /*0c00*/  IMAD.SHL.U32 R6, R6, 0x20, RZ ;  /* 0x0000002006067824 */ /* 0x000fe200078e00ff */
[----:B------:R-:W-:-:S03]  /*0c10*/  SHF.L.U32 R4, R4, 0x4, RZ ;  /* 0x0000000404047819 */ /* 0x000fc600000006ff */
[----:B------:R-:W-:Y:S01]  /*0c20*/  IMAD.IADD R13, R0, 0x1, -R13 ;  /* 0x00000001000d7824 */ /* 0x000fe200078e0a0d */
[----:B------:R-:W-:Y:S02]  /*0c30*/  LOP3.LUT R6, R6, 0xfffffc00, RZ, 0xc0, !PT ;  /* 0xfffffc0006067812 */ /* 0x000fe400078ec0ff */
[----:B--2---:R-:W-:Y:S02]  /*0c40*/  R2UR UR5, R2 ;  /* 0x00000000020572ca */ /* 0x004fe400000e0000 */
[----:B------:R-:W-:-:S04]  /*0c50*/  LEA.HI R2, R3, R0, RZ, 0x7 ;  /* 0x0000000003027211 */ /* 0x000fc800078f38ff */
[----:B------:R-:W-:-:S04]  /*0c60*/  LOP3.LUT R5, R2, 0xffffff80, RZ, 0xc0, !PT ;  /* 0xffffff8002057812 */ /* 0x000fc800078ec0ff */
[----:B------:R-:W-:Y:S02]  /*0c70*/  IADD3 R14, R0, -R5, RZ ;  /* 0x80000005000e7210 */ /* 0x000fe40007ffe0ff */
[----:B------:R-:W-:Y:S01]  /*0c80*/  LEA.HI R5, R3, R0, RZ, 0x4 ;  /* 0x0000000003057211 */ /* 0x000fe200078f20ff */
[----:B------:R-:W-:Y:S01]  /*0c90*/  ULOP3.LUT UR60, UR5, 0x1, URZ, 0xfc, !UPT ;  /* 0x00000001053c7892 */ /* 0x000fe2000f8efc3f */
[----:B------:R-:W-:Y:S01]  /*0ca0*/  SHF.R.S32.HI R8, RZ, 0x1f, R14 ;  /* 0x0000001fff087819 */ /* 0x000fe2000001140e */
[----:B------:R-:W-:Y:S01]  /*0cb0*/  STL [R1+0x108], R14 ;  /* 0x0001080e01007387 */ /* 0x000fe20000100800 */
[----:B------:R-:W-:Y:S02]  /*0cc0*/  LOP3.LUT R7, R5, 0x3fffff0, RZ, 0xc0, !PT ;  /* 0x03fffff005077812 */ /* 0x000fe400078ec0ff */
[----:B------:R-:W-:Y:S02]  /*0cd0*/  LEA.HI R9, R8, R14, RZ, 0x2 ;  /* 0x0000000e08097211 */ /* 0x000fe400078f10ff */
[----:B------:R-:W-:Y:S01]  /*0ce0*/  LOP3.LUT R3, R219, 0xfffffff8, RZ, 0xc0, !PT ;  /* 0xfffffff8db037812 */ /* 0x000fe200078ec0ff */
[----:B------:R-:W-:Y:S01]  /*0cf0*/  IMAD.IADD R7, R0, 0x1, -R7 ;  /* 0x0000000100077824 */ /* 0x000fe200078e0a07 */
[----:B------:R-:W-:-:S02]  /*0d00*/  SHF.R.S32.HI R10, RZ, 0x2, R9 ;  /* 0x00000002ff0a7819 */ /* 0x000fc40000011409 */
[----:B------:R-:W-:Y:S01]  /*0d10*/  SHF.R.S32.HI R11, RZ, 0x1f, R9 ;  /* 0x0000001fff0b7819 */ /* 0x000fe20000011409 */
[----:B------:R-:W-:Y:S01]  /*0d20*/  IMAD.IADD R22, R0, 0x1, -R3 ;  /* 0x0000000100167824 */ /* 0x000fe200078e0a03 */
[----:B------:R-:W-:Y:S02]  /*0d30*/  SHF.R.S32.HI R0, RZ, 0x4, R5 ;  /* 0x00000004ff007819 */ /* 0x000fe40000011405 */
[----:B------:R-:W-:Y:S01]  /*0d40*/  LEA.HI R11, R11, R10, RZ, 0x3 ;  /* 0x0000000a0b0b7211 */ /* 0x000fe200078f18ff */
[C---:B------:R-:W-:Y:S01]  /*0d50*/  IMAD.SHL.U32 R16, R22.reuse, 0x10, RZ ;  /* 0x0000001016107824 */ /* 0x040fe200078e00ff */
[----:B------:R-:W-:Y:S01]  /*0d60*/  SHF.R.S32.HI R3, RZ, 0x7, R2 ;  /* 0x00000007ff037819 */ /* 0x000fe20000011402 */
[----:B------:R-:W-:Y:S01]  /*0d70*/  IMAD.SHL.U32 R22, R22, 0x8, RZ ;  /* 0x0000000816167824 */ /* 0x000fe200078e00ff */
[----:B------:R-:W-:Y:S01]  /*0d80*/  LEA.HI R5, R5, R0, RZ, 0x1 ;  /* 0x0000000005057211 */ /* 0x000fe200078f08ff */
[----:B------:R-:W-:Y:S01]  /*0d90*/  VIADD R18, R16, 0x80 ;  /* 0x0000008010127836 */ /* 0x000fe20000000000 */
[----:B------:R-:W-:Y:S01]  /*0da0*/  LOP3.LUT R11, R11, 0xfffffff8, RZ, 0xc0, !PT ;  /* 0xfffffff80b0b7812 */ /* 0x000fe200078ec0ff */
[----:B------:R-:W-:Y:S01]  /*0db0*/  VIADD R218, R22, 0x40 ;  /* 0x0000004016da7836 */ /* 0x000fe20000000000 */
[----:B------:R-:W-:Y:S01]  /*0dc0*/  LEA.HI R2, R2, R3, RZ, 0x1 ;  /* 0x0000000302027211 */ /* 0x000fe200078f08ff */
[----:B------:R-:W-:Y:S01]  /*0dd0*/  VIADD R20, R22, 0x80 ;  /* 0x0000008016147836 */ /* 0x000fe20000000000 */
[----:B------:R-:W-:Y:S01]  /*0de0*/  LEA.HI R8, R8, R14, RZ, 0x5 ;  /* 0x0000000e08087211 */ /* 0x000fe200078f28ff */
[----:B------:R-:W-:Y:S01]  /*0df0*/  IMAD.IADD R11, R10, 0x1, -R11 ;  /* 0x000000010a0b7824 */ /* 0x000fe200078e0a0b */
[----:B------:R-:W-:-:S02]  /*0e00*/  LOP3.LUT R5, R5, 0x1ffffffe, RZ, 0xc0, !PT ;  /* 0x1ffffffe05057812 */ /* 0x000fc400078ec0ff */
[----:B------:R-:W-:Y:S02]  /*0e10*/  LOP3.LUT R2, R2, 0x3fffffe, RZ, 0xc0, !PT ;  /* 0x03fffffe02027812 */ /* 0x000fe400078ec0ff */
[----:B------:R-:W-:Y:S01]  /*0e20*/  SHF.R.S32.HI R8, RZ, 0x5, R8 ;  /* 0x00000005ff087819 */ /* 0x000fe20000011408 */
[----:B------:R-:W-:Y:S01]  /*0e30*/  IMAD.IADD R5, R0, 0x1, -R5 ;  /* 0x0000000100057824 */ /* 0x000fe200078e0a05 */
[----:B------:R-:W-:Y:S01]  /*0e40*/  LEA R6, R7, R6, 0x6 ;  /* 0x0000000607067211 */ /* 0x000fe200078e30ff */
[----:B------:R-:W-:Y:S01]  /*0e50*/  IMAD.IADD R2, R3, 0x1, -R2 ;  /* 0x0000000103027824 */ /* 0x000fe200078e0a02 */
[----:B------:R-:W-:Y:S01]  /*0e60*/  LEA.HI R7, R13, R13, RZ, 0x1 ;  /* 0x0000000d0d077211 */ /* 0x000fe200078f08ff */
[----:B------:R-:W-:Y:S01]  /*0e70*/  IMAD R11, R8, 0x10, R11 ;  /* 0x00000010080b7824 */ /* 0x000fe200078e020b */
[----:B------:R-:W-:Y:S02]  /*0e80*/  LEA R3, R5, R6, 0x3 ;  /* 0x0000000605037211 */ /* 0x000fe400078e18ff */
[----:B------:R-:W-:Y:S01]  /*0e90*/  LOP3.LUT R0, R7, 0x1ffffffe, RZ, 0xc0, !PT ;  /* 0x1ffffffe07007812 */ /* 0x000fe200078ec0ff */
[----:B------:R-:W-:Y:S01]  /*0ea0*/  IMAD R7, R2, 0x40, R11 ;  /* 0x0000004002077824 */ /* 0x000fe200078e020b */
[----:B------:R-:W-:Y:S01]  /*0eb0*/  LOP3.LUT R10, R4, 0xfffffc00, RZ, 0xc0, !PT ;  /* 0xfffffc00040a7812 */ /* 0x000fe200078ec0ff */
[----:B------:R0:W-:Y:S01]  /*0ec0*/  STL [R1+0x1a0], R3 ;  /* 0x0001a00301007387 */ /* 0x0001e20000100800 */
[----:B------:R-:W-:Y:S01]  /*0ed0*/  SHF.R.S32.HI R219, RZ, 0x3, R219 ;  /* 0x00000003ffdb7819 */ /* 0x000fe200000114db */
[----:B------:R-:W-:Y:S01]  /*0ee0*/  IMAD.IADD R13, R13, 0x1, -R0 ;  /* 0x000000010d0d7824 */ /* 0x000fe200078e0a00 */
[----:B------:R-:W-:Y:S01]  /*0ef0*/  SHF.R.S32.HI R21, RZ, 0x1f, R218 ;  /* 0x0000001fff157819 */ /* 0x000fe200000114da */
[----:B------:R-:W-:Y:S01]  /*0f00*/  IMAD.U32 R0, RZ, RZ, UR4 ;  /* 0x00000004ff007e24 */ /* 0x000fe2000f8e00ff */
[----:B------:R-:W-:Y:S01]  /*0f10*/  STL [R1+0x194], R7 ;  /* 0x0001940701007387 */ /* 0x000fe20000100800 */
[C---:B------:R-:W-:Y:S01]  /*0f20*/  VIADD R15, R219.reuse, 0x20 ;  /* 0x00000020db0f7836 */ /* 0x040fe20000000000 */
[C---:B------:R-:W-:Y:S01]  /*0f30*/  IADD3 R8, R219.reuse, 0x60, RZ ;  /* 0x00000060db087810 */ /* 0x040fe20007ffe0ff */
[----:B------:R-:W-:Y:S01]  /*0f40*/  VIADD R12, R219, 0x40 ;  /* 0x00000040db0c7836 */ /* 0x000fe20000000000 */
[----:B------:R-:W-:Y:S01]  /*0f50*/  STL [R1+0x58], RZ ;  /* 0x000058ff01007387 */ /* 0x000fe20000100800 */
[----:B------:R-:W-:-:S02]  /*0f60*/  LOP3.LUT R9, R9, 0x7ffffffc, RZ, 0xc0, !PT ;  /* 0x7ffffffc09097812 */ /* 0x000fc400078ec0ff */
[----:B------:R-:W-:Y:S01]  /*0f70*/  SHF.R.S32.HI R6, RZ, 0x1f, R8 ;  /* 0x0000001fff067819 */ /* 0x000fe20000011408 */
[----:B------:R-:W-:Y:S01]  /*0f80*/  STL [R1+0x2c], R10 ;  /* 0x00002c0a01007387 */ /* 0x000fe20000100800 */
[----:B------:R-:W-:Y:S01]  /*0f90*/  SHF.R.S32.HI R2, RZ, 0x1f, R15 ;  /* 0x0000001fff027819 */ /* 0x000fe2000001140f */
[----:B0-----:R-:W-:Y:S01]  /*0fa0*/  IMAD.SHL.U32 R3, R12, 0x80, RZ ;  /* 0x000000800c037824 */ /* 0x001fe200078e00ff */
[----:B------:R-:W-:Y:S01]  /*0fb0*/  SHF.R.S32.HI R4, RZ, 0x1f, R12 ;  /* 0x0000001fff047819 */ /* 0x000fe2000001140c */
[----:B------:R0:W-:Y:S01]  /*0fc0*/  STL [R1+0x198], R0 ;  /* 0x0001980001007387 */ /* 0x0001e20000100800 */
[----:B------:R-:W-:Y:S01]  /*0fd0*/  SHF.L.U32 R5, R8, 0x7, RZ ;  /* 0x0000000708057819 */ /* 0x000fe200000006ff */
[----:B------:R-:W-:Y:S01]  /*0fe0*/  IMAD.IADD R9, R14, 0x1, -R9 ;  /* 0x000000010e097824 */ /* 0x000fe200078e0a09 */
[----:B------:R-:W-:Y:S01]  /*0ff0*/  LEA.HI R6, R6, R8, RZ, 0x3 ;  /* 0x0000000806067211 */ /* 0x000fe200078f18ff */
[----:B------:R1:W-:Y:S01]  /*1000*/  STL [R1+0x14], R20 ;  /* 0x0000141401007387 */ /* 0x0003e20000100800 */
[----:B------:R-:W-:-:S02]  /*1010*/  LEA.HI R2, R2, R15, RZ, 0x3 ;  /* 0x0000000f02027211 */ /* 0x000fc400078f18ff */
[----:B------:R-:W-:Y:S01]  /*1020*/  LEA.HI R4, R4, R12, RZ, 0x3 ;  /* 0x0000000c04047211 */ /* 0x000fe200078f18ff */
[----:B------:R-:W-:Y:S01]  /*1030*/  IMAD.SHL.U32 R6, R6, 0x80, RZ ;  /* 0x0000008006067824 */ /* 0x000fe200078e00ff */
[----:B------:R-:W-:Y:S01]  /*1040*/  SHF.L.U32 R2, R2, 0x7, RZ ;  /* 0x0000000702027819 */ /* 0x000fe200000006ff */
[----:B0-----:R-:W-:Y:S01]  /*1050*/  IMAD.SHL.U32 R0, R219, 0x80, RZ ;  /* 0x00000080db007824 */ /* 0x001fe200078e00ff */
[----:B------:R-:W-:Y:S01]  /*1060*/  LOP3.LUT R3, R3, 0x380, RZ, 0xc0, !PT ;  /* 0x0000038003037812 */ /* 0x000fe200078ec0ff */
[----:B------:R-:W-:Y:S01]  /*1070*/  IMAD.SHL.U32 R4, R4, 0x80, RZ ;  /* 0x0000008004047824 */ /* 0x000fe200078e00ff */
[----:B------:R-:W-:Y:S02]  /*1080*/  LOP3.LUT R5, R5, 0x380, RZ, 0xc0, !PT ;  /* 0x0000038005057812 */ /* 0x000fe400078ec0ff */
[----:B------:R-:W-:Y:S01]  /*1090*/  LOP3.LUT R11, R0, 0x380, RZ, 0xc0, !PT ;  /* 0x00000380000b7812 */ /* 0x000fe200078ec0ff */
[----:B------:R-:W-:Y:S01]  /*10a0*/  IMAD.SHL.U32 R0, R15, 0x80, RZ ;  /* 0x000000800f007824 */ /* 0x000fe200078e00ff */
[----:B-1----:R-:W-:Y:S01]  /*10b0*/  SHF.R.S32.HI R20, RZ, 0x1f, R20 ;  /* 0x0000001fff147819 */ /* 0x002fe20000011414 */
[----:B------:R-:W-:Y:S01]  /*10c0*/  VIADD R15, R22, 0xc0 ;  /* 0x000000c0160f7836 */ /* 0x000fe20000000000 */
[----:B------:R-:W-:-:S02]  /*10d0*/  LOP3.LUT R2, R2, 0xfffffc00, RZ, 0xc0, !PT ;  /* 0xfffffc0002027812 */ /* 0x000fc400078ec0ff */
[----:B------:R-:W-:Y:S02]  /*10e0*/  LOP3.LUT R8, R0, 0x380, RZ, 0xc0, !PT ;  /* 0x0000038000087812 */ /* 0x000fe400078ec0ff */
[----:B------:R-:W-:Y:S01]  /*10f0*/  LOP3.LUT R0, R11, 0x70, R16, 0xf8, !PT ;  /* 0x000000700b007812 */ /* 0x000fe200078ef810 */
[----:B------:R0:W-:Y:S01]  /*1100*/  STL [R1+0x1c], R15 ;  /* 0x00001c0f01007387 */ /* 0x0001e20000100800 */
[----:B------:R-:W-:Y:S02]  /*1110*/  SHF.R.U32.HI R11, RZ, 0x3, R11 ;  /* 0x00000003ff0b7819 */ /* 0x000fe4000001160b */
[----:B------:R-:W-:Y:S02]  /*1120*/  LOP3.LUT R4, R4, 0xfffffc00, RZ, 0xc0, !PT ;  /* 0xfffffc0004047812 */ /* 0x000fe400078ec0ff */
[----:B------:R-:W-:Y:S02]  /*1130*/  LOP3.LUT R12, R10, R0, R11, 0xf6, !PT ;  /* 0x000000000a0c7212 */ /* 0x000fe400078ef60b */
[----:B------:R-:W-:-:S02]  /*1140*/  SHF.R.U32.HI R11, RZ, 0x3, R8 ;  /* 0x00000003ff0b7819 */ /* 0x000fc40000011608 */
[--C-:B------:R-:W-:Y:S01]  /*1150*/  LOP3.LUT R0, R8, 0x70, R16.reuse, 0xf8, !PT ;  /* 0x0000007008007812 */ /* 0x100fe200078ef810 */
[----:B------:R1:W-:Y:S01]  /*1160*/  STL [R1+0x38], R12 ;  /* 0x0000380c01007387 */ /* 0x0003e20000100800 */
[----:B0-----:R-:W-:Y:S02]  /*1170*/  SHF.R.S32.HI R15, RZ, 0x1f, R15 ;  /* 0x0000001fff0f7819 */ /* 0x001fe4000001140f */
[----:B------:R-:W-:Y:S01]  /*1180*/  SHF.R.U32.HI R10, RZ, 0x3, R3 ;  /* 0x00000003ff0a7819 */ /* 0x000fe20000011603 */
[----:B------:R-:W-:Y:S01]  /*1190*/  STL [R1+0x44], R21 ;  /* 0x0000441501007387 */ /* 0x000fe20000100800 */
[--C-:B------:R-:W-:Y:S02]  /*11a0*/  LOP3.LUT R3, R3, 0x70, R16.reuse, 0xf8, !PT ;  /* 0x0000007003037812 */ /* 0x100fe400078ef810 */
[----:B------:R-:W-:Y:S01]  /*11b0*/  SHF.R.U32.HI R8, RZ, 0x3, R5 ;  /* 0x00000003ff087819 */ /* 0x000fe20000011605 */
[----:B------:R-:W-:Y:S01]  /*11c0*/  STL [R1+0x60], R20 ;  /* 0x0000601401007387 */ /* 0x000fe20000100800 */
[----:B------:R-:W-:Y:S01]  /*11d0*/  LOP3.LUT R5, R5, 0x70, R16, 0xf8, !PT ;  /* 0x0000007005057812 */ /* 0x000fe200078ef810 */
[----:B-1----:R-:W-:Y:S01]  /*11e0*/  IMAD.IADD R12, R19, 0x1, R12 ;  /* 0x00000001130c7824 */ /* 0x002fe200078e020c */
[----:B------:R-:W-:Y:S01]  /*11f0*/  LOP3.LUT R6, R6, 0xfffffc00, RZ, 0xc0, !PT ;  /* 0xfffffc0006067812 */ /* 0x000fe200078ec0ff */
[----:B------:R-:W-:Y:S01]  /*1200*/  STL [R1+0x5c], R15 ;  /* 0x00005c0f01007387 */ /* 0x000fe20000100800 */
[----:B------:R-:W-:-:S02]  /*1210*/  LOP3.LUT R0, R2, R0, R11, 0xf6, !PT ;  /* 0x0000000002007212 */ /* 0x000fc400078ef60b */
[----:B------:R-:W-:Y:S01]  /*1220*/  SHF.L.U32 R44, R9, 0x1, RZ ;  /* 0x00000001092c7819 */ /* 0x000fe200000006ff */
[----:B------:R0:W-:Y:S01]  /*1230*/  STL [R1+0x28], R2 ;  /* 0x0000280201007387 */ /* 0x0001e20000100800 */
[----:B------:R-:W-:Y:S02]  /*1240*/  SHF.R.S32.HI R23, RZ, 0x1f, R22 ;  /* 0x0000001fff177819 */ /* 0x000fe40000011416 */
[C---:B------:R-:W-:Y:S01]  /*1250*/  IADD3 R39, R44.reuse, 0x10, RZ ;  /* 0x000000102c277810 */ /* 0x040fe20007ffe0ff */
[----:B------:R-:W-:Y:S01]  /*1260*/  STL [R1+0x30], R12 ;  /* 0x0000300c01007387 */ /* 0x000fe20000100800 */
[C---:B------:R-:W-:Y:S01]  /*1270*/  VIADD R40, R44.reuse, 0x8 ;  /* 0x000000082c287836 */ /* 0x040fe20000000000 */
[C---:B------:R-:W-:Y:S01]  /*1280*/  IADD3 R34, R44.reuse, 0x38, RZ ;  /* 0x000000382c227810 */ /* 0x040fe20007ffe0ff */
[C---:B------:R-:W-:Y:S01]  /*1290*/  VIADD R38, R44.reuse, 0x18 ;  /* 0x000000182c267836 */ /* 0x040fe20000000000 */
[----:B------:R1:W-:Y:S01]  /*12a0*/  STL [R1+0x24], R4 ;  /* 0x0000240401007387 */ /* 0x0003e20000100800 */
[----:B------:R-:W-:Y:S01]  /*12b0*/  VIADD R37, R44, 0x20 ;  /* 0x000000202c257836 */ /* 0x000fe20000000000 */
[----:B0-----:R-:W-:Y:S01]  /*12c0*/  LOP3.LUT R2, R4, R3, R10, 0xf6, !PT ;  /* 0x0000000304027212 */ /* 0x001fe200078ef60a */
[C---:B------:R-:W-:Y:S01]  /*12d0*/  IMAD.IADD R3, R19.reuse, 0x1, R0 ;  /* 0x0000000113037824 */ /* 0x040fe200078e0200 */
[----:B------:R0:W-:Y:S01]  /*12e0*/  STL [R1+0x20], R6 ;  /* 0x0000200601007387 */ /* 0x0001e20000100800 */
[C---:B------:R-:W-:Y:S01]  /*12f0*/  VIADD R36, R44.reuse, 0x28 ;  /* 0x000000282c247836 */ /* 0x040fe20000000000 */
[C---:B------:R-:W-:Y:S01]  /*1300*/  IADD3 R29, R44.reuse, 0x60, RZ ;  /* 0x000000602c1d7810 */ /* 0x040fe20007ffe0ff */
[C---:B------:R-:W-:Y:S01]  /*1310*/  IMAD.IADD R2, R19.reuse, 0x1, R2 ;  /* 0x0000000113027824 */ /* 0x040fe200078e0202 */
[----:B------:R-:W-:Y:S01]  /*1320*/  STL [R1+0x190], R3 ;  /* 0x0001900301007387 */ /* 0x000fe20000100800 */
[----:B------:R-:W-:Y:S01]  /*1330*/  VIADD R35, R44, 0x30 ;  /* 0x000000302c237836 */ /* 0x000fe20000000000 */
[----:B-1----:R-:W-:Y:S01]  /*1340*/  LOP3.LUT R4, R6, R5, R8, 0xf6, !PT ;  /* 0x0000000506047212 */ /* 0x002fe200078ef608 */
[C---:B------:R-:W-:Y:S01]  /*1350*/  VIADD R33, R44.reuse, 0x40 ;  /* 0x000000402c217836 */ /* 0x040fe20000000000 */
[----:B------:R-:W-:Y:S01]  /*1360*/  STL [R1+0x68], R44 ;  /* 0x0000682c01007387 */ /* 0x000fe20000100800 */
[C---:B------:R-:W-:Y:S01]  /*1370*/  VIADD R32, R44.reuse, 0x48 ;  /* 0x000000482c207836 */ /* 0x040fe20000000000 */
[C---:B------:R-:W-:Y:S01]  /*1380*/  IADD3 R24, R44.reuse, 0x88, RZ ;  /* 0x000000882c187810 */ /* 0x040fe20007ffe0ff */
[----:B------:R-:W-:Y:S01]  /*1390*/  IMAD.IADD R0, R19, 0x1, R4 ;  /* 0x0000000113007824 */ /* 0x000fe200078e0204 */
[----:B------:R-:W-:Y:S01]  /*13a0*/  STL [R1+0x18c], R2 ;  /* 0x00018c0201007387 */ /* 0x000fe20000100800 */
[C---:B------:R-:W-:Y:S01]  /*13b0*/  VIADD R31, R44.reuse, 0x50 ;  /* 0x000000502c1f7836 */ /* 0x040fe20000000000 */
[C---:B------:R-:W-:Y:S01]  /*13c0*/  IADD3 R12, R44.reuse, 0xb0, RZ ;  /* 0x000000b02c0c7810 */ /* 0x040fe20007ffe0ff */
[C---:B------:R-:W-:Y:S01]  /*13d0*/  VIADD R30, R44.reuse, 0x58 ;  /* 0x000000582c1e7836 */ /* 0x040fe20000000000 */
[----:B------:R-:W-:Y:S01]  /*13e0*/  STL [R1+0x188], R0 ;  /* 0x0001880001007387 */ /* 0x000fe20000100800 */
[C---:B------:R-:W-:Y:S01]  /*13f0*/  VIADD R28, R44.reuse, 0x68 ;  /* 0x000000682c1c7836 */ /* 0x040fe20000000000 */
[C---:B0-----:R-:W-:Y:S01]  /*1400*/  IADD3 R6, R44.reuse, 0xd8, RZ ;  /* 0x000000d82c067810 */ /* 0x041fe20007ffe0ff */
[C---:B------:R-:W-:Y:S01]  /*1410*/  VIADD R27, R44.reuse, 0x70 ;  /* 0x000000702c1b7836 */ /* 0x040fe20000000000 */
[----:B------:R-:W-:Y:S01]  /*1420*/  STL [R1+0x104], R40 ;  /* 0x0001042801007387 */ /* 0x000fe20000100800 */
[C---:B------:R-:W-:Y:S01]  /*1430*/  VIADD R26, R44.reuse, 0x78 ;  /* 0x000000782c1a7836 */ /* 0x040fe20000000000 */
[----:B------:R-:W-:Y:S01]  /*1440*/  SHF.R.S32.HI R4, RZ, 0x1f, R40 ;  /* 0x0000001fff047819 */ /* 0x000fe20000011428 */
[C---:B------:R-:W-:Y:S01]  /*1450*/  VIADD R25, R44.reuse, 0x80 ;  /* 0x000000802c197836 */ /* 0x040fe20000000000 */
[----:B------:R0:W-:Y:S01]  /*1460*/  STL [R1+0x100], R39 ;  /* 0x0001002701007387 */ /* 0x0001e20000100800 */
[C---:B------:R-:W-:Y:S01]  /*1470*/  VIADD R21, R44.reuse, 0x90 ;  /* 0x000000902c157836 */ /* 0x040fe20000000000 */
[----:B------:R-:W-:Y:S01]  /*1480*/  SHF.R.S32.HI R17, RZ, 0x1f, R16 ;  /* 0x0000001fff117819 */ /* 0x000fe20000011410 */
[C---:B------:R-:W-:Y:S01]  /*1490*/  VIADD R20, R44.reuse, 0x98 ;  /* 0x000000982c147836 */ /* 0x040fe20000000000 */
[----:B------:R-:W-:Y:S01]  /*14a0*/  STL [R1+0xfc], R38 ;  /* 0x0000fc2601007387 */ /* 0x000fe20000100800 */
[C---:B------:R-:W-:Y:S01]  /*14b0*/  VIADD R15, R44.reuse, 0xa0 ;  /* 0x000000a02c0f7836 */ /* 0x040fe20000000000 */
[----:B------:R-:W-:Y:S01]  /*14c0*/  SHF.R.S32.HI R217, RZ, 0x1f, R18 ;  /* 0x0000001fffd97819 */ /* 0x000fe20000011412 */
[C---:B------:R-:W-:Y:S01]  /*14d0*/  VIADD R14, R44.reuse, 0xa8 ;  /* 0x000000a82c0e7836 */ /* 0x040fe20000000000 */
[----:B------:R1:W-:Y:S01]  /*14e0*/  STL [R1+0xf8], R37 ;  /* 0x0000f82501007387 */ /* 0x0003e20000100800 */
[C---:B------:R-:W-:Y:S01]  /*14f0*/  VIADD R11, R44.reuse, 0xb8 ;  /* 0x000000b82c0b7836 */ /* 0x040fe20000000000 */
[----:B0-----:R-:W-:Y:S01]  /*1500*/  SHF.R.S32.HI R39, RZ, 0x1f, R39 ;  /* 0x0000001fff277819 */ /* 0x001fe20000011427 */
[C---:B------:R-:W-:Y:S01]  /*1510*/  VIADD R10, R44.reuse, 0xc0 ;  /* 0x000000c02c0a7836 */ /* 0x040fe20000000000 */
[----:B------:R-:W-:Y:S01]  /*1520*/  STL [R1+0xf4], R36 ;  /* 0x0000f42401007387 */ /* 0x000fe20000100800 */
[----:B------:R-:W-:-:S02]  /*1530*/  VIADD R9, R44, 0xc8 ;  /* 0x000000c82c097836 */ /* 0x000fc40000000000 */
[C---:B------:R-:W-:Y:S01]  /*1540*/  VIADD R8, R44.reuse, 0xd0 ;  /* 0x000000d02c087836 */ /* 0x040fe20000000000 */
[----:B------:R0:W-:Y:S01]  /*1550*/  STL [R1+0xf0], R35 ;  /* 0x0000f02301007387 */ /* 0x0001e20000100800 */
[C---:B------:R-:W-:Y:S01]  /*1560*/  VIADD R5, R44.reuse, 0xe0 ;  /* 0x000000e02c057836 */ /* 0x040fe20000000000 */
[----:B-1----:R-:W-:Y:S01]  /*1570*/  SHF.R.S32.HI R37, RZ, 0x1f, R37 ;  /* 0x0000001fff257819 */ /* 0x002fe20000011425 */
[C---:B------:R-:W-:Y:S01]  /*1580*/  VIADD R3, R44.reuse, 0xe8 ;  /* 0x000000e82c037836 */ /* 0x040fe20000000000 */
[----:B------:R1:W-:Y:S01]  /*1590*/  STL [R1+0xec], R34 ;  /* 0x0000ec2201007387 */ /* 0x0003e20000100800 */
[C---:B------:R-:W-:Y:S02]  /*15a0*/  VIADD R2, R44.reuse, 0xf0 ;  /* 0x000000f02c027836 */ /* 0x040fe40000000000 */
[----:B------:R-:W-:Y:S01]  /*15b0*/  VIADD R0, R44, 0xf8 ;  /* 0x000000f82c007836 */ /* 0x000fe20000000000 */
[----:B------:R-:W-:Y:S01]  /*15c0*/  STL [R1+0xe8], R33 ;  /* 0x0000e82101007387 */ /* 0x000fe20000100800 */
[----:B0-----:R-:W-:-:S03]  /*15d0*/  SHF.R.S32.HI R35, RZ, 0x1f, R35 ;  /* 0x0000001fff237819 */ /* 0x001fc60000011423 */
[----:B------:R0:W-:Y:S01]  /*15e0*/  STL [R1+0xe4], R32 ;  /* 0x0000e42001007387 */ /* 0x0001e20000100800 */
[----:B-1----:R-:W-:-:S03]  /*15f0*/  SHF.R.S32.HI R34, RZ, 0x1f, R34 ;  /* 0x0000001fff227819 */ /* 0x002fc60000011422 */
[----:B------:R1:W-:Y:S04]  /*1600*/  STL [R1+0xe0], R31 ;  /* 0x0000e01f01007387 */ /* 0x0003e80000100800 */
        /* <DEDUP_REMOVED lines=34> */
[----:B------:R-:W-:Y:S04]  /*1830*/  STL [R1+0x70], R2 ;  /* 0x0000700201007387 */ /* 0x000fe80000100800 */
[----:B------:R-:W-:Y:S01]  /*1840*/  STL [R1+0x180], R39 ;  /* 0x0001802701007387 */ /* 0x000fe20000100800 */
[----:B0-----:R-:W-:-:S03]  /*1850*/  SHF.R.S32.HI R4, RZ, 0x1f, R38 ;  /* 0x0000001fff047819 */ /* 0x001fc60000011426 */
[----:B------:R-:W-:Y:S04]  /*1860*/  STL [R1+0x6c], R0 ;  /* 0x00006c0001007387 */ /* 0x000fe80000100800 */
[----:B------:R0:W-:Y:S04]  /*1870*/  STL [R1+0x17c], R4 ;  /* 0x00017c0401007387 */ /* 0x0001e80000100800 */
[----:B------:R-:W-:Y:S01]  /*1880*/  STL [R1+0x178], R37 ;  /* 0x0001782501007387 */ /* 0x000fe20000100800 */
[----:B0-----:R-:W-:-:S05]  /*1890*/  SHF.R.S32.HI R4, RZ, 0x1f, R36 ;  /* 0x0000001fff047819 */ /* 0x001fca0000011424 */
[----:B------:R0:W-:Y:S04]  /*18a0*/  STL [R1+0x174], R4 ;  /* 0x0001740401007387 */ /* 0x0001e80000100800 */
[----:B------:R-:W-:Y:S04]  /*18b0*/  STL [R1+0x170], R35 ;  /* 0x0001702301007387 */ /* 0x000fe80000100800 */
        /* <DEDUP_REMOVED lines=27> */
[----:B------:R1:W-:Y:S04]  /*1a70*/  STL [R1+0x11c], R6 ;  /* 0x00011c0601007387 */ /* 0x0003e80000100800 */
[----:B------:R1:W-:Y:S01]  /*1a80*/  STL [R1+0x118], R5 ;  /* 0x0001180501007387 */ /* 0x0003e20000100800 */
[----:B0-----:R-:W-:Y:S02]  /*1a90*/  SHF.R.S32.HI R4, RZ, 0x1f, R3 ;  /* 0x0000001fff047819 */ /* 0x001fe40000011403 */
[----:B------:R-:W-:-:S02]  /*1aa0*/  SHF.R.S32.HI R3, RZ, 0x1f, R2 ;  /* 0x0000001fff037819 */ /* 0x000fc40000011402 */
[----:B------:R-:W-:Y:S01]  /*1ab0*/  SHF.R.S32.HI R2, RZ, 0x1f, R0 ;  /* 0x0000001fff027819 */ /* 0x000fe20000011400 */
[----:B------:R1:W-:Y:S01]  /*1ac0*/  STL [R1+0x114], R4 ;  /* 0x0001140401007387 */ /* 0x0003e20000100800 */
[----:B------:R-:W-:-:S03]  /*1ad0*/  LEA R0, R13, R7, 0x3 ;  /* 0x000000070d007211 */ /* 0x000fc600078e18ff */
[----:B------:R1:W-:Y:S04]  /*1ae0*/  STL [R1+0x110], R3 ;  /* 0x0001100301007387 */ /* 0x0003e80000100800 */
[----:B------:R1:W-:Y:S04]  /*1af0*/  STL [R1+0x19c], R0 ;  /* 0x00019c0001007387 */ /* 0x0003e80000100800 */
[----:B------:R1:W-:Y:S02]  /*1b00*/  STL [R1+0x10c], R2 ;  /* 0x00010c0201007387 */ /* 0x0003e40000100800 */
.L_x_692:
[----:B01-3--:R-:W0:Y:S02]  /*1b10*/  LDC.64 R2, c[0x0][0xc88] ;  /* 0x00032200ff027b82 */ /* 0x00be240000000a00 */
[----:B0-----:R-:W-:-:S05]  /*1b20*/  IMAD.WIDE R2, R43, 0x4, R2 ;  /* 0x000000042b027825 */ /* 0x001fca00078e0202 */
[----:B--2--5:R-:W2:Y:S01]  /*1b30*/  LDG.E R29, desc[UR36][R2.64] ;  /* 0x00000024021d7981 */ /* 0x024ea2000c1e1900 */
[----:B------:R-:W-:Y:S05]  /*1b40*/  YIELD ;  /* 0x0000000000007946 */ /* 0x000fea0003800000 */
[----:B------:R-:W-:Y:S01]  /*1b50*/  ULDC.64 UR6, c[0x0][0xa08] ;  /* 0x0002820000067ab9 */ /* 0x000fe20000000a00 */
[----:B------:R-:W-:Y:S01]  /*1b60*/  IMAD.MOV.U32 R27, RZ, RZ, RZ ;  /* 0x000000ffff1b7224 */ /* 0x000fe200078e00ff */
[----:B------:R-:W-:Y:S01]  /*1b70*/  ISETP.NE.U32.AND P0, PT, RZ, UR6, PT ;  /* 0x00000006ff007c0c */ /* 0x000fe2000bf05070 */
[----:B------:R-:W-:Y:S01]  /*1b80*/  ULDC.64 UR4, c[0x0][0xa28] ;  /* 0x00028a0000047ab9 */ /* 0x000fe20000000a00 */
[----:B------:R-:W-:Y:S01]  /*1b90*/  ULDC.64 UR8, c[0x0][0xa18] ;  /* 0x0002860000087ab9 */ /* 0x000fe20000000a00 */
[----:B------:R-:W-:Y:S01]  /*1ba0*/  ISETP.NE.U32.AND P1, PT, RZ, UR4, PT ;  /* 0x00000004ff007c0c */ /* 0x000fe2000bf25070 */
[----:B------:R-:W-:Y:S01]  /*1bb0*/  IMAD.MOV.U32 R9, RZ, RZ, RZ ;  /* 0x000000ffff097224 */ /* 0x000fe200078e00ff */
[----:B------:R-:W-:-:S02]  /*1bc0*/  ISETP.NE.AND.EX P0, PT, RZ, UR7, PT, P0 ;  /* 0x00000007ff007c0c */ /* 0x000fc4000bf05300 */
[----:B------:R-:W-:Y:S01]  /*1bd0*/  ISETP.NE.AND.EX P1, PT, RZ, UR5, PT, P1 ;  /* 0x00000005ff007c0c */ /* 0x000fe2000bf25310 */
[C---:B--2---:R-:W-:Y:S01]  /*1be0*/  IMAD.SHL.U32 R32, R29.reuse, 0x4, RZ ;  /* 0x000000041d207824 */ /* 0x044fe200078e00ff */
[----:B------:R-:W-:Y:S01]  /*1bf0*/  SHF.R.S32.HI R0, RZ, 0x1f, R29 ;  /* 0x0000001fff007819 */ /* 0x000fe2000001141d */
[----:B------:R0:W-:Y:S10]  /*1c00*/  STL [R1+0x3c], R29 ;  /* 0x00003c1d01007387 */ /* 0x0001f40000100800 */
[----:B------:R-:W-:-:S02]  /*1c10*/  @P1 LEA R2, P2, R29, UR4, 0x2 ;  /* 0x000000041d021c11 */ /* 0x000fc4000f8410ff */
[C-C-:B------:R-:W-:Y:S01]  /*1c20*/  SHF.L.U64.HI R31, R29.reuse, 0x2, R0.reuse ;  /* 0x000000021d1f7819 */ /* 0x140fe20000010200 */
[----:B------:R0:W-:Y:S01]  /*1c30*/  STL [R1+0x50], R0 ;  /* 0x0000500001007387 */ /* 0x0001e20000100800 */
[----:B------:R-:W-:Y:S02]  /*1c40*/  IADD3 R4, P3, R32, UR6, RZ ;  /* 0x0000000620047c10 */ /* 0x000fe4000ff7e0ff */
[----:B------:R-:W-:Y:S01]  /*1c50*/  @P1 LEA.HI.X R3, R29, UR5, R0, 0x2, P2 ;  /* 0x000000051d031c11 */ /* 0x000fe200090f1400 */
[----:B------:R-:W-:Y:S01]  /*1c60*/  ULDC UR4, c[0x0][0x288] ;  /* 0x0000a20000047ab9 */ /* 0x000fe20000000800 */
[----:B------:R-:W-:Y:S01]  /*1c70*/  IADD3.X R5, R31, UR7, RZ, P3, !PT ;  /* 0x000000071f057c10 */ /* 0x000fe20009ffe4ff */
[----:B------:R0:W-:Y:S01]  /*1c80*/  STL [R1+0x48], R32 ;  /* 0x0000482001007387 */ /* 0x0001e20000100800 */
[----:B------:R-:W-:-:S03]  /*1c90*/  ISETP.NE.U32.AND P2, PT, RZ, UR8, PT ;  /* 0x00000008ff007c0c */ /* 0x000fc6000bf45070 */
[----:B------:R-:W5:Y:S01]  /*1ca0*/  @P0 LDG.E R27, desc[UR36][R4.64] ;  /* 0x00000024041b0981 */ /* 0x000f62000c1e1900 */
[----:B------:R-:W-:Y:S01]  /*1cb0*/  ISETP.NE.AND.EX P2, PT, RZ, UR9, PT, P2 ;  /* 0x00000009ff007c0c */ /* 0x000fe2000bf45320 */
[----:B------:R-:W-:Y:S01]  /*1cc0*/  IMAD.U32 R92, RZ, RZ, UR4 ;  /* 0x00000004ff5c7e24 */ /* 0x000fe2000f8e00ff */
[----:B------:R-:W-:Y:S01]  /*1cd0*/  ULDC.64 UR4, c[0x0][0x418] ;  /* 0x0001060000047ab9 */ /* 0x000fe20000000a00 */
[----:B------:R0:W-:Y:S01]  /*1ce0*/  STL [R1+0x4c], R31 ;  /* 0x00004c1f01007387 */ /* 0x0001e20000100800 */
[----:B------:R-:W-:-:S03]  /*1cf0*/  UISETP.NE.U32.AND UP0, UPT, UR4, URZ, UPT ;  /* 0x0000003f0400728c */ /* 0x000fc6000bf05070 */
[----:B------:R-:W-:Y:S01]  /*1d00*/  ULDC UR4, c[0x0][0x424] ;  /* 0x0001090000047ab9 */ /* 0x000fe20000000800 */
[----:B------:R-:W-:Y:S01]  /*1d10*/  UISETP.NE.AND.EX UP0, UPT, UR5, URZ, UPT, UP0 ;  /* 0x0000003f0500728c */ /* 0x000fe2000bf05300 */
[----:B------:R1:W5:Y:S02]  /*1d20*/  @P1 LDG.E R9, desc[UR36][R2.64] ;  /* 0x0000002402091981 */ /* 0x000364000c1e1900 */
[----:B------:R-:W-:Y:S01]  /*1d30*/  ULDC UR5, c[0x0][0x2f0] ;  /* 0x0000bc0000057ab9 */ /* 0x000fe20000000800 */
[----:B------:R-:W-:Y:S01]  /*1d40*/  USEL UR4, UR4, 0x1, UP0 ;  /* 0x0000000104047887 */ /* 0x000fe20008000000 */
[----:B-1----:R-:W-:-:S03]  /*1d50*/  @P2 IADD3 R2, P1, R32, UR8, RZ ;  /* 0x0000000820022c10 */ /* 0x002fc6000ff3e0ff */
[----:B------:R-:W-:Y:S01]  /*1d60*/  UIMAD UR4, UR4, UR5, URZ ;  /* 0x00000005040472a4 */ /* 0x000fe2000f8e023f */
[----:B------:R-:W-:Y:S02]  /*1d70*/  @P2 IADD3.X R3, R31, UR9, RZ, P1, !PT ;  /* 0x000000091f032c10 */ /* 0x000fe40008ffe4ff */
[----:B------:R-:W-:-:S03]  /*1d80*/  ULDC UR5, c[0x0][0x348] ;  /* 0x0000d20000057ab9 */ /* 0x000fc60000000800 */
[----:B------:R-:W-:Y:S01]  /*1d90*/  IMAD.U32 R28, RZ, RZ, UR4 ;  /* 0x00000004ff1c7e24 */ /* 0x000fe2000f8e00ff */
[----:B------:R1:W5:Y:S02]  /*1da0*/  @P2 LDG.E R92, desc[UR36][R2.64] ;  /* 0x00000024025c2981 */ /* 0x000364000c1e1900 */
[----:B-1----:R-:W-:Y:S01]  /*1db0*/  MOV R2, UR5 ;  /* 0x0000000500027c02 */ /* 0x002fe20008000f00 */
[----:B0---4-:R-:W-:Y:S06]  /*1dc0*/  @P2 BRA `(.L_x_484) ;  /* 0x0000000000242947 */ /* 0x011fec0003800000 */
[----:B------:R-:W-:Y:S02]  /*1dd0*/  ULDC.64 UR4, c[0x0][0xa00] ;  /* 0x0002800000047ab9 */ /* 0x000fe40000000a00 */
[----:B------:R-:W-:-:S04]  /*1de0*/  ISETP.NE.U32.AND P1, PT, RZ, UR4, PT ;  /* 0x00000004ff007c0c */ /* 0x000fc8000bf25070 */
[----:B------:R-:W-:-:S13]  /*1df0*/  ISETP.NE.AND.EX P1, PT, RZ, UR5, PT, P1 ;  /* 0x00000005ff007c0c */ /* 0x000fda000bf25310 */
[----:B------:R-:W-:Y:S05]  /*1e00*/  @!P1 BRA `(.L_x_484) ;  /* 0x0000000000149947 */ /* 0x000fea0003800000 */
[----:B------:R-:W0:Y:S02]  /*1e10*/  LDC.64 R6, c[0x0][0xa00] ;  /* 0x00028000ff067b82 */ /* 0x000e240000000a00 */
[----:B0-----:R-:W-:-:S05]  /*1e20*/  IMAD.WIDE R6, R29, 0x4, R6 ;  /* 0x000000041d067825 */ /* 0x001fca00078e0206 */
[----:B-----5:R-:W2:Y:S04]  /*1e30*/  LDG.E R92, desc[UR36][R6.64] ;  /* 0x00000024065c7981 */ /* 0x020ea8000c1e1900 */
[----:B------:R-:W2:Y:S02]  /*1e40*/  LDG.E R3, desc[UR36][R6.64+0x4] ;  /* 0x0000042406037981 */ /* 0x000ea4000c1e1900 */
[----:B--2---:R-:W-:-:S07]  /*1e50*/  IMAD.IADD R92, R3, 0x1, -R92 ;  /* 0x00000001035c7824 */ /* 0x004fce00078e0a5c */
.L_x_484:
[----:B------:R-:W-:Y:S01]  /*1e60*/  ULDC.64 UR4, c[0x0][0xa20] ;  /* 0x0002880000047ab9 */ /* 0x000fe20000000a00 */
[----:B------:R0:W-:Y:S01]  /*1e70*/  STL [R1+0x54], R41 ;  /* 0x0000542901007387 */ /* 0x0001e20000100800 */
[----:B------:R-:W-:Y:S02]  /*1e80*/  ISETP.NE.U32.AND P1, PT, RZ, UR4, PT ;  /* 0x00000004ff007c0c */ /* 0x000fe4000bf25070 */
[C---:B------:R-:W-:Y:S02]  /*1e90*/  LOP3.LUT R3, R42.reuse, 0xff000000, RZ, 0xc0, !PT ;  /* 0xff0000002a037812 */ /* 0x040fe400078ec0ff */
[----:B------:R-:W-:Y:S02]  /*1ea0*/  ISETP.NE.AND.EX P1, PT, RZ, UR5, PT, P1 ;  /* 0x00000005ff007c0c */ /* 0x000fe4000bf25310 */
[----:B------:R-:W-:Y:S02]  /*1eb0*/  LOP3.LUT R0, R42, 0xff0000, RZ, 0xc0, !PT ;  /* 0x00ff00002a007812 */ /* 0x000fe400078ec0ff */
[----:B------:R-:W-:-:S02]  /*1ec0*/  SHF.R.U32.HI R3, RZ, 0x8, R3 ;  /* 0x00000008ff037819 */ /* 0x000fc40000011603 */
[----:B------:R-:W-:Y:S02]  /*1ed0*/  LOP3.LUT R220, R42, 0xffff, RZ, 0xc0, !PT ;  /* 0x0000ffff2adc7812 */ /* 0x000fe400078ec0ff */
[----:B------:R-:W-:-:S05]  /*1ee0*/  LEA.HI R6, R0, R3, RZ, 0x10 ;  /* 0x0000000300067211 */ /* 0x000fca00078f80ff */
[----:B0-----:R-:W-:Y:S05]  /*1ef0*/  @!P1 BRA `(.L_x_485) ;  /* 0x0000000000109947 */ /* 0x001fea0003800000 */
[----:B------:R-:W-:-:S04]  /*1f00*/  IADD3 R4, P0, R32, UR4, RZ ;  /* 0x0000000420047c10 */ /* 0x000fc8000ff1e0ff */
[----:B------:R-:W-:-:S05]  /*1f10*/  IADD3.X R5, R31, UR5, RZ, P0, !PT ;  /* 0x000000051f057c10 */ /* 0x000fca00087fe4ff */
[----:B------:R0:W5:Y:S01]  /*1f20*/  LDG.E R28, desc[UR36][R4.64] ;  /* 0x00000024041c7981 */ /* 0x000162000c1e1900 */
[----:B------:R-:W-:Y:S05]  /*1f30*/  BRA `(.L_x_486) ;  /* 0x0000000000107947 */ /* 0x000fea0003800000 */
.L_x_485:
[----:B------:R-:W-:Y:S05]  /*1f40*/  @!P0 BRA `(.L_x_486) ;  /* 0x00000000000c8947 */ /* 0x000fea0003800000 */
[----:B------:R-:W2:Y:S04]  /*1f50*/  LDG.E R3, desc[UR36][R4.64] ;  /* 0x0000002404037981 */ /* 0x000ea8000c1e1900 */
[----:B------:R-:W2:Y:S02]  /*1f60*/  LDG.E R28, desc[UR36][R4.64+0x4] ;  /* 0x00000424041c7981 */ /* 0x000ea4000c1e1900 */
[----:B--2---:R-:W-:-:S07]  /*1f70*/  IMAD.IADD R28, R28, 0x1, -R3 ;  /* 0x000000011c1c7824 */ /* 0x004fce00078e0a03 */
.L_x_486:
[----:B------:R-:W-:Y:S01]  /*1f80*/  ULDC.64 UR4, c[0x0][0xa10] ;  /* 0x0002840000047ab9 */ /* 0x000fe20000000a00 */
[----:B------:R-:W2:Y:S01]  /*1f90*/  LDL.LU R30, [R1] ;  /* 0x00000000011e7983 */ /* 0x000ea20000300800 */
[----:B------:R-:W-:-:S04]  /*1fa0*/  ISETP.NE.U32.AND P0, PT, RZ, UR4, PT ;  /* 0x00000004ff007c0c */ /* 0x000fc8000bf05070 */
[----:B------:R-:W-:Y:S01]  /*1fb0*/  ISETP.NE.AND.EX P0, PT, RZ, UR5, PT, P0 ;  /* 0x00000005ff007c0c */ /* 0x000fe2000bf05300 */
[----:B------:R-:W-:Y:S02]  /*1fc0*/  ULDC.64 UR4, c[0x0][0xa30] ;  /* 0x00028c0000047ab9 */ /* 0x000fe40000000a00 */
[----:B------:R-:W-:-:S10]  /*1fd0*/  ISETP.NE.U32.AND P1, PT, RZ, UR4, PT ;  /* 0x00000004ff007c0c */ /* 0x000fd4000bf25070 */
[----:B0-----:R-:W0:Y:S02]  /*1fe0*/  @P0 LDC.64 R4, c[0x0][0xa10] ;  /* 0x00028400ff040b82 */ /* 0x001e240000000a00 */
[----:B0-----:R-:W-:-:S05]  /*1ff0*/  @P0 IMAD.WIDE R4, R29, 0x4, R4 ;  /* 0x000000041d040825 */ /* 0x001fca00078e0204 */
[----:B------:R-:W3:Y:S04]  /*2000*/  @P0 LDG.E R0, desc[UR36][R4.64] ;  /* 0x0000002404000981 */ /* 0x000ee8000c1e1900 */
[----:B------:R0:W3:Y:S01]  /*2010*/  @P0 LDG.E R3, desc[UR36][R4.64+0x4] ;  /* 0x0000042404030981 */ /* 0x0000e2000c1e1900 */
[----:B------:R-:W-:Y:S01]  /*2020*/  ISETP.NE.AND.EX P1, PT, RZ, UR5, PT, P1 ;  /* 0x00000005ff007c0c */ /* 0x000fe2000bf25310 */
[----:B-----5:R-:W-:-:S12]  /*2030*/  IMAD.MOV.U32 R24, RZ, RZ, R28 ;  /* 0x000000ffff187224 */ /* 0x020fd800078e001c */
[----:B0-----:R-:W-:-:S04]  /*2040*/  @P1 IADD3 R4, P2, R32, UR4, RZ ;  /* 0x0000000420041c10 */ /* 0x001fc8000ff5e0ff */
[----:B------:R-:W-:-:S05]  /*2050*/  @P1 IADD3.X R5, R31, UR5, RZ, P2, !PT ;  /* 0x000000051f051c10 */ /* 0x000fca00097fe4ff */
[----:B------:R0:W5:Y:S01]  /*2060*/  @P1 LDG.E R24, desc[UR36][R4.64] ;  /* 0x0000002404181981 */ /* 0x000162000c1e1900 */
[----:B------:R-:W-:Y:S01]  /*2070*/  IADD3 R9, -R9, R28, RZ ;  /* 0x0000001c09097210 */ /* 0x000fe20007ffe1ff */
[----:B------:R-:W-:Y:S01]  /*2080*/  BSSY B0, `(.L_x_487) ;  /* 0x000002e000007945 */ /* 0x000fe20003800000 */
[----:B------:R-:W-:Y:S02]  /*2090*/  LOP3.LUT R12, R6, 0xff, RZ, 0xc0, !PT ;  /* 0x000000ff060c7812 */ /* 0x000fe400078ec0ff */
[----:B------:R-:W-:-:S03]  /*20a0*/  SHF.R.U32.HI R7, RZ, 0x10, R6 ;  /* 0x00000010ff077819 */ /* 0x000fc60000011606 */
[----:B------:R0:W-:Y:S04]  /*20b0*/  STL [R1+0x64], R12 ;  /* 0x0000640c01007387 */ /* 0x0001e80000100800 */
[----:B------:R0:W-:Y:S01]  /*20c0*/  STL [R1+0x40], R7 ;  /* 0x0000400701007387 */ /* 0x0001e20000100800 */
[----:B--2---:R-:W-:Y:S01]  /*20d0*/  LOP3.LUT R30, R30, 0xffffffef, RZ, 0xc0, !PT ;  /* 0xffffffef1e1e7812 */ /* 0x004fe200078ec0ff */
[----:B---3--:R-:W-:-:S04]  /*20e0*/  @P0 IMAD.IADD R2, R3, 0x1, -R0 ;  /* 0x0000000103020824 */ /* 0x008fc800078e0a00 */
[----:B------:R-:W-:-:S04]  /*20f0*/  IMAD.IADD R94, R9, 0x1, R2 ;  /* 0x00000001095e7824 */ /* 0x000fc800078e0202 */
[C---:B------:R-:W-:Y:S01]  /*2100*/  VIADD R0, R94.reuse, 0x7f ;  /* 0x0000007f5e007836 */ /* 0x040fe20000000000 */
[----:B------:R-:W-:-:S04]  /*2110*/  ISETP.GE.AND P3, PT, R94, 0x1, PT ;  /* 0x000000015e00780c */ /* 0x000fc80003f66270 */
[----:B------:R-:W-:-:S04]  /*2120*/  SHF.R.S32.HI R3, RZ, 0x1f, R0 ;  /* 0x0000001fff037819 */ /* 0x000fc80000011400 */
[----:B------:R-:W-:Y:S01]  /*2130*/  LEA.HI R3, R3, R0, RZ, 0x7 ;  /* 0x0000000003037211 */ /* 0x000fe200078f38ff */
[----:B------:R-:W-:-:S03]  /*2140*/  IMAD.MOV.U32 R0, RZ, RZ, RZ ;  /* 0x000000ffff007224 */ /* 0x000fc600078e00ff */
[----:B------:R-:W-:Y:S02]  /*2150*/  SHF.R.S32.HI R91, RZ, 0x7, R3 ;  /* 0x00000007ff5b7819 */ /* 0x000fe40000011403 */
[----:B------:R-:W-:-:S05]  /*2160*/  @P3 LOP3.LUT R30, R30, 0x10, RZ, 0xfc, !PT ;  /* 0x000000101e1e3812 */ /* 0x000fca00078efcff */
[----:B------:R0:W-:Y:S01]  /*2170*/  STL [R1], R30 ;  /* 0x0000001e01007387 */ /* 0x0001e20000100800 */
[----:B------:R-:W-:Y:S05]  /*2180*/  @!P3 BRA `(.L_x_488) ;  /* 0x000000000074b947 */ /* 0x000fea0003800000 */
[----:B------:R-:W-:Y:S01]  /*2190*/  ISETP.NE.AND P0, PT, R7, RZ, PT ;  /* 0x000000ff0700720c */ /* 0x000fe20003f05270 */
[----:B------:R-:W-:-:S03]  /*21a0*/  ULDC UR4, c[0x0][0x9f0] ;  /* 0x00027c0000047ab9 */ /* 0x000fc60000000800 */
[----:B------:R-:W-:-:S04]  /*21b0*/  SEL R10, R7, UR4, P0 ;  /* 0x00000004070a7c07 */ /* 0x000fc80008000000 */
[-C--:B------:R-:W-:Y:S02]  /*21c0*/  IABS R6, R10.reuse ;  /* 0x0000000a00067213 */ /* 0x080fe40000000000 */
[----:B------:R-:W-:Y:S02]  /*21d0*/  IADD3 R0, R91, -0x1, R10 ;  /* 0xffffffff5b007810 */ /* 0x000fe40007ffe00a */
[----:B------:R-:W1:Y:S01]  /*21e0*/  I2F.RP R3, R6 ;  /* 0x0000000600037306 */ /* 0x000e620000209400 */
[----:B------:R-:W-:Y:S02]  /*21f0*/  IABS R11, R10 ;  /* 0x0000000a000b7213 */ /* 0x000fe40000000000 */
[----:B------:R-:W-:Y:S02]  /*2200*/  IABS R8, R0 ;  /* 0x0000000000087213 */ /* 0x000fe40000000000 */
[----:B------:R-:W-:-:S04]  /*2210*/  LOP3.LUT R0, R0, R10, RZ, 0x3c, !PT ;  /* 0x0000000a00007212 */ /* 0x000fc800078e3cff */
[----:B------:R-:W-:Y:S01]  /*2220*/  ISETP.GE.AND P2, PT, R0, RZ, PT ;  /* 0x000000ff0000720c */ /* 0x000fe20003f46270 */
[----:B-1----:R-:W0:Y:S02]  /*2230*/  MUFU.RCP R3, R3 ;  /* 0x0000000300037308 */ /* 0x002e240000001000 */
[----:B0-----:R-:W-:Y:S01]  /*2240*/  IADD3 R4, R3, 0xffffffe, RZ ;  /* 0x0ffffffe03047810 */ /* 0x001fe20007ffe0ff */
[----:B------:R-:W-:-:S05]  /*2250*/  IMAD.MOV R3, RZ, RZ, -R11 ;  /* 0x000000ffff037224 */ /* 0x000fca00078e0a0b */
[----:B------:R0:W1:Y:S02]  /*2260*/  F2I.FTZ.U32.TRUNC.NTZ R5, R4 ;  /* 0x0000000400057305 */ /* 0x000064000021f000 */
[----:B0-----:R-:W-:Y:S02]  /*2270*/  IMAD.MOV.U32 R4, RZ, RZ, RZ ;  /* 0x000000ffff047224 */ /* 0x001fe400078e00ff */
[----:B-1----:R-:W-:-:S04]  /*2280*/  IMAD.MOV R7, RZ, RZ, -R5 ;  /* 0x000000ffff077224 */ /* 0x002fc800078e0a05 */
[----:B------:R-:W-:-:S04]  /*2290*/  IMAD R7, R7, R6, RZ ;  /* 0x0000000607077224 */ /* 0x000fc800078e02ff */
[----:B------:R-:W-:-:S06]  /*22a0*/  IMAD.HI.U32 R5, R5, R7, R4 ;  /* 0x0000000705057227 */ /* 0x000fcc00078e0004 */
[----:B------:R-:W-:-:S04]  /*22b0*/  IMAD.HI.U32 R5, R5, R8, RZ ;  /* 0x0000000805057227 */ /* 0x000fc800078e00ff */
[----:B------:R-:W-:-:S05]  /*22c0*/  IMAD R3, R5, R3, R8 ;  /* 0x0000000305037224 */ /* 0x000fca00078e0208 */
[----:B------:R-:W-:-:S13]  /*22d0*/  ISETP.GT.U32.AND P1, PT, R6, R3, PT ;  /* 0x000000030600720c */ /* 0x000fda0003f24070 */
[----:B------:R-:W-:Y:S01]  /*22e0*/  @!P1 IMAD.IADD R3, R3, 0x1, -R6 ;  /* 0x0000000103039824 */ /* 0x000fe200078e0a06 */
[----:B------:R-:W-:Y:S02]  /*22f0*/  @!P1 IADD3 R5, R5, 0x1, RZ ;  /* 0x0000000105059810 */ /* 0x000fe40007ffe0ff */
[----:B------:R-:W-:Y:S02]  /*2300*/  ISETP.NE.AND P1, PT, R10, RZ, PT ;  /* 0x000000ff0a00720c */ /* 0x000fe40003f25270 */
[----:B------:R-:W-:-:S13]  /*2310*/  ISETP.GE.U32.AND P0, PT, R3, R6, PT ;  /* 0x000000060300720c */ /* 0x000fda0003f06070 */
[----:B------:R-:W-:-:S04]  /*2320*/  @P0 VIADD R5, R5, 0x1 ;  /* 0x0000000105050836 */ /* 0x000fc80000000000 */
[----:B------:R-:W-:-:S04]  /*2330*/  IMAD.MOV.U32 R0, RZ, RZ, R5 ;  /* 0x000000ffff007224 */ /* 0x000fc800078e0005 */
[----:B------:R-:W-:Y:S01]  /*2340*/  @!P2 IMAD.MOV R0, RZ, RZ, -R0 ;  /* 0x000000ffff00a224 */ /* 0x000fe200078e0a00 */
[----:B------:R-:W-:-:S07]  /*2350*/  @!P1 LOP3.LUT R0, RZ, R10, RZ, 0x33, !PT ;  /* 0x0000000aff009212 */ /* 0x000fce00078e33ff */
.L_x_488:
[----:B------:R-:W-:Y:S05]  /*2360*/  BSYNC B0 ;  /* 0x0000000000007941 */ /* 0x000fea0003800000 */
.L_x_487:
[----:B------:R-:W-:-:S05]  /*2370*/  IMAD R3, R12, R0, RZ ;  /* 0x000000000c037224 */ /* 0x000fca00078e02ff */
[C---:B------:R-:W-:Y:S01]  /*2380*/  VIADDMNMX R0, R3.reuse, R0, R91, PT ;  /* 0x0000000003007246 */ /* 0x040fe2000380015b */
[----:B------:R-:W-:-:S03]  /*2390*/  IMAD R3, R3, 0x80, -R9 ;  /* 0x0000008003037824 */ /* 0x000fc600078e0a09 */
[----:B0-----:R-:W-:Y:S02]  /*23a0*/  LEA R5, R0, -R9, 0x7 ;  /* 0x8000000900057211 */ /* 0x001fe400078e38ff */
[----:B------:R-:W-:Y:S02]  /*23b0*/  VIMNMX R3, RZ, R3, !PT ;  /* 0x00000003ff037248 */ /* 0x000fe40007fe0100 */
[----:B------:R-:W-:Y:S02]  /*23c0*/  VIMNMX R0, R5, R2, PT ;  /* 0x0000000205007248 */ /* 0x000fe40003fe0100 */
[----:B------:R-:W-:Y:S02]  /*23d0*/  SHF.R.U32.HI R25, RZ, 0x7, R3 ;  /* 0x00000007ff197819 */ /* 0x000fe40000011603 */
[----:B------:R-:W-:-:S03]  /*23e0*/  ISETP.GT.AND P0, PT, R0, R3, PT ;  /* 0x000000030000720c */ /* 0x000fc60003f04270 */
[----:B------:R-:W-:-:S10]  /*23f0*/  IMAD.MOV.U32 R26, RZ, RZ, R25 ;  /* 0x000000ffff1a7224 */ /* 0x000fd400078e0019 */
[----:B------:R-:W-:-:S05]  /*2400*/  @P0 VIADD R0, R0, 0x7f ;  /* 0x0000007f00000836 */ /* 0x000fca0000000000 */
[----:B------:R-:W-:-:S04]  /*2410*/  @P0 SHF.R.S32.HI R3, RZ, 0x1f, R0 ;  /* 0x0000001fff030819 */ /* 0x000fc80000011400 */
[----:B------:R-:W-:-:S04]  /*2420*/  @P0 LEA.HI R3, R3, R0, RZ, 0x7 ;  /* 0x0000000003030211 */ /* 0x000fc800078f38ff */
[----:B------:R-:W-:Y:S02]  /*2430*/  @P0 SHF.R.S32.HI R26, RZ, 0x7, R3 ;  /* 0x00000007ff1a0819 */ /* 0x000fe40000011403 */
[----:B------:R-:W-:Y:S02]  /*2440*/  PLOP3.LUT P0, PT, PT, PT, PT, 0x80, 0x0 ;  /* 0x000000000000781c */ /* 0x000fe40003f0f070 */
[----:B------:R-:W-:-:S13]  /*2450*/  ISETP.GT.AND P1, PT, R26, R25, PT ;  /* 0x000000191a00720c */ /* 0x000fda0003f24270 */
[----:B------:R-:W-:Y:S05]  /*2460*/  @!P1 BRA `(.L_x_489) ;  /* 0x000000a8001c9947 */ /* 0x000fea0003800000 */
[----:B------:R-:W-:Y:S01]  /*2470*/  VIADD R0, R19, 0x28400 ;  /* 0x0002840013007836 */ /* 0x000fe20000000000 */
[----:B------:R-:W-:Y:S04]  /*2480*/  BSSY B6, `(.L_x_490) ;  /* 0x0000013000067945 */ /* 0x000fe80003800000 */
[----:B------:R-:W-:-:S13]  /*2490*/  LOP3.LUT P0, RZ, R0, 0x3ff, RZ, 0xc0, !PT ;  /* 0x000003ff00ff7812 */ /* 0x000fda000780c0ff */
[----:B------:R-:W-:Y:S05]  /*24a0*/  @!P0 BRA `(.L_x_491) ;  /* 0x0000000000408947 */ /* 0x000fea0003800000 */
[----:B------:R-:W-:Y:S01]  /*24b0*/  MOV R14, 0x0 ;  /* 0x00000000000e7802 */ /* 0x000fe20000000f00 */
[----:B------:R-:W-:Y:S01]  /*24c0*/  ULDC.64 UR4, c[0x4][0xc0] ;  /* 0x0100300000047ab9 */ /* 0x000fe20000000a00 */
[----:B------:R-:W-:Y:S01]  /*24d0*/  ULDC.64 UR6, c[0x4][0x20] ;  /* 0x0100080000067ab9 */ /* 0x000fe20000000a00 */
[----:B------:R-:W-:Y:S01]  /*24e0*/  IMAD.U32 R4, RZ, RZ, UR4 ;  /* 0x00000004ff047e24 */ /* 0x000fe2000f8e00ff */
[----:B------:R-:W-:Y:S01]  /*24f0*/  MOV R5, UR5 ;  /* 0x0000000500057c02 */ /* 0x000fe20008000f00 */
[----:B------:R-:W-:Y:S01]  /*2500*/  ULDC.64 UR4, c[0x4][0xc8] ;  /* 0x0100320000047ab9 */ /* 0x000fe20000000a00 */
[----:B------:R-:W0:Y:S01]  /*2510*/  LDC.64 R14, c[0x4][R14] ;  /* 0x010000000e0e7b82 */ /* 0x000e220000000a00 */
[----:B------:R-:W-:Y:S01]  /*2520*/  IMAD.U32 R6, RZ, RZ, UR4 ;  /* 0x00000004ff067e24 */ /* 0x000fe2000f8e00ff */
[----:B------:R-:W-:Y:S01]  /*2530*/  MOV R8, 0x70 ;  /* 0x0000007000087802 */ /* 0x000fe20000000f00 */
[----:B------:R-:W-:Y:S02]  /*2540*/  IMAD.U32 R7, RZ, RZ, UR5 ;  /* 0x00000005ff077e24 */ /* 0x000fe4000f8e00ff */
[----:B------:R-:W-:-:S02]  /*2550*/  IMAD.U32 R10, RZ, RZ, UR6 ;  /* 0x00000006ff0a7e24 */ /* 0x000fc4000f8e00ff */
[----:B------:R-:W-:Y:S02]  /*2560*/  IMAD.U32 R11, RZ, RZ, UR7 ;  /* 0x00000007ff0b7e24 */ /* 0x000fe4000f8e00ff */
[----:B------:R-:W-:Y:S02]  /*2570*/  IMAD.MOV.U32 R12, RZ, RZ, 0x1 ;  /* 0x00000001ff0c7424 */ /* 0x000fe400078e00ff */
[----:B------:R-:W-:-:S07]  /*2580*/  IMAD.MOV.U32 R13, RZ, RZ, RZ ;  /* 0x000000ffff0d7224 */ /* 0x000fce00078e00ff */
[----:B------:R-:W-:-:S07]  /*2590*/  LEPC R20, `(.L_x_491) ;  /* 0x000000001014794e */ /* 0x000fce0000000000 */
[----:B0----5:R-:W-:Y:S05]  /*25a0*/  CALL.ABS.NOINC R14 ;  /* 0x000000000e007343 */ /* 0x021fea0003c00000 */
.L_x_491:
[----:B------:R-:W-:Y:S05]  /*25b0*/  BSYNC B6 ;  /* 0x0000000000067941 */ /* 0x000fea0003800000 */
.L_x_490:
        /* <DEDUP_REMOVED lines=20> */
.L_x_493:
[----:B------:R-:W-:Y:S05]  /*2700*/  BSYNC B6 ;  /* 0x0000000000067941 */ /* 0x000fea0003800000 */
.L_x_492:
[----:B------:R-:W-:Y:S01]  /*2710*/  ULDC.64 UR4, c[0x0][0x9f8] ;  /* 0x00027e0000047ab9 */ /* 0x000fe20000000a00 */
[----:B------:R-:W-:Y:S01]  /*2720*/  IMAD.MOV.U32 R0, RZ, RZ, R29 ;  /* 0x000000ffff007224 */ /* 0x000fe200078e001d */
[----:B------:R-:W-:Y:S01]  /*2730*/  ISETP.NE.U32.AND P0, PT, RZ, UR4, PT ;  /* 0x00000004ff007c0c */ /* 0x000fe2000bf05070 */
[----:B------:R-:W2:Y:S01]  /*2740*/  LDL R33, [R1+0x2c] ;  /* 0x00002c0001217983 */ /* 0x000ea20000100800 */
[----:B------:R-:W0:Y:S02]  /*2750*/  LDC R35, c[0x0][0x3f4] ;  /* 0x0000fd00ff237b82 */ /* 0x000e240000000800 */
[----:B------:R-:W-:Y:S01]  /*2760*/  ISETP.NE.AND.EX P0, PT, RZ, UR5, PT, P0 ;  /* 0x00000005ff007c0c */ /* 0x000fe2000bf05300 */
[----:B------:R-:W3:Y:S05]  /*2770*/  LDL R21, [R1+0x20] ;  /* 0x0000200001157983 */ /* 0x000eea0000100800 */
[----:B------:R-:W1:Y:S07]  /*2780*/  LDC.64 R14, c[0x0][0x3f8] ;  /* 0x0000fe00ff0e7b82 */ /* 0x000e6e0000000a00 */
[----:B------:R-:W-:Y:S01]  /*2790*/  @P0 IADD3 R4, P1, R32, UR4, RZ ;  /* 0x0000000420040c10 */ /* 0x000fe2000ff3e0ff */
[----:B------:R-:W4:Y:S01]  /*27a0*/  LDC.64 R12, c[0x0][0x408] ;  /* 0x00010200ff0c7b82 */ /* 0x000f220000000a00 */
[----:B------:R-:W3:Y:S02]  /*27b0*/  LDL R32, [R1+0x28] ;  /* 0x0000280001207983 */ /* 0x000ee40000100800 */
[----:B------:R-:W-:-:S02]  /*27c0*/  @P0 IADD3.X R5, R31, UR5, RZ, P1, !PT ;  /* 0x000000051f050c10 */ /* 0x000fc40008ffe4ff */
[----:B------:R-:W3:Y:S04]  /*27d0*/  LDL R31, [R1+0x24] ;  /* 0x00002400011f7983 */ /* 0x000ee80000100800 */
[----:B------:R1:W3:Y:S01]  /*27e0*/  @P0 LDG.E R0, desc[UR36][R4.64] ;  /* 0x0000002404000981 */ /* 0x0002e2000c1e1900 */
[----:B------:R-:W4:Y:S01]  /*27f0*/  S2R R29, SR_TID.X ;  /* 0x00000000001d7919 */ /* 0x000f220000002100 */
[----:B------:R-:W-:Y:S02]  /*2800*/  SHF.R.S32.HI R9, RZ, 0x1f, R219 ;  /* 0x0000001fff097819 */ /* 0x000fe400000114db */
[----:B0-----:R-:W-:-:S03]  /*2810*/  ISETP.GE.AND P0, PT, R16, R35, PT ;  /* 0x000000231000720c */ /* 0x001fc60003f06270 */
[----:B-1----:R-:W-:Y:S01]  /*2820*/  IMAD R4, R9, R14, RZ ;  /* 0x0000000e09047224 */ /* 0x002fe200078e02ff */
[----:B------:R-:W-:Y:S01]  /*2830*/  SEL R5, R35, RZ, P0 ;  /* 0x000000ff23057207 */ /* 0x000fe20000000000 */
[----:B------:R-:W-:-:S04]  /*2840*/  VIADD R34, R219, 0x20 ;  /* 0x00000020db227836 */ /* 0x000fc80000000000 */
[----:B------:R-:W-:Y:S02]  /*2850*/  IMAD.IADD R5, R16, 0x1, R5 ;  /* 0x0000000110057824 */ /* 0x000fe400078e0205 */
[----:B----4-:R-:W-:-:S05]  /*2860*/  VIADD R6, R29, 0xffffff80 ;  /* 0xffffff801d067836 */ /* 0x010fca0000000000 */
[----:B------:R-:W-:-:S04]  /*2870*/  SHF.R.S32.HI R3, RZ, 0x1f, R6 ;  /* 0x0000001fff037819 */ /* 0x000fc80000011406 */
[----:B------:R-:W-:-:S04]  /*2880*/  LEA.HI R3, R3, R6, RZ, 0x3 ;  /* 0x0000000603037211 */ /* 0x000fc800078f18ff */
[----:B------:R-:W-:-:S05]  /*2890*/  LOP3.LUT R7, R3, 0xfffffff8, RZ, 0xc0, !PT ;  /* 0xfffffff803077812 */ /* 0x000fca00078ec0ff */
[----:B------:R-:W-:Y:S02]  /*28a0*/  IMAD.IADD R36, R6, 0x1, -R7 ;  /* 0x0000000106247824 */ /* 0x000fe400078e0a07 */
[----:B------:R-:W-:Y:S02]  /*28b0*/  IMAD R7, R219, R15, R4 ;  /* 0x0000000fdb077224 */ /* 0x000fe400078e0204 */
[----:B------:R-:W-:Y:S02]  /*28c0*/  IMAD R4, R9, R12, RZ ;  /* 0x0000000c09047224 */ /* 0x000fe400078e02ff */
[----:B------:R-:W-:Y:S02]  /*28d0*/  IMAD.SHL.U32 R34, R34, 0x80, RZ ;  /* 0x0000008022227824 */ /* 0x000fe400078e00ff */
[----:B------:R-:W-:Y:S01]  /*28e0*/  IMAD R9, R219, R13, R4 ;  /* 0x0000000ddb097224 */ /* 0x000fe200078e0204 */
[----:B------:R-:W-:Y:S02]  /*28f0*/  SHF.R.S32.HI R4, RZ, 0x1f, R5 ;  /* 0x0000001fff047819 */ /* 0x000fe40000011405 */
[----:B------:R-:W-:-:S02]  /*2900*/  LOP3.LUT R34, R34, 0x380, RZ, 0xc0, !PT ;  /* 0x0000038022227812 */ /* 0x000fc400078ec0ff */
[CC--:B------:R-:W-:Y:S02]  /*2910*/  LEA.HI R42, R4.reuse, R5.reuse, RZ, 0x4 ;  /* 0x00000005042a7211 */ /* 0x0c0fe400078f20ff */
[----:B------:R-:W-:Y:S02]  /*2920*/  LEA.HI R6, R4, R5, RZ, 0x7 ;  /* 0x0000000504067211 */ /* 0x000fe400078f38ff */
[C---:B------:R-:W-:Y:S02]  /*2930*/  IADD3 R8, R219.reuse, 0x40, RZ ;  /* 0x00000040db087810 */ /* 0x040fe40007ffe0ff */
[----:B------:R-:W-:Y:S01]  /*2940*/  LOP3.LUT R5, R34, 0x70, R42, 0xf8, !PT ;  /* 0x0000007022057812 */ /* 0x000fe200078ef82a */
[----:B------:R-:W-:Y:S02]  /*2950*/  VIADD R34, R219, 0x40 ;  /* 0x00000040db227836 */ /* 0x000fe40000000000 */
[----:B------:R-:W-:Y:S02]  /*2960*/  IMAD.SHL.U32 R8, R8, 0x80, RZ ;  /* 0x0000008008087824 */ /* 0x000fe400078e00ff */
[----:B------:R-:W-:-:S03]  /*2970*/  IMAD.SHL.U32 R34, R34, 0x80, RZ ;  /* 0x0000008022227824 */ /* 0x000fc600078e00ff */
[----:B------:R-:W-:Y:S02]  /*2980*/  LOP3.LUT R8, R8, 0x380, RZ, 0xc0, !PT ;  /* 0x0000038008087812 */ /* 0x000fe400078ec0ff */
[----:B------:R-:W-:Y:S02]  /*2990*/  LOP3.LUT R34, R34, 0x380, RZ, 0xc0, !PT ;  /* 0x0000038022227812 */ /* 0x000fe400078ec0ff */
[----:B------:R-:W-:Y:S02]  /*29a0*/  LOP3.LUT R8, R8, 0x70, R42, 0xf8, !PT ;  /* 0x0000007008087812 */ /* 0x000fe400078ef82a */
[----:B------:R-:W-:Y:S01]  /*29b0*/  SHF.R.U32.HI R34, RZ, 0x3, R34 ;  /* 0x00000003ff227819 */ /* 0x000fe20000011622 */
[----:B------:R-:W-:-:S03]  /*29c0*/  VIADD R10, R219, 0x60 ;  /* 0x00000060db0a7836 */ /* 0x000fc60000000000 */
[----:B------:R-:W-:Y:S02]  /*29d0*/  LOP3.LUT R8, R8, R34, RZ, 0x3c, !PT ;  /* 0x0000002208087212 */ /* 0x000fe400078e3cff */
[----:B------:R-:W-:Y:S01]  /*29e0*/  SHF.R.U32.HI R34, RZ, 0x7, R29 ;  /* 0x00000007ff227819 */ /* 0x000fe2000001161d */
[----:B------:R-:W-:-:S03]  /*29f0*/  IMAD.SHL.U32 R37, R219, 0x80, RZ ;  /* 0x00000080db257824 */ /* 0x000fc600078e00ff */
[----:B------:R-:W-:Y:S01]  /*2a00*/  ISETP.NE.AND P6, PT, R34, 0x1, PT ;  /* 0x000000012200780c */ /* 0x000fe20003fc5270 */
[----:B------:R-:W-:Y:S01]  /*2a10*/  IMAD.SHL.U32 R10, R10, 0x80, RZ ;  /* 0x000000800a0a7824 */ /* 0x000fe200078e00ff */
[----:B------:R-:W-:Y:S01]  /*2a20*/  LOP3.LUT R37, R37, 0x380, RZ, 0xc0, !PT ;  /* 0x0000038025257812 */ /* 0x000fe200078ec0ff */
[----:B------:R-:W-:-:S03]  /*2a30*/  IMAD.WIDE.U32 R86, R219, R12, R22 ;  /* 0x0000000cdb567225 */ /* 0x000fc600078e0016 */
[----:B------:R-:W-:Y:S01]  /*2a40*/  LOP3.LUT R10, R10, 0x380, RZ, 0xc0, !PT ;  /* 0x000003800a0a7812 */ /* 0x000fe200078ec0ff */
[----:B------:R-:W-:Y:S01]  /*2a50*/  IMAD.WIDE.U32 R88, R219, R12, R16 ;  /* 0x0000000cdb587225 */ /* 0x000fe200078e0010 */
[----:B------:R-:W-:Y:S02]  /*2a60*/  IADD3 R87, R87, R9, RZ ;  /* 0x0000000957577210 */ /* 0x000fe40007ffe0ff */
[--C-:B------:R-:W-:Y:S01]  /*2a70*/  LOP3.LUT R4, R37, 0x70, R42.reuse, 0xf8, !PT ;  /* 0x0000007025047812 */ /* 0x100fe200078ef82a */
[----:B------:R-:W-:Y:S01]  /*2a80*/  IMAD.IADD R89, R9, 0x1, R89 ;  /* 0x0000000109597824 */ /* 0x000fe200078e0259 */
[----:B------:R-:W-:Y:S01]  /*2a90*/  LOP3.LUT R9, R10, 0x70, R42, 0xf8, !PT ;  /* 0x000000700a097812 */ /* 0x000fe200078ef82a */
[C---:B------:R-:W-:Y:S01]  /*2aa0*/  VIADD R37, R219.reuse, 0x20 ;  /* 0x00000020db257836 */ /* 0x040fe20000000000 */
[----:B------:R-:W-:Y:S01]  /*2ab0*/  IADD3 R10, R219, 0x60, RZ ;  /* 0x00000060db0a7810 */ /* 0x000fe20007ffe0ff */
[----:B------:R-:W-:Y:S05]  /*2ac0*/  @!P6 WARPSYNC.ALL ;  /* 0x000000000000e948 */ /* 0x000fea0003800000 */
[----:B------:R-:W-:Y:S01]  /*2ad0*/  ULDC UR4, c[0x0][0x2f4] ;  /* 0x0000bd0000047ab9 */ /* 0x000fe20000000800 */
[----:B------:R-:W-:Y:S01]  /*2ae0*/  SHF.L.U32 R37, R37, 0x7, RZ ;  /* 0x0000000725257819 */ /* 0x000fe200000006ff */
[----:B------:R-:W-:Y:S01]  /*2af0*/  IMAD.SHL.U32 R38, R219, 0x80, RZ ;  /* 0x00000080db267824 */ /* 0x000fe200078e00ff */
[----:B------:R-:W-:Y:S01]  /*2b00*/  ISETP.GE.AND P2, PT, R18, UR4, PT ;  /* 0x0000000412007c0c */ /* 0x000fe2000bf46270 */
[----:B------:R-:W-:Y:S01]  /*2b10*/  IMAD.SHL.U32 R10, R10, 0x80, RZ ;  /* 0x000000800a0a7824 */ /* 0x000fe200078e00ff */
[----:B-----5:R-:W-:Y:S01]  /*2b20*/  SHF.R.S32.HI R11, RZ, 0x1f, R24 ;  /* 0x0000001fff0b7819 */ /* 0x020fe20000011418 */
[----:B------:R-:W-:Y:S01]  /*2b30*/  IMAD.MOV.U32 R40, RZ, RZ, R30 ;  /* 0x000000ffff287224 */ /* 0x000fe200078e001e */
[----:B------:R-:W-:Y:S01]  /*2b40*/  LOP3.LUT R37, R37, 0x380, RZ, 0xc0, !PT ;  /* 0x0000038025257812 */ /* 0x000fe200078ec0ff */
[----:B------:R-:W-:Y:S01]  /*2b50*/  IMAD.WIDE.U32 R82, R219, R14, R22 ;  /* 0x0000000edb527225 */ /* 0x000fe200078e0016 */
[----:B------:R-:W-:-:S02]  /*2b60*/  LOP3.LUT R38, R38, 0x380, RZ, 0xc0, !PT ;  /* 0x0000038026267812 */ /* 0x000fc400078ec0ff */
[----:B------:R-:W-:Y:S01]  /*2b70*/  LOP3.LUT R10, R10, 0x380, RZ, 0xc0, !PT ;  /* 0x000003800a0a7812 */ /* 0x000fe200078ec0ff */
[----:B------:R-:W-:Y:S01]  /*2b80*/  IMAD.WIDE.U32 R84, R219, R14, R16 ;  /* 0x0000000edb547225 */ /* 0x000fe200078e0010 */
[----:B------:R-:W-:-:S03]  /*2b90*/  SHF.R.U32.HI R37, RZ, 0x3, R37 ;  /* 0x00000003ff257819 */ /* 0x000fc60000011625 */
[----:B------:R-:W-:Y:S01]  /*2ba0*/  IMAD.SHL.U32 R6, R6, 0x80, RZ ;  /* 0x0000008006067824 */ /* 0x000fe200078e00ff */
[----:B------:R-:W-:Y:S01]  /*2bb0*/  SHF.R.U32.HI R38, RZ, 0x3, R38 ;  /* 0x00000003ff267819 */ /* 0x000fe20000011626 */
[----:B------:R-:W-:Y:S01]  /*2bc0*/  IMAD R20, R11, R14, RZ ;  /* 0x0000000e0b147224 */ /* 0x000fe200078e02ff */
[----:B------:R-:W-:Y:S01]  /*2bd0*/  LOP3.LUT R40, R40, 0xfffffffd, RZ, 0xc0, !PT ;  /* 0xfffffffd28287812 */ /* 0x000fe200078ec0ff */
[----:B------:R-:W-:Y:S01]  /*2be0*/  IMAD.IADD R83, R83, 0x1, R7 ;  /* 0x0000000153537824 */ /* 0x000fe200078e0207 */
[----:B------:R-:W-:Y:S01]  /*2bf0*/  SHF.R.U32.HI R10, RZ, 0x3, R10 ;  /* 0x00000003ff0a7819 */ /* 0x000fe2000001160a */
[----:B------:R-:W-:Y:S01]  /*2c00*/  IMAD.IADD R85, R7, 0x1, R85 ;  /* 0x0000000107557824 */ /* 0x000fe200078e0255 */
[----:B------:R-:W-:Y:S01]  /*2c10*/  LOP3.LUT R7, R6, 0xffffc000, RZ, 0xc0, !PT ;  /* 0xffffc00006077812 */ /* 0x000fe200078ec0ff */
[----:B------:R-:W-:Y:S01]  /*2c20*/  IMAD R11, R11, R12, RZ ;  /* 0x0000000c0b0b7224 */ /* 0x000fe200078e02ff */
[----:B------:R-:W-:Y:S01]  /*2c30*/  LOP3.LUT R6, R5, R37, RZ, 0x3c, !PT ;  /* 0x0000002505067212 */ /* 0x000fe200078e3cff */
[----:B------:R-:W-:Y:S01]  /*2c40*/  IMAD R37, R24, R15, R20 ;  /* 0x0000000f18257224 */ /* 0x000fe200078e0214 */
[----:B------:R-:W-:Y:S01]  /*2c50*/  LOP3.LUT R4, R4, R38, RZ, 0x3c, !PT ;  /* 0x0000002604047212 */ /* 0x000fe200078e3cff */
[----:B------:R-:W-:Y:S01]  /*2c60*/  IMAD.WIDE.U32 R82, R24, R14, R82 ;  /* 0x0000000e18527225 */ /* 0x000fe200078e0052 */
[----:B------:R-:W-:-:S02]  /*2c70*/  @P2 LOP3.LUT R40, R40, 0x2, RZ, 0xfc, !PT ;  /* 0x0000000228282812 */ /* 0x000fc400078efcff */
[----:B------:R-:W-:Y:S01]  /*2c80*/  LOP3.LUT R10, R9, R10, RZ, 0x3c, !PT ;  /* 0x0000000a090a7212 */ /* 0x000fe200078e3cff */
[----:B------:R-:W-:Y:S01]  /*2c90*/  IMAD R11, R24, R13, R11 ;  /* 0x0000000d180b7224 */ /* 0x000fe200078e020b */
[----:B------:R-:W-:Y:S01]  /*2ca0*/  LOP3.LUT R39, R42, 0xfffffff0, RZ, 0xc0, !PT ;  /* 0xfffffff02a277812 */ /* 0x000fe200078ec0ff */
[----:B------:R-:W-:Y:S01]  /*2cb0*/  IMAD.WIDE.U32 R88, R24, R12, R88 ;  /* 0x0000000c18587225 */ /* 0x000fe200078e0058 */
[----:B------:R-:W-:-:S03]  /*2cc0*/  IADD3 R3, R27, R28, RZ ;  /* 0x0000001c1b037210 */ /* 0x000fc60007ffe0ff */
[C---:B------:R-:W-:Y:S01]  /*2cd0*/  IMAD.WIDE.U32 R84, R24.reuse, R14, R84 ;  /* 0x0000000e18547225 */ /* 0x040fe200078e0054 */
[----:B------:R0:W-:Y:S03]  /*2ce0*/  STL [R1], R40 ;  /* 0x0000002801007387 */ /* 0x0001e60000100800 */
[----:B------:R-:W-:-:S04]  /*2cf0*/  IMAD.WIDE.U32 R86, R24, R12, R86 ;  /* 0x0000000c18567225 */ /* 0x000fc800078e0056 */
[----:B------:R-:W-:Y:S01]  /*2d00*/  VIADD R93, R34, 0x8 ;  /* 0x00000008225d7836 */ /* 0x000fe20000000000 */
[----:B------:R-:W-:Y:S01]  /*2d10*/  SHF.L.U32 R34, R35, 0x1, RZ ;  /* 0x0000000123227819 */ /* 0x000fe200000006ff */
[----:B------:R-:W-:Y:S01]  /*2d20*/  IMAD R35, R36, 0x20, R219 ;  /* 0x0000002024237824 */ /* 0x000fe200078e02db */
[C---:B------:R-:W-:Y:S01]  /*2d30*/  SHF.L.U64.HI R9, R14.reuse, 0x6, R15 ;  /* 0x000000060e097819 */ /* 0x040fe2000001020f */
[----:B------:R-:W-:Y:S01]  /*2d40*/  IMAD.IADD R36, R83, 0x1, R37 ;  /* 0x0000000153247824 */ /* 0x000fe200078e0225 */
[C---:B------:R-:W-:Y:S01]  /*2d50*/  SHF.L.U32 R27, R14.reuse, 0x7, RZ ;  /* 0x000000070e1b7819 */ /* 0x040fe200000006ff */
[----:B------:R-:W-:Y:S01]  /*2d60*/  IMAD.SHL.U32 R20, R14, 0x20, RZ ;  /* 0x000000200e147824 */ /* 0x000fe200078e00ff */
[C---:B------:R-:W-:Y:S01]  /*2d70*/  SHF.L.U64.HI R28, R12.reuse, 0x5, R13 ;  /* 0x000000050c1c7819 */ /* 0x040fe2000001020d */
[----:B------:R-:W-:Y:S01]  /*2d80*/  IMAD.IADD R37, R37, 0x1, R85 ;  /* 0x0000000125257824 */ /* 0x000fe200078e0255 */
[C---:B------:R-:W-:Y:S01]  /*2d90*/  SHF.L.U64.HI R29, R12.reuse, 0x6, R13 ;  /* 0x000000060c1d7819 */ /* 0x040fe2000001020d */
[----:B------:R-:W-:Y:S01]  /*2da0*/  IMAD.IADD R38, R87, 0x1, R11 ;  /* 0x0000000157267824 */ /* 0x000fe200078e020b */
[----:B------:R-:W-:Y:S01]  /*2db0*/  SHF.L.U64.HI R30, R12, 0x7, R13 ;  /* 0x000000070c1e7819 */ /* 0x000fe2000001020d */
[----:B------:R-:W-:Y:S01]  /*2dc0*/  @!P6 BAR.SYNC.DEFER_BLOCKING 0x9, 0x100 ;  /* 0x024400000000eb1d */ /* 0x000fe20000010000 */
[----:B------:R-:W-:-:S02]  /*2dd0*/  ISETP.GE.AND P1, PT, R16, UR4, PT ;  /* 0x0000000410007c0c */ /* 0x000fc4000bf26270 */
[----:B0-----:R-:W-:Y:S02]  /*2de0*/  IADD3 R40, R11, R89, RZ ;  /* 0x000000590b287210 */ /* 0x001fe40007ffe0ff */
[----:B------:R-:W-:Y:S02]  /*2df0*/  SHF.R.S32.HI R42, RZ, 0x4, R42 ;  /* 0x00000004ff2a7819 */ /* 0x000fe4000001142a */
[----:B------:R-:W-:Y:S02]  /*2e00*/  SHF.R.S32.HI R80, RZ, 0x1f, R39 ;  /* 0x0000001fff507819 */ /* 0x000fe40000011427 */
[-C--:B--2---:R-:W-:Y:S01]  /*2e10*/  IADD3 R4, R4, R7.reuse, R33 ;  /* 0x0000000704047210 */ /* 0x084fe20007ffe021 */
[----:B------:R-:W-:Y:S01]  /*2e20*/  IMAD.SHL.U32 R33, R12, 0x80, RZ ;  /* 0x000000800c217824 */ /* 0x000fe200078e00ff */
[-C--:B---3--:R-:W-:Y:S01]  /*2e30*/  IADD3 R5, R6, R7.reuse, R32 ;  /* 0x0000000706057210 */ /* 0x088fe20007ffe020 */
[----:B------:R-:W-:Y:S01]  /*2e40*/  IMAD.SHL.U32 R32, R12, 0x40, RZ ;  /* 0x000000400c207824 */ /* 0x000fe200078e00ff */
[-C--:B------:R-:W-:Y:S01]  /*2e50*/  IADD3 R6, R8, R7.reuse, R31 ;  /* 0x0000000708067210 */ /* 0x080fe20007ffe01f */
[----:B------:R-:W-:Y:S01]  /*2e60*/  IMAD.SHL.U32 R31, R12, 0x20, RZ ;  /* 0x000000200c1f7824 */ /* 0x000fe200078e00ff */
[----:B------:R-:W-:Y:S01]  /*2e70*/  IADD3 R7, R10, R7, R21 ;  /* 0x000000070a077210 */ /* 0x000fe20007ffe015 */
[C---:B------:R-:W-:Y:S01]  /*2e80*/  IMAD.SHL.U32 R21, R14.reuse, 0x40, RZ ;  /* 0x000000400e157824 */ /* 0x040fe200078e00ff */
[----:B------:R-:W-:-:S02]  /*2e90*/  SHF.L.U64.HI R8, R14, 0x5, R15 ;  /* 0x000000050e087819 */ /* 0x000fc4000001020f */
[----:B------:R-:W-:Y:S02]  /*2ea0*/  SHF.L.U64.HI R10, R14, 0x7, R15 ;  /* 0x000000070e0a7819 */ /* 0x000fe4000001020f */
[----:B------:R-:W-:-:S07]  /*2eb0*/  SHF.R.S32.HI R43, RZ, 0x1f, R0 ;  /* 0x0000001fff2b7819 */ /* 0x000fce0000011400 */
.L_x_589:
[----:B------:R-:W2:Y:S01]  /*2ec0*/  LDL R49, [R1+0x38] ;  /* 0x0000380001317983 */ /* 0x000ea20000100800 */
[----:B------:R-:W0:Y:S03]  /*2ed0*/  LDC R96, c[0x0][0x430] ;  /* 0x00010c00ff607b82 */ /* 0x000e260000000800 */
[----:B------:R-:W3:Y:S01]  /*2ee0*/  LDL.LU R47, [R1] ;  /* 0x00000000012f7983 */ /* 0x000ee20000300800 */
[----:B------:R-:W-:Y:S02]  /*2ef0*/  VIADD R26, R26, 0xffffffff ;  /* 0xffffffff1a1a7836 */ /* 0x000fe40000000000 */
[----:B------:R-:W-:Y:S02]  /*2f00*/  IMAD.MOV.U32 R95, RZ, RZ, RZ ;  /* 0x000000ffff5f7224 */ /* 0x000fe400078e00ff */
[----:B------:R-:W-:Y:S01]  /*2f10*/  IMAD R12, R26, 0x80, R35 ;  /* 0x000000801a0c7824 */ /* 0x000fe200078e0223 */
[----:B-1----:R-:W1:Y:S03]  /*2f20*/  LDC R103, c[0x0][0x3f4] ;  /* 0x0000fd00ff677b82 */ /* 0x002e660000000800 */
[----:B------:R-:W-:Y:S01]  /*2f30*/  IMAD.IADD R48, R3, 0x1, R12 ;  /* 0x0000000103307824 */ /* 0x000fe200078e020c */
[----:B------:R-:W-:-:S03]  /*2f40*/  ISETP.GE.AND P2, PT, R12, R2, PT ;  /* 0x000000020c00720c */ /* 0x000fc60003f46270 */
[----:B------:R-:W-:Y:S01]  /*2f50*/  IMAD.MOV.U32 R44, RZ, RZ, R48 ;  /* 0x000000ffff2c7224 */ /* 0x000fe200078e0030 */
[----:B------:R-:W-:Y:S02]  /*2f60*/  ISETP.GT.OR P2, PT, R35, 0x7f, P2 ;  /* 0x0000007f2300780c */ /* 0x000fe40001744670 */
[----:B0-----:R-:W-:-:S11]  /*2f70*/  ISETP.NE.AND P3, PT, R96, 0x1, PT ;  /* 0x000000016000780c */ /* 0x001fd60003f65270 */
[----:B------:R-:W0:Y:S08]  /*2f80*/  @!P2 LDC.64 R14, c[0x0][0x428] ;  /* 0x00010a00ff0eab82 */ /* 0x000e300000000a00 */
[----:B------:R-:W4:Y:S08]  /*2f90*/  @P3 LDC R11, c[0x0][0x434] ;  /* 0x00010d00ff0b3b82 */ /* 0x000f300000000800 */
[----:B------:R-:W1:Y:S08]  /*2fa0*/  @P3 LDC R46, c[0x0][0x438] ;  /* 0x00010e00ff2e3b82 */ /* 0x000e700000000800 */
[----:B------:R-:W0:Y:S01]  /*2fb0*/  @!P2 LDC.64 R12, c[0x0][0x418] ;  /* 0x00010600ff0cab82 */ /* 0x000e220000000a00 */
[----:B----4-:R-:W-:-:S05]  /*2fc0*/  @P3 IMAD.HI.U32 R11, R48, R11, RZ ;  /* 0x0000000b300b3227 */ /* 0x010fca00078e00ff */
[----:B-1----:R-:W-:Y:S01]  /*2fd0*/  @P3 SHF.R.U32.HI R44, RZ, R46, R11 ;  /* 0x0000002eff2c3219 */ /* 0x002fe2000001160b */
[----:B0-----:R-:W-:-:S03]  /*2fe0*/  @!P2 IMAD R11, R43, R14, RZ ;  /* 0x0000000e2b0ba224 */ /* 0x001fc600078e02ff */
[--C-:B------:R-:W-:Y:S01]  /*2ff0*/  @!P2 SHF.R.S32.HI R45, RZ, 0x1f, R44.reuse ;  /* 0x0000001fff2da819 */ /* 0x100fe2000001142c */
[C---:B------:R-:W-:Y:S02]  /*3000*/  @!P2 IMAD R11, R0.reuse, R15, R11 ;  /* 0x0000000f000ba224 */ /* 0x040fe400078e020b */
[----:B------:R-:W-:-:S05]  /*3010*/  @!P2 IMAD.WIDE.U32 R14, R0, R14, R44 ;  /* 0x0000000e000ea225 */ /* 0x000fca00078e002c */
[----:B------:R-:W-:Y:S02]  /*3020*/  @!P2 IADD3 R11, R15, R11, RZ ;  /* 0x0000000b0f0ba210 */ /* 0x000fe40007ffe0ff */
[----:B------:R-:W-:-:S04]  /*3030*/  @!P2 LEA R12, P3, R14, R12, 0x2 ;  /* 0x0000000c0e0ca211 */ /* 0x000fc800078610ff */
[----:B------:R-:W-:Y:S02]  /*3040*/  @!P2 LEA.HI.X R13, R14, R13, R11, 0x2, P3 ;  /* 0x0000000d0e0da211 */ /* 0x000fe400018f140b */
[----:B------:R-:W-:-:S03]  /*3050*/  ISETP.GT.AND P3, PT, R26, R25, PT ;  /* 0x000000191a00720c */ /* 0x000fc60003f64270 */
[----:B------:R0:W5:Y:S01]  /*3060*/  @!P2 LDG.E R95, desc[UR36][R12.64] ;  /* 0x000000240c5fa981 */ /* 0x000162000c1e1900 */
[----:B------:R-:W-:Y:S01]  /*3070*/  ISETP.GE.AND P2, PT, R103, 0x1, PT ;  /* 0x000000016700780c */ /* 0x000fe20003f46270 */
[----:B------:R-:W-:Y:S01]  /*3080*/  IMAD.MOV R11, RZ, RZ, -R44 ;  /* 0x000000ffff0b7224 */ /* 0x000fe200078e0a2c */
[----:B------:R-:W-:Y:S05]  /*3090*/  YIELD ;  /* 0x0000000000007946 */ /* 0x000fea0003800000 */
[----:B------:R-:W-:Y:S01]  /*30a0*/  BSSY B0, `(.L_x_494) ;  /* 0x0000945000007945 */ /* 0x000fe20003800000 */
[----:B------:R-:W-:Y:S02]  /*30b0*/  IMAD R96, R96, R11, R48 ;  /* 0x0000000b60607224 */ /* 0x000fe400078e0230 */
[----:B--2---:R-:W-:Y:S01]  /*30c0*/  IMAD R90, R216, 0x8000, R49 ;  /* 0x00008000d85a7824 */ /* 0x004fe200078e0231 */
[----:B---3--:R-:W-:-:S03]  /*30d0*/  LOP3.LUT R47, R47, 0xfffffffb, RZ, 0xc0, !PT ;  /* 0xfffffffb2f2f7812 */ /* 0x008fc600078ec0ff */
[----:B------:R-:W-:Y:S01]  /*30e0*/  IMAD.IADD R90, R19, 0x1, R90 ;  /* 0x00000001135a7824 */ /* 0x000fe200078e025a */
[----:B------:R-:W-:-:S05]  /*30f0*/  @P3 LOP3.LUT R47, R47, 0x4, RZ, 0xfc, !PT ;  /* 0x000000042f2f3812 */ /* 0x000fca00078efcff */
[----:B------:R0:W-:Y:S01]  /*3100*/  STL [R1], R47 ;  /* 0x0000002f01007387 */ /* 0x0001e20000100800 */
[----:B------:R-:W-:Y:S05]  /*3110*/  @!P2 BRA `(.L_x_495) ;  /* 0x0000008c0050a947 */ /* 0x000fea0003800000 */
[----:B------:R-:W-:Y:S01]  /*3120*/  SHF.R.S32.HI R97, RZ, 0x1f, R96 ;  /* 0x0000001fff617819 */ /* 0x000fe20000011460 */
[----:B------:R-:W-:Y:S01]  /*3130*/  ULDC.64 UR4, c[0x0][0x300] ;  /* 0x0000c00000047ab9 */ /* 0x000fe20000000a00 */
[----:B-----5:R-:W-:Y:S01]  /*3140*/  SHF.R.S32.HI R98, RZ, 0x1f, R95 ;  /* 0x0000001fff627819 */ /* 0x020fe2000001145f */
[----:B0-----:R-:W-:-:S04]  /*3150*/  IMAD.WIDE.U32 R12, R96, UR4, RZ ;  /* 0x00000004600c7c25 */ /* 0x001fc8000f8e00ff */
[----:B------:R-:W-:Y:S02]  /*3160*/  IMAD R11, R97, UR4, RZ ;  /* 0x00000004610b7c24 */ /* 0x000fe4000f8e02ff */
[----:B------:R-:W-:Y:S02]  /*3170*/  IMAD R99, R26, -0x80, R2 ;  /* 0xffffff801a637824 */ /* 0x000fe400078e0202 */
[----:B------:R-:W-:Y:S01]  /*3180*/  IMAD R11, R96, UR5, R11 ;  /* 0x00000005600b7c24 */ /* 0x000fe2000f8e020b */
[----:B------:R-:W-:Y:S02]  /*3190*/  ULDC.64 UR4, c[0x0][0x310] ;  /* 0x0000c40000047ab9 */ /* 0x000fe40000000a00 */
[----:B------:R-:W-:Y:S01]  /*31a0*/  IMAD R14, R98, UR4, RZ ;  /* 0x00000004620e7c24 */ /* 0x000fe2000f8e02ff */
[----:B------:R-:W-:Y:S02]  /*31b0*/  VIMNMX R99, R99, 0x80, PT ;  /* 0x0000008063637848 */ /* 0x000fe40003fe0100 */
[----:B------:R-:W-:Y:S01]  /*31c0*/  IADD3 R13, R13, R11, RZ ;  /* 0x0000000b0d0d7210 */ /* 0x000fe20007ffe0ff */
[C---:B------:R-:W-:Y:S01]  /*31d0*/  IMAD R11, R95.reuse, UR5, R14 ;  /* 0x000000055f0b7c24 */ /* 0x040fe2000f8e020e */
[----:B------:R-:W-:Y:S01]  /*31e0*/  SHF.R.S32.HI R14, RZ, 0x1f, R26 ;  /* 0x0000001fff0e7819 */ /* 0x000fe2000001141a */
[----:B------:R-:W-:Y:S01]  /*31f0*/  IMAD.WIDE.U32 R12, R95, UR4, R12 ;  /* 0x000000045f0c7c25 */ /* 0x000fe2000f8e000c */
[----:B------:R-:W-:-:S03]  /*3200*/  ULDC.64 UR4, c[0x0][0x308] ;  /* 0x0000c20000047ab9 */ /* 0x000fc60000000a00 */
[----:B------:R-:W-:Y:S02]  /*3210*/  IMAD.IADD R13, R13, 0x1, R11 ;  /* 0x000000010d0d7824 */ /* 0x000fe400078e020b */
[----:B------:R-:W-:Y:S02]  /*3220*/  IMAD R11, R10, R26, RZ ;  /* 0x0000001a0a0b7224 */ /* 0x000fe400078e02ff */
[----:B------:R-:W-:-:S04]  /*3230*/  IMAD.WIDE.U32 R12, R220, UR4, R12 ;  /* 0x00000004dc0c7c25 */ /* 0x000fc8000f8e000c */
[----:B------:R-:W-:Y:S01]  /*3240*/  IMAD R102, R220, UR5, R13 ;  /* 0x00000005dc667c24 */ /* 0x000fe2000f8e020d */
[----:B------:R-:W-:Y:S01]  /*3250*/  ULDC.64 UR4, c[0x0][0x2e8] ;  /* 0x0000ba0000047ab9 */ /* 0x000fe20000000a00 */
[-C--:B------:R-:W-:Y:S01]  /*3260*/  IMAD R13, R30, R26.reuse, RZ ;  /* 0x0000001a1e0d7224 */ /* 0x080fe200078e02ff */
[----:B------:R-:W-:Y:S01]  /*3270*/  IADD3 R101, P2, R12, UR4, RZ ;  /* 0x000000040c657c10 */ /* 0x000fe2000ff5e0ff */
[----:B------:R-:W-:Y:S01]  /*3280*/  ULDC.U8 UR4, c[0x0][0x410] ;  /* 0x0001040000047ab9 */ /* 0x000fe20000000000 */
[----:B------:R-:W-:Y:S02]  /*3290*/  IMAD R11, R14, R27, R11 ;  /* 0x0000001b0e0b7224 */ /* 0x000fe400078e020b */
[----:B------:R-:W-:Y:S01]  /*32a0*/  IADD3.X R102, R102, UR5, RZ, P2, !PT ;  /* 0x0000000566667c10 */ /* 0x000fe200097fe4ff */
[----:B------:R-:W-:Y:S01]  /*32b0*/  IMAD R45, R14, R33, R13 ;  /* 0x000000210e2d7224 */ /* 0x000fe200078e020d */
[----:B------:R-:W-:Y:S01]  /*32c0*/  ISETP.NE.AND P2, PT, RZ, UR4, PT ;  /* 0x00000004ff007c0c */ /* 0x000fe2000bf45270 */
[----:B------:R-:W-:-:S04]  /*32d0*/  IMAD.WIDE.U32 R12, R27, R26, RZ ;  /* 0x0000001a1b0c7225 */ /* 0x000fc800078e00ff */
[----:B------:R-:W-:-:S04]  /*32e0*/  IMAD.WIDE.U32 R14, R33, R26, RZ ;  /* 0x0000001a210e7225 */ /* 0x000fc800078e00ff */
[----:B------:R-:W-:Y:S02]  /*32f0*/  IMAD.IADD R81, R13, 0x1, R11 ;  /* 0x000000010d517824 */ /* 0x000fe400078e020b */
[----:B------:R-:W-:Y:S02]  /*3300*/  IMAD.IADD R11, R15, 0x1, R45 ;  /* 0x000000010f0b7824 */ /* 0x000fe400078e022d */
[----:B------:R-:W-:Y:S05]  /*3310*/  @!P2 BRA `(.L_x_496) ;  /* 0x000000440028a947 */ /* 0x000fea0003800000 */
[----:B------:R-:W-:Y:S01]  /*3320*/  ISETP.GE.AND P2, PT, R219, R99, PT ;  /* 0x00000063db00720c */ /* 0x000fe20003f46270 */
[----:B------:R-:W-:Y:S01]  /*3330*/  IMAD.MOV.U32 R44, RZ, RZ, R47 ;  /* 0x000000ffff2c7224 */ /* 0x000fe200078e002f */
[----:B------:R-:W-:Y:S01]  /*3340*/  BSSY B1, `(.L_x_497) ;  /* 0x0000025000017945 */ /* 0x000fe20003800000 */
[----:B------:R-:W-:Y:S02]  /*3350*/  CS2R R60, SRZ ;  /* 0x00000000003c7805 */ /* 0x000fe4000001ff00 */
[----:B------:R-:W-:Y:S02]  /*3360*/  CS2R R68, SRZ ;  /* 0x0000000000447805 */ /* 0x000fe4000001ff00 */
[----:B------:R-:W-:Y:S02]  /*3370*/  CS2R R72, SRZ ;  /* 0x0000000000487805 */ /* 0x000fe4000001ff00 */
[----:B------:R-:W-:Y:S02]  /*3380*/  LOP3.LUT R44, R44, 0xfffffffe, RZ, 0xc0, !PT ;  /* 0xfffffffe2c2c7812 */ /* 0x000fe400078ec0ff */
[----:B------:R-:W-:-:S02]  /*3390*/  CS2R R70, SRZ ;  /* 0x0000000000467805 */ /* 0x000fc4000001ff00 */
[----:B------:R-:W-:Y:S02]  /*33a0*/  CS2R R64, SRZ ;  /* 0x0000000000407805 */ /* 0x000fe4000001ff00 */
[----:B------:R-:W-:Y:S02]  /*33b0*/  CS2R R62, SRZ ;  /* 0x00000000003e7805 */ /* 0x000fe4000001ff00 */
[----:B------:R-:W-:Y:S02]  /*33c0*/  CS2R R66, SRZ ;  /* 0x0000000000427805 */ /* 0x000fe4000001ff00 */
[----:B------:R-:W-:Y:S02]  /*33d0*/  CS2R R52, SRZ ;  /* 0x0000000000347805 */ /* 0x000fe4000001ff00 */
[----:B------:R-:W-:Y:S02]  /*33e0*/  CS2R R56, SRZ ;  /* 0x0000000000387805 */ /* 0x000fe4000001ff00 */
[----:B------:R-:W-:-:S02]  /*33f0*/  @P2 LOP3.LUT R44, R44, 0x1, RZ, 0xfc, !PT ;  /* 0x000000012c2c2812 */ /* 0x000fc400078efcff */
[----:B------:R-:W-:Y:S02]  /*3400*/  CS2R R54, SRZ ;  /* 0x0000000000367805 */ /* 0x000fe4000001ff00 */
[----:B------:R-:W-:Y:S02]  /*3410*/  CS2R R58, SRZ ;  /* 0x00000000003a7805 */ /* 0x000fe4000001ff00 */
[----:B------:R-:W-:Y:S02]  /*3420*/  CS2R R48, SRZ ;  /* 0x0000000000307805 */ /* 0x000fe4000001ff00 */
[----:B------:R-:W-:Y:S01]  /*3430*/  CS2R R46, SRZ ;  /* 0x00000000002e7805 */ /* 0x000fe2000001ff00 */
[----:B------:R0:W-:Y:S01]  /*3440*/  STL [R1], R44 ;  /* 0x0000002c01007387 */ /* 0x0001e20000100800 */
[----:B------:R-:W-:Y:S02]  /*3450*/  CS2R R50, SRZ ;  /* 0x0000000000327805 */ /* 0x000fe4000001ff00 */
[----:B------:R-:W-:-:S02]  /*3460*/  CS2R R74, SRZ ;  /* 0x00000000004a7805 */ /* 0x000fc4000001ff00 */
[----:B0-----:R-:W-:Y:S01]  /*3470*/  CS2R R44, SRZ ;  /* 0x00000000002c7805 */ /* 0x001fe2000001ff00 */
[----:B------:R-:W-:Y:S06]  /*3480*/  @P2 BRA `(.L_x_498) ;  /* 0x0000000000402947 */ /* 0x000fec0003800000 */
[----:B------:R-:W-:Y:S01]  /*3490*/  ULDC.64 UR4, c[0x0][0x3e8] ;  /* 0x0000fa0000047ab9 */ /* 0x000fe20000000a00 */
[----:B------:R-:W-:Y:S02]  /*34a0*/  CS2R R72, SRZ ;  /* 0x0000000000487805 */ /* 0x000fe4000001ff00 */
[----:B------:R-:W-:Y:S02]  /*34b0*/  IADD3 R76, P2, P3, R82, UR4, R12 ;  /* 0x00000004524c7c10 */ /* 0x000fe4000fb5e00c */
[----:B------:R-:W-:Y:S02]  /*34c0*/  CS2R R74, SRZ ;  /* 0x00000000004a7805 */ /* 0x000fe4000001ff00 */
[----:B------:R-:W-:Y:S01]  /*34d0*/  IADD3.X R77, R36, UR5, R81, P2, P3 ;  /* 0x00000005244d7c10 */ /* 0x000fe200097e6451 */
[----:B------:R-:W-:Y:S02]  /*34e0*/  ULDC.64 UR4, c[0x0][0x400] ;  /* 0x0001000000047ab9 */ /* 0x000fe40000000a00 */
[----:B------:R-:W-:-:S04]  /*34f0*/  IADD3 R78, P2, P3, R86, UR4, R14 ;  /* 0x00000004564e7c10 */ /* 0x000fc8000fb5e00e */
[----:B------:R-:W-:Y:S02]  /*3500*/  IADD3.X R79, R38, UR5, R11, P2, P3 ;  /* 0x00000005264f7c10 */ /* 0x000fe400097e640b */
[----:B------:R-:W-:Y:S02]  /*3510*/  ISETP.GE.AND P2, PT, R22, R103, PT ;  /* 0x000000671600720c */ /* 0x000fe40003f46270 */
[----:B------:R-:W-:Y:S02]  /*3520*/  CS2R R68, SRZ ;  /* 0x0000000000447805 */ /* 0x000fe4000001ff00 */
[----:B------:R-:W-:-:S09]  /*3530*/  CS2R R70, SRZ ;  /* 0x0000000000467805 */ /* 0x000fd2000001ff00 */
[----:B------:R0:W5:Y:S04]  /*3540*/  @!P2 LDG.E.64 R72, desc[UR36][R76.64] ;  /* 0x000000244c48a981 */ /* 0x000168000c1e1b00 */
[----:B------:R0:W5:Y:S01]  /*3550*/  @!P2 LDG.E.64 R74, desc[UR36][R78.64] ;  /* 0x000000244e4aa981 */ /* 0x000162000c1e1b00 */
[----:B------:R-:W-:-:S13]  /*3560*/  ISETP.GE.AND P2, PT, R218, R103, PT ;  /* 0x00000067da00720c */ /* 0x000fda0003f46270 */
[----:B------:R0:W5:Y:S04]  /*3570*/  @!P2 LDG.E.64 R68, desc[UR36][R76.64+0x40] ;  /* 0x000040244c44a981 */ /* 0x000168000c1e1b00 */
[----:B------:R0:W5:Y:S02]  /*3580*/  @!P2 LDG.E.64 R70, desc[UR36][R78.64+0x40] ;  /* 0x000040244e46a981 */ /* 0x000164000c1e1b00 */
.L_x_498:
[----:B------:R-:W-:Y:S05]  /*3590*/  BSYNC B1 ;  /* 0x0000000000017941 */ /* 0x000fea0003800000 */
.L_x_497:
[----:B0-----:R-:W-:Y:S01]  /*35a0*/  IADD3 R76, R219, 0x20, RZ ;  /* 0x00000020db4c7810 */ /* 0x001fe20007ffe0ff */
[----:B------:R-:W-:Y:S01]  /*35b0*/  BSSY B1, `(.L_x_499) ;  /* 0x0000019000017945 */ /* 0x000fe20003800000 */
[----:B-----5:R-:W-:Y:S02]  /*35c0*/  IMAD.MOV.U32 R104, RZ, RZ, R68 ;  /* 0x000000ffff687224 */ /* 0x020fe400078e0044 */
[----:B------:R-:W-:Y:S01]  /*35d0*/  ISETP.GE.AND P2, PT, R76, R99, PT ;  /* 0x000000634c00720c */ /* 0x000fe20003f46270 */
[----:B------:R-:W-:-:S12]  /*35e0*/  IMAD.MOV.U32 R107, RZ, RZ, R72 ;  /* 0x000000ffff6b7224 */ /* 0x000fd800078e0048 */
[----:B------:R-:W-:Y:S05]  /*35f0*/  @P2 BRA `(.L_x_500) ;  /* 0x0000000000502947 */ /* 0x000fea0003800000 */
[----:B------:R-:W-:Y:S01]  /*3600*/  IADD3 R62, P3, P4, R82, R12, R20 ;  /* 0x0000000c523e7210 */ /* 0x000fe20007c7e014 */
[----:B------:R-:W-:Y:S01]  /*3610*/  ULDC.64 UR4, c[0x0][0x3e8] ;  /* 0x0000fa0000047ab9 */ /* 0x000fe20000000a00 */
[----:B------:R-:W-:Y:S02]  /*3620*/  CS2R R64, SRZ ;  /* 0x0000000000407805 */ /* 0x000fe4000001ff00 */
[----:B------:R-:W-:Y:S02]  /*3630*/  CS2R R66, SRZ ;  /* 0x0000000000427805 */ /* 0x000fe4000001ff00 */
[----:B------:R-:W-:Y:S02]  /*3640*/  IADD3.X R61, R36, R81, R8, P3, P4 ;  /* 0x00000051243d7210 */ /* 0x000fe40001fe8408 */
[----:B------:R-:W-:-:S04]  /*3650*/  IADD3 R76, P3, P4, R86, R14, R31 ;  /* 0x0000000e564c7210 */ /* 0x000fc80007c7e01f */
[----:B------:R-:W-:Y:S02]  /*3660*/  IADD3.X R60, R38, R11, R28, P3, P4 ;  /* 0x0000000b263c7210 */ /* 0x000fe40001fe841c */
[----:B------:R-:W-:-:S04]  /*3670*/  IADD3 R62, P3, R62, UR4, RZ ;  /* 0x000000043e3e7c10 */ /* 0x000fc8000ff7e0ff */
[----:B------:R-:W-:Y:S01]  /*3680*/  IADD3.X R63, R61, UR5, RZ, P3, !PT ;  /* 0x000000053d3f7c10 */ /* 0x000fe20009ffe4ff */
[----:B------:R-:W-:Y:S02]  /*3690*/  ULDC.64 UR4, c[0x0][0x400] ;  /* 0x0001000000047ab9 */ /* 0x000fe40000000a00 */
[----:B------:R-:W-:-:S04]  /*36a0*/  IADD3 R76, P3, R76, UR4, RZ ;  /* 0x000000044c4c7c10 */ /* 0x000fc8000ff7e0ff */
[----:B------:R-:W-:Y:S02]  /*36b0*/  IADD3.X R77, R60, UR5, RZ, P3, !PT ;  /* 0x000000053c4d7c10 */ /* 0x000fe40009ffe4ff */
[----:B------:R-:W-:Y:S02]  /*36c0*/  ISETP.GE.AND P3, PT, R22, R103, PT ;  /* 0x000000671600720c */ /* 0x000fe40003f66270 */
[----:B------:R-:W-:-:S11]  /*36d0*/  CS2R R60, SRZ ;  /* 0x00000000003c7805 */ /* 0x000fd6000001ff00 */
[----:B------:R-:W5:Y:S04]  /*36e0*/  @!P3 LDG.E.64 R64, desc[UR36][R62.64] ;  /* 0x000000243e40b981 */ /* 0x000f68000c1e1b00 */
[----:B------:R-:W5:Y:S01]  /*36f0*/  @!P3 LDG.E.64 R66, desc[UR36][R76.64] ;  /* 0x000000244c42b981 */ /* 0x000f62000c1e1b00 */
[----:B------:R-:W-:-:S13]  /*3700*/  ISETP.GE.AND P3, PT, R218, R103, PT ;  /* 0x00000067da00720c */ /* 0x000fda0003f66270 */
[----:B------:R0:W5:Y:S02]  /*3710*/  @!P3 LDG.E.64 R60, desc[UR36][R62.64+0x40] ;  /* 0x000040243e3cb981 */ /* 0x000164000c1e1b00 */
[----:B0-----:R-:W-:-:S06]  /*3720*/  CS2R R62, SRZ ;  /* 0x00000000003e7805 */ /* 0x001fcc000001ff00 */
[----:B------:R0:W5:Y:S02]  /*3730*/  @!P3 LDG.E.64 R62, desc[UR36][R76.64+0x40] ;  /* 0x000040244c3eb981 */ /* 0x000164000c1e1b00 */
.L_x_500:
[----:B------:R-:W-:Y:S05]  /*3740*/  BSYNC B1 ;  /* 0x0000000000017941 */ /* 0x000fea0003800000 */
.L_x_499:
[----:B0-----:R-:W-:Y:S01]  /*3750*/  VIADD R76, R219, 0x40 ;  /* 0x00000040db4c7836 */ /* 0x001fe20000000000 */
[----:B------:R-:W-:Y:S04]  /*3760*/  BSSY B1, `(.L_x_501) ;  /* 0x0000017000017945 */ /* 0x000fe80003800000 */
[----:B------:R-:W-:-:S13]  /*3770*/  ISETP.GE.AND P3, PT, R76, R99, PT ;  /* 0x000000634c00720c */ /* 0x000fda0003f66270 */
        /* <DEDUP_REMOVED lines=21> */
.L_x_502:
[----:B------:R-:W-:Y:S05]  /*38d0*/  BSYNC B1 ;  /* 0x0000000000017941 */ /* 0x000fea0003800000 */
.L_x_501:
[----:B0-----:R-:W-:Y:S01]  /*38e0*/  VIADD R76, R219, 0x60 ;  /* 0x00000060db4c7836 */ /* 0x001fe20000000000 */
[----:B------:R-:W-:Y:S04]  /*38f0*/  BSSY B1, `(.L_x_503) ;  /* 0x000001d000017945 */ /* 0x000fe80003800000 */
[----:B------:R-:W-:-:S13]  /*3900*/  ISETP.GE.AND P4, PT, R76, R99, PT ;  /* 0x000000634c00720c */ /* 0x000fda0003f86270 */
[----:B------:R-:W-:Y:S05]  /*3910*/  @P4 BRA `(.L_x_504) ;  /* 0x0000000000684947 */ /* 0x000fea0003800000 */
[----:B------:R-:W0:Y:S01]  /*3920*/  LDC.64 R44, c[0x0][0x3f8] ;  /* 0x0000fe00ff2c7b82 */ /* 0x000e220000000a00 */
[----:B------:R-:W-:Y:S01]  /*3930*/  MOV R13, R81 ;  /* 0x00000051000d7202 */ /* 0x000fe20000000f00 */
[----:B------:R-:W-:Y:S01]  /*3940*/  ULDC.64 UR4, c[0x0][0x3e8] ;  /* 0x0000fa0000047ab9 */ /* 0x000fe20000000a00 */
[----:B------:R-:W-:Y:S01]  /*3950*/  IMAD.MOV.U32 R15, RZ, RZ, R11 ;  /* 0x000000ffff0f7224 */ /* 0x000fe200078e000b */
[----:B------:R-:W-:Y:S02]  /*3960*/  CS2R R48, SRZ ;  /* 0x0000000000307805 */ /* 0x000fe4000001ff00 */
[----:B------:R-:W-:Y:S01]  /*3970*/  CS2R R50, SRZ ;  /* 0x0000000000327805 */ /* 0x000fe2000001ff00 */
[----:B0-----:R-:W-:Y:S02]  /*3980*/  IMAD R45, R45, 0x60, RZ ;  /* 0x000000602d2d7824 */ /* 0x001fe400078e02ff */
[----:B------:R-:W-:-:S04]  /*3990*/  IMAD.WIDE.U32 R12, R44, 0x60, R12 ;  /* 0x000000602c0c7825 */ /* 0x000fc800078e000c */
[----:B------:R-:W-:Y:S01]  /*39a0*/  IMAD.IADD R13, R13, 0x1, R45 ;  /* 0x000000010d0d7824 */ /* 0x000fe200078e022d */
[----:B------:R-:W-:Y:S01]  /*39b0*/  IADD3 R12, P5, P6, R82, UR4, R12 ;  /* 0x00000004520c7c10 */ /* 0x000fe2000febe00c */
[----:B------:R-:W0:Y:S03]  /*39c0*/  LDC.64 R44, c[0x0][0x408] ;  /* 0x00010200ff2c7b82 */ /* 0x000e260000000a00 */
[----:B------:R-:W-:Y:S01]  /*39d0*/  IADD3.X R13, R36, UR5, R13, P5, P6 ;  /* 0x00000005240d7c10 */ /* 0x000fe2000afec40d */
[----:B------:R-:W-:Y:S01]  /*39e0*/  ULDC.64 UR4, c[0x0][0x400] ;  /* 0x0001000000047ab9 */ /* 0x000fe20000000a00 */
[----:B0-----:R-:W-:-:S04]  /*39f0*/  IMAD.WIDE.U32 R14, R44, 0x60, R14 ;  /* 0x000000602c0e7825 */ /* 0x001fc800078e000e */
[----:B------:R-:W-:Y:S01]  /*3a00*/  IMAD R11, R45, 0x60, RZ ;  /* 0x000000602d0b7824 */ /* 0x000fe200078e02ff */
[----:B------:R-:W-:-:S03]  /*3a10*/  IADD3 R14, P5, P6, R86, UR4, R14 ;  /* 0x00000004560e7c10 */ /* 0x000fc6000febe00e */
[----:B------:R-:W-:-:S05]  /*3a20*/  IMAD.IADD R11, R15, 0x1, R11 ;  /* 0x000000010f0b7824 */ /* 0x000fca00078e020b */
        /* <DEDUP_REMOVED lines=9> */
.L_x_504:
[----:B------:R-:W-:Y:S05]  /*3ac0*/  BSYNC B1 ;  /* 0x0000000000017941 */ /* 0x000fea0003800000 */
.L_x_503:
[----:B------:R-:W-:Y:S01]  /*3ad0*/  UISETP.NE.AND UP0, UPT, UR60, 0x3, UPT ;  /* 0x000000033c00788c */ /* 0x000fe2000bf05270 */
[----:B------:R-:W-:Y:S01]  /*3ae0*/  IMAD.MOV.U32 R114, RZ, RZ, R70 ;  /* 0x000000ffff727224 */ /* 0x000fe200078e0046 */
[----:B------:R-:W-:Y:S01]  /*3af0*/  MOV R116, R74 ;  /* 0x0000004a00747202 */ /* 0x000fe20000000f00 */
[----:B-----5:R-:W-:Y:S01]  /*3b00*/  IMAD.MOV.U32 R110, RZ, RZ, R60 ;  /* 0x000000ffff6e7224 */ /* 0x020fe200078e003c */
[----:B------:R-:W-:Y:S01]  /*3b10*/  MOV R105, R52 ;  /* 0x0000003400697202 */ /* 0x000fe20000000f00 */
[----:B------:R-:W-:Y:S01]  /*3b20*/  IMAD.MOV.U32 R112, RZ, RZ, R64 ;  /* 0x000000ffff707224 */ /* 0x000fe200078e0040 */
[----:B------:R-:W-:Y:S01]  /*3b30*/  PLOP3.LUT P5, PT, PT, PT, UP0, 0x80, 0x0 ;  /* 0x000000000000781c */ /* 0x000fe20003faf008 */
[----:B------:R-:W-:Y:S01]  /*3b40*/  IMAD.MOV.U32 R111, RZ, RZ, R62 ;  /* 0x000000ffff6f7224 */ /* 0x000fe200078e003e */
[----:B------:R-:W-:Y:S01]  /*3b50*/  MOV R78, R48 ;  /* 0x00000030004e7202 */ /* 0x000fe20000000f00 */
[----:B------:R-:W-:Y:S02]  /*3b60*/  IMAD.MOV.U32 R113, RZ, RZ, R66 ;  /* 0x000000ffff717224 */ /* 0x000fe400078e0042 */
[----:B------:R-:W-:-:S02]  /*3b70*/  IMAD.MOV.U32 R108, RZ, RZ, R56 ;  /* 0x000000ffff6c7224 */ /* 0x000fc400078e0038 */
[----:B------:R-:W-:Y:S02]  /*3b80*/  IMAD.MOV.U32 R106, RZ, RZ, R54 ;  /* 0x000000ffff6a7224 */ /* 0x000fe400078e0036 */
[----:B------:R-:W-:Y:S02]  /*3b90*/  IMAD.MOV.U32 R109, RZ, RZ, R58 ;  /* 0x000000ffff6d7224 */ /* 0x000fe400078e003a */
[----:B------:R-:W-:Y:S02]  /*3ba0*/  IMAD.MOV.U32 R76, RZ, RZ, R44 ;  /* 0x000000ffff4c7224 */ /* 0x000fe400078e002c */
[----:B------:R-:W-:Y:S02]  /*3bb0*/  IMAD.MOV.U32 R77, RZ, RZ, R46 ;  /* 0x000000ffff4d7224 */ /* 0x000fe400078e002e */
[----:B------:R-:W-:Y:S01]  /*3bc0*/  IMAD.MOV.U32 R79, RZ, RZ, R50 ;  /* 0x000000ffff4f7224 */ /* 0x000fe200078e0032 */
[----:B------:R-:W-:Y:S06]  /*3bd0*/  @!P5 BRA `(.L_x_505) ;  /* 0x000000000004d947 */ /* 0x000fec0003800000 */
[----:B------:R-:W-:Y:S01]  /*3be0*/  BPT.TRAP 0x1 ;  /* 0x000000040000795c */ /* 0x000fe20000300000 */
.L_x_505:
[----:B------:R-:W-:Y:S01]  /*3bf0*/  IMAD R81, R216, 0x8, R19 ;  /* 0x00000008d8517824 */ /* 0x000fe200078e0213 */
[----:B------:R-:W-:Y:S01]  /*3c00*/  SHF.L.U32 R100, R221, 0x1f, RZ ;  /* 0x0000001fdd647819 */ /* 0x000fe200000006ff */
[----:B------:R-:W-:Y:S03]  /*3c10*/  BSSY B1, `(.L_x_506) ;  /* 0x0000003000017945 */ /* 0x000fe60003800000 */
[----:B------:R-:W1:Y:S02]  /*3c20*/  SYNCS.PHASECHK.TRANS64.TRYWAIT P6, [R81+URZ+0x38890], R100 ;  /* 0x03889064510075a7 */ /* 0x000e6400080c017f */
[----:B-1----:R-:W-:Y:S05]  /*3c30*/  @!P6 BRA `(.L_x_507) ;  /* 0x0000026c0008e947 */ /* 0x002fea0003800000 */
.L_x_831:
[----:B------:R-:W-:Y:S05]  /*3c40*/  BSYNC B1 ;  /* 0x0000000000017941 */ /* 0x000fea0003800000 */
.L_x_506:
[----:B------:R-:W-:-:S03]  /*3c50*/  UMOV UR4, 0xffffffff ;  /* 0xffffffff00047882 */ /* 0x000fc60000000000 */
[----:B------:R-:W-:Y:S05]  /*3c60*/  BRA.DIV UR4, `(.L_x_508) ;  /* 0x0000026e04107947 */ /* 0x000fea000b800000 */
[----:B------:R2:W3:Y:S04]  /*3c70*/  SHFL.IDX PT, R115, R102, RZ, 0x181f ;  /* 0x00181fff66737589 */ /* 0x0004e800000e0000 */
[----:B------:R2:W4:Y:S02]  /*3c80*/  SHFL.IDX PT, R11, R101, RZ, 0x181f ;  /* 0x00181fff650b7589 */ /* 0x00052400000e0000 */
.L_x_835:
[----:B------:R-:W5:Y:S01]  /*3c90*/  LDL R125, [R1] ;  /* 0x00000000017d7983 */ /* 0x000f620000100800 */
[----:B------:R-:W-:Y:S01]  /*3ca0*/  BSSY B1, `(.L_x_509) ;  /* 0x00000ea000017945 */ /* 0x000fe20003800000 */
[----:B-----5:R-:W-:-:S13]  /*3cb0*/  LOP3.LUT P6, RZ, R125, 0x1, RZ, 0xc0, !PT ;  /* 0x000000017dff7812 */ /* 0x020fda00078cc0ff */
[----:B------:R-:W-:Y:S05]  /*3cc0*/  @P6 BRA `(.L_x_510) ;  /* 0x0000000c009c6947 */ /* 0x000fea0003800000 */
[----:B------:R-:W-:Y:S04]  /*3cd0*/  BSSY B2, `(.L_x_511) ;  /* 0x0000075000027945 */ /* 0x000fe80003800000 */
[----:B------:R-:W-:Y:S05]  /*3ce0*/  @P1 BRA `(.L_x_512) ;  /* 0x0000000400cc1947 */ /* 0x000fea0003800000 */
[----:B0-----:R0:W0:Y:S01]  /*3cf0*/  LDS.128 R12, [R90+0x28400] ;  /* 0x028400005a0c7984 */ /* 0x0010220000000c00 */
[----:B------:R-:W-:Y:S01]  /*3d00*/  ISETP.GE.AND P6, PT, R22, R103, PT ;  /* 0x000000671600720c */ /* 0x000fe20003fc6270 */
[----:B------:R-:W-:-:S12]  /*3d10*/  BSSY B3, `(.L_x_513) ;  /* 0x000006d000037945 */ /* 0x000fd80003800000 */
[----:B------:R-:W-:Y:S05]  /*3d20*/  @P6 BRA `(.L_x_514) ;  /* 0x0000000400ac6947 */ /* 0x000fea0003800000 */
[--C-:B------:R-:W-:Y:S02]  /*3d30*/  SHF.R.U32.HI R72, RZ, 0x8, R73.reuse ;  /* 0x00000008ff487819 */ /* 0x100fe40000011649 */
[----:B------:R-:W-:Y:S02]  /*3d40*/  SHF.R.U32.HI R74, RZ, 0x10, R73 ;  /* 0x00000010ff4a7819 */ /* 0x000fe40000011649 */
[----:B------:R-:W-:Y:S01]  /*3d50*/  LOP3.LUT R73, R73, 0xff0000ff, RZ, 0xc0, !PT ;  /* 0xff0000ff49497812 */ /* 0x000fe200078ec0ff */
[----:B------:R-:W-:Y:S01]  /*3d60*/  IMAD.SHL.U32 R117, R72, 0x100, RZ ;  /* 0x0000010048757824 */ /* 0x000fe200078e00ff */
[----:B------:R-:W-:Y:S01]  /*3d70*/  SHF.R.U32.HI R118, RZ, 0x8, R75 ;  /* 0x00000008ff767819 */ /* 0x000fe2000001164b */
[----:B------:R-:W-:Y:S01]  /*3d80*/  IMAD.U32 R74, R74, 0x10000, RZ ;  /* 0x000100004a4a7824 */ /* 0x000fe200078e00ff */
[----:B------:R-:W-:Y:S02]  /*3d90*/  LOP3.LUT R119, R75, 0xff0000ff, RZ, 0xc0, !PT ;  /* 0xff0000ff4b777812 */ /* 0x000fe400078ec0ff */
[----:B------:R-:W-:-:S02]  /*3da0*/  LOP3.LUT R73, R73, 0xff00, R117, 0xf8, !PT ;  /* 0x0000ff0049497812 */ /* 0x000fc400078ef875 */
[----:B------:R-:W-:Y:S02]  /*3db0*/  SHF.L.U32 R118, R118, 0x8, RZ ;  /* 0x0000000876767819 */ /* 0x000fe400000006ff */
[----:B------:R-:W-:Y:S02]  /*3dc0*/  LOP3.LUT R73, R73, 0xff0000, R74, 0xf8, !PT ;  /* 0x00ff000049497812 */ /* 0x000fe400078ef84a */
[-C--:B------:R-:W-:Y:S02]  /*3dd0*/  F2FP.F16.E4M3.UNPACK_B R74, R116.reuse.H1 ;  /* 0x00000074ff4a723e */ /* 0x080fe400030006ff */
[----:B0-----:R-:W-:Y:S02]  /*3de0*/  F2FP.F16.E4M3.UNPACK_B R117, R13 ;  /* 0x0000000dff75723e */ /* 0x001fe400020006ff */
[----:B------:R-:W-:Y:S01]  /*3df0*/  SHF.R.U32.HI R72, RZ, 0x10, R75 ;  /* 0x00000010ff487819 */ /* 0x000fe2000001164b */
[----:B------:R-:W-:Y:S01]  /*3e00*/  HADD2.F32 R121, -RZ, R74.H0_H0 ;  /* 0x2000004aff797230 */ /* 0x000fe20000004100 */
[----:B------:R-:W-:Y:S01]  /*3e10*/  LOP3.LUT R119, R119, 0xff00, R118, 0xf8, !PT ;  /* 0x0000ff0077777812 */ /* 0x000fe200078ef876 */
[--C-:B------:R-:W-:Y:S01]  /*3e20*/  HADD2.F32 R75, -RZ, R117.reuse.H1_H1 ;  /* 0x30000075ff4b7230 */ /* 0x100fe20000004100 */
[----:B------:R-:W-:Y:S01]  /*3e30*/  F2FP.F16.E4M3.UNPACK_B R118, R107.H1 ;  /* 0x0000006bff76723e */ /* 0x000fe200030006ff */
[----:B------:R-:W-:Y:S01]  /*3e40*/  HADD2.F32 R117, -RZ, R117.H0_H0 ;  /* 0x20000075ff757230 */ /* 0x000fe20000004100 */
[----:B------:R-:W-:-:S02]  /*3e50*/  F2FP.F16.E4M3.UNPACK_B R116, R116 ;  /* 0x00000074ff74723e */ /* 0x000fc400020006ff */
[-C--:B------:R-:W-:Y:S01]  /*3e60*/  FMUL.FTZ R122, R75, R121.reuse ;  /* 0x000000794b7a7220 */ /* 0x080fe20000410000 */
[--C-:B------:R-:W-:Y:S02]  /*3e70*/  HADD2.F32 R120, -RZ, R118.reuse.H0_H0 ;  /* 0x20000076ff787230 */ /* 0x100fe40000004100 */
[----:B------:R-:W-:Y:S01]  /*3e80*/  FMUL.FTZ R121, R117, R121 ;  /* 0x0000007975797220 */ /* 0x000fe20000410000 */
[----:B------:R-:W-:Y:S01]  /*3e90*/  HADD2.F32 R118, -RZ, R118.H1_H1 ;  /* 0x30000076ff767230 */ /* 0x000fe20000004100 */
[----:B------:R-:W-:Y:S02]  /*3ea0*/  F2FP.F16.E4M3.UNPACK_B R107, R107 ;  /* 0x0000006bff6b723e */ /* 0x000fe400020006ff */
[-C--:B------:R-:W-:Y:S01]  /*3eb0*/  FFMA.FTZ R75, R75, R120.reuse, R121 ;  /* 0x000000784b4b7223 */ /* 0x080fe20000010079 */
[----:B------:R-:W-:Y:S01]  /*3ec0*/  F2FP.F16.E4M3.UNPACK_B R121, R13.H1 ;  /* 0x0000000dff79723e */ /* 0x000fe200030006ff */
[----:B------:R-:W-:Y:S01]  /*3ed0*/  FFMA.FTZ R117, R117, R120, -R122 ;  /* 0x0000007875757223 */ /* 0x000fe2000001087a */
[----:B------:R-:W-:-:S03]  /*3ee0*/  HADD2.F32 R120, -RZ, R74.H1_H1 ;  /* 0x3000004aff787230 */ /* 0x000fc60000004100 */
[--C-:B------:R-:W-:Y:S02]  /*3ef0*/  HADD2.F32 R13, -RZ, R121.reuse.H1_H1 ;  /* 0x30000079ff0d7230 */ /* 0x100fe40000004100 */
[----:B------:R-:W-:-:S03]  /*3f00*/  HADD2.F32 R74, -RZ, R121.H0_H0 ;  /* 0x20000079ff4a7230 */ /* 0x000fc60000004100 */
[CC--:B------:R-:W-:Y:S02]  /*3f10*/  FMUL.FTZ R121, R13.reuse, R120.reuse ;  /* 0x000000780d797220 */ /* 0x0c0fe40000410000 */
[C---:B------:R-:W-:Y:S02]  /*3f20*/  FMUL.FTZ R120, R74.reuse, R120 ;  /* 0x000000784a787220 */ /* 0x040fe40000410000 */
[-C--:B------:R-:W-:Y:S02]  /*3f30*/  FFMA.FTZ R74, R74, R118.reuse, -R121 ;  /* 0x000000764a4a7223 */ /* 0x080fe40000010879 */
[----:B------:R-:W-:Y:S01]  /*3f40*/  FFMA.FTZ R118, R13, R118, R120 ;  /* 0x000000760d767223 */ /* 0x000fe20000010078 */
[----:B------:R-:W-:Y:S02]  /*3f50*/  IMAD.U32 R13, R72, 0x10000, RZ ;  /* 0x00010000480d7824 */ /* 0x000fe400078e00ff */
[----:B------:R-:W-:Y:S01]  /*3f60*/  IMAD.MOV.U32 R72, RZ, RZ, R15 ;  /* 0x000000ffff487224 */ /* 0x000fe200078e000f */
[----:B------:R-:W-:-:S02]  /*3f70*/  F2FP.F16.E4M3.UNPACK_B R15, R73.H1 ;  /* 0x00000049ff0f723e */ /* 0x000fc400030006ff */
[----:B------:R-:W-:Y:S02]  /*3f80*/  LOP3.LUT R13, R119, 0xff0000, R13, 0xf8, !PT ;  /* 0x00ff0000770d7812 */ /* 0x000fe400078ef80d */
[-C--:B------:R-:W-:Y:S01]  /*3f90*/  F2FP.F16.E4M3.UNPACK_B R122, R72.reuse ;  /* 0x00000048ff7a723e */ /* 0x080fe200020006ff */
[--C-:B------:R-:W-:Y:S01]  /*3fa0*/  HADD2.F32 R121, -RZ, R15.reuse.H0_H0 ;  /* 0x2000000fff797230 */ /* 0x100fe20000004100 */
[-C--:B------:R-:W-:Y:S01]  /*3fb0*/  F2FP.F16.E4M3.UNPACK_B R119, R13.reuse.H1 ;  /* 0x0000000dff77723e */ /* 0x080fe200030006ff */
[----:B------:R-:W-:Y:S01]  /*3fc0*/  HADD2.F32 R15, -RZ, R15.H1_H1 ;  /* 0x3000000fff0f7230 */ /* 0x000fe20000004100 */
[----:B------:R-:W-:Y:S01]  /*3fd0*/  F2FP.F16.E4M3.UNPACK_B R72, R72.H1 ;  /* 0x00000048ff48723e */ /* 0x000fe200030006ff */
[--C-:B------:R-:W-:Y:S01]  /*3fe0*/  HADD2.F32 R120, -RZ, R122.reuse.H1_H1 ;  /* 0x3000007aff787230 */ /* 0x100fe20000004100 */
[----:B------:R-:W-:Y:S01]  /*3ff0*/  F2FP.SATFINITE.E4M3.F32.PACK_AB_MERGE_C R74, R118, R74, RZ ;  /* 0x0000004a764a723e */ /* 0x000fe200048070ff */
[--C-:B------:R-:W-:Y:S01]  /*4000*/  HADD2.F32 R123, -RZ, R119.reuse.H0_H0 ;  /* 0x20000077ff7b7230 */ /* 0x100fe20000004100 */
[----:B------:R-:W-:Y:S01]  /*4010*/  F2FP.F16.E4M3.UNPACK_B R13, R13 ;  /* 0x0000000dff0d723e */ /* 0x000fe200020006ff */
[----:B------:R-:W-:Y:S01]  /*4020*/  HADD2.F32 R122, -RZ, R122.H0_H0 ;  /* 0x2000007aff7a7230 */ /* 0x000fe20000004100 */
[----:B------:R-:W-:Y:S01]  /*4030*/  F2FP.SATFINITE.E4M3.F32.PACK_AB_MERGE_C R75, R75, R117, R74 ;  /* 0x000000754b4b723e */ /* 0x000fe2000480704a */
[----:B------:R-:W-:-:S02]  /*4040*/  HADD2.F32 R119, -RZ, R119.H1_H1 ;  /* 0x30000077ff777230 */ /* 0x000fc40000004100 */
[----:B------:R-:W-:Y:S01]  /*4050*/  FMUL.FTZ R124, R120, R123 ;  /* 0x0000007b787c7220 */ /* 0x000fe20000410000 */
[-C--:B------:R-:W-:Y:S02]  /*4060*/  F2FP.F16.E4M3.UNPACK_B R74, R14.reuse ;  /* 0x0000000eff4a723e */ /* 0x080fe400020006ff */
[----:B------:R-:W-:Y:S01]  /*4070*/  F2FP.F16.E4M3.UNPACK_B R73, R73 ;  /* 0x00000049ff49723e */ /* 0x000fe200020006ff */
[C---:B------:R-:W-:Y:S01]  /*4080*/  FFMA.FTZ R124, R122.reuse, R121, -R124 ;  /* 0x000000797a7c7223 */ /* 0x040fe2000001087c */
[----:B------:R-:W-:Y:S01]  /*4090*/  FMUL.FTZ R122, R122, R123 ;  /* 0x0000007b7a7a7220 */ /* 0x000fe20000410000 */
[----:B------:R-:W-:Y:S02]  /*40a0*/  F2FP.F16.E4M3.UNPACK_B R14, R14.H1 ;  /* 0x0000000eff0e723e */ /* 0x000fe400030006ff */
[----:B------:R-:W-:Y:S02]  /*40b0*/  HADD2.F32 R117, -RZ, R73.H0_H0 ;  /* 0x20000049ff757230 */ /* 0x000fe40000004100 */
[----:B------:R-:W-:Y:S01]  /*40c0*/  FFMA.FTZ R122, R120, R121, R122 ;  /* 0x00000079787a7223 */ /* 0x000fe2000001007a */
[----:B------:R-:W-:-:S02]  /*40d0*/  HADD2.F32 R120, -RZ, R72.H1_H1 ;  /* 0x30000048ff787230 */ /* 0x000fc40000004100 */
[----:B------:R-:W-:Y:S02]  /*40e0*/  HADD2.F32 R72, -RZ, R72.H0_H0 ;  /* 0x20000048ff487230 */ /* 0x000fe40000004100 */
[----:B------:R-:W-:Y:S02]  /*40f0*/  HADD2.F32 R73, -RZ, R73.H1_H1 ;  /* 0x30000049ff497230 */ /* 0x000fe40000004100 */
[----:B------:R-:W-:-:S04]  /*4100*/  FMUL.FTZ R121, R120, R119 ;  /* 0x0000007778797220 */ /* 0x000fc80000410000 */
[C---:B------:R-:W-:Y:S01]  /*4110*/  FFMA.FTZ R121, R72.reuse, R15, -R121 ;  /* 0x0000000f48797223 */ /* 0x040fe20000010879 */
[----:B------:R-:W-:Y:S01]  /*4120*/  FMUL.FTZ R72, R72, R119 ;  /* 0x0000007748487220 */ /* 0x000fe20000410000 */
[--C-:B------:R-:W-:Y:S02]  /*4130*/  HADD2.F32 R119, -RZ, R13.reuse.H0_H0 ;  /* 0x2000000dff777230 */ /* 0x100fe40000004100 */
[----:B------:R-:W-:Y:S02]  /*4140*/  HADD2.F32 R13, -RZ, R13.H1_H1 ;  /* 0x3000000dff0d7230 */ /* 0x000fe40000004100 */
[----:B------:R-:W-:Y:S01]  /*4150*/  FFMA.FTZ R72, R120, R15, R72 ;  /* 0x0000000f78487223 */ /* 0x000fe20000010048 */
[--C-:B------:R-:W-:Y:S02]  /*4160*/  HADD2.F32 R15, -RZ, R74.reuse.H1_H1 ;  /* 0x3000004aff0f7230 */ /* 0x100fe40000004100 */
[----:B------:R-:W-:Y:S02]  /*4170*/  HADD2.F32 R74, -RZ, R74.H0_H0 ;  /* 0x2000004aff4a7230 */ /* 0x000fe40000004100 */
[----:B------:R-:W-:-:S02]  /*4180*/  HADD2.F32 R120, -RZ, R116.H1_H1 ;  /* 0x30000074ff787230 */ /* 0x000fc40000004100 */
[CC--:B------:R-:W-:Y:S01]  /*4190*/  FMUL.FTZ R118, R15.reuse, R119.reuse ;  /* 0x000000770f767220 */ /* 0x0c0fe20000410000 */
[----:B------:R-:W-:Y:S02]  /*41a0*/  HADD2.F32 R116, -RZ, R116.H0_H0 ;  /* 0x20000074ff747230 */ /* 0x000fe40000004100 */
[----:B------:R-:W-:Y:S01]  /*41b0*/  FMUL.FTZ R119, R74, R119 ;  /* 0x000000774a777220 */ /* 0x000fe20000410000 */
[----:B------:R-:W-:Y:S01]  /*41c0*/  F2FP.SATFINITE.E4M3.F32.PACK_AB_MERGE_C R72, R72, R121, RZ ;  /* 0x000000794848723e */ /* 0x000fe200048070ff */
[-C--:B------:R-:W-:Y:S02]  /*41d0*/  FFMA.FTZ R118, R74, R117.reuse, -R118 ;  /* 0x000000754a767223 */ /* 0x080fe40000010876 */
[----:B------:R-:W-:Y:S01]  /*41e0*/  FFMA.FTZ R119, R15, R117, R119 ;  /* 0x000000750f777223 */ /* 0x000fe20000010077 */
[--C-:B------:R-:W-:Y:S01]  /*41f0*/  HADD2.F32 R15, -RZ, R14.reuse.H1_H1 ;  /* 0x3000000eff0f7230 */ /* 0x100fe20000004100 */
[----:B------:R-:W-:Y:S01]  /*4200*/  F2FP.SATFINITE.E4M3.F32.PACK_AB_MERGE_C R72, R122, R124, R72 ;  /* 0x0000007c7a48723e */ /* 0x000fe20004807048 */
[----:B------:R-:W-:-:S03]  /*4210*/  HADD2.F32 R14, -RZ, R14.H0_H0 ;  /* 0x2000000eff0e7230 */ /* 0x000fc60000004100 */
[CC--:B------:R-:W-:Y:S02]  /*4220*/  FMUL.FTZ R74, R15.reuse, R13.reuse ;  /* 0x0000000d0f4a7220 */ /* 0x0c0fe40000410000 */
[C---:B------:R-:W-:Y:S02]  /*4230*/  FMUL.FTZ R117, R14.reuse, R13 ;  /* 0x0000000d0e757220 */ /* 0x040fe40000410000 */
[-C--:B------:R-:W-:Y:S01]  /*4240*/  FFMA.FTZ R13, R14, R73.reuse, -R74 ;  /* 0x000000490e0d7223 */ /* 0x080fe2000001084a */
[----:B------:R-:W-:Y:S01]  /*4250*/  F2FP.F16.E4M3.UNPACK_B R74, R12.H1 ;  /* 0x0000000cff4a723e */ /* 0x000fe200030006ff */
[----:B------:R-:W-:Y:S01]  /*4260*/  FFMA.FTZ R14, R15, R73, R117 ;  /* 0x000000490f0e7223 */ /* 0x000fe20000010075 */
[--C-:B------:R-:W-:Y:S02]  /*4270*/  HADD2.F32 R73, -RZ, R107.reuse.H1_H1 ;  /* 0x3000006bff497230 */ /* 0x100fe40000004100 */
[----:B------:R-:W-:Y:S02]  /*4280*/  HADD2.F32 R107, -RZ, R107.H0_H0 ;  /* 0x2000006bff6b7230 */ /* 0x000fe40000004100 */
[--C-:B------:R-:W-:Y:S01]  /*4290*/  HADD2.F32 R15, -RZ, R74.reuse.H1_H1 ;  /* 0x3000004aff0f7230 */ /* 0x100fe20000004100 */
[----:B------:R-:W-:Y:S01]  /*42a0*/  F2FP.SATFINITE.E4M3.F32.PACK_AB_MERGE_C R13, R14, R13, RZ ;  /* 0x0000000d0e0d723e */ /* 0x000fe200048070ff */
[----:B------:R-:W-:-:S03]  /*42b0*/  HADD2.F32 R74, -RZ, R74.H0_H0 ;  /* 0x2000004aff4a7230 */ /* 0x000fc60000004100 */
[----:B------:R-:W-:Y:S01]  /*42c0*/  FMUL.FTZ R117, R15, R120 ;  /* 0x000000780f757220 */ /* 0x000fe20000410000 */
[----:B------:R-:W-:Y:S01]  /*42d0*/  F2FP.SATFINITE.E4M3.F32.PACK_AB_MERGE_C R118, R119, R118, R13 ;  /* 0x000000767776723e */ /* 0x000fe2000480700d */
[C---:B------:R-:W-:Y:S01]  /*42e0*/  FMUL.FTZ R120, R74.reuse, R120 ;  /* 0x000000784a787220 */ /* 0x040fe20000410000 */
[----:B------:R-:W-:Y:S01]  /*42f0*/  MOV R13, R75 ;  /* 0x0000004b000d7202 */ /* 0x000fe20000000f00 */
[-C--:B------:R-:W-:Y:S02]  /*4300*/  FFMA.FTZ R117, R74, R73.reuse, -R117 ;  /* 0x000000494a757223 */ /* 0x080fe40000010875 */
[----:B------:R-:W-:Y:S01]  /*4310*/  FFMA.FTZ R120, R15, R73, R120 ;  /* 0x000000490f787223 */ /* 0x000fe20000010078 */
[----:B------:R-:W-:Y:S01]  /*4320*/  F2FP.F16.E4M3.UNPACK_B R15, R12 ;  /* 0x0000000cff0f723e */ /* 0x000fe200020006ff */
[----:B------:R-:W-:-:S03]  /*4330*/  IMAD.MOV.U32 R14, RZ, RZ, R118 ;  /* 0x000000ffff0e7224 */ /* 0x000fc600078e0076 */
[----:B------:R-:W-:Y:S01]  /*4340*/  F2FP.SATFINITE.E4M3.F32.PACK_AB_MERGE_C R117, R120, R117, RZ ;  /* 0x000000757875723e */ /* 0x000fe200048070ff */
[--C-:B------:R-:W-:Y:S02]  /*4350*/  HADD2.F32 R12, -RZ, R15.reuse.H1_H1 ;  /* 0x3000000fff0c7230 */ /* 0x100fe40000004100 */
[----:B------:R-:W-:-:S03]  /*4360*/  HADD2.F32 R15, -RZ, R15.H0_H0 ;  /* 0x2000000fff0f7230 */ /* 0x000fc60000004100 */
[CC--:B------:R-:W-:Y:S02]  /*4370*/  FMUL.FTZ R73, R12.reuse, R116.reuse ;  /* 0x000000740c497220 */ /* 0x0c0fe40000410000 */
[C---:B------:R-:W-:Y:S02]  /*4380*/  FMUL.FTZ R116, R15.reuse, R116 ;  /* 0x000000740f747220 */ /* 0x040fe40000410000 */
[-C--:B------:R-:W-:Y:S01]  /*4390*/  FFMA.FTZ R73, R15, R107.reuse, -R73 ;  /* 0x0000006b0f497223 */ /* 0x080fe20000010849 */
[----:B------:R-:W-:Y:S02]  /*43a0*/  IMAD.MOV.U32 R15, RZ, RZ, R72 ;  /* 0x000000ffff0f7224 */ /* 0x000fe400078e0048 */
[----:B------:R-:W-:-:S05]  /*43b0*/  FFMA.FTZ R116, R12, R107, R116 ;  /* 0x0000006b0c747223 */ /* 0x000fca0000010074 */
[----:B------:R-:W-:-:S05]  /*43c0*/  F2FP.SATFINITE.E4M3.F32.PACK_AB_MERGE_C R73, R116, R73, R117 ;  /* 0x000000497449723e */ /* 0x000fca0004807075 */
[----:B------:R-:W-:-:S07]  /*43d0*/  IMAD.MOV.U32 R12, RZ, RZ, R73 ;  /* 0x000000ffff0c7224 */ /* 0x000fce00078e0049 */
.L_x_514:
[----:B------:R-:W-:Y:S05]  /*43e0*/  BSYNC B3 ;  /* 0x0000000000037941 */ /* 0x000fea0003800000 */
.L_x_513:
[----:B----4-:R-:W-:-:S05]  /*43f0*/  IADD3 R72, P6, R16, R11, RZ ;  /* 0x0000000b10487210 */ /* 0x010fca0007fde0ff */
[----:B---3--:R-:W-:-:S05]  /*4400*/  IMAD.X R73, R115, 0x1, R17, P6 ;  /* 0x0000000173497824 */ /* 0x008fca00030e0611 */
[----:B0-----:R0:W-:Y:S03]  /*4410*/  ST.E.128 desc[UR36][R72.64], R12 ;  /* 0x0000000c48007985 */ /* 0x0011e6000c101d24 */
.L_x_512:
[----:B------:R-:W-:Y:S05]  /*4420*/  BSYNC B2 ;  /* 0x0000000000027941 */ /* 0x000fea0003800000 */
.L_x_511:
[----:B------:R-:W-:-:S13]  /*4430*/  LOP3.LUT P6, RZ, R125, 0x2, RZ, 0xc0, !PT ;  /* 0x000000027dff7812 */ /* 0x000fda00078cc0ff */
[----:B------:R-:W-:Y:S05]  /*4440*/  @P6 BRA `(.L_x_510) ;  /* 0x0000000400bc6947 */ /* 0x000fea0003800000 */
[----:B0-----:R0:W0:Y:S01]  /*4450*/  LDS.128 R12, [R90+0x2c400] ;  /* 0x02c400005a0c7984 */ /* 0x0010220000000c00 */
[----:B----4-:R-:W-:Y:S01]  /*4460*/  IADD3 R72, P6, R18, R11, RZ ;  /* 0x0000000b12487210 */ /* 0x010fe20007fde0ff */
[----:B------:R-:W-:Y:S04]  /*4470*/  BSSY B2, `(.L_x_515) ;  /* 0x000006b000027945 */ /* 0x000fe80003800000 */
[----:B---3--:R-:W-:Y:S01]  /*4480*/  IMAD.X R73, R115, 0x1, R217, P6 ;  /* 0x0000000173497824 */ /* 0x008fe200030e06d9 */
[----:B------:R-:W-:-:S13]  /*4490*/  ISETP.GE.AND P6, PT, R218, R103, PT ;  /* 0x00000067da00720c */ /* 0x000fda0003fc6270 */
[----:B------:R-:W-:Y:S05]  /*44a0*/  @P6 BRA `(.L_x_516) ;  /* 0x00000004009c6947 */ /* 0x000fea0003800000 */
[--C-:B------:R-:W-:Y:S02]  /*44b0*/  SHF.R.U32.HI R70, RZ, 0x8, R69.reuse ;  /* 0x00000008ff467819 */ /* 0x100fe40000011645 */
[----:B------:R-:W-:Y:S02]  /*44c0*/  LOP3.LUT R68, R69, 0xff0000ff, RZ, 0xc0, !PT ;  /* 0xff0000ff45447812 */ /* 0x000fe400078ec0ff */
[----:B------:R-:W-:Y:S02]  /*44d0*/  SHF.R.U32.HI R69, RZ, 0x10, R69 ;  /* 0x00000010ff457819 */ /* 0x000fe40000011645 */
[----:B------:R-:W-:Y:S02]  /*44e0*/  SHF.L.U32 R70, R70, 0x8, RZ ;  /* 0x0000000846467819 */ /* 0x000fe400000006ff */
[----:B------:R-:W-:Y:S01]  /*44f0*/  SHF.R.U32.HI R74, RZ, 0x8, R71 ;  /* 0x00000008ff4a7819 */ /* 0x000fe20000011647 */
[----:B------:R-:W-:Y:S01]  /*4500*/  IMAD.U32 R69, R69, 0x10000, RZ ;  /* 0x0001000045457824 */ /* 0x000fe200078e00ff */
[----:B------:R-:W-:-:S02]  /*4510*/  LOP3.LUT R68, R68, 0xff00, R70, 0xf8, !PT ;  /* 0x0000ff0044447812 */ /* 0x000fc400078ef846 */
[----:B------:R-:W-:Y:S01]  /*4520*/  LOP3.LUT R75, R71, 0xff0000ff, RZ, 0xc0, !PT ;  /* 0xff0000ff474b7812 */ /* 0x000fe200078ec0ff */
[----:B------:R-:W-:Y:S01]  /*4530*/  IMAD.SHL.U32 R74, R74, 0x100, RZ ;  /* 0x000001004a4a7824 */ /* 0x000fe200078e00ff */
[----:B------:R-:W-:Y:S02]  /*4540*/  SHF.R.U32.HI R11, RZ, 0x10, R71 ;  /* 0x00000010ff0b7819 */ /* 0x000fe40000011647 */
[----:B------:R-:W-:Y:S02]  /*4550*/  LOP3.LUT R68, R68, 0xff0000, R69, 0xf8, !PT ;  /* 0x00ff000044447812 */ /* 0x000fe400078ef845 */
[----:B------:R-:W-:Y:S01]  /*4560*/  F2FP.F16.E4M3.UNPACK_B R69, R114.H1 ;  /* 0x00000072ff45723e */ /* 0x000fe200030006ff */
[----:B------:R-:W-:Y:S01]  /*4570*/  IMAD.U32 R11, R11, 0x10000, RZ ;  /* 0x000100000b0b7824 */ /* 0x000fe200078e00ff */
[----:B0-----:R-:W-:Y:S02]  /*4580*/  F2FP.F16.E4M3.UNPACK_B R71, R13 ;  /* 0x0000000dff47723e */ /* 0x001fe400020006ff */
[----:B------:R-:W-:Y:S01]  /*4590*/  LOP3.LUT R75, R75, 0xff00, R74, 0xf8, !PT ;  /* 0x0000ff004b4b7812 */ /* 0x000fe200078ef84a */
[----:B------:R-:W-:Y:S01]  /*45a0*/  HADD2.F32 R115, -RZ, R69.H0_H0 ;  /* 0x20000045ff737230 */ /* 0x000fe20000004100 */
[----:B------:R-:W-:Y:S01]  /*45b0*/  F2FP.F16.E4M3.UNPACK_B R74, R104.H1 ;  /* 0x00000068ff4a723e */ /* 0x000fe200030006ff */
[--C-:B------:R-:W-:Y:S01]  /*45c0*/  HADD2.F32 R70, -RZ, R71.reuse.H1_H1 ;  /* 0x30000047ff467230 */ /* 0x100fe20000004100 */
[----:B------:R-:W-:Y:S01]  /*45d0*/  LOP3.LUT R11, R75, 0xff0000, R11, 0xf8, !PT ;  /* 0x00ff00004b0b7812 */ /* 0x000fe200078ef80b */
[----:B------:R-:W-:Y:S01]  /*45e0*/  HADD2.F32 R71, -RZ, R71.H0_H0 ;  /* 0x20000047ff477230 */ /* 0x000fe20000004100 */
[----:B------:R-:W-:Y:S01]  /*45f0*/  F2FP.F16.E4M3.UNPACK_B R114, R114 ;  /* 0x00000072ff72723e */ /* 0x000fe200020006ff */
[----:B------:R-:W-:-:S02]  /*4600*/  HADD2.F32 R107, -RZ, R74.H0_H0 ;  /* 0x2000004aff6b7230 */ /* 0x000fc40000004100 */
[CC--:B------:R-:W-:Y:S01]  /*4610*/  FMUL.FTZ R116, R70.reuse, R115.reuse ;  /* 0x0000007346747220 */ /* 0x0c0fe20000410000 */
[----:B------:R-:W-:Y:S02]  /*4620*/  HADD2.F32 R74, -RZ, R74.H1_H1 ;  /* 0x3000004aff4a7230 */ /* 0x000fe40000004100 */
[C---:B------:R-:W-:Y:S01]  /*4630*/  FMUL.FTZ R115, R71.reuse, R115 ;  /* 0x0000007347737220 */ /* 0x040fe20000410000 */
[----:B------:R-:W-:Y:S01]  /*4640*/  F2FP.F16.E4M3.UNPACK_B R75, R11.H1 ;  /* 0x0000000bff4b723e */ /* 0x000fe200030006ff */
[----:B------:R-:W-:Y:S01]  /*4650*/  FFMA.FTZ R71, R71, R107, -R116 ;  /* 0x0000006b47477223 */ /* 0x000fe20000010874 */
[----:B------:R-:W-:Y:S01]  /*4660*/  F2FP.F16.E4M3.UNPACK_B R116, R15 ;  /* 0x0000000fff74723e */ /* 0x000fe200020006ff */
[----:B------:R-:W-:Y:S01]  /*4670*/  FFMA.FTZ R70, R70, R107, R115 ;  /* 0x0000006b46467223 */ /* 0x000fe20000010073 */
[----:B------:R-:W-:Y:S01]  /*4680*/  F2FP.F16.E4M3.UNPACK_B R115, R13.H1 ;  /* 0x0000000dff73723e */ /* 0x000fe200030006ff */
[----:B------:R-:W-:Y:S01]  /*4690*/  HADD2.F32 R107, -RZ, R69.H1_H1 ;  /* 0x30000045ff6b7230 */ /* 0x000fe20000004100 */
[----:B------:R-:W-:Y:S01]  /*46a0*/  F2FP.F16.E4M3.UNPACK_B R15, R15.H1 ;  /* 0x0000000fff0f723e */ /* 0x000fe200030006ff */
[----:B------:R-:W-:Y:S01]  /*46b0*/  HADD2.F32 R117, -RZ, R75.H0_H0 ;  /* 0x2000004bff757230 */ /* 0x000fe20000004100 */
[----:B------:R-:W-:Y:S01]  /*46c0*/  F2FP.F16.E4M3.UNPACK_B R11, R11 ;  /* 0x0000000bff0b723e */ /* 0x000fe200020006ff */
[--C-:B------:R-:W-:Y:S01]  /*46d0*/  HADD2.F32 R13, -RZ, R115.reuse.H1_H1 ;  /* 0x30000073ff0d7230 */ /* 0x100fe20000004100 */
[----:B------:R-:W-:Y:S01]  /*46e0*/  F2FP.F16.E4M3.UNPACK_B R104, R104 ;  /* 0x00000068ff68723e */ /* 0x000fe200020006ff */
[----:B------:R-:W-:-:S02]  /*46f0*/  HADD2.F32 R69, -RZ, R115.H0_H0 ;  /* 0x20000073ff457230 */ /* 0x000fc40000004100 */
[----:B------:R-:W-:Y:S02]  /*4700*/  HADD2.F32 R75, -RZ, R75.H1_H1 ;  /* 0x3000004bff4b7230 */ /* 0x000fe40000004100 */
[-C--:B------:R-:W-:Y:S01]  /*4710*/  FMUL.FTZ R115, R13, R107.reuse ;  /* 0x0000006b0d737220 */ /* 0x080fe20000410000 */
[----:B------:R-:W-:-:S03]  /*4720*/  FMUL.FTZ R107, R69, R107 ;  /* 0x0000006b456b7220 */ /* 0x000fc60000410000 */
[-C--:B------:R-:W-:Y:S01]  /*4730*/  FFMA.FTZ R69, R69, R74.reuse, -R115 ;  /* 0x0000004a45457223 */ /* 0x080fe20000010873 */
[----:B------:R-:W-:Y:S01]  /*4740*/  FFMA.FTZ R74, R13, R74, R107 ;  /* 0x0000004a0d4a7223 */ /* 0x000fe2000001006b */
[-C--:B------:R-:W-:Y:S01]  /*4750*/  F2FP.F16.E4M3.UNPACK_B R13, R68.reuse.H1 ;  /* 0x00000044ff0d723e */ /* 0x080fe200030006ff */
[--C-:B------:R-:W-:Y:S01]  /*4760*/  HADD2.F32 R107, -RZ, R116.reuse.H1_H1 ;  /* 0x30000074ff6b7230 */ /* 0x100fe20000004100 */
[----:B------:R-:W-:Y:S01]  /*4770*/  F2FP.F16.E4M3.UNPACK_B R68, R68 ;  /* 0x00000044ff44723e */ /* 0x000fe200020006ff */
[----:B------:R-:W-:Y:S01]  /*4780*/  HADD2.F32 R116, -RZ, R116.H0_H0 ;  /* 0x20000074ff747230 */ /* 0x000fe20000004100 */
[----:B------:R-:W-:Y:S01]  /*4790*/  F2FP.SATFINITE.E4M3.F32.PACK_AB_MERGE_C R69, R74, R69, RZ ;  /* 0x000000454a45723e */ /* 0x000fe200048070ff */
[--C-:B------:R-:W-:Y:S02]  /*47a0*/  HADD2.F32 R115, -RZ, R13.reuse.H0_H0 ;  /* 0x2000000dff737230 */ /* 0x100fe40000004100 */
[----:B------:R-:W-:Y:S01]  /*47b0*/  FMUL.FTZ R118, R107, R117 ;  /* 0x000000756b767220 */ /* 0x000fe20000410000 */
[----:B------:R-:W-:Y:S01]  /*47c0*/  HADD2.F32 R13, -RZ, R13.H1_H1 ;  /* 0x3000000dff0d7230 */ /* 0x000fe20000004100 */
[----:B------:R-:W-:Y:S01]  /*47d0*/  F2FP.SATFINITE.E4M3.F32.PACK_AB_MERGE_C R70, R70, R71, R69 ;  /* 0x000000474646723e */ /* 0x000fe20004807045 */
[----:B------:R-:W-:-:S02]  /*47e0*/  HADD2.F32 R71, -RZ, R68.H0_H0 ;  /* 0x20000044ff477230 */ /* 0x000fc40000004100 */
[C---:B------:R-:W-:Y:S01]  /*47f0*/  FFMA.FTZ R118, R116.reuse, R115, -R118 ;  /* 0x0000007374767223 */ /* 0x040fe20000010876 */
[----:B------:R-:W-:Y:S01]  /*4800*/  FMUL.FTZ R116, R116, R117 ;  /* 0x0000007574747220 */ /* 0x000fe20000410000 */
[-C--:B------:R-:W-:Y:S01]  /*4810*/  F2FP.F16.E4M3.UNPACK_B R69, R14.reuse ;  /* 0x0000000eff45723e */ /* 0x080fe200020006ff */
[----:B------:R-:W-:Y:S01]  /*4820*/  HADD2.F32 R68, -RZ, R68.H1_H1 ;  /* 0x30000044ff447230 */ /* 0x000fe20000004100 */
[----:B------:R-:W-:Y:S01]  /*4830*/  F2FP.F16.E4M3.UNPACK_B R14, R14.H1 ;  /* 0x0000000eff0e723e */ /* 0x000fe200030006ff */
[----:B------:R-:W-:Y:S01]  /*4840*/  FFMA.FTZ R116, R107, R115, R116 ;  /* 0x000000736b747223 */ /* 0x000fe20000010074 */
[--C-:B------:R-:W-:Y:S02]  /*4850*/  HADD2.F32 R107, -RZ, R15.reuse.H1_H1 ;  /* 0x3000000fff6b7230 */ /* 0x100fe40000004100 */
[----:B------:R-:W-:-:S03]  /*4860*/  HADD2.F32 R15, -RZ, R15.H0_H0 ;  /* 0x2000000fff0f7230 */ /* 0x000fc60000004100 */
        /* <DEDUP_REMOVED lines=9> */
[-C--:B------:R-:W-:Y:S01]  /*4900*/  FMUL.FTZ R74, R13, R75.reuse ;  /* 0x0000004b0d4a7220 */ /* 0x080fe20000410000 */
        /* <DEDUP_REMOVED lines=10> */
[----:B------:R-:W-:Y:S01]  /*49b0*/  FFMA.FTZ R11, R14, R68, -R69 ;  /* 0x000000440e0b7223 */ /* 0x000fe20000010845 */
[----:B------:R-:W-:Y:S01]  /*49c0*/  F2FP.F16.E4M3.UNPACK_B R69, R12.H1 ;  /* 0x0000000cff45723e */ /* 0x000fe200030006ff */
[----:B------:R-:W-:Y:S01]  /*49d0*/  FFMA.FTZ R13, R13, R68, R71 ;  /* 0x000000440d0d7223 */ /* 0x000fe20000010047 */
[--C-:B------:R-:W-:Y:S02]  /*49e0*/  HADD2.F32 R68, -RZ, R104.reuse.H1_H1 ;  /* 0x30000068ff447230 */ /* 0x100fe40000004100 */
[----:B------:R-:W-:Y:S02]  /*49f0*/  HADD2.F32 R104, -RZ, R104.H0_H0 ;  /* 0x20000068ff687230 */ /* 0x000fe40000004100 */
[--C-:B------:R-:W-:Y:S01]  /*4a00*/  HADD2.F32 R14, -RZ, R69.reuse.H1_H1 ;  /* 0x30000045ff0e7230 */ /* 0x100fe20000004100 */
[----:B------:R-:W-:Y:S01]  /*4a10*/  F2FP.SATFINITE.E4M3.F32.PACK_AB_MERGE_C R11, R13, R11, RZ ;  /* 0x0000000b0d0b723e */ /* 0x000fe200048070ff */
[----:B------:R-:W-:-:S02]  /*4a20*/  HADD2.F32 R69, -RZ, R69.H0_H0 ;  /* 0x20000045ff457230 */ /* 0x000fc40000004100 */
[----:B------:R-:W-:Y:S02]  /*4a30*/  IMAD.MOV.U32 R13, RZ, RZ, R70 ;  /* 0x000000ffff0d7224 */ /* 0x000fe400078e0046 */
[-C--:B------:R-:W-:Y:S01]  /*4a40*/  FMUL.FTZ R71, R14, R107.reuse ;  /* 0x0000006b0e477220 */ /* 0x080fe20000410000 */
[----:B------:R-:W-:-:S03]  /*4a50*/  FMUL.FTZ R107, R69, R107 ;  /* 0x0000006b456b7220 */ /* 0x000fc60000410000 */
[-C--:B------:R-:W-:Y:S01]  /*4a60*/  FFMA.FTZ R71, R69, R68.reuse, -R71 ;  /* 0x0000004445477223 */ /* 0x080fe20000010847 */
[----:B------:R-:W-:Y:S01]  /*4a70*/  FFMA.FTZ R107, R14, R68, R107 ;  /* 0x000000440e6b7223 */ /* 0x000fe2000001006b */
[----:B------:R-:W-:-:S04]  /*4a80*/  F2FP.F16.E4M3.UNPACK_B R14, R12 ;  /* 0x0000000cff0e723e */ /* 0x000fc800020006ff */
[----:B------:R-:W-:Y:S01]  /*4a90*/  F2FP.SATFINITE.E4M3.F32.PACK_AB_MERGE_C R71, R107, R71, RZ ;  /* 0x000000476b47723e */ /* 0x000fe200048070ff */
[--C-:B------:R-:W-:Y:S02]  /*4aa0*/  HADD2.F32 R12, -RZ, R14.reuse.H1_H1 ;  /* 0x3000000eff0c7230 */ /* 0x100fe40000004100 */
[----:B------:R-:W-:-:S03]  /*4ab0*/  HADD2.F32 R14, -RZ, R14.H0_H0 ;  /* 0x2000000eff0e7230 */ /* 0x000fc60000004100 */
[-C--:B------:R-:W-:Y:S02]  /*4ac0*/  FMUL.FTZ R68, R12, R114.reuse ;  /* 0x000000720c447220 */ /* 0x080fe40000410000 */
[C---:B------:R-:W-:Y:S02]  /*4ad0*/  FMUL.FTZ R114, R14.reuse, R114 ;  /* 0x000000720e727220 */ /* 0x040fe40000410000 */
[----:B------:R-:W-:Y:S01]  /*4ae0*/  FFMA.FTZ R68, R14, R104, -R68 ;  /* 0x000000680e447223 */ /* 0x000fe20000010844 */
[----:B------:R-:W-:Y:S01]  /*4af0*/  F2FP.SATFINITE.E4M3.F32.PACK_AB_MERGE_C R14, R75, R74, R11 ;  /* 0x0000004a4b0e723e */ /* 0x000fe2000480700b */
[----:B------:R-:W-:-:S05]  /*4b00*/  FFMA.FTZ R114, R12, R104, R114 ;  /* 0x000000680c727223 */ /* 0x000fca0000010072 */
[----:B------:R-:W-:-:S07]  /*4b10*/  F2FP.SATFINITE.E4M3.F32.PACK_AB_MERGE_C R12, R114, R68, R71 ;  /* 0x00000044720c723e */ /* 0x000fce0004807047 */
.L_x_516:
[----:B------:R-:W-:Y:S05]  /*4b20*/  BSYNC B2 ;  /* 0x0000000000027941 */ /* 0x000fea0003800000 */
.L_x_515:
[----:B0-----:R0:W-:Y:S02]  /*4b30*/  ST.E.128 desc[UR36][R72.64], R12 ;  /* 0x0000000c48007985 */ /* 0x0011e4000c101d24 */
.L_x_510:
[----:B------:R-:W-:Y:S05]  /*4b40*/  BSYNC B1 ;  /* 0x0000000000017941 */ /* 0x000fea0003800000 */
.L_x_509:
[----:B------:R-:W-:-:S03]  /*4b50*/  UMOV UR4, 0xffffffff ;  /* 0xffffffff00047882 */ /* 0x000fc60000000000 */
[----:B------:R-:W-:Y:S05]  /*4b60*/  BRA.DIV UR4, `(.L_x_517) ;  /* 0x0000025e049c7947 */ /* 0x000fea000b800000 */
[----:B------:R0:W0:Y:S04]  /*4b70*/  SHFL.IDX PT, R70, R102, 0x1, 0x181f ;  /* 0x00381f0066467f89 */ /* 0x00002800000e0000 */
[----:B----4-:R4:W0:Y:S02]  /*4b80*/  SHFL.IDX PT, R11, R101, 0x1, 0x181f ;  /* 0x00381f00650b7f89 */ /* 0x01082400000e0000 */
.L_x_839:
[----:B------:R-:W-:Y:S04]  /*4b90*/  BSSY B1, `(.L_x_518) ;  /* 0x00000e8000017945 */ /* 0x000fe80003800000 */
[----:B------:R-:W-:Y:S05]  /*4ba0*/  @P2 BRA `(.L_x_519) ;  /* 0x0000000c00982947 */ /* 0x000fea0003800000 */
[----:B------:R-:W-:Y:S04]  /*4bb0*/  BSSY B2, `(.L_x_520) ;  /* 0x0000072000027945 */ /* 0x000fe80003800000 */
[----:B------:R-:W-:Y:S05]  /*4bc0*/  @P1 BRA `(.L_x_521) ;  /* 0x0000000400c01947 */ /* 0x000fea0003800000 */
[----:B0-----:R0:W0:Y:S01]  /*4bd0*/  LDS.128 R12, [R90+0x29400] ;  /* 0x029400005a0c7984 */ /* 0x0010220000000c00 */
[----:B------:R-:W-:Y:S01]  /*4be0*/  IADD3 R68, P2, R16, R11, RZ ;  /* 0x0000000b10447210 */ /* 0x000fe20007f5e0ff */
[----:B------:R-:W-:Y:S03]  /*4bf0*/  BSSY B3, `(.L_x_522) ;  /* 0x000006c000037945 */ /* 0x000fe60003800000 */
[----:B------:R-:W-:Y:S02]  /*4c00*/  IADD3.X R69, R70, R17, RZ, P2, !PT ;  /* 0x0000001146457210 */ /* 0x000fe400017fe4ff */
[----:B------:R-:W-:-:S13]  /*4c10*/  ISETP.GE.AND P2, PT, R22, R103, PT ;  /* 0x000000671600720c */ /* 0x000fda0003f46270 */
[----:B------:R-:W-:Y:S05]  /*4c20*/  @P2 BRA `(.L_x_523) ;  /* 0x0000000400a02947 */ /* 0x000fea0003800000 */
[----:B0-----:R-:W-:Y:S01]  /*4c30*/  IMAD.MOV.U32 R64, RZ, RZ, R13 ;  /* 0x000000ffff407224 */ /* 0x001fe200078e000d */
[----:B------:R-:W-:Y:S02]  /*4c40*/  F2FP.F16.E4M3.UNPACK_B R13, R113.H1 ;  /* 0x00000071ff0d723e */ /* 0x000fe400030006ff */
[----:B------:R-:W-:Y:S02]  /*4c50*/  F2FP.F16.E4M3.UNPACK_B R71, R112.H1 ;  /* 0x00000070ff47723e */ /* 0x000fe400030006ff */
[-C--:B------:R-:W-:Y:S01]  /*4c60*/  F2FP.F16.E4M3.UNPACK_B R72, R64.reuse ;  /* 0x00000040ff48723e */ /* 0x080fe200020006ff */
[----:B------:R-:W-:Y:S01]  /*4c70*/  HADD2.F32 R75, -RZ, R13.H0_H0 ;  /* 0x2000000dff4b7230 */ /* 0x000fe20000004100 */
[----:B------:R-:W-:Y:S01]  /*4c80*/  F2FP.F16.E4M3.UNPACK_B R64, R64.H1 ;  /* 0x00000040ff40723e */ /* 0x000fe200030006ff */
[----:B------:R-:W-:Y:S01]  /*4c90*/  HADD2.F32 R73, -RZ, R71.H0_H0 ;  /* 0x20000047ff497230 */ /* 0x000fe20000004100 */
[-C--:B------:R-:W-:Y:S01]  /*4ca0*/  F2FP.F16.E4M3.UNPACK_B R104, R12.reuse.H1 ;  /* 0x0000000cff68723e */ /* 0x080fe200030006ff */
        /* <DEDUP_REMOVED lines=8> */
[----:B------:R-:W-:Y:S02]  /*4d30*/  HADD2.F32 R66, -RZ, R13.H1_H1 ;  /* 0x3000000dff427230 */ /* 0x000fe40000004100 */
[--C-:B------:R-:W-:Y:S02]  /*4d40*/  HADD2.F32 R13, -RZ, R64.reuse.H1_H1 ;  /* 0x30000040ff0d7230 */ /* 0x100fe40000004100 */
[----:B------:R-:W-:-:S03]  /*4d50*/  HADD2.F32 R64, -RZ, R64.H0_H0 ;  /* 0x20000040ff407230 */ /* 0x000fc60000004100 */
[CC--:B------:R-:W-:Y:S02]  /*4d60*/  FMUL.FTZ R72, R13.reuse, R66.reuse ;  /* 0x000000420d487220 */ /* 0x0c0fe40000410000 */
[C---:B------:R-:W-:Y:S02]  /*4d70*/  FMUL.FTZ R66, R64.reuse, R66 ;  /* 0x0000004240427220 */ /* 0x040fe40000410000 */
[-C--:B------:R-:W-:Y:S01]  /*4d80*/  FFMA.FTZ R64, R64, R71.reuse, -R72 ;  /* 0x0000004740407223 */ /* 0x080fe20000010848 */
[--C-:B------:R-:W-:Y:S02]  /*4d90*/  HADD2.F32 R72, -RZ, R104.reuse.H1_H1 ;  /* 0x30000068ff487230 */ /* 0x100fe40000004100 */
[----:B------:R-:W-:Y:S01]  /*4da0*/  FFMA.FTZ R13, R13, R71, R66 ;  /* 0x000000470d0d7223 */ /* 0x000fe20000010042 */
[----:B------:R-:W-:Y:S01]  /*4db0*/  F2FP.F16.E4M3.UNPACK_B R66, R113 ;  /* 0x00000071ff42723e */ /* 0x000fe200020006ff */
[----:B------:R-:W-:Y:S01]  /*4dc0*/  HADD2.F32 R104, -RZ, R104.H0_H0 ;  /* 0x20000068ff687230 */ /* 0x000fe20000004100 */
[----:B------:R-:W-:-:S02]  /*4dd0*/  F2FP.F16.E4M3.UNPACK_B R71, R112 ;  /* 0x00000070ff47723e */ /* 0x000fc400020006ff */
[----:B------:R-:W-:Y:S01]  /*4de0*/  F2FP.SATFINITE.E4M3.F32.PACK_AB_MERGE_C R64, R13, R64, RZ ;  /* 0x000000400d40723e */ /* 0x000fe200048070ff */
[--C-:B------:R-:W-:Y:S02]  /*4df0*/  HADD2.F32 R112, -RZ, R66.reuse.H1_H1 ;  /* 0x30000042ff707230 */ /* 0x100fe40000004100 */
[----:B------:R-:W-:Y:S01]  /*4e00*/  HADD2.F32 R73, -RZ, R71.H1_H1 ;  /* 0x30000047ff497230 */ /* 0x000fe20000004100 */
[----:B------:R-:W-:Y:S01]  /*4e10*/  F2FP.SATFINITE.E4M3.F32.PACK_AB_MERGE_C R74, R75, R74, R64 ;  /* 0x0000004a4b4a723e */ /* 0x000fe20004807040 */
[----:B------:R-:W-:Y:S02]  /*4e20*/  HADD2.F32 R13, -RZ, R66.H0_H0 ;  /* 0x20000042ff0d7230 */ /* 0x000fe40000004100 */
[-C--:B------:R-:W-:Y:S01]  /*4e30*/  FMUL.FTZ R107, R72, R112.reuse ;  /* 0x00000070486b7220 */ /* 0x080fe20000410000 */
[----:B------:R-:W-:Y:S01]  /*4e40*/  FMUL.FTZ R112, R104, R112 ;  /* 0x0000007068707220 */ /* 0x000fe20000410000 */
[--C-:B------:R-:W-:Y:S01]  /*4e50*/  HADD2.F32 R66, -RZ, R12.reuse.H1_H1 ;  /* 0x3000000cff427230 */ /* 0x100fe20000004100 */
[----:B------:R-:W-:Y:S01]  /*4e60*/  SHF.R.U32.HI R64, RZ, 0x8, R65 ;  /* 0x00000008ff407819 */ /* 0x000fe20000011641 */
[----:B------:R-:W-:-:S02]  /*4e70*/  HADD2.F32 R12, -RZ, R12.H0_H0 ;  /* 0x2000000cff0c7230 */ /* 0x000fc40000004100 */
[-C--:B------:R-:W-:Y:S01]  /*4e80*/  FFMA.FTZ R112, R72, R73.reuse, R112 ;  /* 0x0000004948707223 */ /* 0x080fe20000010070 */
[----:B------:R-:W-:Y:S02]  /*4e90*/  HADD2.F32 R71, -RZ, R71.H0_H0 ;  /* 0x20000047ff477230 */ /* 0x000fe40000004100 */
[----:B------:R-:W-:Y:S01]  /*4ea0*/  FFMA.FTZ R107, R104, R73, -R107 ;  /* 0x00000049686b7223 */ /* 0x000fe2000001086b */
[-C--:B------:R-:W-:Y:S01]  /*4eb0*/  FMUL.FTZ R72, R66, R13.reuse ;  /* 0x0000000d42487220 */ /* 0x080fe20000410000 */
[----:B------:R-:W-:-:S03]  /*4ec0*/  FMUL.FTZ R73, R12, R13 ;  /* 0x0000000d0c497220 */ /* 0x000fc60000410000 */
[-C--:B------:R-:W-:Y:S01]  /*4ed0*/  FFMA.FTZ R13, R12, R71.reuse, -R72 ;  /* 0x000000470c0d7223 */ /* 0x080fe20000010848 */
[----:B------:R-:W-:Y:S01]  /*4ee0*/  FFMA.FTZ R12, R66, R71, R73 ;  /* 0x00000047420c7223 */ /* 0x000fe20000010049 */
[----:B------:R-:W-:Y:S01]  /*4ef0*/  SHF.R.U32.HI R71, RZ, 0x8, R67 ;  /* 0x00000008ff477819 */ /* 0x000fe20000011643 */
[----:B------:R-:W-:Y:S01]  /*4f00*/  IMAD.SHL.U32 R73, R64, 0x100, RZ ;  /* 0x0000010040497824 */ /* 0x000fe200078e00ff */
[----:B------:R-:W-:Y:S02]  /*4f10*/  LOP3.LUT R66, R65, 0xff0000ff, RZ, 0xc0, !PT ;  /* 0xff0000ff41427812 */ /* 0x000fe400078ec0ff */
[----:B------:R-:W-:Y:S01]  /*4f20*/  SHF.R.U32.HI R65, RZ, 0x10, R65 ;  /* 0x00000010ff417819 */ /* 0x000fe20000011641 */
[----:B------:R-:W-:Y:S01]  /*4f30*/  IMAD.SHL.U32 R71, R71, 0x100, RZ ;  /* 0x0000010047477824 */ /* 0x000fe200078e00ff */
[----:B------:R-:W-:Y:S02]  /*4f40*/  LOP3.LUT R72, R67, 0xff0000ff, RZ, 0xc0, !PT ;  /* 0xff0000ff43487812 */ /* 0x000fe400078ec0ff */
[----:B------:R-:W-:Y:S01]  /*4f50*/  SHF.R.U32.HI R67, RZ, 0x10, R67 ;  /* 0x00000010ff437819 */ /* 0x000fe20000011643 */
[----:B------:R-:W-:Y:S01]  /*4f60*/  IMAD.U32 R65, R65, 0x10000, RZ ;  /* 0x0001000041417824 */ /* 0x000fe200078e00ff */
[----:B------:R-:W-:-:S02]  /*4f70*/  LOP3.LUT R64, R66, 0xff00, R73, 0xf8, !PT ;  /* 0x0000ff0042407812 */ /* 0x000fc400078ef849 */
[----:B------:R-:W-:Y:S02]  /*4f80*/  LOP3.LUT R71, R72, 0xff00, R71, 0xf8, !PT ;  /* 0x0000ff0048477812 */ /* 0x000fe400078ef847 */
[----:B------:R-:W-:Y:S02]  /*4f90*/  SHF.L.U32 R66, R67, 0x10, RZ ;  /* 0x0000001043427819 */ /* 0x000fe400000006ff */
[----:B------:R-:W-:Y:S02]  /*4fa0*/  LOP3.LUT R64, R64, 0xff0000, R65, 0xf8, !PT ;  /* 0x00ff000040407812 */ /* 0x000fe400078ef841 */
[----:B------:R-:W-:Y:S02]  /*4fb0*/  LOP3.LUT R65, R71, 0xff0000, R66, 0xf8, !PT ;  /* 0x00ff000047417812 */ /* 0x000fe400078ef842 */
[----:B------:R-:W-:Y:S02]  /*4fc0*/  F2FP.F16.E4M3.UNPACK_B R72, R15 ;  /* 0x0000000fff48723e */ /* 0x000fe400020006ff */
[----:B------:R-:W-:-:S02]  /*4fd0*/  F2FP.F16.E4M3.UNPACK_B R66, R65.H1 ;  /* 0x00000041ff42723e */ /* 0x000fc400030006ff */
[-C--:B------:R-:W-:Y:S01]  /*4fe0*/  F2FP.F16.E4M3.UNPACK_B R71, R64.reuse.H1 ;  /* 0x00000040ff47723e */ /* 0x080fe200030006ff */
[----:B------:R-:W-:Y:S01]  /*4ff0*/  HADD2.F32 R67, -RZ, R72.H1_H1 ;  /* 0x30000048ff437230 */ /* 0x000fe20000004100 */
[----:B------:R-:W-:Y:S01]  /*5000*/  F2FP.F16.E4M3.UNPACK_B R15, R15.H1 ;  /* 0x0000000fff0f723e */ /* 0x000fe200030006ff */
[----:B------:R-:W-:Y:S01]  /*5010*/  HADD2.F32 R104, -RZ, R66.H0_H0 ;  /* 0x20000042ff687230 */ /* 0x000fe20000004100 */
[----:B------:R-:W-:Y:S01]  /*5020*/  F2FP.F16.E4M3.UNPACK_B R65, R65 ;  /* 0x00000041ff41723e */ /* 0x000fe200020006ff */
[----:B------:R-:W-:Y:S01]  /*5030*/  HADD2.F32 R72, -RZ, R72.H0_H0 ;  /* 0x20000048ff487230 */ /* 0x000fe20000004100 */
[----:B------:R-:W-:Y:S01]  /*5040*/  F2FP.F16.E4M3.UNPACK_B R64, R64 ;  /* 0x00000040ff40723e */ /* 0x000fe200020006ff */
[--C-:B------:R-:W-:Y:S02]  /*5050*/  HADD2.F32 R73, -RZ, R71.reuse.H0_H0 ;  /* 0x20000047ff497230 */ /* 0x100fe40000004100 */
[----:B------:R-:W-:Y:S01]  /*5060*/  FMUL.FTZ R75, R67, R104 ;  /* 0x00000068434b7220 */ /* 0x000fe20000410000 */
[----:B------:R-:W-:-:S02]  /*5070*/  HADD2.F32 R71, -RZ, R71.H1_H1 ;  /* 0x30000047ff477230 */ /* 0x000fc40000004100 */
[C---:B------:R-:W-:Y:S01]  /*5080*/  FMUL.FTZ R104, R72.reuse, R104 ;  /* 0x0000006848687220 */ /* 0x040fe20000410000 */
[----:B------:R-:W-:Y:S02]  /*5090*/  HADD2.F32 R113, -RZ, R65.H1_H1 ;  /* 0x30000041ff717230 */ /* 0x000fe40000004100 */
[----:B------:R-:W-:Y:S01]  /*50a0*/  FFMA.FTZ R75, R72, R73, -R75 ;  /* 0x00000049484b7223 */ /* 0x000fe2000001084b */
[----:B------:R-:W-:Y:S01]  /*50b0*/  F2FP.SATFINITE.E4M3.F32.PACK_AB_MERGE_C R107, R112, R107, RZ ;  /* 0x0000006b706b723e */ /* 0x000fe200048070ff */
[----:B------:R-:W-:Y:S01]  /*50c0*/  FFMA.FTZ R104, R67, R73, R104 ;  /* 0x0000004943687223 */ /* 0x000fe20000010068 */
[----:B------:R-:W-:Y:S02]  /*50d0*/  HADD2.F32 R67, -RZ, R66.H1_H1 ;  /* 0x30000042ff437230 */ /* 0x000fe40000004100 */
[--C-:B------:R-:W-:Y:S01]  /*50e0*/  HADD2.F32 R66, -RZ, R15.reuse.H1_H1 ;  /* 0x3000000fff427230 */ /* 0x100fe20000004100 */
[----:B------:R-:W-:Y:S01]  /*50f0*/  F2FP.SATFINITE.E4M3.F32.PACK_AB_MERGE_C R12, R12, R13, R107 ;  /* 0x0000000d0c0c723e */ /* 0x000fe2000480706b */
[----:B------:R-:W-:-:S02]  /*5100*/  HADD2.F32 R15, -RZ, R15.H0_H0 ;  /* 0x2000000fff0f7230 */ /* 0x000fc40000004100 */
[----:B------:R-:W-:Y:S02]  /*5110*/  IMAD.MOV.U32 R13, RZ, RZ, R74 ;  /* 0x000000ffff0d7224 */ /* 0x000fe400078e004a */
[-C--:B------:R-:W-:Y:S01]  /*5120*/  FMUL.FTZ R72, R66, R67.reuse ;  /* 0x0000004342487220 */ /* 0x080fe20000410000 */
[----:B------:R-:W-:-:S03]  /*5130*/  FMUL.FTZ R67, R15, R67 ;  /* 0x000000430f437220 */ /* 0x000fc60000410000 */
        /* <DEDUP_REMOVED lines=8> */
[C---:B------:R-:W-:Y:S01]  /*51c0*/  FMUL.FTZ R73, R67.reuse, R113 ;  /* 0x0000007143497220 */ /* 0x040fe20000410000 */
[----:B------:R-:W-:Y:S01]  /*51d0*/  F2FP.SATFINITE.E4M3.F32.PACK_AB_MERGE_C R15, R104, R75, R15 ;  /* 0x0000004b680f723e */ /* 0x000fe2000480700f */
[C---:B------:R-:W-:Y:S02]  /*51e0*/  FMUL.FTZ R113, R72.reuse, R113 ;  /* 0x0000007148717220 */ /* 0x040fe40000410000 */
[-C--:B------:R-:W-:Y:S02]  /*51f0*/  FFMA.FTZ R73, R72, R71.reuse, -R73 ;  /* 0x0000004748497223 */ /* 0x080fe40000010849 */
[----:B------:R-:W-:Y:S01]  /*5200*/  FFMA.FTZ R113, R67, R71, R113 ;  /* 0x0000004743717223 */ /* 0x000fe20000010071 */
[----:B------:R-:W-:Y:S01]  /*5210*/  F2FP.F16.E4M3.UNPACK_B R71, R14 ;  /* 0x0000000eff47723e */ /* 0x000fe200020006ff */
[----:B------:R-:W-:-:S03]  /*5220*/  HADD2.F32 R67, -RZ, R65.H0_H0 ;  /* 0x20000041ff437230 */ /* 0x000fc60000004100 */
[----:B------:R-:W-:Y:S01]  /*5230*/  F2FP.SATFINITE.E4M3.F32.PACK_AB_MERGE_C R73, R113, R73, RZ ;  /* 0x000000497149723e */ /* 0x000fe200048070ff */
[--C-:B------:R-:W-:Y:S02]  /*5240*/  HADD2.F32 R14, -RZ, R71.reuse.H1_H1 ;  /* 0x30000047ff0e7230 */ /* 0x100fe40000004100 */
[----:B------:R-:W-:-:S03]  /*5250*/  HADD2.F32 R65, -RZ, R71.H0_H0 ;  /* 0x20000047ff417230 */ /* 0x000fc60000004100 */
[CC--:B------:R-:W-:Y:S02]  /*5260*/  FMUL.FTZ R71, R14.reuse, R67.reuse ;  /* 0x000000430e477220 */ /* 0x0c0fe40000410000 */
[C---:B------:R-:W-:Y:S02]  /*5270*/  FMUL.FTZ R67, R65.reuse, R67 ;  /* 0x0000004341437220 */ /* 0x040fe40000410000 */
[-C--:B------:R-:W-:Y:S02]  /*5280*/  FFMA.FTZ R71, R65, R64.reuse, -R71 ;  /* 0x0000004041477223 */ /* 0x080fe40000010847 */
[----:B------:R-:W-:-:S05]  /*5290*/  FFMA.FTZ R14, R14, R64, R67 ;  /* 0x000000400e0e7223 */ /* 0x000fca0000010043 */
[----:B------:R-:W-:-:S07]  /*52a0*/  F2FP.SATFINITE.E4M3.F32.PACK_AB_MERGE_C R14, R14, R71, R73 ;  /* 0x000000470e0e723e */ /* 0x000fce0004807049 */
.L_x_523:
[----:B------:R-:W-:Y:S05]  /*52b0*/  BSYNC B3 ;  /* 0x0000000000037941 */ /* 0x000fea0003800000 */
.L_x_522:
[----:B0-----:R0:W-:Y:S02]  /*52c0*/  ST.E.128 desc[UR36][R68.64], R12 ;  /* 0x0000000c44007985 */ /* 0x0011e4000c101d24 */
.L_x_521:
[----:B------:R-:W-:Y:S05]  /*52d0*/  BSYNC B2 ;  /* 0x0000000000027941 */ /* 0x000fea0003800000 */
.L_x_520:
[----:B------:R-:W-:-:S13]  /*52e0*/  LOP3.LUT P2, RZ, R125, 0x2, RZ, 0xc0, !PT ;  /* 0x000000027dff7812 */ /* 0x000fda000784c0ff */
[----:B------:R-:W-:Y:S05]  /*52f0*/  @P2 BRA `(.L_x_519) ;  /* 0x0000000400c42947 */ /* 0x000fea0003800000 */
[----:B0-----:R0:W0:Y:S01]  /*5300*/  LDS.128 R12, [R90+0x2d400] ;  /* 0x02d400005a0c7984 */ /* 0x0010220000000c00 */
[----:B------:R-:W-:Y:S01]  /*5310*/  IADD3 R64, P2, R18, R11, RZ ;  /* 0x0000000b12407210 */ /* 0x000fe20007f5e0ff */
[----:B------:R-:W-:Y:S04]  /*5320*/  BSSY B2, `(.L_x_524) ;  /* 0x000006d000027945 */ /* 0x000fe80003800000 */
[----:B------:R-:W-:Y:S01]  /*5330*/  IMAD.X R65, R70, 0x1, R217, P2 ;  /* 0x0000000146417824 */ /* 0x000fe200010e06d9 */
[----:B------:R-:W-:-:S13]  /*5340*/  ISETP.GE.AND P2, PT, R218, R103, PT ;  /* 0x00000067da00720c */ /* 0x000fda0003f46270 */
[----:B------:R-:W-:Y:S05]  /*5350*/  @P2 BRA `(.L_x_525) ;  /* 0x0000000400a42947 */ /* 0x000fea0003800000 */
[----:B0-----:R-:W-:Y:S01]  /*5360*/  IMAD.MOV.U32 R66, RZ, RZ, R13 ;  /* 0x000000ffff427224 */ /* 0x001fe200078e000d */
[----:B------:R-:W-:Y:S02]  /*5370*/  F2FP.F16.E4M3.UNPACK_B R62, R111.H1 ;  /* 0x0000006fff3e723e */ /* 0x000fe400030006ff */
[----:B------:R-:W-:Y:S02]  /*5380*/  F2FP.F16.E4M3.UNPACK_B R13, R110.H1 ;  /* 0x0000006eff0d723e */ /* 0x000fe400030006ff */
[----:B------:R-:W-:Y:S01]  /*5390*/  F2FP.F16.E4M3.UNPACK_B R11, R66 ;  /* 0x00000042ff0b723e */ /* 0x000fe200020006ff */
[----:B------:R-:W-:Y:S02]  /*53a0*/  HADD2.F32 R60, -RZ, R62.H0_H0 ;  /* 0x2000003eff3c7230 */ /* 0x000fe40000004100 */
[----:B------:R-:W-:Y:S02]  /*53b0*/  HADD2.F32 R68, -RZ, R13.H0_H0 ;  /* 0x2000000dff447230 */ /* 0x000fe40000004100 */
[----:B------:R-:W-:-:S02]  /*53c0*/  HADD2.F32 R67, -RZ, R11.H1_H1 ;  /* 0x3000000bff437230 */ /* 0x000fc40000004100 */
[----:B------:R-:W-:Y:S02]  /*53d0*/  HADD2.F32 R11, -RZ, R11.H0_H0 ;  /* 0x2000000bff0b7230 */ /* 0x000fe40000004100 */
[----:B------:R-:W-:Y:S02]  /*53e0*/  HADD2.F32 R13, -RZ, R13.H1_H1 ;  /* 0x3000000dff0d7230 */ /* 0x000fe40000004100 */
[-C--:B------:R-:W-:Y:S01]  /*53f0*/  FMUL.FTZ R70, R67, R60.reuse ;  /* 0x0000003c43467220 */ /* 0x080fe20000410000 */
[----:B------:R-:W-:-:S03]  /*5400*/  FMUL.FTZ R72, R11, R60 ;  /* 0x0000003c0b487220 */ /* 0x000fc60000410000 */
[-C--:B------:R-:W-:Y:S01]  /*5410*/  FFMA.FTZ R60, R11, R68.reuse, -R70 ;  /* 0x000000440b3c7223 */ /* 0x080fe20000010846 */
[----:B------:R-:W-:Y:S01]  /*5420*/  FFMA.FTZ R11, R67, R68, R72 ;  /* 0x00000044430b7223 */ /* 0x000fe20000010048 */
[----:B------:R-:W-:Y:S01]  /*5430*/  F2FP.F16.E4M3.UNPACK_B R67, R66.H1 ;  /* 0x00000042ff43723e */ /* 0x000fe200030006ff */
[----:B------:R-:W-:Y:S02]  /*5440*/  IMAD.MOV.U32 R66, RZ, RZ, R12 ;  /* 0x000000ffff427224 */ /* 0x000fe400078e000c */
[----:B------:R-:W-:Y:S02]  /*5450*/  HADD2.F32 R12, -RZ, R62.H1_H1 ;  /* 0x3000003eff0c7230 */ /* 0x000fe40000004100 */
[--C-:B------:R-:W-:Y:S02]  /*5460*/  HADD2.F32 R62, -RZ, R67.reuse.H1_H1 ;  /* 0x30000043ff3e7230 */ /* 0x100fe40000004100 */
[----:B------:R-:W-:-:S03]  /*5470*/  HADD2.F32 R67, -RZ, R67.H0_H0 ;  /* 0x20000043ff437230 */ /* 0x000fc60000004100 */
[CC--:B------:R-:W-:Y:S02]  /*5480*/  FMUL.FTZ R68, R62.reuse, R12.reuse ;  /* 0x0000000c3e447220 */ /* 0x0c0fe40000410000 */
[C---:B------:R-:W-:Y:S02]  /*5490*/  FMUL.FTZ R69, R67.reuse, R12 ;  /* 0x0000000c43457220 */ /* 0x040fe40000410000 */
[----:B------:R-:W-:Y:S01]  /*54a0*/  FFMA.FTZ R12, R67, R13, -R68 ;  /* 0x0000000d430c7223 */ /* 0x000fe20000010844 */
[----:B------:R-:W-:Y:S01]  /*54b0*/  F2FP.F16.E4M3.UNPACK_B R68, R111 ;  /* 0x0000006fff44723e */ /* 0x000fe200020006ff */
[----:B------:R-:W-:Y:S01]  /*54c0*/  FFMA.FTZ R13, R62, R13, R69 ;  /* 0x0000000d3e0d7223 */ /* 0x000fe20000010045 */
[----:B------:R-:W-:Y:S02]  /*54d0*/  F2FP.F16.E4M3.UNPACK_B R62, R66.H1 ;  /* 0x00000042ff3e723e */ /* 0x000fe400030006ff */
[----:B------:R-:W-:Y:S01]  /*54e0*/  F2FP.F16.E4M3.UNPACK_B R67, R110 ;  /* 0x0000006eff43723e */ /* 0x000fe200020006ff */
[----:B------:R-:W-:Y:S01]  /*54f0*/  HADD2.F32 R71, -RZ, R68.H1_H1 ;  /* 0x30000044ff477230 */ /* 0x000fe20000004100 */
[----:B------:R-:W-:Y:S01]  /*5500*/  F2FP.F16.E4M3.UNPACK_B R66, R66 ;  /* 0x00000042ff42723e */ /* 0x000fe200020006ff */
[--C-:B------:R-:W-:Y:S01]  /*5510*/  HADD2.F32 R69, -RZ, R62.reuse.H1_H1 ;  /* 0x3000003eff457230 */ /* 0x100fe20000004100 */
[----:B------:R-:W-:Y:S01]  /*5520*/  F2FP.SATFINITE.E4M3.F32.PACK_AB_MERGE_C R12, R13, R12, RZ ;  /* 0x0000000c0d0c723e */ /* 0x000fe200048070ff */
[----:B------:R-:W-:-:S02]  /*5530*/  HADD2.F32 R62, -RZ, R62.H0_H0 ;  /* 0x2000003eff3e7230 */ /* 0x000fc40000004100 */
[--C-:B------:R-:W-:Y:S02]  /*5540*/  HADD2.F32 R70, -RZ, R67.reuse.H1_H1 ;  /* 0x30000043ff467230 */ /* 0x100fe40000004100 */
[-C--:B------:R-:W-:Y:S01]  /*5550*/  FMUL.FTZ R73, R69, R71.reuse ;  /* 0x0000004745497220 */ /* 0x080fe20000410000 */
[----:B------:R-:W-:Y:S01]  /*5560*/  F2FP.SATFINITE.E4M3.F32.PACK_AB_MERGE_C R13, R11, R60, R12 ;  /* 0x0000003c0b0d723e */ /* 0x000fe2000480700c */
[C---:B------:R-:W-:Y:S01]  /*5570*/  FMUL.FTZ R72, R62.reuse, R71 ;  /* 0x000000473e487220 */ /* 0x040fe20000410000 */
[----:B------:R-:W-:Y:S02]  /*5580*/  HADD2.F32 R71, -RZ, R67.H0_H0 ;  /* 0x20000043ff477230 */ /* 0x000fe40000004100 */
[-C--:B------:R-:W-:Y:S01]  /*5590*/  FFMA.FTZ R62, R62, R70.reuse, -R73 ;  /* 0x000000463e3e7223 */ /* 0x080fe20000010849 */
[----:B------:R-:W-:Y:S02]  /*55a0*/  HADD2.F32 R73, -RZ, R68.H0_H0 ;  /* 0x20000044ff497230 */ /* 0x000fe40000004100 */
[----:B------:R-:W-:Y:S01]  /*55b0*/  FFMA.FTZ R69, R69, R70, R72 ;  /* 0x0000004645457223 */ /* 0x000fe20000010048 */
[--C-:B------:R-:W-:Y:S01]  /*55c0*/  HADD2.F32 R68, -RZ, R66.reuse.H1_H1 ;  /* 0x30000042ff447230 */ /* 0x100fe20000004100 */
[----:B------:R-:W-:Y:S01]  /*55d0*/  LOP3.LUT R72, R63, 0xff0000ff, RZ, 0xc0, !PT ;  /* 0xff0000ff3f487812 */ /* 0x000fe200078ec0ff */
[----:B------:R-:W-:Y:S01]  /*55e0*/  HADD2.F32 R66, -RZ, R66.H0_H0 ;  /* 0x20000042ff427230 */ /* 0x000fe20000004100 */
[----:B------:R-:W-:-:S02]  /*55f0*/  LOP3.LUT R70, R61, 0xff0000ff, RZ, 0xc0, !PT ;  /* 0xff0000ff3d467812 */ /* 0x000fc400078ec0ff */
[-C--:B------:R-:W-:Y:S01]  /*5600*/  FMUL.FTZ R67, R68, R73.reuse ;  /* 0x0000004944437220 */ /* 0x080fe20000410000 */
[----:B------:R-:W-:Y:S01]  /*5610*/  F2FP.SATFINITE.E4M3.F32.PACK_AB_MERGE_C R62, R69, R62, RZ ;  /* 0x0000003e453e723e */ /* 0x000fe200048070ff */
[C---:B------:R-:W-:Y:S02]  /*5620*/  FMUL.FTZ R73, R66.reuse, R73 ;  /* 0x0000004942497220 */ /* 0x040fe40000410000 */
[-C--:B------:R-:W-:Y:S02]  /*5630*/  FFMA.FTZ R67, R66, R71.reuse, -R67 ;  /* 0x0000004742437223 */ /* 0x080fe40000010843 */
[----:B------:R-:W-:Y:S01]  /*5640*/  FFMA.FTZ R66, R68, R71, R73 ;  /* 0x0000004744427223 */ /* 0x000fe20000010049 */
[----:B------:R-:W-:Y:S02]  /*5650*/  SHF.R.U32.HI R71, RZ, 0x8, R63 ;  /* 0x00000008ff477819 */ /* 0x000fe4000001163f */
[----:B------:R-:W-:Y:S02]  /*5660*/  SHF.R.U32.HI R73, RZ, 0x8, R61 ;  /* 0x00000008ff497819 */ /* 0x000fe4000001163d */
[----:B------:R-:W-:-:S02]  /*5670*/  SHF.R.U32.HI R68, RZ, 0x10, R63 ;  /* 0x00000010ff447819 */ /* 0x000fc4000001163f */
[----:B------:R-:W-:Y:S02]  /*5680*/  SHF.L.U32 R71, R71, 0x8, RZ ;  /* 0x0000000847477819 */ /* 0x000fe400000006ff */
[----:B------:R-:W-:Y:S01]  /*5690*/  SHF.R.U32.HI R63, RZ, 0x10, R61 ;  /* 0x00000010ff3f7819 */ /* 0x000fe2000001163d */
[----:B------:R-:W-:Y:S01]  /*56a0*/  IMAD.SHL.U32 R61, R73, 0x100, RZ ;  /* 0x00000100493d7824 */ /* 0x000fe200078e00ff */
[----:B------:R-:W-:Y:S01]  /*56b0*/  LOP3.LUT R71, R72, 0xff00, R71, 0xf8, !PT ;  /* 0x0000ff0048477812 */ /* 0x000fe200078ef847 */
[----:B------:R-:W-:Y:S01]  /*56c0*/  IMAD.U32 R68, R68, 0x10000, RZ ;  /* 0x0001000044447824 */ /* 0x000fe200078e00ff */
[----:B------:R-:W-:Y:S01]  /*56d0*/  F2FP.SATFINITE.E4M3.F32.PACK_AB_MERGE_C R12, R66, R67, R62 ;  /* 0x00000043420c723e */ /* 0x000fe2000480703e */
[----:B------:R-:W-:Y:S01]  /*56e0*/  IMAD.U32 R63, R63, 0x10000, RZ ;  /* 0x000100003f3f7824 */ /* 0x000fe200078e00ff */
[----:B------:R-:W-:Y:S01]  /*56f0*/  LOP3.LUT R70, R70, 0xff00, R61, 0xf8, !PT ;  /* 0x0000ff0046467812 */ /* 0x000fe200078ef83d */
[----:B------:R-:W-:Y:S01]  /*5700*/  IMAD.MOV.U32 R72, RZ, RZ, R15 ;  /* 0x000000ffff487224 */ /* 0x000fe200078e000f */
[----:B------:R-:W-:-:S02]  /*5710*/  LOP3.LUT R71, R71, 0xff0000, R68, 0xf8, !PT ;  /* 0x00ff000047477812 */ /* 0x000fc400078ef844 */
[----:B------:R-:W-:Y:S02]  /*5720*/  LOP3.LUT R63, R70, 0xff0000, R63, 0xf8, !PT ;  /* 0x00ff0000463f7812 */ /* 0x000fe400078ef83f */
[-C--:B------:R-:W-:Y:S02]  /*5730*/  F2FP.F16.E4M3.UNPACK_B R15, R72.reuse ;  /* 0x00000048ff0f723e */ /* 0x080fe400020006ff */
[----:B------:R-:W-:Y:S02]  /*5740*/  F2FP.F16.E4M3.UNPACK_B R70, R71.H1 ;  /* 0x00000047ff46723e */ /* 0x000fe400030006ff */
[----:B------:R-:W-:Y:S01]  /*5750*/  F2FP.F16.E4M3.UNPACK_B R61, R63.H1 ;  /* 0x0000003fff3d723e */ /* 0x000fe200030006ff */
[--C-:B------:R-:W-:Y:S01]  /*5760*/  HADD2.F32 R68, -RZ, R15.reuse.H1_H1 ;  /* 0x3000000fff447230 */ /* 0x100fe20000004100 */
[----:B------:R-:W-:Y:S01]  /*5770*/  F2FP.F16.E4M3.UNPACK_B R72, R72.H1 ;  /* 0x00000048ff48723e */ /* 0x000fe200030006ff */
[----:B------:R-:W-:Y:S01]  /*5780*/  HADD2.F32 R75, -RZ, R70.H0_H0 ;  /* 0x20000046ff4b7230 */ /* 0x000fe20000004100 */
[----:B------:R-:W-:Y:S01]  /*5790*/  F2FP.F16.E4M3.UNPACK_B R71, R71 ;  /* 0x00000047ff47723e */ /* 0x000fe200020006ff */
[----:B------:R-:W-:-:S02]  /*57a0*/  HADD2.F32 R74, -RZ, R15.H0_H0 ;  /* 0x2000000fff4a7230 */ /* 0x000fc40000004100 */
[----:B------:R-:W-:Y:S02]  /*57b0*/  HADD2.F32 R73, -RZ, R61.H0_H0 ;  /* 0x2000003dff497230 */ /* 0x000fe40000004100 */
[-C--:B------:R-:W-:Y:S01]  /*57c0*/  FMUL.FTZ R15, R68, R75.reuse ;  /* 0x0000004b440f7220 */ /* 0x080fe20000410000 */
[----:B------:R-:W-:-:S03]  /*57d0*/  FMUL.FTZ R75, R74, R75 ;  /* 0x0000004b4a4b7220 */ /* 0x000fc60000410000 */
[-C--:B------:R-:W-:Y:S01]  /*57e0*/  FFMA.FTZ R15, R74, R73.reuse, -R15 ;  /* 0x000000494a0f7223 */ /* 0x080fe2000001080f */
[----:B------:R-:W-:Y:S01]  /*57f0*/  FFMA.FTZ R68, R68, R73, R75 ;  /* 0x0000004944447223 */ /* 0x000fe2000001004b */
[----:B------:R-:W-:Y:S02]  /*5800*/  HADD2.F32 R75, -RZ, R70.H1_H1 ;  /* 0x30000046ff4b7230 */ /* 0x000fe40000004100 */
[--C-:B------:R-:W-:Y:S02]  /*5810*/  HADD2.F32 R70, -RZ, R72.reuse.H1_H1 ;  /* 0x30000048ff467230 */ /* 0x100fe40000004100 */
[----:B------:R-:W-:Y:S02]  /*5820*/  HADD2.F32 R72, -RZ, R72.H0_H0 ;  /* 0x20000048ff487230 */ /* 0x000fe40000004100 */
[----:B------:R-:W-:Y:S02]  /*5830*/  HADD2.F32 R73, -RZ, R61.H1_H1 ;  /* 0x3000003dff497230 */ /* 0x000fe40000004100 */
[-C--:B------:R-:W-:Y:S01]  /*5840*/  FMUL.FTZ R61, R70, R75.reuse ;  /* 0x0000004b463d7220 */ /* 0x080fe20000410000 */
[----:B------:R-:W-:-:S03]  /*5850*/  FMUL.FTZ R75, R72, R75 ;  /* 0x0000004b484b7220 */ /* 0x000fc60000410000 */
[----:B------:R-:W-:Y:S01]  /*5860*/  FFMA.FTZ R61, R72, R73, -R61 ;  /* 0x00000049483d7223 */ /* 0x000fe2000001083d */
[----:B------:R-:W-:Y:S01]  /*5870*/  F2FP.F16.E4M3.UNPACK_B R72, R63 ;  /* 0x0000003fff48723e */ /* 0x000fe200020006ff */
[----:B------:R-:W-:Y:S01]  /*5880*/  FFMA.FTZ R70, R70, R73, R75 ;  /* 0x0000004946467223 */ /* 0x000fe2000001004b */
[----:B------:R-:W-:Y:S01]  /*5890*/  F2FP.F16.E4M3.UNPACK_B R73, R14.H1 ;  /* 0x0000000eff49723e */ /* 0x000fe200030006ff */
[--C-:B------:R-:W-:Y:S02]  /*58a0*/  HADD2.F32 R63, -RZ, R71.reuse.H1_H1 ;  /* 0x30000047ff3f7230 */ /* 0x100fe40000004100 */
[----:B------:R-:W-:Y:S01]  /*58b0*/  HADD2.F32 R71, -RZ, R71.H0_H0 ;  /* 0x20000047ff477230 */ /* 0x000fe20000004100 */
[----:B------:R-:W-:Y:S01]  /*58c0*/  F2FP.SATFINITE.E4M3.F32.PACK_AB_MERGE_C R61, R70, R61, RZ ;  /* 0x0000003d463d723e */ /* 0x000fe200048070ff */
[--C-:B------:R-:W-:Y:S02]  /*58d0*/  HADD2.F32 R74, -RZ, R73.reuse.H1_H1 ;  /* 0x30000049ff4a7230 */ /* 0x100fe40000004100 */
[----:B------:R-:W-:Y:S01]  /*58e0*/  HADD2.F32 R104, -RZ, R73.H0_H0 ;  /* 0x20000049ff687230 */ /* 0x000fe20000004100 */
[----:B------:R-:W-:Y:S01]  /*58f0*/  F2FP.SATFINITE.E4M3.F32.PACK_AB_MERGE_C R15, R68, R15, R61 ;  /* 0x0000000f440f723e */ /* 0x000fe2000480703d */
[----:B------:R-:W-:-:S02]  /*5900*/  HADD2.F32 R73, -RZ, R72.H1_H1 ;  /* 0x30000048ff497230 */ /* 0x000fc40000004100 */
[-C--:B------:R-:W-:Y:S01]  /*5910*/  FMUL.FTZ R75, R74, R63.reuse ;  /* 0x0000003f4a4b7220 */ /* 0x080fe20000410000 */
[----:B------:R-:W-:Y:S02]  /*5920*/  HADD2.F32 R72, -RZ, R72.H0_H0 ;  /* 0x20000048ff487230 */ /* 0x000fe40000004100 */
[C---:B------:R-:W-:Y:S01]  /*5930*/  FMUL.FTZ R107, R104.reuse, R63 ;  /* 0x0000003f686b7220 */ /* 0x040fe20000410000 */
[----:B------:R-:W-:-:S03]  /*5940*/  FFMA.FTZ R63, R104, R73, -R75 ;  /* 0x00000049683f7223 */ /* 0x000fc6000001084b */
[----:B------:R-:W-:Y:S01]  /*5950*/  FFMA.FTZ R74, R74, R73, R107 ;  /* 0x000000494a4a7223 */ /* 0x000fe2000001006b */
[----:B------:R-:W-:-:S04]  /*5960*/  F2FP.F16.E4M3.UNPACK_B R73, R14 ;  /* 0x0000000eff49723e */ /* 0x000fc800020006ff */
        /* <DEDUP_REMOVED lines=8> */
.L_x_525:
[----:B------:R-:W-:Y:S05]  /*59f0*/  BSYNC B2 ;  /* 0x0000000000027941 */ /* 0x000fea0003800000 */
.L_x_524:
[----:B0-----:R0:W-:Y:S02]  /*5a00*/  ST.E.128 desc[UR36][R64.64], R12 ;  /* 0x0000000c40007985 */ /* 0x0011e4000c101d24 */
.L_x_519:
[----:B------:R-:W-:Y:S05]  /*5a10*/  BSYNC B1 ;  /* 0x0000000000017941 */ /* 0x000fea0003800000 */
.L_x_518:
[----:B------:R-:W-:-:S03]  /*5a20*/  UMOV UR4, 0xffffffff ;  /* 0xffffffff00047882 */ /* 0x000fc60000000000 */
[----:B------:R-:W-:Y:S05]  /*5a30*/  BRA.DIV UR4, `(.L_x_526) ;  /* 0x0000025204347947 */ /* 0x000fea000b800000 */
[----:B------:R0:W0:Y:S04]  /*5a40*/  SHFL.IDX PT, R62, R102, 0x2, 0x181f ;  /* 0x00581f00663e7f89 */ /* 0x00002800000e0000 */
[----:B------:R0:W0:Y:S02]  /*5a50*/  SHFL.IDX PT, R63, R101, 0x2, 0x181f ;  /* 0x00581f00653f7f89 */ /* 0x00002400000e0000 */
.L_x_843:
        /* <DEDUP_REMOVED lines=10> */
[----:B0-----:R-:W-:Y:S02]  /*5b00*/  F2FP.F16.E4M3.UNPACK_B R11, R13 ;  /* 0x0000000dff0b723e */ /* 0x001fe400020006ff */
[-C--:B------:R-:W-:Y:S02]  /*5b10*/  F2FP.F16.E4M3.UNPACK_B R67, R109.reuse.H1 ;  /* 0x0000006dff43723e */ /* 0x080fe400030006ff */
[----:B------:R-:W-:Y:S01]  /*5b20*/  F2FP.F16.E4M3.UNPACK_B R65, R108.H1 ;  /* 0x0000006cff41723e */ /* 0x000fe200030006ff */
[--C-:B------:R-:W-:Y:S01]  /*5b30*/  HADD2.F32 R56, -RZ, R11.reuse.H0_H0 ;  /* 0x2000000bff387230 */ /* 0x100fe20000004100 */
[--C-:B------:R-:W-:Y:S01]  /*5b40*/  SHF.R.U32.HI R66, RZ, 0x8, R57.reuse ;  /* 0x00000008ff427819 */ /* 0x100fe20000011639 */
[----:B------:R-:W-:Y:S01]  /*5b50*/  HADD2.F32 R11, -RZ, R11.H1_H1 ;  /* 0x3000000bff0b7230 */ /* 0x000fe20000004100 */
[----:B------:R-:W-:Y:S01]  /*5b60*/  SHF.R.U32.HI R58, RZ, 0x10, R57 ;  /* 0x00000010ff3a7819 */ /* 0x000fe20000011639 */
[----:B------:R-:W-:Y:S01]  /*5b70*/  HADD2.F32 R68, -RZ, R67.H0_H0 ;  /* 0x20000043ff447230 */ /* 0x000fe20000004100 */
[----:B------:R-:W-:Y:S01]  /*5b80*/  LOP3.LUT R57, R57, 0xff0000ff, RZ, 0xc0, !PT ;  /* 0xff0000ff39397812 */ /* 0x000fe200078ec0ff */
[----:B------:R-:W-:Y:S01]  /*5b90*/  HADD2.F32 R64, -RZ, R65.H0_H0 ;  /* 0x20000041ff407230 */ /* 0x000fe20000004100 */
[----:B------:R-:W-:Y:S01]  /*5ba0*/  F2FP.F16.E4M3.UNPACK_B R109, R109 ;  /* 0x0000006dff6d723e */ /* 0x000fe200020006ff */
[----:B------:R-:W-:-:S02]  /*5bb0*/  IMAD.SHL.U32 R66, R66, 0x100, RZ ;  /* 0x0000010042427824 */ /* 0x000fc400078e00ff */
[CC--:B------:R-:W-:Y:S01]  /*5bc0*/  FMUL.FTZ R69, R11.reuse, R68.reuse ;  /* 0x000000440b457220 */ /* 0x0c0fe20000410000 */
[C---:B------:R-:W-:Y:S01]  /*5bd0*/  FMUL.FTZ R68, R56.reuse, R68 ;  /* 0x0000004438447220 */ /* 0x040fe20000410000 */
[----:B------:R-:W-:Y:S01]  /*5be0*/  HADD2.F32 R71, -RZ, R67.H1_H1 ;  /* 0x30000043ff477230 */ /* 0x000fe20000004100 */
[----:B------:R-:W-:Y:S01]  /*5bf0*/  F2FP.F16.E4M3.UNPACK_B R108, R108 ;  /* 0x0000006cff6c723e */ /* 0x000fe200020006ff */
[-C--:B------:R-:W-:Y:S01]  /*5c00*/  FFMA.FTZ R56, R56, R64.reuse, -R69 ;  /* 0x0000004038387223 */ /* 0x080fe20000010845 */
[----:B------:R-:W-:Y:S01]  /*5c10*/  F2FP.F16.E4M3.UNPACK_B R69, R13.H1 ;  /* 0x0000000dff45723e */ /* 0x000fe200030006ff */
[----:B------:R-:W-:Y:S01]  /*5c20*/  FFMA.FTZ R11, R11, R64, R68 ;  /* 0x000000400b0b7223 */ /* 0x000fe20000010044 */
[----:B------:R-:W-:Y:S01]  /*5c30*/  IMAD.MOV.U32 R67, RZ, RZ, R12 ;  /* 0x000000ffff437224 */ /* 0x000fe200078e000c */
[--C-:B------:R-:W-:Y:S01]  /*5c40*/  SHF.R.U32.HI R64, RZ, 0x8, R59.reuse ;  /* 0x00000008ff407819 */ /* 0x100fe2000001163b */
[----:B------:R-:W-:Y:S01]  /*5c50*/  HADD2.F32 R70, -RZ, R65.H1_H1 ;  /* 0x30000041ff467230 */ /* 0x000fe20000004100 */
[----:B------:R-:W-:Y:S01]  /*5c60*/  LOP3.LUT R65, R57, 0xff00, R66, 0xf8, !PT ;  /* 0x0000ff0039417812 */ /* 0x000fe200078ef842 */
[--C-:B------:R-:W-:Y:S01]  /*5c70*/  HADD2.F32 R68, -RZ, R69.reuse.H1_H1 ;  /* 0x30000045ff447230 */ /* 0x100fe20000004100 */
[----:B------:R-:W-:Y:S01]  /*5c80*/  F2FP.F16.E4M3.UNPACK_B R66, R67.H1 ;  /* 0x00000043ff42723e */ /* 0x000fe200030006ff */
[----:B------:R-:W-:Y:S01]  /*5c90*/  HADD2.F32 R69, -RZ, R69.H0_H0 ;  /* 0x20000045ff457230 */ /* 0x000fe20000004100 */
[----:B------:R-:W-:Y:S01]  /*5ca0*/  SHF.R.U32.HI R13, RZ, 0x10, R59 ;  /* 0x00000010ff0d7819 */ /* 0x000fe2000001163b */
[----:B------:R-:W-:-:S02]  /*5cb0*/  IMAD.U32 R58, R58, 0x10000, RZ ;  /* 0x000100003a3a7824 */ /* 0x000fc400078e00ff */
[CC--:B------:R-:W-:Y:S01]  /*5cc0*/  FMUL.FTZ R12, R68.reuse, R71.reuse ;  /* 0x00000047440c7220 */ /* 0x0c0fe20000410000 */
[----:B------:R-:W-:Y:S01]  /*5cd0*/  LOP3.LUT R59, R59, 0xff0000ff, RZ, 0xc0, !PT ;  /* 0xff0000ff3b3b7812 */ /* 0x000fe200078ec0ff */
[C---:B------:R-:W-:Y:S01]  /*5ce0*/  FMUL.FTZ R57, R69.reuse, R71 ;  /* 0x0000004745397220 */ /* 0x040fe20000410000 */
[----:B------:R-:W-:Y:S01]  /*5cf0*/  F2FP.F16.E4M3.UNPACK_B R67, R67 ;  /* 0x00000043ff43723e */ /* 0x000fe200020006ff */
[-C--:B------:R-:W-:Y:S01]  /*5d00*/  FFMA.FTZ R12, R69, R70.reuse, -R12 ;  /* 0x00000046450c7223 */ /* 0x080fe2000001080c */
[----:B------:R-:W-:Y:S02]  /*5d10*/  HADD2.F32 R69, -RZ, R66.H0_H0 ;  /* 0x20000042ff457230 */ /* 0x000fe40000004100 */
[----:B------:R-:W-:Y:S01]  /*5d20*/  FFMA.FTZ R57, R68, R70, R57 ;  /* 0x0000004644397223 */ /* 0x000fe20000010039 */
[----:B------:R-:W-:Y:S01]  /*5d30*/  IMAD.SHL.U32 R70, R64, 0x100, RZ ;  /* 0x0000010040467824 */ /* 0x000fe200078e00ff */
[----:B------:R-:W-:Y:S01]  /*5d40*/  SHF.L.U32 R13, R13, 0x10, RZ ;  /* 0x000000100d0d7819 */ /* 0x000fe200000006ff */
[----:B------:R-:W-:-:S02]  /*5d50*/  HADD2.F32 R64, -RZ, R109.H1_H1 ;  /* 0x3000006dff407230 */ /* 0x000fc40000004100 */
[----:B------:R-:W-:Y:S01]  /*5d60*/  HADD2.F32 R68, -RZ, R66.H1_H1 ;  /* 0x30000042ff447230 */ /* 0x000fe20000004100 */
[----:B------:R-:W-:Y:S01]  /*5d70*/  LOP3.LUT R66, R59, 0xff00, R70, 0xf8, !PT ;  /* 0x0000ff003b427812 */ /* 0x000fe200078ef846 */
[--C-:B------:R-:W-:Y:S02]  /*5d80*/  HADD2.F32 R59, -RZ, R108.reuse.H1_H1 ;  /* 0x3000006cff3b7230 */ /* 0x100fe40000004100 */
[-C--:B------:R-:W-:Y:S01]  /*5d90*/  FMUL.FTZ R71, R69, R64.reuse ;  /* 0x0000004045477220 */ /* 0x080fe20000410000 */
[----:B------:R-:W-:Y:S02]  /*5da0*/  HADD2.F32 R109, -RZ, R109.H0_H0 ;  /* 0x2000006dff6d7230 */ /* 0x000fe40000004100 */
[----:B------:R-:W-:Y:S01]  /*5db0*/  FMUL.FTZ R70, R68, R64 ;  /* 0x0000004044467220 */ /* 0x000fe20000410000 */
[----:B------:R-:W-:Y:S01]  /*5dc0*/  LOP3.LUT R64, R65, 0xff0000, R58, 0xf8, !PT ;  /* 0x00ff000041407812 */ /* 0x000fe200078ef83a */
[----:B------:R-:W-:Y:S01]  /*5dd0*/  HADD2.F32 R108, -RZ, R108.H0_H0 ;  /* 0x2000006cff6c7230 */ /* 0x000fe20000004100 */
[----:B------:R-:W-:Y:S01]  /*5de0*/  LOP3.LUT R65, R66, 0xff0000, R13, 0xf8, !PT ;  /* 0x00ff000042417812 */ /* 0x000fe200078ef80d */
[-C--:B------:R-:W-:Y:S01]  /*5df0*/  FFMA.FTZ R58, R69, R59.reuse, -R70 ;  /* 0x0000003b453a7223 */ /* 0x080fe20000010846 */
[----:B------:R-:W-:Y:S01]  /*5e00*/  FFMA.FTZ R59, R68, R59, R71 ;  /* 0x0000003b443b7223 */ /* 0x000fe20000010047 */
[--C-:B------:R-:W-:Y:S01]  /*5e10*/  HADD2.F32 R69, -RZ, R67.reuse.H1_H1 ;  /* 0x30000043ff457230 */ /* 0x100fe20000004100 */
[----:B------:R-:W-:Y:S01]  /*5e20*/  F2FP.F16.E4M3.UNPACK_B R70, R65.H1 ;  /* 0x00000041ff46723e */ /* 0x000fe200030006ff */
[----:B------:R-:W-:Y:S01]  /*5e30*/  HADD2.F32 R68, -RZ, R67.H0_H0 ;  /* 0x20000043ff447230 */ /* 0x000fe20000004100 */
[----:B------:R-:W-:Y:S01]  /*5e40*/  F2FP.SATFINITE.E4M3.F32.PACK_AB_MERGE_C R57, R57, R12, RZ ;  /* 0x0000000c3939723e */ /* 0x000fe200048070ff */
[----:B------:R-:W-:-:S02]  /*5e50*/  IMAD.MOV.U32 R67, RZ, RZ, R15 ;  /* 0x000000ffff437224 */ /* 0x000fc400078e000f */
[-C--:B------:R-:W-:Y:S01]  /*5e60*/  FMUL.FTZ R71, R69, R109.reuse ;  /* 0x0000006d45477220 */ /* 0x080fe20000410000 */
[----:B------:R-:W-:Y:S01]  /*5e70*/  F2FP.SATFINITE.E4M3.F32.PACK_AB_MERGE_C R58, R59, R58, RZ ;  /* 0x0000003a3b3a723e */ /* 0x000fe200048070ff */
[C---:B------:R-:W-:Y:S01]  /*5e80*/  FMUL.FTZ R66, R68.reuse, R109 ;  /* 0x0000006d44427220 */ /* 0x040fe20000410000 */
[----:B------:R-:W-:Y:S01]  /*5e90*/  F2FP.SATFINITE.E4M3.F32.PACK_AB_MERGE_C R59, R11, R56, R57 ;  /* 0x000000380b3b723e */ /* 0x000fe20004807039 */
[-C--:B------:R-:W-:Y:S01]  /*5ea0*/  FFMA.FTZ R13, R68, R108.reuse, -R71 ;  /* 0x0000006c440d7223 */ /* 0x080fe20000010847 */
[----:B------:R-:W-:Y:S01]  /*5eb0*/  F2FP.F16.E4M3.UNPACK_B R15, R67 ;  /* 0x00000043ff0f723e */ /* 0x000fe200020006ff */
[----:B------:R-:W-:Y:S01]  /*5ec0*/  FFMA.FTZ R66, R69, R108, R66 ;  /* 0x0000006c45427223 */ /* 0x000fe20000010042 */
[-C--:B------:R-:W-:Y:S01]  /*5ed0*/  F2FP.F16.E4M3.UNPACK_B R69, R64.reuse.H1 ;  /* 0x00000040ff45723e */ /* 0x080fe200030006ff */
[----:B------:R-:W-:Y:S01]  /*5ee0*/  HADD2.F32 R71, -RZ, R70.H0_H0 ;  /* 0x20000046ff477230 */ /* 0x000fe20000004100 */
[----:B------:R-:W-:Y:S01]  /*5ef0*/  F2FP.F16.E4M3.UNPACK_B R64, R64 ;  /* 0x00000040ff40723e */ /* 0x000fe200020006ff */
[--C-:B------:R-:W-:Y:S01]  /*5f00*/  HADD2.F32 R68, -RZ, R15.reuse.H1_H1 ;  /* 0x3000000fff447230 */ /* 0x100fe20000004100 */
[----:B------:R-:W-:Y:S01]  /*5f10*/  F2FP.SATFINITE.E4M3.F32.PACK_AB_MERGE_C R58, R66, R13, R58 ;  /* 0x0000000d423a723e */ /* 0x000fe2000480703a */
[----:B------:R-:W-:-:S02]  /*5f20*/  HADD2.F32 R15, -RZ, R15.H0_H0 ;  /* 0x2000000fff0f7230 */ /* 0x000fc40000004100 */
[----:B------:R-:W-:Y:S02]  /*5f30*/  HADD2.F32 R72, -RZ, R69.H0_H0 ;  /* 0x20000045ff487230 */ /* 0x000fe40000004100 */
[CC--:B------:R-:W-:Y:S01]  /*5f40*/  FMUL.FTZ R74, R68.reuse, R71.reuse ;  /* 0x00000047444a7220 */ /* 0x0c0fe20000410000 */
[----:B------:R-:W-:Y:S02]  /*5f50*/  IMAD.MOV.U32 R13, RZ, RZ, R59 ;  /* 0x000000ffff0d7224 */ /* 0x000fe400078e003b */
[C---:B------:R-:W-:Y:S01]  /*5f60*/  FMUL.FTZ R73, R15.reuse, R71 ;  /* 0x000000470f497220 */ /* 0x040fe20000410000 */
[----:B------:R-:W-:Y:S01]  /*5f70*/  F2FP.F16.E4M3.UNPACK_B R71, R67.H1 ;  /* 0x00000043ff47723e */ /* 0x000fe200030006ff */
[-C--:B------:R-:W-:Y:S01]  /*5f80*/  FFMA.FTZ R15, R15, R72.reuse, -R74 ;  /* 0x000000480f0f7223 */ /* 0x080fe2000001084a */
[----:B------:R-:W-:Y:S02]  /*5f90*/  IMAD.MOV.U32 R67, RZ, RZ, R14 ;  /* 0x000000ffff437224 */ /* 0x000fe400078e000e */
[----:B------:R-:W-:Y:S01]  /*5fa0*/  FFMA.FTZ R68, R68, R72, R73 ;  /* 0x0000004844447223 */ /* 0x000fe20000010049 */
[----:B------:R-:W-:-:S02]  /*5fb0*/  HADD2.F32 R73, -RZ, R70.H1_H1 ;  /* 0x30000046ff497230 */ /* 0x000fc40000004100 */
[--C-:B------:R-:W-:Y:S02]  /*5fc0*/  HADD2.F32 R70, -RZ, R71.reuse.H1_H1 ;  /* 0x30000047ff467230 */ /* 0x100fe40000004100 */
[----:B------:R-:W-:Y:S02]  /*5fd0*/  HADD2.F32 R71, -RZ, R71.H0_H0 ;  /* 0x20000047ff477230 */ /* 0x000fe40000004100 */
[----:B------:R-:W-:Y:S02]  /*5fe0*/  HADD2.F32 R72, -RZ, R69.H1_H1 ;  /* 0x30000045ff487230 */ /* 0x000fe40000004100 */
[C---:B------:R-:W-:Y:S01]  /*5ff0*/  FMUL.FTZ R14, R70.reuse, R73 ;  /* 0x00000049460e7220 */ /* 0x040fe20000410000 */
[----:B------:R-:W-:Y:S01]  /*6000*/  F2FP.F16.E4M3.UNPACK_B R69, R65 ;  /* 0x00000041ff45723e */ /* 0x000fe200020006ff */
[C---:B------:R-:W-:Y:S02]  /*6010*/  FMUL.FTZ R73, R71.reuse, R73 ;  /* 0x0000004947497220 */ /* 0x040fe40000410000 */
[-C--:B------:R-:W-:Y:S01]  /*6020*/  FFMA.FTZ R14, R71, R72.reuse, -R14 ;  /* 0x00000048470e7223 */ /* 0x080fe2000001080e */
[----:B------:R-:W-:Y:S01]  /*6030*/  F2FP.F16.E4M3.UNPACK_B R71, R67.H1 ;  /* 0x00000043ff47723e */ /* 0x000fe200030006ff */
[----:B------:R-:W-:Y:S01]  /*6040*/  FFMA.FTZ R65, R70, R72, R73 ;  /* 0x0000004846417223 */ /* 0x000fe20000010049 */
[----:B------:R-:W-:-:S02]  /*6050*/  HADD2.F32 R70, -RZ, R69.H1_H1 ;  /* 0x30000045ff467230 */ /* 0x000fc40000004100 */
[--C-:B------:R-:W-:Y:S02]  /*6060*/  HADD2.F32 R73, -RZ, R64.reuse.H1_H1 ;  /* 0x30000040ff497230 */ /* 0x100fe40000004100 */
[--C-:B------:R-:W-:Y:S01]  /*6070*/  HADD2.F32 R72, -RZ, R71.reuse.H1_H1 ;  /* 0x30000047ff487230 */ /* 0x100fe20000004100 */
[----:B------:R-:W-:Y:S01]  /*6080*/  F2FP.SATFINITE.E4M3.F32.PACK_AB_MERGE_C R65, R65, R14, RZ ;  /* 0x0000000e4141723e */ /* 0x000fe200048070ff */
[----:B------:R-:W-:Y:S02]  /*6090*/  HADD2.F32 R71, -RZ, R71.H0_H0 ;  /* 0x20000047ff477230 */ /* 0x000fe40000004100 */
[----:B------:R-:W-:Y:S02]  /*60a0*/  HADD2.F32 R64, -RZ, R64.H0_H0 ;  /* 0x20000040ff407230 */ /* 0x000fe40000004100 */
[-C--:B------:R-:W-:Y:S01]  /*60b0*/  FMUL.FTZ R74, R72, R70.reuse ;  /* 0x00000046484a7220 */ /* 0x080fe20000410000 */
[----:B------:R-:W-:Y:S01]  /*60c0*/  F2FP.SATFINITE.E4M3.F32.PACK_AB_MERGE_C R15, R68, R15, R65 ;  /* 0x0000000f440f723e */ /* 0x000fe20004807041 */
[----:B------:R-:W-:-:S02]  /*60d0*/  FMUL.FTZ R75, R71, R70 ;  /* 0x00000046474b7220 */ /* 0x000fc40000410000 */
[----:B------:R-:W-:Y:S01]  /*60e0*/  FFMA.FTZ R70, R71, R73, -R74 ;  /* 0x0000004947467223 */ /* 0x000fe2000001084a */
[----:B------:R-:W-:Y:S01]  /*60f0*/  F2FP.F16.E4M3.UNPACK_B R71, R67 ;  /* 0x00000043ff47723e */ /* 0x000fe200020006ff */
[----:B------:R-:W-:Y:S01]  /*6100*/  FFMA.FTZ R67, R72, R73, R75 ;  /* 0x0000004948437223 */ /* 0x000fe2000001004b */
[----:B------:R-:W-:-:S03]  /*6110*/  HADD2.F32 R72, -RZ, R69.H0_H0 ;  /* 0x20000045ff487230 */ /* 0x000fc60000004100 */
[--C-:B------:R-:W-:Y:S01]  /*6120*/  HADD2.F32 R69, -RZ, R71.reuse.H1_H1 ;  /* 0x30000047ff457230 */ /* 0x100fe20000004100 */
[----:B------:R-:W-:Y:S01]  /*6130*/  F2FP.SATFINITE.E4M3.F32.PACK_AB_MERGE_C R67, R67, R70, RZ ;  /* 0x000000464343723e */ /* 0x000fe200048070ff */
[----:B------:R-:W-:-:S03]  /*6140*/  HADD2.F32 R71, -RZ, R71.H0_H0 ;  /* 0x20000047ff477230 */ /* 0x000fc60000004100 */
[-C--:B------:R-:W-:Y:S02]  /*6150*/  FMUL.FTZ R12, R69, R72.reuse ;  /* 0x00000048450c7220 */ /* 0x080fe40000410000 */
[C---:B------:R-:W-:Y:S02]  /*6160*/  FMUL.FTZ R72, R71.reuse, R72 ;  /* 0x0000004847487220 */ /* 0x040fe40000410000 */
[-C--:B------:R-:W-:Y:S02]  /*6170*/  FFMA.FTZ R12, R71, R64.reuse, -R12 ;  /* 0x00000040470c7223 */ /* 0x080fe4000001080c */
[----:B------:R-:W-:-:S05]  /*6180*/  FFMA.FTZ R69, R69, R64, R72 ;  /* 0x0000004045457223 */ /* 0x000fca0000010048 */
[----:B------:R-:W-:Y:S01]  /*6190*/  F2FP.SATFINITE.E4M3.F32.PACK_AB_MERGE_C R14, R69, R12, R67 ;  /* 0x0000000c450e723e */ /* 0x000fe20004807043 */
[----:B------:R-:W-:-:S07]  /*61a0*/  IMAD.MOV.U32 R12, RZ, RZ, R58 ;  /* 0x000000ffff0c7224 */ /* 0x000fce00078e003a */
.L_x_532:
[----:B------:R-:W-:Y:S05]  /*61b0*/  BSYNC B3 ;  /* 0x0000000000037941 */ /* 0x000fea0003800000 */
.L_x_531:
[----:B0-----:R0:W-:Y:S02]  /*61c0*/  ST.E.128 desc[UR36][R60.64], R12 ;  /* 0x0000000c3c007985 */ /* 0x0011e4000c101d24 */
.L_x_530:
[----:B------:R-:W-:Y:S05]  /*61d0*/  BSYNC B2 ;  /* 0x0000000000027941 */ /* 0x000fea0003800000 */
.L_x_529:
[----:B------:R-:W-:-:S13]  /*61e0*/  LOP3.LUT P2, RZ, R125, 0x2, RZ, 0xc0, !PT ;  /* 0x000000027dff7812 */ /* 0x000fda000784c0ff */
[----:B------:R-:W-:Y:S05]  /*61f0*/  @P2 BRA `(.L_x_528) ;  /* 0x0000000400c02947 */ /* 0x000fea0003800000 */
[----:B0-----:R0:W0:Y:S01]  /*6200*/  LDS.128 R12, [R90+0x2e400] ;  /* 0x02e400005a0c7984 */ /* 0x0010220000000c00 */
[----:B------:R-:W-:Y:S01]  /*6210*/  IADD3 R56, P2, R18, R63, RZ ;  /* 0x0000003f12387210 */ /* 0x000fe20007f5e0ff */
[----:B------:R-:W-:Y:S03]  /*6220*/  BSSY B2, `(.L_x_533) ;  /* 0x000006c000027945 */ /* 0x000fe60003800000 */
[----:B------:R-:W-:Y:S02]  /*6230*/  IADD3.X R57, R62, R217, RZ, P2, !PT ;  /* 0x000000d93e397210 */ /* 0x000fe400017fe4ff */
[----:B------:R-:W-:-:S13]  /*6240*/  ISETP.GE.AND P2, PT, R218, R103, PT ;  /* 0x00000067da00720c */ /* 0x000fda0003f46270 */
[----:B------:R-:W-:Y:S05]  /*6250*/  @P2 BRA `(.L_x_534) ;  /* 0x0000000400a02947 */ /* 0x000fea0003800000 */
[----:B------:R-:W-:Y:S02]  /*6260*/  SHF.R.U32.HI R11, RZ, 0x8, R53 ;  /* 0x00000008ff0b7819 */ /* 0x000fe40000011635 */
[--C-:B------:R-:W-:Y:S02]  /*6270*/  SHF.R.U32.HI R59, RZ, 0x8, R55.reuse ;  /* 0x00000008ff3b7819 */ /* 0x100fe40000011637 */
[----:B------:R-:W-:Y:S02]  /*6280*/  LOP3.LUT R54, R55, 0xff0000ff, RZ, 0xc0, !PT ;  /* 0xff0000ff37367812 */ /* 0x000fe400078ec0ff */
[----:B------:R-:W-:Y:S01]  /*6290*/  SHF.R.U32.HI R58, RZ, 0x10, R55 ;  /* 0x00000010ff3a7819 */ /* 0x000fe20000011637 */
[----:B------:R-:W-:Y:S01]  /*62a0*/  IMAD.SHL.U32 R55, R11, 0x100, RZ ;  /* 0x000001000b377824 */ /* 0x000fe200078e00ff */
[----:B------:R-:W-:Y:S01]  /*62b0*/  LOP3.LUT R52, R53, 0xff0000ff, RZ, 0xc0, !PT ;  /* 0xff0000ff35347812 */ /* 0x000fe200078ec0ff */
[----:B------:R-:W-:Y:S01]  /*62c0*/  IMAD.SHL.U32 R59, R59, 0x100, RZ ;  /* 0x000001003b3b7824 */ /* 0x000fe200078e00ff */
[----:B------:R-:W-:Y:S01]  /*62d0*/  SHF.R.U32.HI R60, RZ, 0x10, R53 ;  /* 0x00000010ff3c7819 */ /* 0x000fe20000011635 */
[----:B0-----:R-:W-:Y:S01]  /*62e0*/  IMAD.MOV.U32 R11, RZ, RZ, R13 ;  /* 0x000000ffff0b7224 */ /* 0x001fe200078e000d */
[----:B------:R-:W-:Y:S01]  /*62f0*/  LOP3.LUT R13, R52, 0xff00, R55, 0xf8, !PT ;  /* 0x0000ff00340d7812 */ /* 0x000fe200078ef837 */
[----:B------:R-:W-:Y:S01]  /*6300*/  IMAD.MOV.U32 R53, RZ, RZ, R12 ;  /* 0x000000ffff357224 */ /* 0x000fe200078e000c */
[----:B------:R-:W-:Y:S01]  /*6310*/  LOP3.LUT R54, R54, 0xff00, R59, 0xf8, !PT ;  /* 0x0000ff0036367812 */ /* 0x000fe200078ef83b */
[----:B------:R-:W-:Y:S01]  /*6320*/  IMAD.U32 R59, R58, 0x10000, RZ ;  /* 0x000100003a3b7824 */ /* 0x000fe200078e00ff */
[----:B------:R-:W-:-:S02]  /*6330*/  SHF.L.U32 R52, R60, 0x10, RZ ;  /* 0x000000103c347819 */ /* 0x000fc400000006ff */
[----:B------:R-:W-:Y:S02]  /*6340*/  F2FP.F16.E4M3.UNPACK_B R55, R106.H1 ;  /* 0x0000006aff37723e */ /* 0x000fe400030006ff */
[----:B------:R-:W-:Y:S02]  /*6350*/  F2FP.F16.E4M3.UNPACK_B R12, R11 ;  /* 0x0000000bff0c723e */ /* 0x000fe400020006ff */
[----:B------:R-:W-:Y:S01]  /*6360*/  LOP3.LUT R13, R13, 0xff0000, R52, 0xf8, !PT ;  /* 0x00ff00000d0d7812 */ /* 0x000fe200078ef834 */
[--C-:B------:R-:W-:Y:S01]  /*6370*/  HADD2.F32 R63, -RZ, R55.reuse.H0_H0 ;  /* 0x20000037ff3f7230 */ /* 0x100fe20000004100 */
[----:B------:R-:W-:Y:S01]  /*6380*/  LOP3.LUT R52, R54, 0xff0000, R59, 0xf8, !PT ;  /* 0x00ff000036347812 */ /* 0x000fe200078ef83b */
[--C-:B------:R-:W-:Y:S01]  /*6390*/  HADD2.F32 R54, -RZ, R12.reuse.H1_H1 ;  /* 0x3000000cff367230 */ /* 0x100fe20000004100 */
[----:B------:R-:W-:Y:S01]  /*63a0*/  F2FP.F16.E4M3.UNPACK_B R59, R105.H1 ;  /* 0x00000069ff3b723e */ /* 0x000fe200030006ff */
[----:B------:R-:W-:Y:S01]  /*63b0*/  HADD2.F32 R12, -RZ, R12.H0_H0 ;  /* 0x2000000cff0c7230 */ /* 0x000fe20000004100 */
[----:B------:R-:W-:Y:S01]  /*63c0*/  F2FP.F16.E4M3.UNPACK_B R11, R11.H1 ;  /* 0x0000000bff0b723e */ /* 0x000fe200030006ff */
[----:B------:R-:W-:-:S02]  /*63d0*/  HADD2.F32 R60, -RZ, R55.H1_H1 ;  /* 0x30000037ff3c7230 */ /* 0x000fc40000004100 */
[-C--:B------:R-:W-:Y:S01]  /*63e0*/  FMUL.FTZ R65, R54, R63.reuse ;  /* 0x0000003f36417220 */ /* 0x080fe20000410000 */
[----:B------:R-:W-:Y:S02]  /*63f0*/  HADD2.F32 R61, -RZ, R59.H0_H0 ;  /* 0x2000003bff3d7230 */ /* 0x000fe40000004100 */
[C---:B------:R-:W-:Y:S01]  /*6400*/  FMUL.FTZ R63, R12.reuse, R63 ;  /* 0x0000003f0c3f7220 */ /* 0x040fe20000410000 */
[--C-:B------:R-:W-:Y:S01]  /*6410*/  HADD2.F32 R55, -RZ, R11.reuse.H1_H1 ;  /* 0x3000000bff377230 */ /* 0x100fe20000004100 */
[----:B------:R-:W-:Y:S01]  /*6420*/  F2FP.F16.E4M3.UNPACK_B R106, R106 ;  /* 0x0000006aff6a723e */ /* 0x000fe200020006ff */
[----:B------:R-:W-:Y:S02]  /*6430*/  HADD2.F32 R58, -RZ, R11.H0_H0 ;  /* 0x2000000bff3a7230 */ /* 0x000fe40000004100 */
[-C--:B------:R-:W-:Y:S01]  /*6440*/  FFMA.FTZ R11, R12, R61.reuse, -R65 ;  /* 0x0000003d0c0b7223 */ /* 0x080fe20000010841 */
[----:B------:R-:W-:Y:S02]  /*6450*/  HADD2.F32 R59, -RZ, R59.H1_H1 ;  /* 0x3000003bff3b7230 */ /* 0x000fe40000004100 */
[CC--:B------:R-:W-:Y:S01]  /*6460*/  FMUL.FTZ R65, R55.reuse, R60.reuse ;  /* 0x0000003c37417220 */ /* 0x0c0fe20000410000 */
[----:B------:R-:W-:Y:S01]  /*6470*/  FFMA.FTZ R12, R54, R61, R63 ;  /* 0x0000003d360c7223 */ /* 0x000fe2000001003f */
[C---:B------:R-:W-:Y:S01]  /*6480*/  FMUL.FTZ R60, R58.reuse, R60 ;  /* 0x0000003c3a3c7220 */ /* 0x040fe20000410000 */
[----:B------:R-:W-:Y:S01]  /*6490*/  F2FP.F16.E4M3.UNPACK_B R54, R53.H1 ;  /* 0x00000035ff36723e */ /* 0x000fe200030006ff */
[----:B------:R-:W-:Y:S01]  /*64a0*/  FFMA.FTZ R58, R58, R59, -R65 ;  /* 0x0000003b3a3a7223 */ /* 0x000fe20000010841 */
[----:B------:R-:W-:Y:S01]  /*64b0*/  F2FP.F16.E4M3.UNPACK_B R53, R53 ;  /* 0x00000035ff35723e */ /* 0x000fe200020006ff */
[----:B------:R-:W-:Y:S01]  /*64c0*/  FFMA.FTZ R65, R55, R59, R60 ;  /* 0x0000003b37417223 */ /* 0x000fe2000001003c */
[----:B------:R-:W-:Y:S01]  /*64d0*/  F2FP.F16.E4M3.UNPACK_B R105, R105 ;  /* 0x00000069ff69723e */ /* 0x000fe200020006ff */
[----:B------:R-:W-:-:S02]  /*64e0*/  HADD2.F32 R61, -RZ, R106.H1_H1 ;  /* 0x3000006aff3d7230 */ /* 0x000fc40000004100 */
[--C-:B------:R-:W-:Y:S01]  /*64f0*/  HADD2.F32 R60, -RZ, R54.reuse.H1_H1 ;  /* 0x30000036ff3c7230 */ /* 0x100fe20000004100 */
[----:B------:R-:W-:Y:S01]  /*6500*/  F2FP.SATFINITE.E4M3.F32.PACK_AB_MERGE_C R58, R65, R58, RZ ;  /* 0x0000003a413a723e */ /* 0x000fe200048070ff */
[----:B------:R-:W-:Y:S02]  /*6510*/  HADD2.F32 R59, -RZ, R54.H0_H0 ;  /* 0x20000036ff3b7230 */ /* 0x000fe40000004100 */
[----:B------:R-:W-:Y:S02]  /*6520*/  HADD2.F32 R106, -RZ, R106.H0_H0 ;  /* 0x2000006aff6a7230 */ /* 0x000fe40000004100 */
[-C--:B------:R-:W-:Y:S01]  /*6530*/  FMUL.FTZ R62, R60, R61.reuse ;  /* 0x0000003d3c3e7220 */ /* 0x080fe20000410000 */
[--C-:B------:R-:W-:Y:S02]  /*6540*/  HADD2.F32 R55, -RZ, R53.reuse.H1_H1 ;  /* 0x30000035ff377230 */ /* 0x100fe40000004100 */
[----:B------:R-:W-:Y:S01]  /*6550*/  FMUL.FTZ R63, R59, R61 ;  /* 0x0000003d3b3f7220 */ /* 0x000fe20000410000 */
[----:B------:R-:W-:-:S02]  /*6560*/  HADD2.F32 R54, -RZ, R53.H0_H0 ;  /* 0x20000035ff367230 */ /* 0x000fc40000004100 */
[--C-:B------:R-:W-:Y:S02]  /*6570*/  HADD2.F32 R53, -RZ, R105.reuse.H1_H1 ;  /* 0x30000069ff357230 */ /* 0x100fe40000004100 */
[-C--:B------:R-:W-:Y:S01]  /*6580*/  FMUL.FTZ R61, R55, R106.reuse ;  /* 0x0000006a373d7220 */ /* 0x080fe20000410000 */
[----:B------:R-:W-:Y:S02]  /*6590*/  HADD2.F32 R105, -RZ, R105.H0_H0 ;  /* 0x20000069ff697230 */ /* 0x000fe40000004100 */
[----:B------:R-:W-:Y:S01]  /*65a0*/  FMUL.FTZ R106, R54, R106 ;  /* 0x0000006a366a7220 */ /* 0x000fe20000410000 */
[-C--:B------:R-:W-:Y:S01]  /*65b0*/  FFMA.FTZ R62, R59, R53.reuse, -R62 ;  /* 0x000000353b3e7223 */ /* 0x080fe2000001083e */
[----:B------:R-:W-:Y:S01]  /*65c0*/  FFMA.FTZ R63, R60, R53, R63 ;  /* 0x000000353c3f7223 */ /* 0x000fe2000001003f */
[----:B------:R-:W-:Y:S01]  /*65d0*/  F2FP.F16.E4M3.UNPACK_B R59, R15.H1 ;  /* 0x0000000fff3b723e */ /* 0x000fe200030006ff */
[-C--:B------:R-:W-:Y:S01]  /*65e0*/  FFMA.FTZ R53, R54, R105.reuse, -R61 ;  /* 0x0000006936357223 */ /* 0x080fe2000001083d */
[----:B------:R-:W-:Y:S01]  /*65f0*/  F2FP.F16.E4M3.UNPACK_B R61, R52.H1 ;  /* 0x00000034ff3d723e */ /* 0x000fe200030006ff */
[----:B------:R-:W-:Y:S01]  /*6600*/  FFMA.FTZ R54, R55, R105, R106 ;  /* 0x0000006937367223 */ /* 0x000fe2000001006a */
[----:B------:R-:W-:Y:S01]  /*6610*/  F2FP.SATFINITE.E4M3.F32.PACK_AB_MERGE_C R55, R63, R62, RZ ;  /* 0x0000003e3f37723e */ /* 0x000fe200048070ff */
[--C-:B------:R-:W-:Y:S01]  /*6620*/  HADD2.F32 R65, -RZ, R59.reuse.H0_H0 ;  /* 0x2000003bff417230 */ /* 0x100fe20000004100 */
[----:B------:R-:W-:Y:S01]  /*6630*/  F2FP.F16.E4M3.UNPACK_B R62, R14.H1 ;  /* 0x0000000eff3e723e */ /* 0x000fe200030006ff */
[----:B------:R-:W-:Y:S01]  /*6640*/  HADD2.F32 R66, -RZ, R59.H1_H1 ;  /* 0x3000003bff427230 */ /* 0x000fe20000004100 */
[-C--:B------:R-:W-:Y:S01]  /*6650*/  F2FP.F16.E4M3.UNPACK_B R59, R13.reuse.H1 ;  /* 0x0000000dff3b723e */ /* 0x080fe200030006ff */
[----:B------:R-:W-:Y:S01]  /*6660*/  HADD2.F32 R67, -RZ, R61.H1_H1 ;  /* 0x3000003dff437230 */ /* 0x000fe20000004100 */
[----:B------:R-:W-:Y:S01]  /*6670*/  F2FP.F16.E4M3.UNPACK_B R60, R52 ;  /* 0x00000034ff3c723e */ /* 0x000fe200020006ff */
[----:B------:R-:W-:Y:S01]  /*6680*/  HADD2.F32 R64, -RZ, R62.H1_H1 ;  /* 0x3000003eff407230 */ /* 0x000fe20000004100 */
[----:B------:R-:W-:Y:S01]  /*6690*/  F2FP.F16.E4M3.UNPACK_B R52, R13 ;  /* 0x0000000dff34723e */ /* 0x000fe200020006ff */
[----:B------:R-:W-:-:S02]  /*66a0*/  HADD2.F32 R68, -RZ, R59.H1_H1 ;  /* 0x3000003bff447230 */ /* 0x000fc40000004100 */
[-C--:B------:R-:W-:Y:S01]  /*66b0*/  FMUL.FTZ R70, R66, R67.reuse ;  /* 0x0000004342467220 */ /* 0x080fe20000410000 */
[----:B------:R-:W-:Y:S02]  /*66c0*/  HADD2.F32 R69, -RZ, R60.H1_H1 ;  /* 0x3000003cff457230 */ /* 0x000fe40000004100 */
[C---:B------:R-:W-:Y:S01]  /*66d0*/  FMUL.FTZ R71, R65.reuse, R67 ;  /* 0x0000004341477220 */ /* 0x040fe20000410000 */
[----:B------:R-:W-:Y:S02]  /*66e0*/  HADD2.F32 R63, -RZ, R62.H0_H0 ;  /* 0x2000003eff3f7230 */ /* 0x000fe40000004100 */
[----:B------:R-:W-:Y:S01]  /*66f0*/  FFMA.FTZ R13, R65, R68, -R70 ;  /* 0x00000044410d7223 */ /* 0x000fe20000010846 */
[----:B------:R-:W-:Y:S02]  /*6700*/  HADD2.F32 R67, -RZ, R52.H1_H1 ;  /* 0x30000034ff437230 */ /* 0x000fe40000004100 */
[----:B------:R-:W-:Y:S01]  /*6710*/  FMUL.FTZ R70, R64, R69 ;  /* 0x0000004540467220 */ /* 0x000fe20000410000 */
[----:B------:R-:W-:Y:S01]  /*6720*/  F2FP.F16.E4M3.UNPACK_B R65, R15 ;  /* 0x0000000fff41723e */ /* 0x000fe200020006ff */
[C---:B------:R-:W-:Y:S01]  /*6730*/  FMUL.FTZ R69, R63.reuse, R69 ;  /* 0x000000453f457220 */ /* 0x040fe20000410000 */
[----:B------:R-:W-:Y:S01]  /*6740*/  F2FP.F16.E4M3.UNPACK_B R14, R14 ;  /* 0x0000000eff0e723e */ /* 0x000fe200020006ff */
[----:B------:R-:W-:Y:S01]  /*6750*/  FFMA.FTZ R62, R66, R68, R71 ;  /* 0x00000044423e7223 */ /* 0x000fe20000010047 */
[----:B------:R-:W-:Y:S01]  /*6760*/  FFMA.FTZ R15, R63, R67, -R70 ;  /* 0x000000433f0f7223 */ /* 0x000fe20000010846 */
[----:B------:R-:W-:-:S02]  /*6770*/  HADD2.F32 R63, -RZ, R65.H0_H0 ;  /* 0x20000041ff3f7230 */ /* 0x000fc40000004100 */
[----:B------:R-:W-:Y:S01]  /*6780*/  FFMA.FTZ R68, R64, R67, R69 ;  /* 0x0000004340447223 */ /* 0x000fe20000010045 */
[----:B------:R-:W-:Y:S01]  /*6790*/  HADD2.F32 R66, -RZ, R61.H0_H0 ;  /* 0x2000003dff427230 */ /* 0x000fe20000004100 */
[----:B------:R-:W-:Y:S01]  /*67a0*/  F2FP.SATFINITE.E4M3.F32.PACK_AB_MERGE_C R62, R62, R13, RZ ;  /* 0x0000000d3e3e723e */ /* 0x000fe200048070ff */
[----:B------:R-:W-:Y:S01]  /*67b0*/  HADD2.F32 R65, -RZ, R65.H1_H1 ;  /* 0x30000041ff417230 */ /* 0x000fe20000004100 */
[----:B------:R-:W-:Y:S01]  /*67c0*/  F2FP.SATFINITE.E4M3.F32.PACK_AB_MERGE_C R13, R12, R11, R58 ;  /* 0x0000000b0c0d723e */ /* 0x000fe2000480703a */
[--C-:B------:R-:W-:Y:S02]  /*67d0*/  HADD2.F32 R61, -RZ, R14.reuse.H0_H0 ;  /* 0x2000000eff3d7230 */ /* 0x100fe40000004100 */
[-C--:B------:R-:W-:Y:S01]  /*67e0*/  FMUL.FTZ R72, R63, R66.reuse ;  /* 0x000000423f487220 */ /* 0x080fe20000410000 */
[----:B------:R-:W-:Y:S02]  /*67f0*/  HADD2.F32 R14, -RZ, R14.H1_H1 ;  /* 0x3000000eff0e7230 */ /* 0x000fe40000004100 */
[----:B------:R-:W-:Y:S01]  /*6800*/  FMUL.FTZ R70, R65, R66 ;  /* 0x0000004241467220 */ /* 0x000fe20000410000 */
[----:B------:R-:W-:Y:S01]  /*6810*/  HADD2.F32 R64, -RZ, R60.H0_H0 ;  /* 0x2000003cff407230 */ /* 0x000fe20000004100 */
[----:B------:R-:W-:Y:S01]  /*6820*/  F2FP.SATFINITE.E4M3.F32.PACK_AB_MERGE_C R15, R68, R15, RZ ;  /* 0x0000000f440f723e */ /* 0x000fe200048070ff */
[----:B------:R-:W-:Y:S01]  /*6830*/  HADD2.F32 R60, -RZ, R59.H0_H0 ;  /* 0x2000003bff3c7230 */ /* 0x000fe20000004100 */
[----:B------:R-:W-:Y:S01]  /*6840*/  F2FP.SATFINITE.E4M3.F32.PACK_AB_MERGE_C R12, R54, R53, R55 ;  /* 0x00000035360c723e */ /* 0x000fe20004807037 */
[----:B------:R-:W-:-:S02]  /*6850*/  HADD2.F32 R52, -RZ, R52.H0_H0 ;  /* 0x20000034ff347230 */ /* 0x000fc40000004100 */
[CC--:B------:R-:W-:Y:S01]  /*6860*/  FMUL.FTZ R66, R14.reuse, R64.reuse ;  /* 0x000000400e427220 */ /* 0x0c0fe20000410000 */
[----:B------:R-:W-:Y:S01]  /*6870*/  FMUL.FTZ R59, R61, R64 ;  /* 0x000000403d3b7220 */ /* 0x000fe20000410000 */
[-C--:B------:R-:W-:Y:S01]  /*6880*/  FFMA.FTZ R70, R63, R60.reuse, -R70 ;  /* 0x0000003c3f467223 */ /* 0x080fe20000010846 */
[----:B------:R-:W-:Y:S01]  /*6890*/  FFMA.FTZ R65, R65, R60, R72 ;  /* 0x0000003c41417223 */ /* 0x000fe20000010048 */
[-C--:B------:R-:W-:Y:S01]  /*68a0*/  FFMA.FTZ R66, R61, R52.reuse, -R66 ;  /* 0x000000343d427223 */ /* 0x080fe20000010842 */
[----:B------:R-:W-:-:S05]  /*68b0*/  FFMA.FTZ R59, R14, R52, R59 ;  /* 0x000000340e3b7223 */ /* 0x000fca000001003b */
[----:B------:R-:W-:Y:S02]  /*68c0*/  F2FP.SATFINITE.E4M3.F32.PACK_AB_MERGE_C R14, R59, R66, R15 ;  /* 0x000000423b0e723e */ /* 0x000fe4000480700f */
[----:B------:R-:W-:-:S07]  /*68d0*/  F2FP.SATFINITE.E4M3.F32.PACK_AB_MERGE_C R15, R65, R70, R62 ;  /* 0x00000046410f723e */ /* 0x000fce000480703e */
.L_x_534:
[----:B------:R-:W-:Y:S05]  /*68e0*/  BSYNC B2 ;  /* 0x0000000000027941 */ /* 0x000fea0003800000 */
.L_x_533:
[----:B0-----:R0:W-:Y:S02]  /*68f0*/  ST.E.128 desc[UR36][R56.64], R12 ;  /* 0x0000000c38007985 */ /* 0x0011e4000c101d24 */
.L_x_528:
[----:B------:R-:W-:Y:S05]  /*6900*/  BSYNC B1 ;  /* 0x0000000000017941 */ /* 0x000fea0003800000 */
.L_x_527:
[----:B------:R-:W-:-:S03]  /*6910*/  UMOV UR4, 0xffffffff ;  /* 0xffffffff00047882 */ /* 0x000fc60000000000 */
[----:B------:R-:W-:Y:S05]  /*6920*/  BRA.DIV UR4, `(.L_x_535) ;  /* 0x0000024204c47947 */ /* 0x000fea000b800000 */
[----:B0-2---:R-:W0:Y:S04]  /*6930*/  SHFL.IDX PT, R102, R102, 0x3, 0x181f ;  /* 0x00781f0066667f89 */ /* 0x005e2800000e0000 */
[----:B----4-:R-:W2:Y:S02]  /*6940*/  SHFL.IDX PT, R101, R101, 0x3, 0x181f ;  /* 0x00781f0065657f89 */ /* 0x010ea400000e0000 */
.L_x_847:
[----:B------:R-:W-:Y:S05]  /*6950*/  @P4 BRA `(.L_x_536) ;  /* 0x0000005800e44947 */ /* 0x000fea0003800000 */
[----:B------:R-:W-:Y:S04]  /*6960*/  BSSY B1, `(.L_x_537) ;  /* 0x0000072000017945 */ /* 0x000fe80003800000 */
[----:B------:R-:W-:Y:S05]  /*6970*/  @P1 BRA `(.L_x_538) ;  /* 0x0000000400c01947 */ /* 0x000fea0003800000 */
[----:B------:R4:W1:Y:S01]  /*6980*/  LDS.128 R12, [R90+0x2b400] ;  /* 0x02b400005a0c7984 */ /* 0x0008620000000c00 */
[----:B--2---:R-:W-:Y:S01]  /*6990*/  IADD3 R52, P2, R16, R101, RZ ;  /* 0x0000006510347210 */ /* 0x004fe20007f5e0ff */
[----:B------:R-:W-:Y:S04]  /*69a0*/  BSSY B2, `(.L_x_539) ;  /* 0x000006c000027945 */ /* 0x000fe80003800000 */
[----:B0-----:R-:W-:Y:S01]  /*69b0*/  IMAD.X R53, R102, 0x1, R17, P2 ;  /* 0x0000000166357824 */ /* 0x001fe200010e0611 */
[----:B------:R-:W-:-:S13]  /*69c0*/  ISETP.GE.AND P2, PT, R22, R103, PT ;  /* 0x000000671600720c */ /* 0x000fda0003f46270 */
[----:B----4-:R-:W-:Y:S05]  /*69d0*/  @P2 BRA `(.L_x_540) ;  /* 0x0000000400a02947 */ /* 0x010fea0003800000 */
        /* <DEDUP_REMOVED lines=8> */
[----:B-1----:R-:W-:Y:S01]  /*6a60*/  IMAD.MOV.U32 R49, RZ, RZ, R12 ;  /* 0x000000ffff317224 */ /* 0x002fe200078e000c */
[----:B------:R-:W-:-:S02]  /*6a70*/  MOV R11, R13 ;  /* 0x0000000d000b7202 */ /* 0x000fc40000000f00 */
[----:B------:R-:W-:Y:S01]  /*6a80*/  LOP3.LUT R13, R48, 0xff00, R51, 0xf8, !PT ;  /* 0x0000ff00300d7812 */ /* 0x000fe200078ef833 */
[----:B------:R-:W-:Y:S01]  /*6a90*/  IMAD.U32 R48, R56, 0x10000, RZ ;  /* 0x0001000038307824 */ /* 0x000fe200078e00ff */
[----:B------:R-:W-:Y:S01]  /*6aa0*/  LOP3.LUT R50, R50, 0xff00, R55, 0xf8, !PT ;  /* 0x0000ff0032327812 */ /* 0x000fe200078ef837 */
[----:B------:R-:W-:Y:S01]  /*6ab0*/  IMAD.U32 R55, R54, 0x10000, RZ ;  /* 0x0001000036377824 */ /* 0x000fe200078e00ff */
[----:B------:R-:W-:Y:S02]  /*6ac0*/  F2FP.F16.E4M3.UNPACK_B R51, R79.H1 ;  /* 0x0000004fff33723e */ /* 0x000fe400030006ff */
[-C--:B------:R-:W-:Y:S02]  /*6ad0*/  F2FP.F16.E4M3.UNPACK_B R12, R11.reuse ;  /* 0x0000000bff0c723e */ /* 0x080fe400020006ff */
        /* <DEDUP_REMOVED lines=16> */
[----:B------:R-:W-:Y:S01]  /*6be0*/  FFMA.FTZ R12, R50, R57, R59 ;  /* 0x00000039320c7223 */ /* 0x000fe2000001003b */
[CC--:B------:R-:W-:Y:S01]  /*6bf0*/  FMUL.FTZ R58, R54.reuse, R56.reuse ;  /* 0x00000038363a7220 */ /* 0x0c0fe20000410000 */
[C---:B------:R-:W-:Y:S01]  /*6c00*/  FMUL.FTZ R61, R51.reuse, R56 ;  /* 0x00000038333d7220 */ /* 0x040fe20000410000 */
[-C--:B------:R-:W-:Y:S01]  /*6c10*/  F2FP.F16.E4M3.UNPACK_B R50, R49.reuse.H1 ;  /* 0x00000031ff32723e */ /* 0x080fe200030006ff */
[----:B------:R-:W-:Y:S01]  /*6c20*/  HADD2.F32 R56, -RZ, R79.H1_H1 ;  /* 0x3000004fff387230 */ /* 0x000fe20000004100 */
[----:B------:R-:W-:Y:S01]  /*6c30*/  F2FP.F16.E4M3.UNPACK_B R49, R49 ;  /* 0x00000031ff31723e */ /* 0x000fe200020006ff */
[-C--:B------:R-:W-:Y:S01]  /*6c40*/  FFMA.FTZ R60, R51, R55.reuse, -R58 ;  /* 0x00000037333c7223 */ /* 0x080fe2000001083a */
[----:B------:R-:W-:Y:S01]  /*6c50*/  FFMA.FTZ R61, R54, R55, R61 ;  /* 0x00000037363d7223 */ /* 0x000fe2000001003d */
[----:B------:R-:W-:Y:S01]  /*6c60*/  F2FP.F16.E4M3.UNPACK_B R78, R78 ;  /* 0x0000004eff4e723e */ /* 0x000fe200020006ff */
[--C-:B------:R-:W-:Y:S01]  /*6c70*/  HADD2.F32 R54, -RZ, R50.reuse.H0_H0 ;  /* 0x20000032ff367230 */ /* 0x100fe20000004100 */
[----:B------:R-:W-:Y:S01]  /*6c80*/  F2FP.F16.E4M3.UNPACK_B R62, R48.H1 ;  /* 0x00000030ff3e723e */ /* 0x000fe200030006ff */
[----:B------:R-:W-:-:S02]  /*6c90*/  HADD2.F32 R55, -RZ, R50.H1_H1 ;  /* 0x30000032ff377230 */ /* 0x000fc40000004100 */
[----:B------:R-:W-:Y:S02]  /*6ca0*/  HADD2.F32 R79, -RZ, R79.H0_H0 ;  /* 0x2000004fff4f7230 */ /* 0x000fe40000004100 */
[-C--:B------:R-:W-:Y:S01]  /*6cb0*/  FMUL.FTZ R58, R54, R56.reuse ;  /* 0x00000038363a7220 */ /* 0x080fe20000410000 */
[--C-:B------:R-:W-:Y:S02]  /*6cc0*/  HADD2.F32 R51, -RZ, R49.reuse.H1_H1 ;  /* 0x30000031ff337230 */ /* 0x100fe40000004100 */
[----:B------:R-:W-:Y:S01]  /*6cd0*/  FMUL.FTZ R59, R55, R56 ;  /* 0x00000038373b7220 */ /* 0x000fe20000410000 */
[----:B------:R-:W-:Y:S02]  /*6ce0*/  HADD2.F32 R50, -RZ, R49.H0_H0 ;  /* 0x20000031ff327230 */ /* 0x000fe40000004100 */
[--C-:B------:R-:W-:Y:S02]  /*6cf0*/  HADD2.F32 R49, -RZ, R78.reuse.H1_H1 ;  /* 0x3000004eff317230 */ /* 0x100fe40000004100 */
[----:B------:R-:W-:Y:S01]  /*6d00*/  FMUL.FTZ R57, R51, R79 ;  /* 0x0000004f33397220 */ /* 0x000fe20000410000 */
[----:B------:R-:W-:-:S02]  /*6d10*/  HADD2.F32 R78, -RZ, R78.H0_H0 ;  /* 0x2000004eff4e7230 */ /* 0x000fc40000004100 */
[----:B------:R-:W-:Y:S01]  /*6d20*/  FMUL.FTZ R56, R50, R79 ;  /* 0x0000004f32387220 */ /* 0x000fe20000410000 */
[--C-:B------:R-:W-:Y:S02]  /*6d30*/  HADD2.F32 R64, -RZ, R62.reuse.H1_H1 ;  /* 0x3000003eff407230 */ /* 0x100fe40000004100 */
[-C--:B------:R-:W-:Y:S01]  /*6d40*/  FFMA.FTZ R54, R54, R49.reuse, -R59 ;  /* 0x0000003136367223 */ /* 0x080fe2000001083b */
[----:B------:R-:W-:Y:S01]  /*6d50*/  FFMA.FTZ R55, R55, R49, R58 ;  /* 0x0000003137377223 */ /* 0x000fe2000001003a */
[-C--:B------:R-:W-:Y:S01]  /*6d60*/  FFMA.FTZ R49, R50, R78.reuse, -R57 ;  /* 0x0000004e32317223 */ /* 0x080fe20000010839 */
[----:B------:R-:W-:Y:S01]  /*6d70*/  FFMA.FTZ R50, R51, R78, R56 ;  /* 0x0000004e33327223 */ /* 0x000fe20000010038 */
[----:B------:R-:W-:Y:S01]  /*6d80*/  F2FP.F16.E4M3.UNPACK_B R56, R15.H1 ;  /* 0x0000000fff38723e */ /* 0x000fe200030006ff */
[----:B------:R-:W-:Y:S01]  /*6d90*/  HADD2.F32 R62, -RZ, R62.H0_H0 ;  /* 0x2000003eff3e7230 */ /* 0x000fe20000004100 */
[----:B------:R-:W-:Y:S02]  /*6da0*/  F2FP.SATFINITE.E4M3.F32.PACK_AB_MERGE_C R51, R61, R60, RZ ;  /* 0x0000003c3d33723e */ /* 0x000fe400048070ff */
[----:B------:R-:W-:Y:S01]  /*6db0*/  F2FP.SATFINITE.E4M3.F32.PACK_AB_MERGE_C R54, R55, R54, RZ ;  /* 0x000000363736723e */ /* 0x000fe200048070ff */
[--C-:B------:R-:W-:Y:S01]  /*6dc0*/  HADD2.F32 R57, -RZ, R56.reuse.H0_H0 ;  /* 0x20000038ff397230 */ /* 0x100fe20000004100 */
[----:B------:R-:W-:Y:S01]  /*6dd0*/  F2FP.F16.E4M3.UNPACK_B R59, R13.H1 ;  /* 0x0000000dff3b723e */ /* 0x000fe200030006ff */
[----:B------:R-:W-:Y:S01]  /*6de0*/  HADD2.F32 R56, -RZ, R56.H1_H1 ;  /* 0x30000038ff387230 */ /* 0x000fe20000004100 */
[----:B------:R-:W-:-:S02]  /*6df0*/  F2FP.F16.E4M3.UNPACK_B R55, R14.H1 ;  /* 0x0000000eff37723e */ /* 0x000fc400030006ff */
[----:B------:R-:W-:Y:S01]  /*6e00*/  F2FP.F16.E4M3.UNPACK_B R61, R48 ;  /* 0x00000030ff3d723e */ /* 0x000fe200020006ff */
[----:B------:R-:W-:Y:S01]  /*6e10*/  HADD2.F32 R60, -RZ, R59.H1_H1 ;  /* 0x3000003bff3c7230 */ /* 0x000fe20000004100 */
[----:B------:R-:W-:Y:S01]  /*6e20*/  F2FP.F16.E4M3.UNPACK_B R58, R13 ;  /* 0x0000000dff3a723e */ /* 0x000fe200020006ff */
[----:B------:R-:W-:Y:S02]  /*6e30*/  HADD2.F32 R48, -RZ, R55.H1_H1 ;  /* 0x30000037ff307230 */ /* 0x000fe40000004100 */
[-C--:B------:R-:W-:Y:S01]  /*6e40*/  FMUL.FTZ R66, R56, R64.reuse ;  /* 0x0000004038427220 */ /* 0x080fe20000410000 */
[----:B------:R-:W-:Y:S02]  /*6e50*/  HADD2.F32 R63, -RZ, R61.H1_H1 ;  /* 0x3000003dff3f7230 */ /* 0x000fe40000004100 */
[C---:B------:R-:W-:Y:S01]  /*6e60*/  FMUL.FTZ R65, R57.reuse, R64 ;  /* 0x0000004039417220 */ /* 0x040fe20000410000 */
[----:B------:R-:W-:Y:S02]  /*6e70*/  HADD2.F32 R55, -RZ, R55.H0_H0 ;  /* 0x20000037ff377230 */ /* 0x000fe40000004100 */
[----:B------:R-:W-:Y:S01]  /*6e80*/  FFMA.FTZ R13, R57, R60, -R66 ;  /* 0x0000003c390d7223 */ /* 0x000fe20000010842 */
[----:B------:R-:W-:-:S02]  /*6e90*/  HADD2.F32 R57, -RZ, R58.H1_H1 ;  /* 0x3000003aff397230 */ /* 0x000fc40000004100 */
[C---:B------:R-:W-:Y:S01]  /*6ea0*/  FMUL.FTZ R64, R48.reuse, R63 ;  /* 0x0000003f30407220 */ /* 0x040fe20000410000 */
[----:B------:R-:W-:Y:S01]  /*6eb0*/  F2FP.F16.E4M3.UNPACK_B R15, R15 ;  /* 0x0000000fff0f723e */ /* 0x000fe200020006ff */
[C---:B------:R-:W-:Y:S01]  /*6ec0*/  FMUL.FTZ R63, R55.reuse, R63 ;  /* 0x0000003f373f7220 */ /* 0x040fe20000410000 */
[----:B------:R-:W-:Y:S01]  /*6ed0*/  F2FP.F16.E4M3.UNPACK_B R14, R14 ;  /* 0x0000000eff0e723e */ /* 0x000fe200020006ff */
[-C--:B------:R-:W-:Y:S01]  /*6ee0*/  FFMA.FTZ R64, R55, R57.reuse, -R64 ;  /* 0x0000003937407223 */ /* 0x080fe20000010840 */
[----:B------:R-:W-:Y:S02]  /*6ef0*/  HADD2.F32 R61, -RZ, R61.H0_H0 ;  /* 0x2000003dff3d7230 */ /* 0x000fe40000004100 */
[----:B------:R-:W-:Y:S01]  /*6f00*/  FFMA.FTZ R63, R48, R57, R63 ;  /* 0x00000039303f7223 */ /* 0x000fe2000001003f */
[--C-:B------:R-:W-:Y:S02]  /*6f10*/  HADD2.F32 R48, -RZ, R15.reuse.H0_H0 ;  /* 0x2000000fff307230 */ /* 0x100fe40000004100 */
[----:B------:R-:W-:Y:S01]  /*6f20*/  FFMA.FTZ R60, R56, R60, R65 ;  /* 0x0000003c383c7223 */ /* 0x000fe20000010041 */
[----:B------:R-:W-:-:S02]  /*6f30*/  HADD2.F32 R55, -RZ, R15.H1_H1 ;  /* 0x3000000fff377230 */ /* 0x000fc40000004100 */
[--C-:B------:R-:W-:Y:S01]  /*6f40*/  HADD2.F32 R15, -RZ, R14.reuse.H0_H0 ;  /* 0x2000000eff0f7230 */ /* 0x100fe20000004100 */
[----:B------:R-:W-:Y:S01]  /*6f50*/  F2FP.SATFINITE.E4M3.F32.PACK_AB_MERGE_C R63, R63, R64, RZ ;  /* 0x000000403f3f723e */ /* 0x000fe200048070ff */
[----:B------:R-:W-:Y:S02]  /*6f60*/  HADD2.F32 R14, -RZ, R14.H1_H1 ;  /* 0x3000000eff0e7230 */ /* 0x000fe40000004100 */
[-C--:B------:R-:W-:Y:S01]  /*6f70*/  FMUL.FTZ R57, R55, R62.reuse ;  /* 0x0000003e37397220 */ /* 0x080fe20000410000 */
[----:B------:R-:W-:Y:S02]  /*6f80*/  HADD2.F32 R59, -RZ, R59.H0_H0 ;  /* 0x2000003bff3b7230 */ /* 0x000fe40000004100 */
[----:B------:R-:W-:Y:S01]  /*6f90*/  FMUL.FTZ R62, R48, R62 ;  /* 0x0000003e303e7220 */ /* 0x000fe20000410000 */
[----:B------:R-:W-:Y:S02]  /*6fa0*/  HADD2.F32 R58, -RZ, R58.H0_H0 ;  /* 0x2000003aff3a7230 */ /* 0x000fe40000004100 */
[-C--:B------:R-:W-:Y:S01]  /*6fb0*/  FMUL.FTZ R56, R14, R61.reuse ;  /* 0x0000003d0e387220 */ /* 0x080fe20000410000 */
[----:B------:R-:W-:Y:S01]  /*6fc0*/  FMUL.FTZ R61, R15, R61 ;  /* 0x0000003d0f3d7220 */ /* 0x000fe20000410000 */
[-C--:B------:R-:W-:Y:S01]  /*6fd0*/  FFMA.FTZ R57, R48, R59.reuse, -R57 ;  /* 0x0000003b30397223 */ /* 0x080fe20000010839 */
[----:B------:R-:W-:Y:S01]  /*6fe0*/  FFMA.FTZ R62, R55, R59, R62 ;  /* 0x0000003b373e7223 */ /* 0x000fe2000001003e */
[-C--:B------:R-:W-:Y:S01]  /*6ff0*/  FFMA.FTZ R56, R15, R58.reuse, -R56 ;  /* 0x0000003a0f387223 */ /* 0x080fe20000010838 */
[----:B------:R-:W-:Y:S01]  /*7000*/  FFMA.FTZ R61, R14, R58, R61 ;  /* 0x0000003a0e3d7223 */ /* 0x000fe2000001003d */
[----:B------:R-:W-:-:S02]  /*7010*/  F2FP.SATFINITE.E4M3.F32.PACK_AB_MERGE_C R60, R60, R13, RZ ;  /* 0x0000000d3c3c723e */ /* 0x000fc400048070ff */
[----:B------:R-:W-:Y:S02]  /*7020*/  F2FP.SATFINITE.E4M3.F32.PACK_AB_MERGE_C R13, R12, R11, R51 ;  /* 0x0000000b0c0d723e */ /* 0x000fe40004807033 */
[----:B------:R-:W-:Y:S02]  /*7030*/  F2FP.SATFINITE.E4M3.F32.PACK_AB_MERGE_C R12, R50, R49, R54 ;  /* 0x00000031320c723e */ /* 0x000fe40004807036 */
[----:B------:R-:W-:Y:S02]  /*7040*/  F2FP.SATFINITE.E4M3.F32.PACK_AB_MERGE_C R14, R61, R56, R63 ;  /* 0x000000383d0e723e */ /* 0x000fe4000480703f */
[----:B------:R-:W-:-:S07]  /*7050*/  F2FP.SATFINITE.E4M3.F32.PACK_AB_MERGE_C R15, R62, R57, R60 ;  /* 0x000000393e0f723e */ /* 0x000fce000480703c */
.L_x_540:
[----:B------:R-:W-:Y:S05]  /*7060*/  BSYNC B2 ;  /* 0x0000000000027941 */ /* 0x000fea0003800000 */
.L_x_539:
[----:B-1----:R4:W-:Y:S02]  /*7070*/  ST.E.128 desc[UR36][R52.64], R12 ;  /* 0x0000000c34007985 */ /* 0x0029e4000c101d24 */
.L_x_538:
[----:B------:R-:W-:Y:S05]  /*7080*/  BSYNC B1 ;  /* 0x0000000000017941 */ /* 0x000fea0003800000 */
.L_x_537:
[----:B------:R-:W-:-:S13]  /*7090*/  LOP3.LUT P2, RZ, R125, 0x2, RZ, 0xc0, !PT ;  /* 0x000000027dff7812 */ /* 0x000fda000784c0ff */
[----:B------:R-:W-:Y:S05]  /*70a0*/  @P2 BRA `(.L_x_536) ;  /* 0x0000005400102947 */ /* 0x000fea0003800000 */
[----:B----4-:R4:W1:Y:S01]  /*70b0*/  LDS.128 R12, [R90+0x2f400] ;  /* 0x02f400005a0c7984 */ /* 0x0108620000000c00 */
[----:B--2---:R-:W-:Y:S01]  /*70c0*/  IADD3 R48, P2, R18, R101, RZ ;  /* 0x0000006512307210 */ /* 0x004fe20007f5e0ff */
[----:B------:R-:W-:Y:S04]  /*70d0*/  BSSY B1, `(.L_x_541) ;  /* 0x000006c000017945 */ /* 0x000fe80003800000 */
[----:B0-----:R-:W-:Y:S01]  /*70e0*/  IMAD.X R49, R102, 0x1, R217, P2 ;  /* 0x0000000166317824 */ /* 0x001fe200010e06d9 */
[----:B------:R-:W-:-:S13]  /*70f0*/  ISETP.GE.AND P2, PT, R218, R103, PT ;  /* 0x00000067da00720c */ /* 0x000fda0003f46270 */
[----:B----4-:R-:W-:Y:S05]  /*7100*/  @P2 BRA `(.L_x_542) ;  /* 0x0000000400a02947 */ /* 0x010fea0003800000 */
[----:B------:R-:W-:Y:S01]  /*7110*/  SHF.R.U32.HI R46, RZ, 0x8, R47 ;  /* 0x00000008ff2e7819 */ /* 0x000fe2000001162f */
[----:B-1----:R-:W-:Y:S01]  /*7120*/  IMAD.MOV.U32 R11, RZ, RZ, R13 ;  /* 0x000000ffff0b7224 */ /* 0x002fe200078e000d */
[--C-:B------:R-:W-:Y:S02]  /*7130*/  SHF.R.U32.HI R44, RZ, 0x8, R45.reuse ;  /* 0x00000008ff2c7819 */ /* 0x100fe4000001162d */
[----:B------:R-:W-:Y:S01]  /*7140*/  SHF.R.U32.HI R52, RZ, 0x10, R45 ;  /* 0x00000010ff347819 */ /* 0x000fe2000001162d */
[----:B------:R-:W-:Y:S01]  /*7150*/  IMAD.SHL.U32 R46, R46, 0x100, RZ ;  /* 0x000001002e2e7824 */ /* 0x000fe200078e00ff */
[----:B------:R-:W-:Y:S01]  /*7160*/  LOP3.LUT R51, R45, 0xff0000ff, RZ, 0xc0, !PT ;  /* 0xff0000ff2d337812 */ /* 0x000fe200078ec0ff */
[----:B------:R-:W-:Y:S01]  /*7170*/  IMAD.MOV.U32 R45, RZ, RZ, R12 ;  /* 0x000000ffff2d7224 */ /* 0x000fe200078e000c */
[----:B------:R-:W-:Y:S01]  /*7180*/  SHF.R.U32.HI R50, RZ, 0x10, R47 ;  /* 0x00000010ff327819 */ /* 0x000fe2000001162f */
[----:B------:R-:W-:Y:S01]  /*7190*/  IMAD.U32 R13, R52, 0x10000, RZ ;  /* 0x00010000340d7824 */ /* 0x000fe200078e00ff */
[----:B------:R-:W-:-:S02]  /*71a0*/  SHF.L.U32 R44, R44, 0x8, RZ ;  /* 0x000000082c2c7819 */ /* 0x000fc400000006ff */
[----:B------:R-:W-:Y:S02]  /*71b0*/  LOP3.LUT R47, R47, 0xff0000ff, RZ, 0xc0, !PT ;  /* 0xff0000ff2f2f7812 */ /* 0x000fe400078ec0ff */
[----:B------:R-:W-:Y:S02]  /*71c0*/  LOP3.LUT R44, R51, 0xff00, R44, 0xf8, !PT ;  /* 0x0000ff00332c7812 */ /* 0x000fe400078ef82c */
[----:B------:R-:W-:Y:S02]  /*71d0*/  LOP3.LUT R51, R47, 0xff00, R46, 0xf8, !PT ;  /* 0x0000ff002f337812 */ /* 0x000fe400078ef82e */
[----:B------:R-:W-:Y:S02]  /*71e0*/  SHF.L.U32 R46, R50, 0x10, RZ ;  /* 0x00000010322e7819 */ /* 0x000fe400000006ff */
[----:B------:R-:W-:Y:S02]  /*71f0*/  F2FP.F16.E4M3.UNPACK_B R47, R77.H1 ;  /* 0x0000004dff2f723e */ /* 0x000fe400030006ff */
[----:B------:R-:W-:-:S02]  /*7200*/  F2FP.F16.E4M3.UNPACK_B R12, R11 ;  /* 0x0000000bff0c723e */ /* 0x000fc400020006ff */
[----:B------:R-:W-:Y:S01]  /*7210*/  LOP3.LUT R13, R44, 0xff0000, R13, 0xf8, !PT ;  /* 0x00ff00002c0d7812 */ /* 0x000fe200078ef80d */
[--C-:B------:R-:W-:Y:S01]  /*7220*/  HADD2.F32 R55, -RZ, R47.reuse.H0_H0 ;  /* 0x2000002fff377230 */ /* 0x100fe20000004100 */
[----:B------:R-:W-:Y:S01]  /*7230*/  LOP3.LUT R44, R51, 0xff0000, R46, 0xf8, !PT ;  /* 0x00ff0000332c7812 */ /* 0x000fe200078ef82e */
[--C-:B------:R-:W-:Y:S01]  /*7240*/  HADD2.F32 R46, -RZ, R12.reuse.H1_H1 ;  /* 0x3000000cff2e7230 */ /* 0x100fe20000004100 */
[----:B------:R-:W-:Y:S01]  /*7250*/  F2FP.F16.E4M3.UNPACK_B R51, R76.H1 ;  /* 0x0000004cff33723e */ /* 0x000fe200030006ff */
[----:B------:R-:W-:Y:S01]  /*7260*/  HADD2.F32 R12, -RZ, R12.H0_H0 ;  /* 0x2000000cff0c7230 */ /* 0x000fe20000004100 */
[----:B------:R-:W-:Y:S01]  /*7270*/  F2FP.F16.E4M3.UNPACK_B R11, R11.H1 ;  /* 0x0000000bff0b723e */ /* 0x000fe200030006ff */
[----:B------:R-:W-:Y:S02]  /*7280*/  HADD2.F32 R52, -RZ, R47.H1_H1 ;  /* 0x3000002fff347230 */ /* 0x000fe40000004100 */
[----:B------:R-:W-:Y:S01]  /*7290*/  FMUL.FTZ R57, R46, R55 ;  /* 0x000000372e397220 */ /* 0x000fe20000410000 */
[----:B------:R-:W-:-:S02]  /*72a0*/  HADD2.F32 R53, -RZ, R51.H0_H0 ;  /* 0x20000033ff357230 */ /* 0x000fc40000004100 */
        /* <DEDUP_REMOVED lines=39> */
[----:B------:R-:W-:-:S02]  /*7520*/  F2FP.F16.E4M3.UNPACK_B R57, R44 ;  /* 0x0000002cff39723e */ /* 0x000fc400020006ff */
[-C--:B------:R-:W-:Y:S01]  /*7530*/  F2FP.F16.E4M3.UNPACK_B R54, R13.reuse ;  /* 0x0000000dff36723e */ /* 0x080fe200020006ff */
[----:B------:R-:W-:Y:S01]  /*7540*/  HADD2.F32 R44, -RZ, R51.H1_H1 ;  /* 0x30000033ff2c7230 */ /* 0x000fe20000004100 */
[----:B------:R-:W-:Y:S01]  /*7550*/  F2FP.F16.E4M3.UNPACK_B R55, R13.H1 ;  /* 0x0000000dff37723e */ /* 0x000fe200030006ff */
[----:B------:R-:W-:Y:S02]  /*7560*/  HADD2.F32 R59, -RZ, R57.H1_H1 ;  /* 0x30000039ff3b7230 */ /* 0x000fe40000004100 */
[-C--:B------:R-:W-:Y:S01]  /*7570*/  FMUL.FTZ R62, R52, R60.reuse ;  /* 0x0000003c343e7220 */ /* 0x080fe20000410000 */
[----:B------:R-:W-:Y:S02]  /*7580*/  HADD2.F32 R51, -RZ, R51.H0_H0 ;  /* 0x20000033ff337230 */ /* 0x000fe40000004100 */
[----:B------:R-:W-:Y:S01]  /*7590*/  FMUL.FTZ R61, R53, R60 ;  /* 0x0000003c353d7220 */ /* 0x000fe20000410000 */
[----:B------:R-:W-:Y:S02]  /*75a0*/  HADD2.F32 R13, -RZ, R54.H1_H1 ;  /* 0x30000036ff0d7230 */ /* 0x000fe40000004100 */
[----:B------:R-:W-:Y:S01]  /*75b0*/  FMUL.FTZ R60, R44, R59 ;  /* 0x0000003b2c3c7220 */ /* 0x000fe20000410000 */
[----:B------:R-:W-:Y:S01]  /*75c0*/  F2FP.F16.E4M3.UNPACK_B R15, R15 ;  /* 0x0000000fff0f723e */ /* 0x000fe200020006ff */
[C---:B------:R-:W-:Y:S01]  /*75d0*/  FMUL.FTZ R59, R51.reuse, R59 ;  /* 0x0000003b333b7220 */ /* 0x040fe20000410000 */
[----:B------:R-:W-:Y:S01]  /*75e0*/  F2FP.F16.E4M3.UNPACK_B R14, R14 ;  /* 0x0000000eff0e723e */ /* 0x000fe200020006ff */
[----:B------:R-:W-:Y:S01]  /*75f0*/  FFMA.FTZ R60, R51, R13, -R60 ;  /* 0x0000000d333c7223 */ /* 0x000fe2000001083c */
[----:B------:R-:W-:-:S02]  /*7600*/  HADD2.F32 R56, -RZ, R55.H1_H1 ;  /* 0x30000037ff387230 */ /* 0x000fc40000004100 */
[----:B------:R-:W-:Y:S01]  /*7610*/  FFMA.FTZ R59, R44, R13, R59 ;  /* 0x0000000d2c3b7223 */ /* 0x000fe2000001003b */
[--C-:B------:R-:W-:Y:S02]  /*7620*/  HADD2.F32 R44, -RZ, R15.reuse.H0_H0 ;  /* 0x2000000fff2c7230 */ /* 0x100fe40000004100 */
[--C-:B------:R-:W-:Y:S02]  /*7630*/  HADD2.F32 R13, -RZ, R14.reuse.H0_H0 ;  /* 0x2000000eff0d7230 */ /* 0x100fe40000004100 */
[-C--:B------:R-:W-:Y:S01]  /*7640*/  FFMA.FTZ R61, R52, R56.reuse, R61 ;  /* 0x00000038343d7223 */ /* 0x080fe2000001003d */
[----:B------:R-:W-:Y:S02]  /*7650*/  HADD2.F32 R15, -RZ, R15.H1_H1 ;  /* 0x3000000fff0f7230 */ /* 0x000fe40000004100 */
[----:B------:R-:W-:Y:S01]  /*7660*/  FFMA.FTZ R62, R53, R56, -R62 ;  /* 0x00000038353e7223 */ /* 0x000fe2000001083e */
[----:B------:R-:W-:Y:S01]  /*7670*/  HADD2.F32 R14, -RZ, R14.H1_H1 ;  /* 0x3000000eff0e7230 */ /* 0x000fe20000004100 */
[----:B------:R-:W-:Y:S01]  /*7680*/  F2FP.SATFINITE.E4M3.F32.PACK_AB_MERGE_C R59, R59, R60, RZ ;  /* 0x0000003c3b3b723e */ /* 0x000fe200048070ff */
[----:B------:R-:W-:-:S02]  /*7690*/  HADD2.F32 R57, -RZ, R57.H0_H0 ;  /* 0x20000039ff397230 */ /* 0x000fc40000004100 */
        /* <DEDUP_REMOVED lines=15> */
.L_x_542:
[----:B------:R-:W-:Y:S05]  /*7790*/  BSYNC B1 ;  /* 0x0000000000017941 */ /* 0x000fea0003800000 */
.L_x_541:
[----:B-1----:R0:W-:Y:S01]  /*77a0*/  ST.E.128 desc[UR36][R48.64], R12 ;  /* 0x0000000c30007985 */ /* 0x0021e2000c101d24 */
[----:B------:R-:W-:Y:S05]  /*77b0*/  BRA `(.L_x_536) ;  /* 0x0000004c004c7947 */ /* 0x000fea0003800000 */
.L_x_496:
[C---:B------:R-:W-:Y:S01]  /*77c0*/  ISETP.GE.AND P5, PT, R219.reuse, R99, PT ;  /* 0x00000063db00720c */ /* 0x040fe20003fa6270 */
[C---:B------:R-:W-:Y:S01]  /*77d0*/  VIADD R44, R219.reuse, 0x60 ;  /* 0x00000060db2c7836 */ /* 0x040fe20000000000 */
[----:B------:R-:W-:Y:S01]  /*77e0*/  P2R R49, PR, RZ, 0x1 ;  /* 0x00000001ff317803 */ /* 0x000fe20000000000 */
[C---:B------:R-:W-:Y:S01]  /*77f0*/  VIADD R48, R219.reuse, 0x20 ;  /* 0x00000020db307836 */ /* 0x040fe20000000000 */
[----:B------:R-:W-:Y:S01]  /*7800*/  ISETP.GE.OR P5, PT, R16, R103, P5 ;  /* 0x000000671000720c */ /* 0x000fe20002fa6670 */
[----:B------:R-:W-:-:S12]  /*7810*/  VIADD R50, R219, 0x40 ;  /* 0x00000040db327836 */ /* 0x000fd80000000000 */
[----:B------:R-:W0:Y:S08]  /*7820*/  @!P5 LDC.64 R52, c[0x0][0x3e8] ;  /* 0x0000fa00ff34db82 */ /* 0x000e300000000a00 */
[----:B------:R-:W1:Y:S01]  /*7830*/  @!P5 LDC.64 R54, c[0x0][0x400] ;  /* 0x00010000ff36db82 */ /* 0x000e620000000a00 */
[----:B0-----:R-:W-:-:S04]  /*7840*/  @!P5 IADD3 R52, P2, P3, R84, R52, R12 ;  /* 0x000000345434d210 */ /* 0x001fc80007b5e00c */
[----:B------:R-:W-:Y:S02]  /*7850*/  @!P5 IADD3.X R53, R37, R53, R81, P2, P3 ;  /* 0x000000352535d210 */ /* 0x000fe400017e6451 */
[----:B------:R-:W-:-:S04]  /*7860*/  ISETP.GE.AND P2, PT, R44, R99, PT ;  /* 0x000000632c00720c */ /* 0x000fc80003f46270 */
[----:B------:R-:W-:-:S13]  /*7870*/  ISETP.GE.OR P2, PT, R16, R103, P2 ;  /* 0x000000671000720c */ /* 0x000fda0001746670 */
[----:B------:R-:W0:Y:S01]  /*7880*/  @!P2 LDC.64 R44, c[0x0][0x3f8] ;  /* 0x0000fe00ff2cab82 */ /* 0x000e220000000a00 */
[----:B------:R-:W-:Y:S02]  /*7890*/  @!P2 IMAD.MOV.U32 R13, RZ, RZ, R81 ;  /* 0x000000ffff0da224 */ /* 0x000fe400078e0051 */
[----:B------:R-:W-:-:S05]  /*78a0*/  @!P2 IMAD.MOV.U32 R15, RZ, RZ, R11 ;  /* 0x000000ffff0fa224 */ /* 0x000fca00078e000b */
[----:B------:R-:W2:Y:S08]  /*78b0*/  @!P2 LDC.64 R76, c[0x0][0x3e8] ;  /* 0x0000fa00ff4cab82 */ /* 0x000eb00000000a00 */
[----:B------:R-:W3:Y:S01]  /*78c0*/  @!P2 LDC.64 R78, c[0x0][0x400] ;  /* 0x00010000ff4eab82 */ /* 0x000ee20000000a00 */
[----:B0-----:R-:W-:-:S04]  /*78d0*/  @!P2 IMAD.WIDE.U32 R46, R44, 0x60, R12 ;  /* 0x000000602c2ea825 */ /* 0x001fc800078e000c */
[----:B------:R-:W-:-:S04]  /*78e0*/  @!P2 IMAD R45, R45, 0x60, RZ ;  /* 0x000000602d2da824 */ /* 0x000fc800078e02ff */
[----:B------:R-:W-:Y:S01]  /*78f0*/  @!P2 IMAD.IADD R44, R47, 0x1, R45 ;  /* 0x000000012f2ca824 */ /* 0x000fe200078e022d */
[----:B--2---:R-:W-:-:S04]  /*7900*/  @!P2 IADD3 R76, P3, P4, R84, R76, R46 ;  /* 0x0000004c544ca210 */ /* 0x004fc80007c7e02e */
[----:B------:R-:W-:Y:S02]  /*7910*/  @!P2 IADD3.X R77, R37, R77, R44, P3, P4 ;  /* 0x0000004d254da210 */ /* 0x000fe40001fe842c */
[----:B------:R-:W0:Y:S02]  /*7920*/  @!P2 LDC.64 R44, c[0x0][0x408] ;  /* 0x00010200ff2cab82 */ /* 0x000e240000000a00 */
[----:B0-----:R-:W-:-:S04]  /*7930*/  @!P2 IMAD.WIDE.U32 R46, R44, 0x60, R14 ;  /* 0x000000602c2ea825 */ /* 0x001fc800078e000e */
[----:B------:R-:W-:Y:S01]  /*7940*/  @!P2 IMAD R45, R45, 0x60, RZ ;  /* 0x000000602d2da824 */ /* 0x000fe200078e02ff */
[----:B---3--:R-:W-:-:S04]  /*7950*/  @!P2 IADD3 R78, P3, P4, R88, R78, R46 ;  /* 0x0000004e584ea210 */ /* 0x008fc80007c7e02e */
[----:B------:R-:W-:-:S04]  /*7960*/  @!P2 IADD3 R45, R47, R45, RZ ;  /* 0x0000002d2f2da210 */ /* 0x000fc80007ffe0ff */
[----:B------:R-:W-:Y:S02]  /*7970*/  @!P2 IADD3.X R79, R40, R79, R45, P3, P4 ;  /* 0x0000004f284fa210 */ /* 0x000fe40001fe842d */
[----:B-1----:R-:W-:-:S04]  /*7980*/  @!P5 IADD3 R54, P3, P4, R88, R54, R14 ;  /* 0x000000365836d210 */ /* 0x002fc80007c7e00e */
[----:B------:R-:W-:Y:S02]  /*7990*/  @!P5 IADD3.X R55, R40, R55, R11, P3, P4 ;  /* 0x000000372837d210 */ /* 0x000fe40001fe840b */
[----:B------:R-:W-:-:S04]  /*79a0*/  ISETP.GE.AND P4, PT, R48, R99, PT ;  /* 0x000000633000720c */ /* 0x000fc80003f86270 */
[----:B------:R-:W-:-:S13]  /*79b0*/  ISETP.GE.OR P4, PT, R16, R103, P4 ;  /* 0x000000671000720c */ /* 0x000fda0002786670 */
[----:B------:R-:W-:Y:S01]  /*79c0*/  @!P4 IADD3 R47, P3, P6, R84, R12, R20 ;  /* 0x0000000c542fc210 */ /* 0x000fe20007e7e014 */
[----:B------:R-:W0:Y:S03]  /*79d0*/  @!P4 LDC.64 R60, c[0x0][0x3e8] ;  /* 0x0000fa00ff3ccb82 */ /* 0x000e260000000a00 */
[----:B------:R-:W-:Y:S02]  /*79e0*/  @!P4 IADD3.X R48, R37, R81, R8, P3, P6 ;  /* 0x000000512530c210 */ /* 0x000fe40001fec408 */
[----:B------:R-:W-:Y:S02]  /*79f0*/  ISETP.GE.AND P3, PT, R50, R99, PT ;  /* 0x000000633200720c */ /* 0x000fe40003f66270 */
[----:B------:R-:W-:Y:S01]  /*7a00*/  CS2R R50, SRZ ;  /* 0x0000000000327805 */ /* 0x000fe2000001ff00 */
[----:B------:R-:W1:Y:S01]  /*7a10*/  @!P4 LDC.64 R62, c[0x0][0x400] ;  /* 0x00010000ff3ecb82 */ /* 0x000e620000000a00 */
[----:B------:R-:W-:-:S13]  /*7a20*/  ISETP.GE.OR P3, PT, R16, R103, P3 ;  /* 0x000000671000720c */ /* 0x000fda0001f66670 */
[----:B------:R-:W-:-:S04]  /*7a30*/  @!P3 IADD3 R15, P0, P6, R84, R21, R12 ;  /* 0x00000015540fb210 */ /* 0x000fc80007e1e00c */
[----:B------:R-:W-:Y:S02]  /*7a40*/  @!P3 IADD3.X R46, R37, R9, R81, P0, P6 ;  /* 0x00000009252eb210 */ /* 0x000fe400007ec451 */
[----:B------:R-:W-:-:S04]  /*7a50*/  @!P4 IADD3 R13, P0, P6, R88, R14, R31 ;  /* 0x0000000e580dc210 */ /* 0x000fc80007e1e01f */
[----:B------:R-:W-:Y:S02]  /*7a60*/  @!P4 IADD3.X R12, R40, R11, R28, P0, P6 ;  /* 0x0000000b280cc210 */ /* 0x000fe400007ec41c */
[----:B------:R-:W-:-:S04]  /*7a70*/  @!P3 IADD3 R45, P0, P6, R88, R32, R14 ;  /* 0x00000020582db210 */ /* 0x000fc80007e1e00e */
[----:B------:R-:W-:Y:S02]  /*7a80*/  @!P3 IADD3.X R44, R40, R29, R11, P0, P6 ;  /* 0x0000001d282cb210 */ /* 0x000fe400007ec40b */
[----:B0-----:R-:W-:Y:S02]  /*7a90*/  @!P4 IADD3 R60, P6, R47, R60, RZ ;  /* 0x0000003c2f3cc210 */ /* 0x001fe40007fde0ff */
[----:B------:R-:W-:-:S03]  /*7aa0*/  ISETP.NE.AND P0, PT, R49, RZ, PT ;  /* 0x000000ff3100720c */ /* 0x000fc60003f05270 */
[----:B------:R-:W-:Y:S01]  /*7ab0*/  @!P4 IMAD.X R61, R48, 0x1, R61, P6 ;  /* 0x00000001303dc824 */ /* 0x000fe200030e063d */
[----:B-1----:R-:W-:Y:S02]  /*7ac0*/  @!P4 IADD3 R62, P6, R13, R62, RZ ;  /* 0x0000003e0d3ec210 */ /* 0x002fe40007fde0ff */
[----:B------:R-:W-:-:S03]  /*7ad0*/  CS2R R48, SRZ ;  /* 0x0000000000307805 */ /* 0x000fc6000001ff00 */
[----:B------:R-:W-:Y:S02]  /*7ae0*/  @!P4 IMAD.X R63, R12, 0x1, R63, P6 ;  /* 0x000000010c3fc824 */ /* 0x000fe400030e063f */
[----:B------:R-:W0:Y:S01]  /*7af0*/  @!P3 LDC.64 R12, c[0x0][0x3e8] ;  /* 0x0000fa00ff0cbb82 */ /* 0x000e220000000a00 */
[----:B------:R1:W2:Y:S01]  /*7b00*/  @!P5 LDG.E.128 R48, desc[UR36][R54.64] ;  /* 0x000000243630d981 */ /* 0x0002a2000c1e1d00 */
[----:B0-----:R-:W-:-:S06]  /*7b10*/  @!P3 IADD3 R12, P6, R15, R12, RZ ;  /* 0x0000000c0f0cb210 */ /* 0x001fcc0007fde0ff */
[----:B------:R-:W0:Y:S01]  /*7b20*/  @!P3 LDC.64 R14, c[0x0][0x400] ;  /* 0x00010000ff0ebb82 */ /* 0x000e220000000a00 */
[----:B------:R-:W-:Y:S02]  /*7b30*/  @!P3 IADD3.X R13, R46, R13, RZ, P6, !PT ;  /* 0x0000000d2e0db210 */ /* 0x000fe400037fe4ff */
[----:B------:R-:W-:Y:S02]  /*7b40*/  CS2R R46, SRZ ;  /* 0x00000000002e7805 */ /* 0x000fe4000001ff00 */
[----:B-1----:R-:W-:Y:S02]  /*7b50*/  CS2R R54, SRZ ;  /* 0x0000000000367805 */ /* 0x002fe4000001ff00 */
[----:B------:R-:W-:Y:S02]  /*7b60*/  CS2R R56, SRZ ;  /* 0x0000000000387805 */ /* 0x000fe4000001ff00 */
[----:B------:R-:W-:Y:S02]  /*7b70*/  CS2R R58, SRZ ;  /* 0x00000000003a7805 */ /* 0x000fe4000001ff00 */
[----:B------:R-:W-:-:S02]  /*7b80*/  CS2R R64, SRZ ;  /* 0x0000000000407805 */ /* 0x000fc4000001ff00 */
[----:B------:R-:W-:Y:S02]  /*7b90*/  CS2R R66, SRZ ;  /* 0x0000000000427805 */ /* 0x000fe4000001ff00 */
[----:B------:R-:W-:Y:S02]  /*7ba0*/  CS2R R68, SRZ ;  /* 0x0000000000447805 */ /* 0x000fe4000001ff00 */
[----:B------:R-:W-:Y:S02]  /*7bb0*/  CS2R R70, SRZ ;  /* 0x0000000000467805 */ /* 0x000fe4000001ff00 */
[----:B------:R-:W-:Y:S01]  /*7bc0*/  CS2R R72, SRZ ;  /* 0x0000000000487805 */ /* 0x000fe2000001ff00 */
[----:B------:R1:W3:Y:S01]  /*7bd0*/  @!P4 LDG.E.128 R56, desc[UR36][R62.64] ;  /* 0x000000243e38c981 */ /* 0x0002e2000c1e1d00 */
[----:B------:R-:W-:-:S03]  /*7be0*/  CS2R R74, SRZ ;  /* 0x00000000004a7805 */ /* 0x000fc6000001ff00 */
[----:B------:R-:W4:Y:S04]  /*7bf0*/  @!P2 LDG.E.128 R68, desc[UR36][R76.64] ;  /* 0x000000244c44a981 */ /* 0x000f28000c1e1d00 */
[----:B------:R-:W5:Y:S01]  /*7c00*/  @!P2 LDG.E.128 R72, desc[UR36][R78.64] ;  /* 0x000000244e48a981 */ /* 0x000f62000c1e1d00 */
[----:B0-----:R-:W-:-:S05]  /*7c10*/  @!P3 IADD3 R14, P6, R45, R14, RZ ;  /* 0x0000000e2d0eb210 */ /* 0x001fca0007fde0ff */
[----:B------:R-:W-:Y:S01]  /*7c20*/  @!P3 IMAD.X R15, R44, 0x1, R15, P6 ;  /* 0x000000012c0fb824 */ /* 0x000fe200030e060f */
[----:B------:R-:W-:Y:S02]  /*7c30*/  CS2R R44, SRZ ;  /* 0x00000000002c7805 */ /* 0x000fe4000001ff00 */
[----:B-1----:R-:W-:Y:S02]  /*7c40*/  CS2R R62, SRZ ;  /* 0x00000000003e7805 */ /* 0x002fe4000001ff00 */
[----:B------:R-:W5:Y:S04]  /*7c50*/  @!P3 LDG.E.128 R64, desc[UR36][R14.64] ;  /* 0x000000240e40b981 */ /* 0x000f68000c1e1d00 */
[----:B------:R0:W5:Y:S02]  /*7c60*/  @!P5 LDG.E.128 R44, desc[UR36][R52.64] ;  /* 0x00000024342cd981 */ /* 0x000164000c1e1d00 */
[----:B0-----:R-:W-:-:S06]  /*7c70*/  CS2R R52, SRZ ;  /* 0x0000000000347805 */ /* 0x001fcc000001ff00 */
[----:B------:R0:W5:Y:S02]  /*7c80*/  @!P4 LDG.E.128 R52, desc[UR36][R60.64] ;  /* 0x000000243c34c981 */ /* 0x000164000c1e1d00 */
[----:B0-----:R-:W-:-:S06]  /*7c90*/  CS2R R60, SRZ ;  /* 0x00000000003c7805 */ /* 0x001fcc000001ff00 */
[----:B------:R-:W5:Y:S01]  /*7ca0*/  @!P3 LDG.E.128 R60, desc[UR36][R12.64] ;  /* 0x000000240c3cb981 */ /* 0x000f62000c1e1d00 */
[----:B------:R-:W-:-:S06]  /*7cb0*/  UISETP.NE.AND UP0, UPT, UR60, 0x3, UPT ;  /* 0x000000033c00788c */ /* 0x000fcc000bf05270 */
[----:B------:R-:W-:Y:S02]  /*7cc0*/  PLOP3.LUT P5, PT, PT, PT, UP0, 0x80, 0x0 ;  /* 0x000000000000781c */ /* 0x000fe40003faf008 */
[----:B------:R-:W-:Y:S01]  /*7cd0*/  ISETP.GE.AND P2, PT, R16, R103, PT ;  /* 0x000000671000720c */ /* 0x000fe20003f46270 */
[----:B--2---:R-:W-:Y:S01]  /*7ce0*/  IMAD.MOV.U32 R119, RZ, RZ, R48 ;  /* 0x000000ffff777224 */ /* 0x004fe200078e0030 */
[----:B------:R-:W-:Y:S01]  /*7cf0*/  MOV R120, R50 ;  /* 0x0000003200787202 */ /* 0x000fe20000000f00 */
[----:B---3--:R-:W-:Y:S02]  /*7d00*/  IMAD.MOV.U32 R116, RZ, RZ, R56 ;  /* 0x000000ffff747224 */ /* 0x008fe400078e0038 */
[----:B------:R-:W-:Y:S02]  /*7d10*/  IMAD.MOV.U32 R117, RZ, RZ, R58 ;  /* 0x000000ffff757224 */ /* 0x000fe400078e003a */
[----:B----4-:R-:W-:Y:S01]  /*7d20*/  IMAD.MOV.U32 R103, RZ, RZ, R68 ;  /* 0x000000ffff677224 */ /* 0x010fe200078e0044 */
[----:B------:R-:W-:Y:S01]  /*7d30*/  MOV R104, R70 ;  /* 0x0000004600687202 */ /* 0x000fe20000000f00 */
[----:B-----5:R-:W-:-:S02]  /*7d40*/  IMAD.MOV.U32 R105, RZ, RZ, R72 ;  /* 0x000000ffff697224 */ /* 0x020fc400078e0048 */
[----:B------:R-:W-:Y:S02]  /*7d50*/  IMAD.MOV.U32 R106, RZ, RZ, R74 ;  /* 0x000000ffff6a7224 */ /* 0x000fe400078e004a */
[----:B------:R-:W-:Y:S02]  /*7d60*/  IMAD.MOV.U32 R111, RZ, RZ, R64 ;  /* 0x000000ffff6f7224 */ /* 0x000fe400078e0040 */
[----:B------:R-:W-:Y:S02]  /*7d70*/  IMAD.MOV.U32 R112, RZ, RZ, R66 ;  /* 0x000000ffff707224 */ /* 0x000fe400078e0042 */
[----:B------:R-:W-:Y:S02]  /*7d80*/  IMAD.MOV.U32 R118, RZ, RZ, R44 ;  /* 0x000000ffff767224 */ /* 0x000fe400078e002c */
[----:B------:R-:W-:Y:S02]  /*7d90*/  IMAD.MOV.U32 R121, RZ, RZ, R46 ;  /* 0x000000ffff797224 */ /* 0x000fe400078e002e */
[----:B------:R-:W-:-:S02]  /*7da0*/  IMAD.MOV.U32 R114, RZ, RZ, R52 ;  /* 0x000000ffff727224 */ /* 0x000fc400078e0034 */
[----:B------:R-:W-:Y:S01]  /*7db0*/  IMAD.MOV.U32 R115, RZ, RZ, R54 ;  /* 0x000000ffff737224 */ /* 0x000fe200078e0036 */
[----:B------:R-:W-:Y:S01]  /*7dc0*/  MOV R109, R60 ;  /* 0x0000003c006d7202 */ /* 0x000fe20000000f00 */
[----:B------:R-:W-:Y:S01]  /*7dd0*/  IMAD.MOV.U32 R110, RZ, RZ, R62 ;  /* 0x000000ffff6e7224 */ /* 0x000fe200078e003e */
[----:B------:R-:W-:Y:S06]  /*7de0*/  @!P5 BRA `(.L_x_543) ;  /* 0x000000000004d947 */ /* 0x000fec0003800000 */
[----:B------:R-:W-:Y:S01]  /*7df0*/  BPT.TRAP 0x1 ;  /* 0x000000040000795c */ /* 0x000fe20000300000 */
.L_x_543:
[----:B------:R-:W-:Y:S01]  /*7e00*/  IMAD R81, R216, 0x8, R19 ;  /* 0x00000008d8517824 */ /* 0x000fe200078e0213 */
[----:B------:R-:W-:Y:S01]  /*7e10*/  SHF.L.U32 R100, R221, 0x1f, RZ ;  /* 0x0000001fdd647819 */ /* 0x000fe200000006ff */
[----:B------:R-:W0:Y:S01]  /*7e20*/  LDC R107, c[0x0][0x2f4] ;  /* 0x0000bd00ff6b7b82 */ /* 0x000e220000000800 */
[----:B------:R-:W-:Y:S02]  /*7e30*/  BSSY B1, `(.L_x_544) ;  /* 0x0000003000017945 */ /* 0x000fe40003800000 */
[----:B------:R-:W1:Y:S02]  /*7e40*/  SYNCS.PHASECHK.TRANS64.TRYWAIT P3, [R81+URZ+0x38890], R100 ;  /* 0x03889064510075a7 */ /* 0x000e64000806017f */
[----:B-1----:R-:W-:Y:S05]  /*7e50*/  @!P3 BRA `(.L_x_545) ;  /* 0x0000022c00c4b947 */ /* 0x002fea0003800000 */
.L_x_848:
[----:B------:R-:W-:Y:S05]  /*7e60*/  BSYNC B1 ;  /* 0x0000000000017941 */ /* 0x000fea0003800000 */
.L_x_544:
[----:B------:R-:W-:Y:S01]  /*7e70*/  UMOV UR4, 0xffffffff ;  /* 0xffffffff00047882 */ /* 0x000fe20000000000 */
[----:B0-----:R-:W-:Y:S02]  /*7e80*/  IMAD.IADD R108, R107, 0x1, -R34 ;  /* 0x000000016b6c7824 */ /* 0x001fe400078e0a22 */
[----:B------:R-:W-:Y:S05]  /*7e90*/  BRA.DIV UR4, `(.L_x_546) ;  /* 0x0000022e04c87947 */ /* 0x000fea000b800000 */
[----:B------:R0:W2:Y:S04]  /*7ea0*/  SHFL.IDX PT, R113, R102, RZ, 0x181f ;  /* 0x00181fff66717589 */ /* 0x0000a800000e0000 */
[----:B------:R0:W3:Y:S02]  /*7eb0*/  SHFL.IDX PT, R11, R101, RZ, 0x181f ;  /* 0x00181fff650b7589 */ /* 0x0000e400000e0000 */
.L_x_852:
[----:B------:R-:W-:Y:S01]  /*7ec0*/  ISETP.GE.OR P3, PT, R219, R99, P1 ;  /* 0x00000063db00720c */ /* 0x000fe20000f66670 */
[----:B------:R-:W-:-:S12]  /*7ed0*/  BSSY B1, `(.L_x_547) ;  /* 0x00000fb000017945 */ /* 0x000fd80003800000 */
[----:B------:R-:W-:Y:S05]  /*7ee0*/  @P3 BRA `(.L_x_548) ;  /* 0x0000000c00e43947 */ /* 0x000fea0003800000 */
[----:B------:R-:W4:Y:S01]  /*7ef0*/  LDL R14, [R1+0x2c] ;  /* 0x00002c00010e7983 */ /* 0x000f220000100800 */
[----:B------:R-:W-:Y:S01]  /*7f00*/  SEL R12, R34, R108, !P0 ;  /* 0x0000006c220c7207 */ /* 0x000fe20004000000 */
[C---:B------:R-:W-:Y:S01]  /*7f10*/  IMAD.SHL.U32 R76, R219.reuse, 0x80, RZ ;  /* 0x00000080db4c7824 */ /* 0x040fe200078e00ff */
[----:B------:R-:W-:Y:S01]  /*7f20*/  SHF.L.U32 R15, R219, 0x7, RZ ;  /* 0x00000007db0f7819 */ /* 0x000fe200000006ff */
[----:B------:R-:W-:Y:S01]  /*7f30*/  BSSY B2, `(.L_x_549) ;  /* 0x00000ed000027945 */ /* 0x000fe20003800000 */
[----:B------:R-:W-:Y:S02]  /*7f40*/  SHF.R.S32.HI R13, RZ, 0x1f, R12 ;  /* 0x0000001fff0d7819 */ /* 0x000fe4000001140c */
[----:B------:R-:W-:Y:S02]  /*7f50*/  LOP3.LUT R15, R15, 0x380, RZ, 0xc0, !PT ;  /* 0x000003800f0f7812 */ /* 0x000fe400078ec0ff */
[----:B------:R-:W-:Y:S02]  /*7f60*/  LEA.HI R13, R13, R12, RZ, 0x5 ;  /* 0x0000000c0d0d7211 */ /* 0x000fe400078f28ff */
[----:B------:R-:W-:-:S02]  /*7f70*/  LOP3.LUT R76, R76, 0x380, RZ, 0xc0, !PT ;  /* 0x000003804c4c7812 */ /* 0x000fc400078ec0ff */
[----:B------:R-:W-:Y:S02]  /*7f80*/  LEA.HI.SX32 R122, R13, R42, 0x1b ;  /* 0x0000002a0d7a7211 */ /* 0x000fe400078fdaff */
[----:B------:R-:W-:Y:S02]  /*7f90*/  SHF.R.U32.HI R15, RZ, 0x3, R15 ;  /* 0x00000003ff0f7819 */ /* 0x000fe4000001160f */
[----:B------:R-:W-:-:S04]  /*7fa0*/  SHF.R.S32.HI R12, RZ, 0x1f, R122 ;  /* 0x0000001fff0c7819 */ /* 0x000fc8000001147a */
[----:B------:R-:W-:Y:S01]  /*7fb0*/  LEA.HI R12, R12, R122, RZ, 0x3 ;  /* 0x0000007a0c0c7211 */ /* 0x000fe200078f18ff */
[----:B------:R-:W-:-:S04]  /*7fc0*/  IMAD.SHL.U32 R122, R122, 0x10, RZ ;  /* 0x000000107a7a7824 */ /* 0x000fc800078e00ff */
[----:B------:R-:W-:Y:S01]  /*7fd0*/  IMAD.SHL.U32 R12, R12, 0x800, RZ ;  /* 0x000008000c0c7824 */ /* 0x000fe200078e00ff */
[----:B------:R-:W-:-:S04]  /*7fe0*/  LOP3.LUT R13, R76, 0x70, R122, 0xf8, !PT ;  /* 0x000000704c0d7812 */ /* 0x000fc800078ef87a */
[----:B------:R-:W-:Y:S02]  /*7ff0*/  LOP3.LUT R13, R13, R15, RZ, 0x3c, !PT ;  /* 0x0000000f0d0d7212 */ /* 0x000fe400078e3cff */
[----:B------:R-:W-:-:S04]  /*8000*/  LOP3.LUT R12, R12, 0xffffc000, RZ, 0xc0, !PT ;  /* 0xffffc0000c0c7812 */ /* 0x000fc800078ec0ff */
[----:B----4-:R-:W-:-:S05]  /*8010*/  IADD3 R12, R13, R12, R14 ;  /* 0x0000000c0d0c7210 */ /* 0x010fca0007ffe00e */
[C---:B------:R-:W-:Y:S01]  /*8020*/  IMAD R76, R216.reuse, 0x8000, R12 ;  /* 0x00008000d84c7824 */ /* 0x040fe200078e020c */
[----:B------:R-:W-:-:S03]  /*8030*/  LEA R12, R216, R4, 0xf ;  /* 0x00000004d80c7211 */ /* 0x000fc600078e78ff */
[C---:B------:R-:W-:Y:S02]  /*8040*/  IMAD.IADD R76, R19.reuse, 0x1, R76 ;  /* 0x00000001134c7824 */ /* 0x040fe400078e024c */
[----:B------:R-:W-:-:S04]  /*8050*/  IMAD.IADD R12, R19, 0x1, R12 ;  /* 0x00000001130c7824 */ /* 0x000fc800078e020c */
[----:B------:R-:W4:Y:S04]  /*8060*/  LDS.128 R76, [R76+0x28400] ;  /* 0x028400004c4c7984 */ /* 0x000f280000000c00 */
[----:B------:R-:W0:Y:S01]  /*8070*/  LDS.128 R12, [R12+0x28400] ;  /* 0x028400000c0c7984 */ /* 0x000e220000000c00 */
[----:B------:R-:W-:Y:S05]  /*8080*/  @P2 BRA `(.L_x_550) ;  /* 0x0000000c005c2947 */ /* 0x000fea0003800000 */
[----:B------:R-:W-:Y:S02]  /*8090*/  SHF.R.U32.HI R46, RZ, 0x8, R45 ;  /* 0x00000008ff2e7819 */ /* 0x000fe4000001162d */
[----:B------:R-:W-:Y:S02]  /*80a0*/  SHF.R.U32.HI R125, RZ, 0x8, R49 ;  /* 0x00000008ff7d7819 */ /* 0x000fe40000011631 */
[----:B------:R-:W-:Y:S01]  /*80b0*/  SHF.R.U32.HI R50, RZ, 0x10, R45 ;  /* 0x00000010ff327819 */ /* 0x000fe2000001162d */
[----:B------:R-:W-:Y:S01]  /*80c0*/  IMAD.SHL.U32 R127, R46, 0x100, RZ ;  /* 0x000001002e7f7824 */ /* 0x000fe200078e00ff */
[----:B------:R-:W-:Y:S02]  /*80d0*/  SHF.R.U32.HI R126, RZ, 0x10, R49 ;  /* 0x00000010ff7e7819 */ /* 0x000fe40000011631 */
[----:B------:R-:W-:Y:S01]  /*80e0*/  LOP3.LUT R48, R45, 0xff0000ff, RZ, 0xc0, !PT ;  /* 0xff0000ff2d307812 */ /* 0x000fe200078ec0ff */
[----:B------:R-:W-:Y:S01]  /*80f0*/  IMAD.U32 R50, R50, 0x10000, RZ ;  /* 0x0001000032327824 */ /* 0x000fe200078e00ff */
[----:B------:R-:W-:Y:S01]  /*8100*/  SHF.R.U32.HI R124, RZ, 0x8, R47 ;  /* 0x00000008ff7c7819 */ /* 0x000fe2000001162f */
[----:B------:R-:W-:Y:S01]  /*8110*/  IMAD.U32 R126, R126, 0x10000, RZ ;  /* 0x000100007e7e7824 */ /* 0x000fe200078e00ff */
[----:B------:R-:W-:-:S02]  /*8120*/  LOP3.LUT R123, R47, 0xff0000ff, RZ, 0xc0, !PT ;  /* 0xff0000ff2f7b7812 */ /* 0x000fc400078ec0ff */
[----:B------:R-:W-:Y:S02]  /*8130*/  SHF.R.U32.HI R44, RZ, 0x10, R47 ;  /* 0x00000010ff2c7819 */ /* 0x000fe4000001162f */
[----:B------:R-:W-:Y:S02]  /*8140*/  LOP3.LUT R47, R49, 0xff0000ff, RZ, 0xc0, !PT ;  /* 0xff0000ff312f7812 */ /* 0x000fe400078ec0ff */
[----:B------:R-:W-:Y:S01]  /*8150*/  SHF.L.U32 R125, R125, 0x8, RZ ;  /* 0x000000087d7d7819 */ /* 0x000fe200000006ff */
[----:B------:R-:W-:Y:S01]  /*8160*/  IMAD.U32 R44, R44, 0x10000, RZ ;  /* 0x000100002c2c7824 */ /* 0x000fe200078e00ff */
[----:B------:R-:W-:Y:S02]  /*8170*/  LOP3.LUT R48, R48, 0xff00, R127, 0xf8, !PT ;  /* 0x0000ff0030307812 */ /* 0x000fe400078ef87f */
[----:B------:R-:W-:Y:S02]  /*8180*/  LOP3.LUT R47, R47, 0xff00, R125, 0xf8, !PT ;  /* 0x0000ff002f2f7812 */ /* 0x000fe400078ef87d */
[----:B------:R-:W-:-:S02]  /*8190*/  SHF.R.U32.HI R45, RZ, 0x8, R51 ;  /* 0x00000008ff2d7819 */ /* 0x000fc40000011633 */
[----:B------:R-:W-:Y:S02]  /*81a0*/  LOP3.LUT R46, R51, 0xff0000ff, RZ, 0xc0, !PT ;  /* 0xff0000ff332e7812 */ /* 0x000fe400078ec0ff */
[----:B------:R-:W-:Y:S01]  /*81b0*/  SHF.R.U32.HI R49, RZ, 0x10, R51 ;  /* 0x00000010ff317819 */ /* 0x000fe20000011633 */
[----:B------:R-:W-:Y:S01]  /*81c0*/  IMAD.SHL.U32 R51, R124, 0x100, RZ ;  /* 0x000001007c337824 */ /* 0x000fe200078e00ff */
[----:B------:R-:W-:Y:S01]  /*81d0*/  LOP3.LUT R125, R48, 0xff0000, R50, 0xf8, !PT ;  /* 0x00ff0000307d7812 */ /* 0x000fe200078ef832 */
[----:B------:R-:W-:Y:S01]  /*81e0*/  IMAD.SHL.U32 R45, R45, 0x100, RZ ;  /* 0x000001002d2d7824 */ /* 0x000fe200078e00ff */
[----:B------:R-:W-:Y:S02]  /*81f0*/  LOP3.LUT R50, R47, 0xff0000, R126, 0xf8, !PT ;  /* 0x00ff00002f327812 */ /* 0x000fe400078ef87e */
[----:B------:R-:W-:Y:S02]  /*8200*/  LOP3.LUT R51, R123, 0xff00, R51, 0xf8, !PT ;  /* 0x0000ff007b337812 */ /* 0x000fe400078ef833 */
[----:B----4-:R-:W-:-:S02]  /*8210*/  F2FP.F16.E4M3.UNPACK_B R123, R77 ;  /* 0x0000004dff7b723e */ /* 0x010fc400020006ff */
[----:B------:R-:W-:Y:S02]  /*8220*/  F2FP.F16.E4M3.UNPACK_B R126, R50 ;  /* 0x00000032ff7e723e */ /* 0x000fe400020006ff */
[----:B0-----:R-:W-:Y:S01]  /*8230*/  F2FP.F16.E4M3.UNPACK_B R47, R13 ;  /* 0x0000000dff2f723e */ /* 0x001fe200020006ff */
[----:B------:R-:W-:Y:S01]  /*8240*/  HADD2.F32 R48, -RZ, R123.H0_H0 ;  /* 0x2000007bff307230 */ /* 0x000fe20000004100 */
[----:B------:R-:W-:Y:S01]  /*8250*/  F2FP.F16.E4M3.UNPACK_B R127, R125 ;  /* 0x0000007dff7f723e */ /* 0x000fe200020006ff */
[--C-:B------:R-:W-:Y:S01]  /*8260*/  HADD2.F32 R129, -RZ, R126.reuse.H0_H0 ;  /* 0x2000007eff817230 */ /* 0x100fe20000004100 */
[----:B------:R-:W-:Y:S01]  /*8270*/  F2FP.F16.E4M3.UNPACK_B R77, R77.H1 ;  /* 0x0000004dff4d723e */ /* 0x000fe200030006ff */
[----:B------:R-:W-:Y:S01]  /*8280*/  HADD2.F32 R124, -RZ, R47.H0_H0 ;  /* 0x2000002fff7c7230 */ /* 0x000fe20000004100 */
[----:B------:R-:W-:Y:S01]  /*8290*/  F2FP.F16.E4M3.UNPACK_B R125, R125.H1 ;  /* 0x0000007dff7d723e */ /* 0x000fe200030006ff */
[----:B------:R-:W-:Y:S02]  /*82a0*/  HADD2.F32 R128, -RZ, R127.H0_H0 ;  /* 0x2000007fff807230 */ /* 0x000fe40000004100 */
[----:B------:R-:W-:Y:S01]  /*82b0*/  FMUL.FTZ R130, R48, R129 ;  /* 0x0000008130827220 */ /* 0x000fe20000410000 */
[----:B------:R-:W-:-:S02]  /*82c0*/  HADD2.F32 R126, -RZ, R126.H1_H1 ;  /* 0x3000007eff7e7230 */ /* 0x000fc40000004100 */
[C---:B------:R-:W-:Y:S01]  /*82d0*/  FMUL.FTZ R129, R124.reuse, R129 ;  /* 0x000000817c817220 */ /* 0x040fe20000410000 */
[----:B------:R-:W-:Y:S02]  /*82e0*/  HADD2.F32 R47, -RZ, R47.H1_H1 ;  /* 0x3000002fff2f7230 */ /* 0x000fe40000004100 */
[-C--:B------:R-:W-:Y:S01]  /*82f0*/  FFMA.FTZ R124, R124, R128.reuse, -R130 ;  /* 0x000000807c7c7223 */ /* 0x080fe20000010882 */
[----:B------:R-:W-:Y:S02]  /*8300*/  HADD2.F32 R127, -RZ, R127.H1_H1 ;  /* 0x3000007fff7f7230 */ /* 0x000fe40000004100 */
[----:B------:R-:W-:Y:S01]  /*8310*/  FFMA.FTZ R48, R48, R128, R129 ;  /* 0x0000008030307223 */ /* 0x000fe20000010081 */
[----:B------:R-:W-:Y:S01]  /*8320*/  HADD2.F32 R128, -RZ, R123.H1_H1 ;  /* 0x3000007bff807230 */ /* 0x000fe20000004100 */
[----:B------:R-:W-:Y:S01]  /*8330*/  LOP3.LUT R46, R46, 0xff00, R45, 0xf8, !PT ;  /* 0x0000ff002e2e7812 */ /* 0x000fe200078ef82d */
[----:B------:R-:W-:Y:S01]  /*8340*/  IMAD.MOV.U32 R45, RZ, RZ, R79 ;  /* 0x000000ffff2d7224 */ /* 0x000fe200078e004f */
[----:B------:R-:W-:Y:S01]  /*8350*/  SHF.L.U32 R49, R49, 0x10, RZ ;  /* 0x0000001031317819 */ /* 0x000fe200000006ff */
[----:B------:R-:W-:-:S02]  /*8360*/  IMAD.MOV.U32 R79, RZ, RZ, R15 ;  /* 0x000000ffff4f7224 */ /* 0x000fc400078e000f */
[CC--:B------:R-:W-:Y:S01]  /*8370*/  FMUL.FTZ R123, R128.reuse, R126.reuse ;  /* 0x0000007e807b7220 */ /* 0x0c0fe20000410000 */
[----:B------:R-:W-:Y:S01]  /*8380*/  FMUL.FTZ R126, R47, R126 ;  /* 0x0000007e2f7e7220 */ /* 0x000fe20000410000 */
[----:B------:R-:W-:Y:S02]  /*8390*/  LOP3.LUT R51, R51, 0xff0000, R44, 0xf8, !PT ;  /* 0x00ff000033337812 */ /* 0x000fe400078ef82c */
[-C--:B------:R-:W-:Y:S01]  /*83a0*/  FFMA.FTZ R123, R47, R127.reuse, -R123 ;  /* 0x0000007f2f7b7223 */ /* 0x080fe2000001087b */
[----:B------:R-:W-:Y:S01]  /*83b0*/  FFMA.FTZ R47, R128, R127, R126 ;  /* 0x0000007f802f7223 */ /* 0x000fe2000001007e */
[----:B------:R-:W-:Y:S01]  /*83c0*/  F2FP.F16.E4M3.UNPACK_B R126, R50.H1 ;  /* 0x00000032ff7e723e */ /* 0x000fe200030006ff */
[----:B------:R-:W-:Y:S01]  /*83d0*/  HADD2.F32 R128, -RZ, R125.H0_H0 ;  /* 0x2000007dff807230 */ /* 0x000fe20000004100 */
[----:B------:R-:W-:Y:S01]  /*83e0*/  F2FP.F16.E4M3.UNPACK_B R127, R13.H1 ;  /* 0x0000000dff7f723e */ /* 0x000fe200030006ff */
[----:B------:R-:W-:Y:S01]  /*83f0*/  HADD2.F32 R13, -RZ, R77.H0_H0 ;  /* 0x2000004dff0d7230 */ /* 0x000fe20000004100 */
[----:B------:R-:W-:Y:S01]  /*8400*/  LOP3.LUT R44, R46, 0xff0000, R49, 0xf8, !PT ;  /* 0x00ff00002e2c7812 */ /* 0x000fe200078ef831 */
[----:B------:R-:W-:Y:S01]  /*8410*/  HADD2.F32 R129, -RZ, R126.H0_H0 ;  /* 0x2000007eff817230 */ /* 0x000fe20000004100 */
[----:B------:R-:W-:Y:S01]  /*8420*/  F2FP.F16.E4M3.UNPACK_B R46, R45 ;  /* 0x0000002dff2e723e */ /* 0x000fe200020006ff */
[----:B------:R-:W-:Y:S01]  /*8430*/  HADD2.F32 R50, -RZ, R127.H0_H0 ;  /* 0x2000007fff327230 */ /* 0x000fe20000004100 */
[----:B------:R-:W-:Y:S01]  /*8440*/  F2FP.F16.E4M3.UNPACK_B R15, R79 ;  /* 0x0000004fff0f723e */ /* 0x000fe200020006ff */
[----:B------:R-:W-:-:S02]  /*8450*/  HADD2.F32 R77, -RZ, R77.H1_H1 ;  /* 0x3000004dff4d7230 */ /* 0x000fc40000004100 */
[CC--:B------:R-:W-:Y:S01]  /*8460*/  FMUL.FTZ R130, R13.reuse, R129.reuse ;  /* 0x000000810d827220 */ /* 0x0c0fe20000410000 */
[----:B------:R-:W-:Y:S02]  /*8470*/  HADD2.F32 R126, -RZ, R126.H1_H1 ;  /* 0x3000007eff7e7230 */ /* 0x000fe40000004100 */
[C---:B------:R-:W-:Y:S01]  /*8480*/  FMUL.FTZ R129, R50.reuse, R129 ;  /* 0x0000008132817220 */ /* 0x040fe20000410000 */
[----:B------:R-:W-:Y:S01]  /*8490*/  F2FP.F16.E4M3.UNPACK_B R45, R45.H1 ;  /* 0x0000002dff2d723e */ /* 0x000fe200030006ff */
[-C--:B------:R-:W-:Y:S01]  /*84a0*/  FFMA.FTZ R50, R50, R128.reuse, -R130 ;  /* 0x0000008032327223 */ /* 0x080fe20000010882 */
[----:B------:R-:W-:Y:S02]  /*84b0*/  HADD2.F32 R130, -RZ, R15.H0_H0 ;  /* 0x2000000fff827230 */ /* 0x000fe40000004100 */
[----:B------:R-:W-:Y:S01]  /*84c0*/  FFMA.FTZ R13, R13, R128, R129 ;  /* 0x000000800d0d7223 */ /* 0x000fe20000010081 */
[----:B------:R-:W-:Y:S02]  /*84d0*/  HADD2.F32 R128, -RZ, R127.H1_H1 ;  /* 0x3000007fff807230 */ /* 0x000fe40000004100 */
[----:B------:R-:W-:-:S02]  /*84e0*/  HADD2.F32 R127, -RZ, R125.H1_H1 ;  /* 0x3000007dff7f7230 */ /* 0x000fc40000004100 */
[CC--:B------:R-:W-:Y:S01]  /*84f0*/  FMUL.FTZ R125, R77.reuse, R126.reuse ;  /* 0x0000007e4d7d7220 */ /* 0x0c0fe20000410000 */
[----:B------:R-:W-:Y:S02]  /*8500*/  HADD2.F32 R15, -RZ, R15.H1_H1 ;  /* 0x3000000fff0f7230 */ /* 0x000fe40000004100 */
[C---:B------:R-:W-:Y:S01]  /*8510*/  FMUL.FTZ R126, R128.reuse, R126 ;  /* 0x0000007e807e7220 */ /* 0x040fe20000410000 */
[-C--:B------:R-:W-:Y:S01]  /*8520*/  FFMA.FTZ R125, R128, R127.reuse, -R125 ;  /* 0x0000007f807d7223 */ /* 0x080fe2000001087d */
[----:B------:R-:W-:Y:S02]  /*8530*/  HADD2.F32 R128, -RZ, R46.H0_H0 ;  /* 0x2000002eff807230 */ /* 0x000fe40000004100 */
[----:B------:R-:W-:Y:S01]  /*8540*/  FFMA.FTZ R77, R77, R127, R126 ;  /* 0x0000007f4d4d7223 */ /* 0x000fe2000001007e */
[----:B------:R-:W-:Y:S02]  /*8550*/  F2FP.F16.E4M3.UNPACK_B R126, R44 ;  /* 0x0000002cff7e723e */ /* 0x000fe400020006ff */
[----:B------:R-:W-:-:S02]  /*8560*/  F2FP.F16.E4M3.UNPACK_B R127, R51 ;  /* 0x00000033ff7f723e */ /* 0x000fc400020006ff */
[----:B------:R-:W-:Y:S01]  /*8570*/  F2FP.F16.E4M3.UNPACK_B R44, R44.H1 ;  /* 0x0000002cff2c723e */ /* 0x000fe200030006ff */
[--C-:B------:R-:W-:Y:S01]  /*8580*/  HADD2.F32 R49, -RZ, R126.reuse.H0_H0 ;  /* 0x2000007eff317230 */ /* 0x100fe20000004100 */
[----:B------:R-:W-:Y:S01]  /*8590*/  F2FP.F16.E4M3.UNPACK_B R51, R51.H1 ;  /* 0x00000033ff33723e */ /* 0x000fe200030006ff */
[--C-:B------:R-:W-:Y:S01]  /*85a0*/  HADD2.F32 R129, -RZ, R127.reuse.H0_H0 ;  /* 0x2000007fff817230 */ /* 0x100fe20000004100 */
[----:B------:R-:W-:Y:S01]  /*85b0*/  F2FP.SATFINITE.E4M3.F32.PACK_AB_MERGE_C R50, R125, R50, RZ ;  /* 0x000000327d32723e */ /* 0x000fe200048070ff */
[----:B------:R-:W-:Y:S02]  /*85c0*/  HADD2.F32 R126, -RZ, R126.H1_H1 ;  /* 0x3000007eff7e7230 */ /* 0x000fe40000004100 */
[-C--:B------:R-:W-:Y:S01]  /*85d0*/  FMUL.FTZ R131, R128, R49.reuse ;  /* 0x0000003180837220 */ /* 0x080fe20000410000 */
[C---:B------:R-:W-:Y:S01]  /*85e0*/  FMUL.FTZ R49, R130.reuse, R49 ;  /* 0x0000003182317220 */ /* 0x040fe20000410000 */
[----:B------:R-:W-:Y:S01]  /*85f0*/  HADD2.F32 R127, -RZ, R127.H1_H1 ;  /* 0x3000007fff7f7230 */ /* 0x000fe20000004100 */
[----:B------:R-:W-:Y:S01]  /*8600*/  F2FP.SATFINITE.E4M3.F32.PACK_AB_MERGE_C R123, R123, R124, R50 ;  /* 0x0000007c7b7b723e */ /* 0x000fe20004807032 */
[-C--:B------:R-:W-:Y:S01]  /*8610*/  FFMA.FTZ R131, R130, R129.reuse, -R131 ;  /* 0x0000008182837223 */ /* 0x080fe20000010883 */
[----:B------:R-:W-:Y:S01]  /*8620*/  FFMA.FTZ R128, R128, R129, R49 ;  /* 0x0000008180807223 */ /* 0x000fe20000010031 */
[----:B------:R-:W-:Y:S01]  /*8630*/  HADD2.F32 R49, -RZ, R46.H1_H1 ;  /* 0x3000002eff317230 */ /* 0x000fe20000004100 */
[----:B------:R-:W-:Y:S01]  /*8640*/  F2FP.F16.E4M3.UNPACK_B R50, R76.H1 ;  /* 0x0000004cff32723e */ /* 0x000fe200030006ff */
[--C-:B------:R-:W-:Y:S01]  /*8650*/  HADD2.F32 R129, -RZ, R44.reuse.H0_H0 ;  /* 0x2000002cff817230 */ /* 0x100fe20000004100 */
[----:B------:R-:W-:Y:S01]  /*8660*/  F2FP.SATFINITE.E4M3.F32.PACK_AB_MERGE_C R13, R77, R13, RZ ;  /* 0x0000000d4d0d723e */ /* 0x000fe200048070ff */
[----:B------:R-:W-:-:S02]  /*8670*/  HADD2.F32 R44, -RZ, R44.H1_H1 ;  /* 0x3000002cff2c7230 */ /* 0x000fc40000004100 */
[----:B------:R-:W-:Y:S01]  /*8680*/  FMUL.FTZ R46, R49, R126 ;  /* 0x0000007e312e7220 */ /* 0x000fe20000410000 */
[----:B------:R-:W-:Y:S02]  /*8690*/  F2FP.F16.E4M3.UNPACK_B R77, R118.H1 ;  /* 0x00000076ff4d723e */ /* 0x000fe400030006ff */
[----:B------:R-:W-:Y:S01]  /*86a0*/  F2FP.F16.E4M3.UNPACK_B R76, R76 ;  /* 0x0000004cff4c723e */ /* 0x000fe200020006ff */
[CC--:B------:R-:W-:Y:S01]  /*86b0*/  FFMA.FTZ R46, R15.reuse, R127.reuse, -R46 ;  /* 0x0000007f0f2e7223 */ /* 0x0c0fe2000001082e */
[----:B------:R-:W-:Y:S01]  /*86c0*/  FMUL.FTZ R15, R15, R126 ;  /* 0x0000007e0f0f7220 */ /* 0x000fe20000410000 */
[--C-:B------:R-:W-:Y:S01]  /*86d0*/  HADD2.F32 R126, -RZ, R51.reuse.H0_H0 ;  /* 0x20000033ff7e7230 */ /* 0x100fe20000004100 */
[----:B------:R-:W-:Y:S01]  /*86e0*/  F2FP.F16.E4M3.UNPACK_B R118, R118 ;  /* 0x00000076ff76723e */ /* 0x000fe200020006ff */
[----:B------:R-:W-:Y:S02]  /*86f0*/  HADD2.F32 R51, -RZ, R51.H1_H1 ;  /* 0x30000033ff337230 */ /* 0x000fe40000004100 */
[----:B------:R-:W-:Y:S01]  /*8700*/  FFMA.FTZ R15, R49, R127, R15 ;  /* 0x0000007f310f7223 */ /* 0x000fe2000001000f */
[----:B------:R-:W-:Y:S01]  /*8710*/  F2FP.F16.E4M3.UNPACK_B R49, R79.H1 ;  /* 0x0000004fff31723e */ /* 0x000fe200030006ff */
[--C-:B------:R-:W-:Y:S01]  /*8720*/  HADD2.F32 R79, -RZ, R45.reuse.H0_H0 ;  /* 0x2000002dff4f7230 */ /* 0x100fe20000004100 */
[----:B------:R-:W-:Y:S01]  /*8730*/  F2FP.SATFINITE.E4M3.F32.PACK_AB_MERGE_C R47, R47, R48, R13 ;  /* 0x000000302f2f723e */ /* 0x000fe2000480700d */
[----:B------:R-:W-:Y:S01]  /*8740*/  HADD2.F32 R45, -RZ, R45.H1_H1 ;  /* 0x3000002dff2d7230 */ /* 0x000fe20000004100 */
[----:B------:R-:W-:Y:S01]  /*8750*/  MOV R13, R123 ;  /* 0x0000007b000d7202 */ /* 0x000fe20000000f00 */
[----:B------:R-:W-:-:S02]  /*8760*/  HADD2.F32 R127, -RZ, R49.H0_H0 ;  /* 0x20000031ff7f7230 */ /* 0x000fc40000004100 */
[-C--:B------:R-:W-:Y:S01]  /*8770*/  FMUL.FTZ R130, R79, R129.reuse ;  /* 0x000000814f827220 */ /* 0x080fe20000410000 */
[----:B------:R-:W-:Y:S02]  /*8780*/  HADD2.F32 R49, -RZ, R49.H1_H1 ;  /* 0x30000031ff317230 */ /* 0x000fe40000004100 */
[--C-:B------:R-:W-:Y:S02]  /*8790*/  HADD2.F32 R125, -RZ, R77.reuse.H0_H0 ;  /* 0x2000004dff7d7230 */ /* 0x100fe40000004100 */
[C---:B------:R-:W-:Y:S01]  /*87a0*/  FFMA.FTZ R130, R127.reuse, R126, -R130 ;  /* 0x0000007e7f827223 */ /* 0x040fe20000010882 */
[----:B------:R-:W-:Y:S01]  /*87b0*/  FMUL.FTZ R127, R127, R129 ;  /* 0x000000817f7f7220 */ /* 0x000fe20000410000 */
[----:B------:R-:W-:-:S03]  /*87c0*/  HADD2.F32 R77, -RZ, R77.H1_H1 ;  /* 0x3000004dff4d7230 */ /* 0x000fc60000004100 */
[----:B------:R-:W-:Y:S01]  /*87d0*/  FFMA.FTZ R127, R79, R126, R127 ;  /* 0x0000007e4f7f7223 */ /* 0x000fe2000001007f */
[-C--:B------:R-:W-:Y:S01]  /*87e0*/  FMUL.FTZ R79, R45, R44.reuse ;  /* 0x0000002c2d4f7220 */ /* 0x080fe20000410000 */
[----:B------:R-:W-:-:S03]  /*87f0*/  FMUL.FTZ R44, R49, R44 ;  /* 0x0000002c312c7220 */ /* 0x000fc60000410000 */
[-C--:B------:R-:W-:Y:S01]  /*8800*/  FFMA.FTZ R79, R49, R51.reuse, -R79 ;  /* 0x00000033314f7223 */ /* 0x080fe2000001084f */
[----:B------:R-:W-:Y:S01]  /*8810*/  FFMA.FTZ R45, R45, R51, R44 ;  /* 0x000000332d2d7223 */ /* 0x000fe2000001002c */
[-C--:B------:R-:W-:Y:S01]  /*8820*/  F2FP.F16.E4M3.UNPACK_B R44, R119.reuse.H1 ;  /* 0x00000077ff2c723e */ /* 0x080fe200030006ff */
[--C-:B------:R-:W-:Y:S01]  /*8830*/  HADD2.F32 R51, -RZ, R50.reuse.H0_H0 ;  /* 0x20000032ff337230 */ /* 0x100fe20000004100 */
[-C--:B------:R-:W-:Y:S01]  /*8840*/  F2FP.F16.E4M3.UNPACK_B R49, R12.reuse.H1 ;  /* 0x0000000cff31723e */ /* 0x080fe200030006ff */
[----:B------:R-:W-:Y:S01]  /*8850*/  HADD2.F32 R50, -RZ, R50.H1_H1 ;  /* 0x30000032ff327230 */ /* 0x000fe20000004100 */
[----:B------:R-:W-:Y:S01]  /*8860*/  F2FP.F16.E4M3.UNPACK_B R119, R119 ;  /* 0x00000077ff77723e */ /* 0x000fe200020006ff */
[--C-:B------:R-:W-:Y:S01]  /*8870*/  HADD2.F32 R129, -RZ, R44.reuse.H0_H0 ;  /* 0x2000002cff817230 */ /* 0x100fe20000004100 */
[----:B------:R-:W-:Y:S01]  /*8880*/  F2FP.F16.E4M3.UNPACK_B R12, R12 ;  /* 0x0000000cff0c723e */ /* 0x000fe200020006ff */
[----:B------:R-:W-:Y:S01]  /*8890*/  HADD2.F32 R124, -RZ, R49.H0_H0 ;  /* 0x20000031ff7c7230 */ /* 0x000fe20000004100 */
[----:B------:R-:W-:Y:S01]  /*88a0*/  F2FP.SATFINITE.E4M3.F32.PACK_AB_MERGE_C R79, R79, R130, RZ ;  /* 0x000000824f4f723e */ /* 0x000fe200048070ff */
[----:B------:R-:W-:-:S02]  /*88b0*/  HADD2.F32 R44, -RZ, R44.H1_H1 ;  /* 0x3000002cff2c7230 */ /* 0x000fc40000004100 */
[-C--:B------:R-:W-:Y:S01]  /*88c0*/  FMUL.FTZ R126, R51, R129.reuse ;  /* 0x00000081337e7220 */ /* 0x080fe20000410000 */
[----:B------:R-:W-:Y:S02]  /*88d0*/  HADD2.F32 R49, -RZ, R49.H1_H1 ;  /* 0x30000031ff317230 */ /* 0x000fe40000004100 */
[C---:B------:R-:W-:Y:S01]  /*88e0*/  FMUL.FTZ R129, R124.reuse, R129 ;  /* 0x000000817c817220 */ /* 0x040fe20000410000 */
[----:B------:R-:W-:Y:S01]  /*88f0*/  F2FP.SATFINITE.E4M3.F32.PACK_AB_MERGE_C R45, R45, R127, RZ ;  /* 0x0000007f2d2d723e */ /* 0x000fe200048070ff */
[----:B------:R-:W-:Y:S01]  /*8900*/  FFMA.FTZ R126, R124, R125, -R126 ;  /* 0x0000007d7c7e7223 */ /* 0x000fe2000001087e */
[----:B------:R-:W-:Y:S01]  /*8910*/  F2FP.SATFINITE.E4M3.F32.PACK_AB_MERGE_C R46, R46, R131, R79 ;  /* 0x000000832e2e723e */ /* 0x000fe2000480704f */
[----:B------:R-:W-:Y:S01]  /*8920*/  FFMA.FTZ R129, R51, R125, R129 ;  /* 0x0000007d33817223 */ /* 0x000fe20000010081 */
[CC--:B------:R-:W-:Y:S01]  /*8930*/  FMUL.FTZ R51, R50.reuse, R44.reuse ;  /* 0x0000002c32337220 */ /* 0x0c0fe20000410000 */
[----:B------:R-:W-:Y:S01]  /*8940*/  FMUL.FTZ R44, R49, R44 ;  /* 0x0000002c312c7220 */ /* 0x000fe20000410000 */
[----:B------:R-:W-:Y:S01]  /*8950*/  HADD2.F32 R125, -RZ, R119.H0_H0 ;  /* 0x20000077ff7d7230 */ /* 0x000fe20000004100 */
[----:B------:R-:W-:Y:S01]  /*8960*/  F2FP.SATFINITE.E4M3.F32.PACK_AB_MERGE_C R45, R15, R128, R45 ;  /* 0x000000800f2d723e */ /* 0x000fe2000480702d */
[-C--:B------:R-:W-:Y:S01]  /*8970*/  FFMA.FTZ R49, R49, R77.reuse, -R51 ;  /* 0x0000004d31317223 */ /* 0x080fe20000010833 */
[----:B------:R-:W-:Y:S01]  /*8980*/  FFMA.FTZ R44, R50, R77, R44 ;  /* 0x0000004d322c7223 */ /* 0x000fe2000001002c */
[----:B------:R-:W-:-:S02]  /*8990*/  HADD2.F32 R50, -RZ, R76.H0_H0 ;  /* 0x2000004cff327230 */ /* 0x000fc40000004100 */
[----:B------:R-:W-:Y:S01]  /*89a0*/  HADD2.F32 R77, -RZ, R12.H0_H0 ;  /* 0x2000000cff4d7230 */ /* 0x000fe20000004100 */
[----:B------:R-:W-:Y:S01]  /*89b0*/  F2FP.SATFINITE.E4M3.F32.PACK_AB_MERGE_C R49, R49, R126, RZ ;  /* 0x0000007e3131723e */ /* 0x000fe200048070ff */
[----:B------:R-:W-:Y:S02]  /*89c0*/  HADD2.F32 R51, -RZ, R118.H0_H0 ;  /* 0x20000076ff337230 */ /* 0x000fe40000004100 */
[-C--:B------:R-:W-:Y:S01]  /*89d0*/  FMUL.FTZ R124, R50, R125.reuse ;  /* 0x0000007d327c7220 */ /* 0x080fe20000410000 */
[----:B------:R-:W-:Y:S02]  /*89e0*/  HADD2.F32 R119, -RZ, R119.H1_H1 ;  /* 0x30000077ff777230 */ /* 0x000fe40000004100 */
[C---:B------:R-:W-:Y:S01]  /*89f0*/  FMUL.FTZ R125, R77.reuse, R125 ;  /* 0x0000007d4d7d7220 */ /* 0x040fe20000410000 */
[----:B------:R-:W-:Y:S02]  /*8a00*/  HADD2.F32 R76, -RZ, R76.H1_H1 ;  /* 0x3000004cff4c7230 */ /* 0x000fe40000004100 */
[----:B------:R-:W-:Y:S01]  /*8a10*/  FFMA.FTZ R124, R77, R51, -R124 ;  /* 0x000000334d7c7223 */ /* 0x000fe2000001087c */
[----:B------:R-:W-:-:S02]  /*8a20*/  HADD2.F32 R12, -RZ, R12.H1_H1 ;  /* 0x3000000cff0c7230 */ /* 0x000fc40000004100 */
[----:B------:R-:W-:Y:S01]  /*8a30*/  FFMA.FTZ R125, R50, R51, R125 ;  /* 0x00000033327d7223 */ /* 0x000fe2000001007d */
[----:B------:R-:W-:Y:S02]  /*8a40*/  HADD2.F32 R118, -RZ, R118.H1_H1 ;  /* 0x30000076ff767230 */ /* 0x000fe40000004100 */
[-C--:B------:R-:W-:Y:S01]  /*8a50*/  FMUL.FTZ R50, R76, R119.reuse ;  /* 0x000000774c327220 */ /* 0x080fe20000410000 */
[----:B------:R-:W-:Y:S01]  /*8a60*/  F2FP.F16.E4M3.UNPACK_B R51, R78.H1 ;  /* 0x0000004eff33723e */ /* 0x000fe200030006ff */
[C---:B------:R-:W-:Y:S01]  /*8a70*/  FMUL.FTZ R119, R12.reuse, R119 ;  /* 0x000000770c777220 */ /* 0x040fe20000410000 */
[-C--:B------:R-:W-:Y:S01]  /*8a80*/  F2FP.F16.E4M3.UNPACK_B R77, R121.reuse.H1 ;  /* 0x00000079ff4d723e */ /* 0x080fe200030006ff */
[----:B------:R-:W-:Y:S01]  /*8a90*/  FFMA.FTZ R50, R12, R118, -R50 ;  /* 0x000000760c327223 */ /* 0x000fe20000010832 */
[----:B------:R-:W-:Y:S01]  /*8aa0*/  F2FP.F16.E4M3.UNPACK_B R78, R78 ;  /* 0x0000004eff4e723e */ /* 0x000fe200020006ff */
[----:B------:R-:W-:Y:S01]  /*8ab0*/  FFMA.FTZ R12, R76, R118, R119 ;  /* 0x000000764c0c7223 */ /* 0x000fe20000010077 */
[----:B------:R-:W-:Y:S01]  /*8ac0*/  HADD2.F32 R76, -RZ, R51.H0_H0 ;  /* 0x20000033ff4c7230 */ /* 0x000fe20000004100 */
[----:B------:R-:W-:Y:S01]  /*8ad0*/  F2FP.F16.E4M3.UNPACK_B R121, R121 ;  /* 0x00000079ff79723e */ /* 0x000fe200020006ff */
[----:B------:R-:W-:Y:S01]  /*8ae0*/  HADD2.F32 R119, -RZ, R77.H0_H0 ;  /* 0x2000004dff777230 */ /* 0x000fe20000004100 */
[----:B------:R-:W-:Y:S01]  /*8af0*/  F2FP.SATFINITE.E4M3.F32.PACK_AB_MERGE_C R124, R50, R124, R49 ;  /* 0x0000007c327c723e */ /* 0x000fe20004807031 */
[----:B------:R-:W-:Y:S01]  /*8b00*/  IMAD.MOV.U32 R49, RZ, RZ, R14 ;  /* 0x000000ffff317224 */ /* 0x000fe200078e000e */
[-C--:B------:R-:W-:Y:S01]  /*8b10*/  F2FP.F16.E4M3.UNPACK_B R14, R120.reuse.H1 ;  /* 0x00000078ff0e723e */ /* 0x080fe200030006ff */
[----:B------:R-:W-:Y:S01]  /*8b20*/  HADD2.F32 R51, -RZ, R51.H1_H1 ;  /* 0x30000033ff337230 */ /* 0x000fe20000004100 */
[----:B------:R-:W-:Y:S01]  /*8b30*/  F2FP.F16.E4M3.UNPACK_B R120, R120 ;  /* 0x00000078ff78723e */ /* 0x000fe200020006ff */
[----:B------:R-:W-:Y:S01]  /*8b40*/  HADD2.F32 R77, -RZ, R77.H1_H1 ;  /* 0x3000004dff4d7230 */ /* 0x000fe20000004100 */
[-C--:B------:R-:W-:Y:S01]  /*8b50*/  F2FP.F16.E4M3.UNPACK_B R50, R49.reuse.H1 ;  /* 0x00000031ff32723e */ /* 0x080fe200030006ff */
[--C-:B------:R-:W-:Y:S01]  /*8b60*/  HADD2.F32 R130, -RZ, R14.reuse.H0_H0 ;  /* 0x2000000eff827230 */ /* 0x100fe20000004100 */
[----:B------:R-:W-:Y:S01]  /*8b70*/  F2FP.F16.E4M3.UNPACK_B R49, R49 ;  /* 0x00000031ff31723e */ /* 0x000fe200020006ff */
[----:B------:R-:W-:Y:S01]  /*8b80*/  HADD2.F32 R14, -RZ, R14.H1_H1 ;  /* 0x3000000eff0e7230 */ /* 0x000fe20000004100 */
[----:B------:R-:W-:Y:S01]  /*8b90*/  F2FP.SATFINITE.E4M3.F32.PACK_AB_MERGE_C R44, R44, R129, RZ ;  /* 0x000000812c2c723e */ /* 0x000fe200048070ff */
[----:B------:R-:W-:-:S02]  /*8ba0*/  HADD2.F32 R118, -RZ, R50.H0_H0 ;  /* 0x20000032ff767230 */ /* 0x000fc40000004100 */
[-C--:B------:R-:W-:Y:S01]  /*8bb0*/  FMUL.FTZ R126, R76, R130.reuse ;  /* 0x000000824c7e7220 */ /* 0x080fe20000410000 */
[----:B------:R-:W-:Y:S01]  /*8bc0*/  HADD2.F32 R50, -RZ, R50.H1_H1 ;  /* 0x30000032ff327230 */ /* 0x000fe20000004100 */
[----:B------:R-:W-:Y:S01]  /*8bd0*/  F2FP.SATFINITE.E4M3.F32.PACK_AB_MERGE_C R44, R12, R125, R44 ;  /* 0x0000007d0c2c723e */ /* 0x000fe2000480702c */
[----:B------:R-:W-:Y:S02]  /*8be0*/  IMAD.MOV.U32 R12, RZ, RZ, R124 ;  /* 0x000000ffff0c7224 */ /* 0x000fe400078e007c */
[C---:B------:R-:W-:Y:S01]  /*8bf0*/  FMUL.FTZ R130, R118.reuse, R130 ;  /* 0x0000008276827220 */ /* 0x040fe20000410000 */
[-C--:B------:R-:W-:Y:S01]  /*8c00*/  FFMA.FTZ R126, R118, R119.reuse, -R126 ;  /* 0x00000077767e7223 */ /* 0x080fe2000001087e */
[----:B------:R-:W-:Y:S02]  /*8c10*/  IMAD.MOV.U32 R15, RZ, RZ, R46 ;  /* 0x000000ffff0f7224 */ /* 0x000fe400078e002e */
[----:B------:R-:W-:Y:S01]  /*8c20*/  FFMA.FTZ R130, R76, R119, R130 ;  /* 0x000000774c827223 */ /* 0x000fe20000010082 */
[-C--:B------:R-:W-:Y:S01]  /*8c30*/  FMUL.FTZ R76, R51, R14.reuse ;  /* 0x0000000e334c7220 */ /* 0x080fe20000410000 */
[----:B------:R-:W-:Y:S01]  /*8c40*/  FMUL.FTZ R14, R50, R14 ;  /* 0x0000000e320e7220 */ /* 0x000fe20000410000 */
[----:B------:R-:W-:-:S02]  /*8c50*/  HADD2.F32 R119, -RZ, R120.H0_H0 ;  /* 0x20000078ff777230 */ /* 0x000fc40000004100 */
[-C--:B------:R-:W-:Y:S01]  /*8c60*/  FFMA.FTZ R50, R50, R77.reuse, -R76 ;  /* 0x0000004d32327223 */ /* 0x080fe2000001084c */
[----:B------:R-:W-:Y:S01]  /*8c70*/  FFMA.FTZ R14, R51, R77, R14 ;  /* 0x0000004d330e7223 */ /* 0x000fe2000001000e */
[----:B------:R-:W-:Y:S02]  /*8c80*/  HADD2.F32 R51, -RZ, R78.H0_H0 ;  /* 0x2000004eff337230 */ /* 0x000fe40000004100 */
[----:B------:R-:W-:Y:S01]  /*8c90*/  HADD2.F32 R77, -RZ, R49.H0_H0 ;  /* 0x20000031ff4d7230 */ /* 0x000fe20000004100 */
[----:B------:R-:W-:Y:S01]  /*8ca0*/  F2FP.SATFINITE.E4M3.F32.PACK_AB_MERGE_C R50, R50, R126, RZ ;  /* 0x0000007e3232723e */ /* 0x000fe200048070ff */
[----:B------:R-:W-:Y:S02]  /*8cb0*/  HADD2.F32 R76, -RZ, R121.H0_H0 ;  /* 0x20000079ff4c7230 */ /* 0x000fe40000004100 */
[-C--:B------:R-:W-:Y:S01]  /*8cc0*/  FMUL.FTZ R118, R51, R119.reuse ;  /* 0x0000007733767220 */ /* 0x080fe20000410000 */
[----:B------:R-:W-:Y:S02]  /*8cd0*/  HADD2.F32 R120, -RZ, R120.H1_H1 ;  /* 0x30000078ff787230 */ /* 0x000fe40000004100 */
[----:B------:R-:W-:Y:S01]  /*8ce0*/  FMUL.FTZ R119, R77, R119 ;  /* 0x000000774d777220 */ /* 0x000fe20000410000 */
[----:B------:R-:W-:-:S02]  /*8cf0*/  HADD2.F32 R78, -RZ, R78.H1_H1 ;  /* 0x3000004eff4e7230 */ /* 0x000fc40000004100 */
[-C--:B------:R-:W-:Y:S01]  /*8d00*/  FFMA.FTZ R118, R77, R76.reuse, -R118 ;  /* 0x0000004c4d767223 */ /* 0x080fe20000010876 */
[----:B------:R-:W-:Y:S02]  /*8d10*/  HADD2.F32 R49, -RZ, R49.H1_H1 ;  /* 0x30000031ff317230 */ /* 0x000fe40000004100 */
[----:B------:R-:W-:Y:S01]  /*8d20*/  FFMA.FTZ R119, R51, R76, R119 ;  /* 0x0000004c33777223 */ /* 0x000fe20000010077 */
[----:B------:R-:W-:Y:S02]  /*8d30*/  HADD2.F32 R121, -RZ, R121.H1_H1 ;  /* 0x30000079ff797230 */ /* 0x000fe40000004100 */
[----:B------:R-:W-:Y:S01]  /*8d40*/  FMUL.FTZ R51, R78, R120 ;  /* 0x000000784e337220 */ /* 0x000fe20000410000 */
[----:B------:R-:W-:Y:S01]  /*8d50*/  F2FP.SATFINITE.E4M3.F32.PACK_AB_MERGE_C R14, R14, R130, RZ ;  /* 0x000000820e0e723e */ /* 0x000fe200048070ff */
[C---:B------:R-:W-:Y:S01]  /*8d60*/  FMUL.FTZ R120, R49.reuse, R120 ;  /* 0x0000007831787220 */ /* 0x040fe20000410000 */
[----:B------:R-:W-:Y:S02]  /*8d70*/  IMAD.MOV.U32 R76, RZ, RZ, R44 ;  /* 0x000000ffff4c7224 */ /* 0x000fe400078e002c */
[----:B------:R-:W-:Y:S01]  /*8d80*/  FFMA.FTZ R51, R49, R121, -R51 ;  /* 0x0000007931337223 */ /* 0x000fe20000010833 */
[----:B------:R-:W-:-:S02]  /*8d90*/  IMAD.MOV.U32 R77, RZ, RZ, R47 ;  /* 0x000000ffff4d7224 */ /* 0x000fc400078e002f */
[----:B------:R-:W-:Y:S01]  /*8da0*/  FFMA.FTZ R120, R78, R121, R120 ;  /* 0x000000794e787223 */ /* 0x000fe20000010078 */
[----:B------:R-:W-:Y:S01]  /*8db0*/  IMAD.MOV.U32 R79, RZ, RZ, R45 ;  /* 0x000000ffff4f7224 */ /* 0x000fe200078e002d */
[----:B------:R-:W-:-:S03]  /*8dc0*/  F2FP.SATFINITE.E4M3.F32.PACK_AB_MERGE_C R50, R51, R118, R50 ;  /* 0x000000763332723e */ /* 0x000fc60004807032 */
[----:B------:R-:W-:Y:S02]  /*8dd0*/  F2FP.SATFINITE.E4M3.F32.PACK_AB_MERGE_C R119, R120, R119, R14 ;  /* 0x000000777877723e */ /* 0x000fe4000480700e */
[----:B------:R-:W-:Y:S02]  /*8de0*/  IMAD.MOV.U32 R14, RZ, RZ, R50 ;  /* 0x000000ffff0e7224 */ /* 0x000fe400078e0032 */
[----:B------:R-:W-:-:S07]  /*8df0*/  MOV R78, R119 ;  /* 0x00000077004e7202 */ /* 0x000fce0000000f00 */
.L_x_550:
[----:B------:R-:W-:Y:S05]  /*8e00*/  BSYNC B2 ;  /* 0x0000000000027941 */ /* 0x000fea0003800000 */
.L_x_549:
[----:B------:R-:W-:-:S13]  /*8e10*/  ISETP.GE.AND P3, PT, R122, R107, PT ;  /* 0x0000006b7a00720c */ /* 0x000fda0003f66270 */
[----:B---3--:R-:W-:-:S04]  /*8e20*/  @!P3 IADD3 R44, P4, R11, R122, RZ ;  /* 0x0000007a0b2cb210 */ /* 0x008fc80007f9e0ff */
[----:B--2---:R-:W-:Y:S02]  /*8e30*/  @!P3 LEA.HI.X.SX32 R45, R122, R113, 0x1, P4 ;  /* 0x000000717a2db211 */ /* 0x004fe400020f0eff */
[----:B------:R-:W-:-:S05]  /*8e40*/  IADD3 R46, P4, R39, R11, RZ ;  /* 0x0000000b272e7210 */ /* 0x000fca0007f9e0ff */
[----:B------:R-:W-:-:S05]  /*8e50*/  IMAD.X R47, R113, 0x1, R80, P4 ;  /* 0x00000001712f7824 */ /* 0x000fca00020e0650 */
[----:B0-----:R0:W-:Y:S04]  /*8e60*/  ST.E.128 desc[UR36][R46.64], R12 ;  /* 0x0000000c2e007985 */ /* 0x0011e8000c101d24 */
[----:B----4-:R0:W-:Y:S02]  /*8e70*/  @!P3 ST.E.128 desc[UR36][R44.64], R76 ;  /* 0x0000004c2c00b985 */ /* 0x0101e4000c101d24 */
.L_x_548:
[----:B------:R-:W-:Y:S05]  /*8e80*/  BSYNC B1 ;  /* 0x0000000000017941 */ /* 0x000fea0003800000 */
.L_x_547:
[----:B------:R-:W-:-:S03]  /*8e90*/  UMOV UR4, 0xffffffff ;  /* 0xffffffff00047882 */ /* 0x000fc60000000000 */
[----:B------:R-:W-:Y:S05]  /*8ea0*/  BRA.DIV UR4, `(.L_x_551) ;  /* 0x0000022204107947 */ /* 0x000fea000b800000 */
[----:B------:R4:W0:Y:S04]  /*8eb0*/  SHFL.IDX PT, R51, R102, 0x1, 0x181f ;  /* 0x00381f0066337f89 */ /* 0x00082800000e0000 */
[----:B------:R4:W0:Y:S02]  /*8ec0*/  SHFL.IDX PT, R50, R101, 0x1, 0x181f ;  /* 0x00381f0065327f89 */ /* 0x00082400000e0000 */
.L_x_856:
[----:B---3--:R-:W-:Y:S01]  /*8ed0*/  VIADD R11, R219, 0x20 ;  /* 0x00000020db0b7836 */ /* 0x008fe20000000000 */
[----:B------:R-:W-:Y:S04]  /*8ee0*/  BSSY B1, `(.L_x_552) ;  /* 0x00000fc000017945 */ /* 0x000fe80003800000 */
[----:B------:R-:W-:-:S13]  /*8ef0*/  ISETP.GE.OR P3, PT, R11, R99, P1 ;  /* 0x000000630b00720c */ /* 0x000fda0000f66670 */
[----:B------:R-:W-:Y:S05]  /*8f00*/  @P3 BRA `(.L_x_553) ;  /* 0x0000000c00e43947 */ /* 0x000fea0003800000 */
[----:B0-----:R-:W3:Y:S01]  /*8f10*/  LDL R14, [R1+0x28] ;  /* 0x00002800010e7983 */ /* 0x001ee20000100800 */
[----:B------:R-:W-:Y:S01]  /*8f20*/  SEL R11, R34, R108, !P0 ;  /* 0x0000006c220b7207 */ /* 0x000fe20004000000 */
[C---:B------:R-:W-:Y:S01]  /*8f30*/  VIADD R15, R219.reuse, 0x20 ;  /* 0x00000020db0f7836 */ /* 0x040fe20000000000 */
[----:B------:R-:W-:Y:S01]  /*8f40*/  BSSY B2, `(.L_x_554) ;  /* 0x00000ee000027945 */ /* 0x000fe20003800000 */
[----:B------:R-:W-:Y:S01]  /*8f50*/  VIADD R44, R219, 0x20 ;  /* 0x00000020db2c7836 */ /* 0x000fe20000000000 */
[----:B------:R-:W-:Y:S02]  /*8f60*/  SHF.R.S32.HI R12, RZ, 0x1f, R11 ;  /* 0x0000001fff0c7819 */ /* 0x000fe4000001140b */
[----:B------:R-:W-:Y:S01]  /*8f70*/  SHF.L.U32 R15, R15, 0x7, RZ ;  /* 0x000000070f0f7819 */ /* 0x000fe200000006ff */
[----:B------:R-:W-:Y:S01]  /*8f80*/  IMAD.SHL.U32 R44, R44, 0x80, RZ ;  /* 0x000000802c2c7824 */ /* 0x000fe200078e00ff */
[----:B------:R-:W-:Y:S02]  /*8f90*/  LEA.HI R11, R12, R11, RZ, 0x5 ;  /* 0x0000000b0c0b7211 */ /* 0x000fe400078f28ff */
[----:B------:R-:W-:-:S02]  /*8fa0*/  LOP3.LUT R15, R15, 0x380, RZ, 0xc0, !PT ;  /* 0x000003800f0f7812 */ /* 0x000fc400078ec0ff */
[----:B------:R-:W-:Y:S02]  /*8fb0*/  LEA.HI.SX32 R11, R11, R42, 0x1b ;  /* 0x0000002a0b0b7211 */ /* 0x000fe400078fdaff */
[----:B------:R-:W-:Y:S02]  /*8fc0*/  LOP3.LUT R44, R44, 0x380, RZ, 0xc0, !PT ;  /* 0x000003802c2c7812 */ /* 0x000fe400078ec0ff */
[----:B------:R-:W-:Y:S02]  /*8fd0*/  SHF.R.S32.HI R12, RZ, 0x1f, R11 ;  /* 0x0000001fff0c7819 */ /* 0x000fe4000001140b */
[----:B------:R-:W-:Y:S02]  /*8fe0*/  SHF.R.U32.HI R15, RZ, 0x3, R15 ;  /* 0x00000003ff0f7819 */ /* 0x000fe4000001160f */
[----:B------:R-:W-:Y:S01]  /*8ff0*/  LEA.HI R12, R12, R11, RZ, 0x3 ;  /* 0x0000000b0c0c7211 */ /* 0x000fe200078f18ff */
[----:B------:R-:W-:-:S04]  /*9000*/  IMAD.SHL.U32 R11, R11, 0x10, RZ ;  /* 0x000000100b0b7824 */ /* 0x000fc800078e00ff */
[----:B------:R-:W-:Y:S01]  /*9010*/  IMAD.SHL.U32 R13, R12, 0x800, RZ ;  /* 0x000008000c0d7824 */ /* 0x000fe200078e00ff */
[----:B------:R-:W-:-:S04]  /*9020*/  LOP3.LUT R12, R44, 0x70, R11, 0xf8, !PT ;  /* 0x000000702c0c7812 */ /* 0x000fc800078ef80b */
[----:B------:R-:W-:Y:S02]  /*9030*/  LOP3.LUT R12, R12, R15, RZ, 0x3c, !PT ;  /* 0x0000000f0c0c7212 */ /* 0x000fe400078e3cff */
[----:B------:R-:W-:-:S04]  /*9040*/  LOP3.LUT R13, R13, 0xffffc000, RZ, 0xc0, !PT ;  /* 0xffffc0000d0d7812 */ /* 0x000fc800078ec0ff */
[----:B---3--:R-:W-:Y:S01]  /*9050*/  IADD3 R13, R12, R13, R14 ;  /* 0x0000000d0c0d7210 */ /* 0x008fe20007ffe00e */
[----:B------:R-:W-:-:S03]  /*9060*/  IMAD R12, R216, 0x8000, R5 ;  /* 0x00008000d80c7824 */ /* 0x000fc600078e0205 */
[----:B------:R-:W-:Y:S01]  /*9070*/  LEA R14, R216, R13, 0xf ;  /* 0x0000000dd80e7211 */ /* 0x000fe200078e78ff */
[----:B------:R-:W-:-:S04]  /*9080*/  IMAD.IADD R12, R19, 0x1, R12 ;  /* 0x00000001130c7824 */ /* 0x000fc800078e020c */
[----:B------:R-:W-:Y:S02]  /*9090*/  IMAD.IADD R44, R19, 0x1, R14 ;  /* 0x00000001132c7824 */ /* 0x000fe400078e020e */
[----:B------:R-:W0:Y:S04]  /*90a0*/  LDS.128 R12, [R12+0x28400] ;  /* 0x028400000c0c7984 */ /* 0x000e280000000c00 */
[----:B------:R-:W3:Y:S01]  /*90b0*/  LDS.128 R44, [R44+0x28400] ;  /* 0x028400002c2c7984 */ /* 0x000ee20000000c00 */
[----:B------:R-:W-:Y:S05]  /*90c0*/  @P2 BRA `(.L_x_555) ;  /* 0x0000000c00542947 */ /* 0x000fea0003800000 */
[----:B------:R-:W-:Y:S02]  /*90d0*/  SHF.R.U32.HI R76, RZ, 0x8, R57 ;  /* 0x00000008ff4c7819 */ /* 0x000fe40000011639 */
[----:B------:R-:W-:Y:S02]  /*90e0*/  SHF.R.U32.HI R54, RZ, 0x8, R55 ;  /* 0x00000008ff367819 */ /* 0x000fe40000011637 */
[----:B------:R-:W-:Y:S01]  /*90f0*/  SHF.R.U32.HI R56, RZ, 0x8, R53 ;  /* 0x00000008ff387819 */ /* 0x000fe20000011635 */
[----:B------:R-:W-:Y:S01]  /*9100*/  IMAD.SHL.U32 R76, R76, 0x100, RZ ;  /* 0x000001004c4c7824 */ /* 0x000fe200078e00ff */
[----:B------:R-:W-:Y:S02]  /*9110*/  SHF.R.U32.HI R58, RZ, 0x10, R57 ;  /* 0x00000010ff3a7819 */ /* 0x000fe40000011639 */
[----:B------:R-:W-:Y:S01]  /*9120*/  LOP3.LUT R77, R55, 0xff0000ff, RZ, 0xc0, !PT ;  /* 0xff0000ff374d7812 */ /* 0x000fe200078ec0ff */
[----:B------:R-:W-:Y:S01]  /*9130*/  IMAD.SHL.U32 R56, R56, 0x100, RZ ;  /* 0x0000010038387824 */ /* 0x000fe200078e00ff */
[----:B------:R-:W-:Y:S01]  /*9140*/  SHF.L.U32 R54, R54, 0x8, RZ ;  /* 0x0000000836367819 */ /* 0x000fe200000006ff */
[----:B------:R-:W-:Y:S01]  /*9150*/  IMAD.U32 R58, R58, 0x10000, RZ ;  /* 0x000100003a3a7824 */ /* 0x000fe200078e00ff */
[----:B------:R-:W-:-:S02]  /*9160*/  LOP3.LUT R78, R57, 0xff0000ff, RZ, 0xc0, !PT ;  /* 0xff0000ff394e7812 */ /* 0x000fc400078ec0ff */
[----:B------:R-:W-:Y:S02]  /*9170*/  SHF.R.U32.HI R49, RZ, 0x10, R53 ;  /* 0x00000010ff317819 */ /* 0x000fe40000011635 */
[----:B------:R-:W-:Y:S02]  /*9180*/  LOP3.LUT R77, R77, 0xff00, R54, 0xf8, !PT ;  /* 0x0000ff004d4d7812 */ /* 0x000fe400078ef836 */
[----:B------:R-:W-:Y:S01]  /*9190*/  LOP3.LUT R52, R53, 0xff0000ff, RZ, 0xc0, !PT ;  /* 0xff0000ff35347812 */ /* 0x000fe200078ec0ff */
[----:B------:R-:W-:Y:S01]  /*91a0*/  IMAD.U32 R49, R49, 0x10000, RZ ;  /* 0x0001000031317824 */ /* 0x000fe200078e00ff */
[----:B------:R-:W-:Y:S02]  /*91b0*/  LOP3.LUT R54, R78, 0xff00, R76, 0xf8, !PT ;  /* 0x0000ff004e367812 */ /* 0x000fe400078ef84c */
[----:B------:R-:W-:Y:S02]  /*91c0*/  LOP3.LUT R56, R52, 0xff00, R56, 0xf8, !PT ;  /* 0x0000ff0034387812 */ /* 0x000fe400078ef838 */
[----:B------:R-:W-:-:S02]  /*91d0*/  LOP3.LUT R54, R54, 0xff0000, R58, 0xf8, !PT ;  /* 0x00ff000036367812 */ /* 0x000fc400078ef83a */
[----:B------:R-:W-:Y:S02]  /*91e0*/  LOP3.LUT R56, R56, 0xff0000, R49, 0xf8, !PT ;  /* 0x00ff000038387812 */ /* 0x000fe400078ef831 */
[----:B---3--:R-:W-:Y:S02]  /*91f0*/  F2FP.F16.E4M3.UNPACK_B R58, R45 ;  /* 0x0000002dff3a723e */ /* 0x008fe400020006ff */
[----:B------:R-:W-:Y:S02]  /*9200*/  F2FP.F16.E4M3.UNPACK_B R76, R54 ;  /* 0x00000036ff4c723e */ /* 0x000fe400020006ff */
[----:B0-----:R-:W-:Y:S01]  /*9210*/  F2FP.F16.E4M3.UNPACK_B R49, R13 ;  /* 0x0000000dff31723e */ /* 0x001fe200020006ff */
[----:B------:R-:W-:Y:S01]  /*9220*/  HADD2.F32 R52, -RZ, R58.H0_H0 ;  /* 0x2000003aff347230 */ /* 0x000fe20000004100 */
[----:B------:R-:W-:Y:S01]  /*9230*/  SHF.R.U32.HI R48, RZ, 0x10, R55 ;  /* 0x00000010ff307819 */ /* 0x000fe20000011637 */
[--C-:B--2---:R-:W-:Y:S01]  /*9240*/  HADD2.F32 R113, -RZ, R76.reuse.H0_H0 ;  /* 0x2000004cff717230 */ /* 0x104fe20000004100 */
[--C-:B------:R-:W-:Y:S01]  /*9250*/  SHF.R.U32.HI R53, RZ, 0x10, R59.reuse ;  /* 0x00000010ff357819 */ /* 0x100fe2000001163b */
[----:B------:R-:W-:Y:S01]  /*9260*/  HADD2.F32 R76, -RZ, R76.H1_H1 ;  /* 0x3000004cff4c7230 */ /* 0x000fe20000004100 */
[----:B------:R-:W-:-:S02]  /*9270*/  SHF.R.U32.HI R55, RZ, 0x8, R59 ;  /* 0x00000008ff377819 */ /* 0x000fc4000001163b */
[----:B------:R-:W-:Y:S01]  /*9280*/  LOP3.LUT R57, R59, 0xff0000ff, RZ, 0xc0, !PT ;  /* 0xff0000ff3b397812 */ /* 0x000fe200078ec0ff */
[--C-:B------:R-:W-:Y:S01]  /*9290*/  HADD2.F32 R59, -RZ, R49.reuse.H0_H0 ;  /* 0x20000031ff3b7230 */ /* 0x100fe20000004100 */
[-C--:B------:R-:W-:Y:S01]  /*92a0*/  F2FP.F16.E4M3.UNPACK_B R78, R56.reuse ;  /* 0x00000038ff4e723e */ /* 0x080fe200020006ff */
[----:B------:R-:W-:Y:S01]  /*92b0*/  FMUL.FTZ R118, R52, R113 ;  /* 0x0000007134767220 */ /* 0x000fe20000410000 */
[----:B------:R-:W-:Y:S01]  /*92c0*/  HADD2.F32 R49, -RZ, R49.H1_H1 ;  /* 0x30000031ff317230 */ /* 0x000fe20000004100 */
[----:B------:R-:W-:Y:S01]  /*92d0*/  F2FP.F16.E4M3.UNPACK_B R45, R45.H1 ;  /* 0x0000002dff2d723e */ /* 0x000fe200030006ff */
[----:B------:R-:W-:Y:S01]  /*92e0*/  FMUL.FTZ R113, R59, R113 ;  /* 0x000000713b717220 */ /* 0x000fe20000410000 */
[--C-:B------:R-:W-:Y:S01]  /*92f0*/  HADD2.F32 R79, -RZ, R78.reuse.H0_H0 ;  /* 0x2000004eff4f7230 */ /* 0x100fe20000004100 */
[----:B------:R-:W-:Y:S01]  /*9300*/  F2FP.F16.E4M3.UNPACK_B R56, R56.H1 ;  /* 0x00000038ff38723e */ /* 0x000fe200030006ff */
[----:B------:R-:W-:Y:S01]  /*9310*/  HADD2.F32 R78, -RZ, R78.H1_H1 ;  /* 0x3000004eff4e7230 */ /* 0x000fe20000004100 */
[----:B------:R-:W-:Y:S01]  /*9320*/  SHF.L.U32 R48, R48, 0x10, RZ ;  /* 0x0000001030307819 */ /* 0x000fe200000006ff */
[----:B------:R-:W-:-:S02]  /*9330*/  IMAD.U32 R53, R53, 0x10000, RZ ;  /* 0x0001000035357824 */ /* 0x000fc400078e00ff */
[-C--:B------:R-:W-:Y:S01]  /*9340*/  FFMA.FTZ R59, R59, R79.reuse, -R118 ;  /* 0x0000004f3b3b7223 */ /* 0x080fe20000010876 */
[----:B------:R-:W-:Y:S01]  /*9350*/  FFMA.FTZ R52, R52, R79, R113 ;  /* 0x0000004f34347223 */ /* 0x000fe20000010071 */
[----:B------:R-:W-:-:S05]  /*9360*/  HADD2.F32 R79, -RZ, R58.H1_H1 ;  /* 0x3000003aff4f7230 */ /* 0x000fca0000004100 */
[-C--:B------:R-:W-:Y:S01]  /*9370*/  FMUL.FTZ R58, R79, R76.reuse ;  /* 0x0000004c4f3a7220 */ /* 0x080fe20000410000 */
[----:B------:R-:W-:-:S03]  /*9380*/  FMUL.FTZ R76, R49, R76 ;  /* 0x0000004c314c7220 */ /* 0x000fc60000410000 */
[-C--:B------:R-:W-:Y:S01]  /*9390*/  FFMA.FTZ R58, R49, R78.reuse, -R58 ;  /* 0x0000004e313a7223 */ /* 0x080fe2000001083a */
[----:B------:R-:W-:Y:S01]  /*93a0*/  FFMA.FTZ R49, R79, R78, R76 ;  /* 0x0000004e4f317223 */ /* 0x000fe2000001004c */
[----:B------:R-:W-:Y:S01]  /*93b0*/  F2FP.F16.E4M3.UNPACK_B R76, R54.H1 ;  /* 0x00000036ff4c723e */ /* 0x000fe200030006ff */
[----:B------:R-:W-:Y:S01]  /*93c0*/  HADD2.F32 R79, -RZ, R56.H0_H0 ;  /* 0x20000038ff4f7230 */ /* 0x000fe20000004100 */
[----:B------:R-:W-:Y:S01]  /*93d0*/  F2FP.F16.E4M3.UNPACK_B R78, R13.H1 ;  /* 0x0000000dff4e723e */ /* 0x000fe200030006ff */
[--C-:B------:R-:W-:Y:S02]  /*93e0*/  HADD2.F32 R13, -RZ, R45.reuse.H0_H0 ;  /* 0x2000002dff0d7230 */ /* 0x100fe40000004100 */
[----:B------:R-:W-:Y:S02]  /*93f0*/  HADD2.F32 R113, -RZ, R76.H0_H0 ;  /* 0x2000004cff717230 */ /* 0x000fe40000004100 */
[----:B------:R-:W-:Y:S02]  /*9400*/  HADD2.F32 R54, -RZ, R78.H0_H0 ;  /* 0x2000004eff367230 */ /* 0x000fe40000004100 */
[----:B------:R-:W-:-:S02]  /*9410*/  HADD2.F32 R45, -RZ, R45.H1_H1 ;  /* 0x3000002dff2d7230 */ /* 0x000fc40000004100 */
[CC--:B------:R-:W-:Y:S01]  /*9420*/  FMUL.FTZ R118, R13.reuse, R113.reuse ;  /* 0x000000710d767220 */ /* 0x0c0fe20000410000 */
[----:B------:R-:W-:Y:S02]  /*9430*/  HADD2.F32 R76, -RZ, R76.H1_H1 ;  /* 0x3000004cff4c7230 */ /* 0x000fe40000004100 */
[C---:B------:R-:W-:Y:S01]  /*9440*/  FMUL.FTZ R113, R54.reuse, R113 ;  /* 0x0000007136717220 */ /* 0x040fe20000410000 */
[----:B------:R-:W-:Y:S02]  /*9450*/  HADD2.F32 R78, -RZ, R78.H1_H1 ;  /* 0x3000004eff4e7230 */ /* 0x000fe40000004100 */
[-C--:B------:R-:W-:Y:S01]  /*9460*/  FFMA.FTZ R54, R54, R79.reuse, -R118 ;  /* 0x0000004f36367223 */ /* 0x080fe20000010876 */
[----:B------:R-:W-:Y:S02]  /*9470*/  HADD2.F32 R56, -RZ, R56.H1_H1 ;  /* 0x30000038ff387230 */ /* 0x000fe40000004100 */
[----:B------:R-:W-:Y:S01]  /*9480*/  FFMA.FTZ R13, R13, R79, R113 ;  /* 0x0000004f0d0d7223 */ /* 0x000fe20000010071 */
[-C--:B------:R-:W-:Y:S01]  /*9490*/  FMUL.FTZ R79, R45, R76.reuse ;  /* 0x0000004c2d4f7220 */ /* 0x080fe20000410000 */
[----:B------:R-:W-:-:S03]  /*94a0*/  FMUL.FTZ R113, R78, R76 ;  /* 0x0000004c4e717220 */ /* 0x000fc60000410000 */
[-C--:B------:R-:W-:Y:S01]  /*94b0*/  FFMA.FTZ R76, R78, R56.reuse, -R79 ;  /* 0x000000384e4c7223 */ /* 0x080fe2000001084f */
[----:B------:R-:W-:Y:S01]  /*94c0*/  FFMA.FTZ R56, R45, R56, R113 ;  /* 0x000000382d387223 */ /* 0x000fe20000010071 */
[----:B------:R-:W-:Y:S01]  /*94d0*/  IMAD.SHL.U32 R45, R55, 0x100, RZ ;  /* 0x00000100372d7824 */ /* 0x000fe200078e00ff */
[----:B------:R-:W-:Y:S02]  /*94e0*/  LOP3.LUT R55, R77, 0xff0000, R48, 0xf8, !PT ;  /* 0x00ff00004d377812 */ /* 0x000fe400078ef830 */
[----:B------:R-:W-:Y:S02]  /*94f0*/  F2FP.F16.E4M3.UNPACK_B R48, R47 ;  /* 0x0000002fff30723e */ /* 0x000fe400020006ff */
[----:B------:R-:W-:Y:S01]  /*9500*/  LOP3.LUT R45, R57, 0xff00, R45, 0xf8, !PT ;  /* 0x0000ff00392d7812 */ /* 0x000fe200078ef82d */
[----:B------:R-:W-:Y:S01]  /*9510*/  IMAD.MOV.U32 R57, RZ, RZ, R15 ;  /* 0x000000ffff397224 */ /* 0x000fe200078e000f */
[----:B------:R-:W-:Y:S01]  /*9520*/  F2FP.F16.E4M3.UNPACK_B R78, R55 ;  /* 0x00000037ff4e723e */ /* 0x000fe200020006ff */
[----:B------:R-:W-:Y:S01]  /*9530*/  HADD2.F32 R79, -RZ, R48.H0_H0 ;  /* 0x20000030ff4f7230 */ /* 0x000fe20000004100 */
[----:B------:R-:W-:-:S02]  /*9540*/  LOP3.LUT R45, R45, 0xff0000, R53, 0xf8, !PT ;  /* 0x00ff00002d2d7812 */ /* 0x000fc400078ef835 */
[----:B------:R-:W-:Y:S01]  /*9550*/  F2FP.F16.E4M3.UNPACK_B R15, R57 ;  /* 0x00000039ff0f723e */ /* 0x000fe200020006ff */
[--C-:B------:R-:W-:Y:S01]  /*9560*/  HADD2.F32 R113, -RZ, R78.reuse.H0_H0 ;  /* 0x2000004eff717230 */ /* 0x100fe20000004100 */
[----:B------:R-:W-:Y:S01]  /*9570*/  F2FP.F16.E4M3.UNPACK_B R77, R45 ;  /* 0x0000002dff4d723e */ /* 0x000fe200020006ff */
[----:B------:R-:W-:Y:S01]  /*9580*/  HADD2.F32 R78, -RZ, R78.H1_H1 ;  /* 0x3000004eff4e7230 */ /* 0x000fe20000004100 */
[----:B------:R-:W-:Y:S01]  /*9590*/  F2FP.F16.E4M3.UNPACK_B R47, R47.H1 ;  /* 0x0000002fff2f723e */ /* 0x000fe200030006ff */
[----:B------:R-:W-:Y:S01]  /*95a0*/  HADD2.F32 R118, -RZ, R15.H0_H0 ;  /* 0x2000000fff767230 */ /* 0x000fe20000004100 */
[----:B------:R-:W-:Y:S01]  /*95b0*/  F2FP.F16.E4M3.UNPACK_B R45, R45.H1 ;  /* 0x0000002dff2d723e */ /* 0x000fe200030006ff */
[--C-:B------:R-:W-:Y:S01]  /*95c0*/  HADD2.F32 R53, -RZ, R77.reuse.H0_H0 ;  /* 0x2000004dff357230 */ /* 0x100fe20000004100 */
[----:B------:R-:W-:Y:S01]  /*95d0*/  F2FP.F16.E4M3.UNPACK_B R55, R55.H1 ;  /* 0x00000037ff37723e */ /* 0x000fe200030006ff */
[----:B------:R-:W-:Y:S01]  /*95e0*/  HADD2.F32 R77, -RZ, R77.H1_H1 ;  /* 0x3000004dff4d7230 */ /* 0x000fe20000004100 */
[----:B------:R-:W-:Y:S01]  /*95f0*/  F2FP.SATFINITE.E4M3.F32.PACK_AB_MERGE_C R54, R76, R54, RZ ;  /* 0x000000364c36723e */ /* 0x000fe200048070ff */
[----:B------:R-:W-:-:S02]  /*9600*/  HADD2.F32 R15, -RZ, R15.H1_H1 ;  /* 0x3000000fff0f7230 */ /* 0x000fc40000004100 */
[CC--:B------:R-:W-:Y:S01]  /*9610*/  FMUL.FTZ R119, R79.reuse, R53.reuse ;  /* 0x000000354f777220 */ /* 0x0c0fe20000410000 */
[----:B------:R-:W-:Y:S01]  /*9620*/  FMUL.FTZ R53, R118, R53 ;  /* 0x0000003576357220 */ /* 0x000fe20000410000 */
[----:B------:R-:W-:Y:S02]  /*9630*/  F2FP.SATFINITE.E4M3.F32.PACK_AB_MERGE_C R58, R58, R59, R54 ;  /* 0x0000003b3a3a723e */ /* 0x000fe40004807036 */
[-C--:B------:R-:W-:Y:S01]  /*9640*/  FFMA.FTZ R119, R118, R113.reuse, -R119 ;  /* 0x0000007176777223 */ /* 0x080fe20000010877 */
[----:B------:R-:W-:Y:S01]  /*9650*/  FFMA.FTZ R79, R79, R113, R53 ;  /* 0x000000714f4f7223 */ /* 0x000fe20000010035 */
[----:B------:R-:W-:Y:S01]  /*9660*/  HADD2.F32 R53, -RZ, R48.H1_H1 ;  /* 0x30000030ff357230 */ /* 0x000fe20000004100 */
[----:B------:R-:W-:Y:S01]  /*9670*/  F2FP.F16.E4M3.UNPACK_B R54, R44.H1 ;  /* 0x0000002cff36723e */ /* 0x000fe200030006ff */
[--C-:B------:R-:W-:Y:S01]  /*9680*/  HADD2.F32 R113, -RZ, R45.reuse.H0_H0 ;  /* 0x2000002dff717230 */ /* 0x100fe20000004100 */
[----:B------:R-:W-:Y:S01]  /*9690*/  F2FP.SATFINITE.E4M3.F32.PACK_AB_MERGE_C R13, R56, R13, RZ ;  /* 0x0000000d380d723e */ /* 0x000fe200048070ff */
[----:B------:R-:W-:-:S02]  /*96a0*/  HADD2.F32 R45, -RZ, R45.H1_H1 ;  /* 0x3000002dff2d7230 */ /* 0x000fc40000004100 */
[-C--:B------:R-:W-:Y:S01]  /*96b0*/  FMUL.FTZ R48, R53, R77.reuse ;  /* 0x0000004d35307220 */ /* 0x080fe20000410000 */
[----:B------:R-:W-:Y:S02]  /*96c0*/  F2FP.F16.E4M3.UNPACK_B R56, R114.H1 ;  /* 0x00000072ff38723e */ /* 0x000fe400030006ff */
[----:B------:R-:W-:Y:S01]  /*96d0*/  F2FP.F16.E4M3.UNPACK_B R44, R44 ;  /* 0x0000002cff2c723e */ /* 0x000fe200020006ff */
[C---:B------:R-:W-:Y:S01]  /*96e0*/  FFMA.FTZ R48, R15.reuse, R78, -R48 ;  /* 0x0000004e0f307223 */ /* 0x040fe20000010830 */
        /* <DEDUP_REMOVED lines=11> */
[----:B------:R-:W-:Y:S01]  /*97a0*/  FMUL.FTZ R118, R57, R113 ;  /* 0x0000007139767220 */ /* 0x000fe20000410000 */
        /* <DEDUP_REMOVED lines=10> */
[----:B------:R-:W-:Y:S01]  /*9850*/  F2FP.F16.E4M3.UNPACK_B R45, R116.H1 ;  /* 0x00000074ff2d723e */ /* 0x000fe200030006ff */
[--C-:B------:R-:W-:Y:S01]  /*9860*/  HADD2.F32 R55, -RZ, R54.reuse.H0_H0 ;  /* 0x20000036ff377230 */ /* 0x100fe20000004100 */
[----:B------:R-:W-:Y:S01]  /*9870*/  F2FP.F16.E4M3.UNPACK_B R53, R12.H1 ;  /* 0x0000000cff35723e */ /* 0x000fe200030006ff */
[----:B------:R-:W-:Y:S01]  /*9880*/  HADD2.F32 R54, -RZ, R54.H1_H1 ;  /* 0x30000036ff367230 */ /* 0x000fe20000004100 */
[----:B------:R-:W-:Y:S01]  /*9890*/  F2FP.F16.E4M3.UNPACK_B R116, R116 ;  /* 0x00000074ff74723e */ /* 0x000fe200020006ff */
[----:B------:R-:W-:Y:S01]  /*98a0*/  HADD2.F32 R113, -RZ, R45.H0_H0 ;  /* 0x2000002dff717230 */ /* 0x000fe20000004100 */
[----:B------:R-:W-:Y:S01]  /*98b0*/  F2FP.F16.E4M3.UNPACK_B R12, R12 ;  /* 0x0000000cff0c723e */ /* 0x000fe200020006ff */
[----:B------:R-:W-:Y:S01]  /*98c0*/  HADD2.F32 R59, -RZ, R53.H0_H0 ;  /* 0x20000035ff3b7230 */ /* 0x000fe20000004100 */
[----:B------:R-:W-:Y:S01]  /*98d0*/  F2FP.SATFINITE.E4M3.F32.PACK_AB_MERGE_C R57, R57, R118, RZ ;  /* 0x000000763939723e */ /* 0x000fe200048070ff */
[----:B------:R-:W-:-:S02]  /*98e0*/  HADD2.F32 R45, -RZ, R45.H1_H1 ;  /* 0x3000002dff2d7230 */ /* 0x000fc40000004100 */
[-C--:B------:R-:W-:Y:S01]  /*98f0*/  FMUL.FTZ R77, R55, R113.reuse ;  /* 0x00000071374d7220 */ /* 0x080fe20000410000 */
[----:B------:R-:W-:Y:S02]  /*9900*/  HADD2.F32 R53, -RZ, R53.H1_H1 ;  /* 0x30000035ff357230 */ /* 0x000fe40000004100 */
[----:B------:R-:W-:Y:S01]  /*9910*/  FMUL.FTZ R113, R59, R113 ;  /* 0x000000713b717220 */ /* 0x000fe20000410000 */
[----:B------:R-:W-:Y:S01]  /*9920*/  F2FP.SATFINITE.E4M3.F32.PACK_AB_MERGE_C R78, R47, R78, RZ ;  /* 0x0000004e2f4e723e */ /* 0x000fe200048070ff */
[-C--:B------:R-:W-:Y:S01]  /*9930*/  FFMA.FTZ R77, R59, R76.reuse, -R77 ;  /* 0x0000004c3b4d7223 */ /* 0x080fe2000001084d */
        /* <DEDUP_REMOVED lines=21> */
[-C--:B------:R-:W-:Y:S01]  /*9a90*/  F2FP.F16.E4M3.UNPACK_B R56, R115.reuse.H1 ;  /* 0x00000073ff38723e */ /* 0x080fe200030006ff */
[C---:B------:R-:W-:Y:S01]  /*9aa0*/  FMUL.FTZ R116, R12.reuse, R116 ;  /* 0x000000740c747220 */ /* 0x040fe20000410000 */
[----:B------:R-:W-:Y:S01]  /*9ab0*/  F2FP.F16.E4M3.UNPACK_B R115, R115 ;  /* 0x00000073ff73723e */ /* 0x000fe200020006ff */
[-C--:B------:R-:W-:Y:S01]  /*9ac0*/  FFMA.FTZ R54, R12, R114.reuse, -R54 ;  /* 0x000000720c367223 */ /* 0x080fe20000010836 */
[----:B------:R-:W-:Y:S01]  /*9ad0*/  F2FP.SATFINITE.E4M3.F32.PACK_AB_MERGE_C R45, R45, R113, RZ ;  /* 0x000000712d2d723e */ /* 0x000fe200048070ff */
[----:B------:R-:W-:Y:S01]  /*9ae0*/  FFMA.FTZ R12, R44, R114, R116 ;  /* 0x000000722c0c7223 */ /* 0x000fe20000010074 */
[----:B------:R-:W-:Y:S01]  /*9af0*/  IMAD.MOV.U32 R44, RZ, RZ, R14 ;  /* 0x000000ffff2c7224 */ /* 0x000fe200078e000e */
[----:B------:R-:W-:Y:S01]  /*9b00*/  F2FP.F16.E4M3.UNPACK_B R14, R117.H1 ;  /* 0x00000075ff0e723e */ /* 0x000fe200030006ff */
[--C-:B------:R-:W-:Y:S01]  /*9b10*/  HADD2.F32 R114, -RZ, R56.reuse.H0_H0 ;  /* 0x20000038ff727230 */ /* 0x100fe20000004100 */
[----:B------:R-:W-:Y:S01]  /*9b20*/  F2FP.SATFINITE.E4M3.F32.PACK_AB_MERGE_C R59, R54, R59, R53 ;  /* 0x0000003b363b723e */ /* 0x000fe20004807035 */
[----:B------:R-:W-:Y:S01]  /*9b30*/  HADD2.F32 R56, -RZ, R56.H1_H1 ;  /* 0x30000038ff387230 */ /* 0x000fe20000004100 */
[----:B------:R-:W-:Y:S01]  /*9b40*/  F2FP.F16.E4M3.UNPACK_B R54, R46.H1 ;  /* 0x0000002eff36723e */ /* 0x000fe200030006ff */
[--C-:B------:R-:W-:Y:S01]  /*9b50*/  HADD2.F32 R118, -RZ, R14.reuse.H0_H0 ;  /* 0x2000000eff767230 */ /* 0x100fe20000004100 */
[----:B------:R-:W-:Y:S01]  /*9b60*/  F2FP.F16.E4M3.UNPACK_B R53, R44.H1 ;  /* 0x0000002cff35723e */ /* 0x000fe200030006ff */
[----:B------:R-:W-:Y:S01]  /*9b70*/  HADD2.F32 R14, -RZ, R14.H1_H1 ;  /* 0x3000000eff0e7230 */ /* 0x000fe20000004100 */
[----:B------:R-:W-:Y:S01]  /*9b80*/  F2FP.F16.E4M3.UNPACK_B R117, R117 ;  /* 0x00000075ff75723e */ /* 0x000fe200020006ff */
[--C-:B------:R-:W-:Y:S01]  /*9b90*/  HADD2.F32 R55, -RZ, R54.reuse.H0_H0 ;  /* 0x20000036ff377230 */ /* 0x100fe20000004100 */
[----:B------:R-:W-:Y:S01]  /*9ba0*/  F2FP.F16.E4M3.UNPACK_B R46, R46 ;  /* 0x0000002eff2e723e */ /* 0x000fe200020006ff */
[----:B------:R-:W-:Y:S01]  /*9bb0*/  HADD2.F32 R77, -RZ, R53.H0_H0 ;  /* 0x20000035ff4d7230 */ /* 0x000fe20000004100 */
[----:B------:R-:W-:Y:S01]  /*9bc0*/  F2FP.F16.E4M3.UNPACK_B R44, R44 ;  /* 0x0000002cff2c723e */ /* 0x000fe200020006ff */
[----:B------:R-:W-:-:S02]  /*9bd0*/  HADD2.F32 R54, -RZ, R54.H1_H1 ;  /* 0x30000036ff367230 */ /* 0x000fc40000004100 */
[-C--:B------:R-:W-:Y:S01]  /*9be0*/  FMUL.FTZ R116, R55, R118.reuse ;  /* 0x0000007637747220 */ /* 0x080fe20000410000 */
[----:B------:R-:W-:Y:S02]  /*9bf0*/  HADD2.F32 R53, -RZ, R53.H1_H1 ;  /* 0x30000035ff357230 */ /* 0x000fe40000004100 */
[C---:B------:R-:W-:Y:S01]  /*9c00*/  FMUL.FTZ R118, R77.reuse, R118 ;  /* 0x000000764d767220 */ /* 0x040fe20000410000 */
[----:B------:R-:W-:Y:S01]  /*9c10*/  F2FP.SATFINITE.E4M3.F32.PACK_AB_MERGE_C R45, R12, R76, R45 ;  /* 0x0000004c0c2d723e */ /* 0x000fe2000480702d */
        /* <DEDUP_REMOVED lines=20> */
[-C--:B------:R-:W-:Y:S01]  /*9d60*/  FMUL.FTZ R54, R46, R117.reuse ;  /* 0x000000752e367220 */ /* 0x080fe20000410000 */
        /* <DEDUP_REMOVED lines=11> */
.L_x_555:
[----:B------:R-:W-:Y:S05]  /*9e20*/  BSYNC B2 ;  /* 0x0000000000027941 */ /* 0x000fea0003800000 */
.L_x_554:
[----:B------:R-:W-:-:S05]  /*9e30*/  IADD3 R48, P3, R39, R50, RZ ;  /* 0x0000003227307210 */ /* 0x000fca0007f7e0ff */
[----:B------:R-:W-:Y:S01]  /*9e40*/  IMAD.X R49, R51, 0x1, R80, P3 ;  /* 0x0000000133317824 */ /* 0x000fe200018e0650 */
[----:B------:R-:W-:-:S04]  /*9e50*/  ISETP.GE.AND P3, PT, R11, R107, PT ;  /* 0x0000006b0b00720c */ /* 0x000fc80003f66270 */
[----:B0-----:R0:W-:Y:S09]  /*9e60*/  ST.E.128 desc[UR36][R48.64], R12 ;  /* 0x0000000c30007985 */ /* 0x0011f2000c101d24 */
[----:B------:R-:W-:-:S04]  /*9e70*/  @!P3 IADD3 R50, P4, R11, R50, RZ ;  /* 0x000000320b32b210 */ /* 0x000fc80007f9e0ff */
[----:B------:R-:W-:-:S05]  /*9e80*/  @!P3 LEA.HI.X.SX32 R51, R11, R51, 0x1, P4 ;  /* 0x000000330b33b211 */ /* 0x000fca00020f0eff */
[----:B---3--:R0:W-:Y:S04]  /*9e90*/  @!P3 ST.E.128 desc[UR36][R50.64], R44 ;  /* 0x0000002c3200b985 */ /* 0x0081e8000c101d24 */
.L_x_553:
[----:B------:R-:W-:Y:S05]  /*9ea0*/  BSYNC B1 ;  /* 0x0000000000017941 */ /* 0x000fea0003800000 */
.L_x_552:
[----:B------:R-:W-:-:S03]  /*9eb0*/  UMOV UR4, 0xffffffff ;  /* 0xffffffff00047882 */ /* 0x000fc60000000000 */
[----:B------:R-:W-:Y:S05]  /*9ec0*/  BRA.DIV UR4, `(.L_x_556) ;  /* 0x0000021204547947 */ /* 0x000fea000b800000 */
[----:B0-----:R0:W3:Y:S04]  /*9ed0*/  SHFL.IDX PT, R51, R102, 0x2, 0x181f ;  /* 0x00581f0066337f89 */ /* 0x0010e800000e0000 */
[----:B------:R0:W0:Y:S02]  /*9ee0*/  SHFL.IDX PT, R50, R101, 0x2, 0x181f ;  /* 0x00581f0065327f89 */ /* 0x00002400000e0000 */
.L_x_860:
[----:B------:R-:W-:Y:S01]  /*9ef0*/  VIADD R11, R219, 0x40 ;  /* 0x00000040db0b7836 */ /* 0x000fe20000000000 */
[----:B------:R-:W-:Y:S04]  /*9f00*/  BSSY B1, `(.L_x_557) ;  /* 0x00000f6000017945 */ /* 0x000fe80003800000 */
[----:B------:R-:W-:-:S13]  /*9f10*/  ISETP.GE.OR P3, PT, R11, R99, P1 ;  /* 0x000000630b00720c */ /* 0x000fda0000f66670 */
[----:B------:R-:W-:Y:S05]  /*9f20*/  @P3 BRA `(.L_x_558) ;  /* 0x0000000c00cc3947 */ /* 0x000fea0003800000 */
[----:B------:R-:W5:Y:S01]  /*9f30*/  LDL R14, [R1+0x24] ;  /* 0x00002400010e7983 */ /* 0x000f620000100800 */
[----:B------:R-:W-:Y:S01]  /*9f40*/  SEL R11, R34, R108, !P0 ;  /* 0x0000006c220b7207 */ /* 0x000fe20004000000 */
[C---:B------:R-:W-:Y:S01]  /*9f50*/  VIADD R44, R219.reuse, 0x40 ;  /* 0x00000040db2c7836 */ /* 0x040fe20000000000 */
[----:B------:R-:W-:Y:S01]  /*9f60*/  IADD3 R15, R219, 0x40, RZ ;  /* 0x00000040db0f7810 */ /* 0x000fe20007ffe0ff */
[----:B------:R-:W-:Y:S01]  /*9f70*/  BSSY B2, `(.L_x_559) ;  /* 0x00000e9000027945 */ /* 0x000fe20003800000 */
[----:B------:R-:W-:Y:S01]  /*9f80*/  SHF.R.S32.HI R12, RZ, 0x1f, R11 ;  /* 0x0000001fff0c7819 */ /* 0x000fe2000001140b */
[----:B------:R-:W-:Y:S01]  /*9f90*/  IMAD.SHL.U32 R44, R44, 0x80, RZ ;  /* 0x000000802c2c7824 */ /* 0x000fe200078e00ff */
[----:B0-----:R-:W-:Y:S01]  /*9fa0*/  IADD3 R48, P3, R39, R50, RZ ;  /* 0x0000003227307210 */ /* 0x001fe20007f7e0ff */
[----:B------:R-:W-:Y:S01]  /*9fb0*/  IMAD.SHL.U32 R15, R15, 0x80, RZ ;  /* 0x000000800f0f7824 */ /* 0x000fe200078e00ff */
[----:B------:R-:W-:Y:S02]  /*9fc0*/  LEA.HI R11, R12, R11, RZ, 0x5 ;  /* 0x0000000b0c0b7211 */ /* 0x000fe400078f28ff */
[----:B------:R-:W-:Y:S01]  /*9fd0*/  LOP3.LUT R44, R44, 0x380, RZ, 0xc0, !PT ;  /* 0x000003802c2c7812 */ /* 0x000fe200078ec0ff */
[----:B---3--:R-:W-:Y:S01]  /*9fe0*/  IMAD.X R49, R51, 0x1, R80, P3 ;  /* 0x0000000133317824 */ /* 0x008fe200018e0650 */
[----:B------:R-:W-:-:S02]  /*9ff0*/  LEA.HI.SX32 R12, R11, R42, 0x1b ;  /* 0x0000002a0b0c7211 */ /* 0x000fc400078fdaff */
[----:B------:R-:W-:Y:S02]  /*a000*/  LOP3.LUT R15, R15, 0x380, RZ, 0xc0, !PT ;  /* 0x000003800f0f7812 */ /* 0x000fe400078ec0ff */
[----:B------:R-:W-:Y:S01]  /*a010*/  SHF.R.S32.HI R13, RZ, 0x1f, R12 ;  /* 0x0000001fff0d7819 */ /* 0x000fe2000001140c */
[----:B------:R-:W-:Y:S01]  /*a020*/  IMAD.SHL.U32 R11, R12, 0x10, RZ ;  /* 0x000000100c0b7824 */ /* 0x000fe200078e00ff */
[----:B------:R-:W-:Y:S02]  /*a030*/  SHF.R.U32.HI R15, RZ, 0x3, R15 ;  /* 0x00000003ff0f7819 */ /* 0x000fe4000001160f */
[----:B------:R-:W-:Y:S02]  /*a040*/  LEA.HI R13, R13, R12, RZ, 0x3 ;  /* 0x0000000c0d0d7211 */ /* 0x000fe400078f18ff */
[----:B------:R-:W-:-:S03]  /*a050*/  LOP3.LUT R12, R44, 0x70, R11, 0xf8, !PT ;  /* 0x000000702c0c7812 */ /* 0x000fc600078ef80b */
[----:B------:R-:W-:Y:S01]  /*a060*/  IMAD.SHL.U32 R13, R13, 0x800, RZ ;  /* 0x000008000d0d7824 */ /* 0x000fe200078e00ff */
[----:B------:R-:W-:-:S04]  /*a070*/  LOP3.LUT R12, R12, R15, RZ, 0x3c, !PT ;  /* 0x0000000f0c0c7212 */ /* 0x000fc800078e3cff */
[----:B------:R-:W-:-:S04]  /*a080*/  LOP3.LUT R13, R13, 0xffffc000, RZ, 0xc0, !PT ;  /* 0xffffc0000d0d7812 */ /* 0x000fc800078ec0ff */
[----:B-----5:R-:W-:Y:S02]  /*a090*/  IADD3 R13, R12, R13, R14 ;  /* 0x0000000d0c0d7210 */ /* 0x020fe40007ffe00e */
[----:B------:R-:W-:-:S03]  /*a0a0*/  LEA R12, R216, R6, 0xf ;  /* 0x00000006d80c7211 */ /* 0x000fc600078e78ff */
[----:B------:R-:W-:Y:S02]  /*a0b0*/  IMAD R14, R216, 0x8000, R13 ;  /* 0x00008000d80e7824 */ /* 0x000fe400078e020d */
[C---:B------:R-:W-:Y:S02]  /*a0c0*/  IMAD.IADD R12, R19.reuse, 0x1, R12 ;  /* 0x00000001130c7824 */ /* 0x040fe400078e020c */
[----:B------:R-:W-:-:S04]  /*a0d0*/  IMAD.IADD R44, R19, 0x1, R14 ;  /* 0x00000001132c7824 */ /* 0x000fc800078e020e */
[----:B------:R-:W0:Y:S04]  /*a0e0*/  LDS.128 R12, [R12+0x28400] ;  /* 0x028400000c0c7984 */ /* 0x000e280000000c00 */
[----:B------:R-:W3:Y:S01]  /*a0f0*/  LDS.128 R44, [R44+0x28400] ;  /* 0x028400002c2c7984 */ /* 0x000ee20000000c00 */
[----:B------:R-:W-:Y:S05]  /*a100*/  @P2 BRA `(.L_x_560) ;  /* 0x0000000c003c2947 */ /* 0x000fea0003800000 */
[----:B---3--:R-:W-:Y:S01]  /*a110*/  IMAD.MOV.U32 R55, RZ, RZ, R44 ;  /* 0x000000ffff377224 */ /* 0x008fe200078e002c */
[----:B0-----:R-:W-:Y:S01]  /*a120*/  MOV R54, R12 ;  /* 0x0000000c00367202 */ /* 0x001fe20000000f00 */
[----:B------:R-:W-:Y:S01]  /*a130*/  IMAD.MOV.U32 R78, RZ, RZ, R46 ;  /* 0x000000ffff4e7224 */ /* 0x000fe200078e002e */
[----:B------:R-:W-:Y:S02]  /*a140*/  F2FP.F16.E4M3.UNPACK_B R52, R111.H1 ;  /* 0x0000006fff34723e */ /* 0x000fe400030006ff */
[----:B------:R-:W-:Y:S02]  /*a150*/  F2FP.F16.E4M3.UNPACK_B R53, R55.H1 ;  /* 0x00000037ff35723e */ /* 0x000fe400030006ff */
[-C--:B------:R-:W-:Y:S01]  /*a160*/  F2FP.F16.E4M3.UNPACK_B R56, R54.reuse.H1 ;  /* 0x00000036ff38723e */ /* 0x080fe200030006ff */
[----:B------:R-:W-:Y:S01]  /*a170*/  HADD2.F32 R59, -RZ, R52.H0_H0 ;  /* 0x20000034ff3b7230 */ /* 0x000fe20000004100 */
[----:B------:R-:W-:Y:S01]  /*a180*/  F2FP.F16.E4M3.UNPACK_B R57, R109.H1 ;  /* 0x0000006dff39723e */ /* 0x000fe200030006ff */
[----:B------:R-:W-:Y:S01]  /*a190*/  HADD2.F32 R12, -RZ, R53.H0_H0 ;  /* 0x20000035ff0c7230 */ /* 0x000fe20000004100 */
[----:B------:R-:W-:Y:S01]  /*a1a0*/  F2FP.F16.E4M3.UNPACK_B R54, R54 ;  /* 0x00000036ff36723e */ /* 0x000fe200020006ff */
[----:B------:R-:W-:Y:S01]  /*a1b0*/  HADD2.F32 R44, -RZ, R56.H0_H0 ;  /* 0x20000038ff2c7230 */ /* 0x000fe20000004100 */
[----:B------:R-:W-:Y:S01]  /*a1c0*/  LOP3.LUT R66, R65, 0xff0000ff, RZ, 0xc0, !PT ;  /* 0xff0000ff41427812 */ /* 0x000fe200078ec0ff */
[----:B------:R-:W-:-:S02]  /*a1d0*/  HADD2.F32 R58, -RZ, R57.H0_H0 ;  /* 0x20000039ff3a7230 */ /* 0x000fc40000004100 */
[-C--:B------:R-:W-:Y:S01]  /*a1e0*/  FMUL.FTZ R60, R12, R59.reuse ;  /* 0x0000003b0c3c7220 */ /* 0x080fe20000410000 */
[----:B------:R-:W-:Y:S02]  /*a1f0*/  HADD2.F32 R52, -RZ, R52.H1_H1 ;  /* 0x30000034ff347230 */ /* 0x000fe40000004100 */
[C---:B------:R-:W-:Y:S01]  /*a200*/  FMUL.FTZ R59, R44.reuse, R59 ;  /* 0x0000003b2c3b7220 */ /* 0x040fe20000410000 */
[----:B------:R-:W-:Y:S02]  /*a210*/  HADD2.F32 R56, -RZ, R56.H1_H1 ;  /* 0x30000038ff387230 */ /* 0x000fe40000004100 */
[-C--:B------:R-:W-:Y:S01]  /*a220*/  FFMA.FTZ R44, R44, R58.reuse, -R60 ;  /* 0x0000003a2c2c7223 */ /* 0x080fe2000001083c */
[----:B------:R-:W-:Y:S02]  /*a230*/  HADD2.F32 R57, -RZ, R57.H1_H1 ;  /* 0x30000039ff397230 */ /* 0x000fe40000004100 */
[----:B------:R-:W-:Y:S01]  /*a240*/  FFMA.FTZ R12, R12, R58, R59 ;  /* 0x0000003a0c0c7223 */ /* 0x000fe2000001003b */
[----:B------:R-:W-:Y:S01]  /*a250*/  HADD2.F32 R58, -RZ, R53.H1_H1 ;  /* 0x30000035ff3a7230 */ /* 0x000fe20000004100 */
[----:B------:R-:W-:-:S02]  /*a260*/  F2FP.F16.E4M3.UNPACK_B R59, R109 ;  /* 0x0000006dff3b723e */ /* 0x000fc400020006ff */
[----:B------:R-:W-:Y:S02]  /*a270*/  F2FP.F16.E4M3.UNPACK_B R46, R112.H1 ;  /* 0x00000070ff2e723e */ /* 0x000fe400030006ff */
[-C--:B------:R-:W-:Y:S01]  /*a280*/  FMUL.FTZ R53, R58, R52.reuse ;  /* 0x000000343a357220 */ /* 0x080fe20000410000 */
[C---:B------:R-:W-:Y:S01]  /*a290*/  FMUL.FTZ R52, R56.reuse, R52 ;  /* 0x0000003438347220 */ /* 0x040fe20000410000 */
[----:B------:R-:W-:Y:S01]  /*a2a0*/  HADD2.F32 R60, -RZ, R59.H0_H0 ;  /* 0x2000003bff3c7230 */ /* 0x000fe20000004100 */
[----:B------:R-:W-:Y:S01]  /*a2b0*/  F2FP.F16.E4M3.UNPACK_B R109, R78.H1 ;  /* 0x0000004eff6d723e */ /* 0x000fe200030006ff */
[-C--:B------:R-:W-:Y:S01]  /*a2c0*/  FFMA.FTZ R53, R56, R57.reuse, -R53 ;  /* 0x0000003938357223 */ /* 0x080fe20000010835 */
[----:B------:R-:W-:Y:S01]  /*a2d0*/  FFMA.FTZ R52, R58, R57, R52 ;  /* 0x000000393a347223 */ /* 0x000fe20000010034 */
[----:B------:R-:W-:Y:S01]  /*a2e0*/  F2FP.F16.E4M3.UNPACK_B R56, R111 ;  /* 0x0000006fff38723e */ /* 0x000fe200020006ff */
[--C-:B------:R-:W-:Y:S01]  /*a2f0*/  HADD2.F32 R58, -RZ, R54.reuse.H0_H0 ;  /* 0x20000036ff3a7230 */ /* 0x100fe20000004100 */
[----:B------:R-:W-:Y:S01]  /*a300*/  F2FP.F16.E4M3.UNPACK_B R57, R55 ;  /* 0x00000037ff39723e */ /* 0x000fe200020006ff */
[----:B------:R-:W-:Y:S01]  /*a310*/  HADD2.F32 R54, -RZ, R54.H1_H1 ;  /* 0x30000036ff367230 */ /* 0x000fe20000004100 */
[----:B------:R-:W-:Y:S01]  /*a320*/  F2FP.SATFINITE.E4M3.F32.PACK_AB_MERGE_C R44, R53, R44, RZ ;  /* 0x0000002c352c723e */ /* 0x000fe200048070ff */
[--C-:B------:R-:W-:Y:S01]  /*a330*/  HADD2.F32 R62, -RZ, R56.reuse.H0_H0 ;  /* 0x20000038ff3e7230 */ /* 0x100fe20000004100 */
[----:B------:R-:W-:Y:S01]  /*a340*/  F2FP.SATFINITE.E4M3.F32.PACK_AB_MERGE_C R52, R52, R12, RZ ;  /* 0x0000000c3434723e */ /* 0x000fe200048070ff */
[----:B------:R-:W-:Y:S01]  /*a350*/  HADD2.F32 R55, -RZ, R57.H0_H0 ;  /* 0x20000039ff377230 */ /* 0x000fe20000004100 */
[----:B------:R-:W-:Y:S01]  /*a360*/  F2FP.F16.E4M3.UNPACK_B R79, R14.H1 ;  /* 0x0000000eff4f723e */ /* 0x000fe200030006ff */
[----:B------:R-:W-:Y:S01]  /*a370*/  HADD2.F32 R56, -RZ, R56.H1_H1 ;  /* 0x30000038ff387230 */ /* 0x000fe20000004100 */
[----:B--2---:R-:W-:Y:S01]  /*a380*/  F2FP.F16.E4M3.UNPACK_B R113, R110.H1 ;  /* 0x0000006eff71723e */ /* 0x004fe200030006ff */
[----:B------:R-:W-:-:S02]  /*a390*/  HADD2.F32 R59, -RZ, R59.H1_H1 ;  /* 0x3000003bff3b7230 */ /* 0x000fc40000004100 */
[CC--:B------:R-:W-:Y:S01]  /*a3a0*/  FMUL.FTZ R64, R55.reuse, R62.reuse ;  /* 0x0000003e37407220 */ /* 0x0c0fe20000410000 */
[C---:B------:R-:W-:Y:S01]  /*a3b0*/  FMUL.FTZ R62, R58.reuse, R62 ;  /* 0x0000003e3a3e7220 */ /* 0x040fe20000410000 */
[----:B------:R-:W-:Y:S01]  /*a3c0*/  HADD2.F32 R117, -RZ, R46.H0_H0 ;  /* 0x2000002eff757230 */ /* 0x000fe20000004100 */
[----:B------:R-:W-:Y:S01]  /*a3d0*/  F2FP.F16.E4M3.UNPACK_B R112, R112 ;  /* 0x00000070ff70723e */ /* 0x000fe200020006ff */
[-C--:B------:R-:W-:Y:S01]  /*a3e0*/  FFMA.FTZ R58, R58, R60.reuse, -R64 ;  /* 0x0000003c3a3a7223 */ /* 0x080fe20000010840 */
[----:B------:R-:W-:Y:S01]  /*a3f0*/  FFMA.FTZ R55, R55, R60, R62 ;  /* 0x0000003c37377223 */ /* 0x000fe2000001003e */
[----:B------:R-:W-:Y:S01]  /*a400*/  HADD2.F32 R60, -RZ, R57.H1_H1 ;  /* 0x30000039ff3c7230 */ /* 0x000fe20000004100 */
[--C-:B------:R-:W-:Y:S01]  /*a410*/  SHF.R.U32.HI R64, RZ, 0x8, R65.reuse ;  /* 0x00000008ff407819 */ /* 0x100fe20000011641 */
[----:B------:R-:W-:Y:S01]  /*a420*/  HADD2.F32 R111, -RZ, R109.H0_H0 ;  /* 0x2000006dff6f7230 */ /* 0x000fe20000004100 */
[----:B------:R-:W-:Y:S01]  /*a430*/  SHF.R.U32.HI R65, RZ, 0x10, R65 ;  /* 0x00000010ff417819 */ /* 0x000fe20000011641 */
[----:B------:R-:W-:-:S02]  /*a440*/  HADD2.F32 R114, -RZ, R79.H0_H0 ;  /* 0x2000004fff727230 */ /* 0x000fc40000004100 */
[-C--:B------:R-:W-:Y:S01]  /*a450*/  FMUL.FTZ R57, R60, R56.reuse ;  /* 0x000000383c397220 */ /* 0x080fe20000410000 */
[----:B------:R-:W-:Y:S01]  /*a460*/  FMUL.FTZ R56, R54, R56 ;  /* 0x0000003836387220 */ /* 0x000fe20000410000 */
[----:B------:R-:W-:Y:S01]  /*a470*/  IMAD.SHL.U32 R64, R64, 0x100, RZ ;  /* 0x0000010040407824 */ /* 0x000fe200078e00ff */
[----:B------:R-:W-:Y:S01]  /*a480*/  SHF.R.U32.HI R62, RZ, 0x10, R61 ;  /* 0x00000010ff3e7819 */ /* 0x000fe2000001163d */
[-C--:B------:R-:W-:Y:S01]  /*a490*/  FFMA.FTZ R57, R54, R59.reuse, -R57 ;  /* 0x0000003b36397223 */ /* 0x080fe20000010839 */
[----:B------:R-:W-:Y:S01]  /*a4a0*/  FFMA.FTZ R54, R60, R59, R56 ;  /* 0x0000003b3c367223 */ /* 0x000fe20000010038 */
[----:B------:R-:W-:Y:S01]  /*a4b0*/  SHF.R.U32.HI R56, RZ, 0x8, R61 ;  /* 0x00000008ff387819 */ /* 0x000fe2000001163d */
[----:B------:R-:W-:Y:S01]  /*a4c0*/  IMAD.U32 R65, R65, 0x10000, RZ ;  /* 0x0001000041417824 */ /* 0x000fe200078e00ff */
[----:B------:R-:W-:Y:S01]  /*a4d0*/  LOP3.LUT R59, R61, 0xff0000ff, RZ, 0xc0, !PT ;  /* 0xff0000ff3d3b7812 */ /* 0x000fe200078ec0ff */
[----:B------:R-:W-:Y:S01]  /*a4e0*/  HADD2.F32 R115, -RZ, R113.H0_H0 ;  /* 0x20000071ff737230 */ /* 0x000fe20000004100 */
[----:B------:R-:W-:Y:S01]  /*a4f0*/  LOP3.LUT R64, R66, 0xff00, R64, 0xf8, !PT ;  /* 0x0000ff0042407812 */ /* 0x000fe200078ef840 */
[----:B------:R-:W-:Y:S01]  /*a500*/  IMAD.SHL.U32 R56, R56, 0x100, RZ ;  /* 0x0000010038387824 */ /* 0x000fe200078e00ff */
[----:B------:R-:W-:Y:S01]  /*a510*/  SHF.R.U32.HI R61, RZ, 0x8, R63 ;  /* 0x00000008ff3d7819 */ /* 0x000fe2000001163f */
[-C--:B------:R-:W-:Y:S01]  /*a520*/  FMUL.FTZ R116, R111, R117.reuse ;  /* 0x000000756f747220 */ /* 0x080fe20000410000 */
[----:B------:R-:W-:Y:S01]  /*a530*/  LOP3.LUT R64, R64, 0xff0000, R65, 0xf8, !PT ;  /* 0x00ff000040407812 */ /* 0x000fe200078ef841 */
[----:B------:R-:W-:Y:S01]  /*a540*/  FMUL.FTZ R117, R114, R117 ;  /* 0x0000007572757220 */ /* 0x000fe20000410000 */
[----:B------:R-:W-:Y:S01]  /*a550*/  LOP3.LUT R56, R59, 0xff00, R56, 0xf8, !PT ;  /* 0x0000ff003b387812 */ /* 0x000fe200078ef838 */
[----:B------:R-:W-:Y:S01]  /*a560*/  IMAD.U32 R59, R62, 0x10000, RZ ;  /* 0x000100003e3b7824 */ /* 0x000fe200078e00ff */
[----:B------:R-:W-:Y:S01]  /*a570*/  F2FP.SATFINITE.E4M3.F32.PACK_AB_MERGE_C R12, R57, R58, R44 ;  /* 0x0000003a390c723e */ /* 0x000fe2000480702c */
[----:B------:R-:W-:Y:S01]  /*a580*/  IMAD.SHL.U32 R61, R61, 0x100, RZ ;  /* 0x000001003d3d7824 */ /* 0x000fe200078e00ff */
[----:B------:R-:W-:Y:S01]  /*a590*/  F2FP.SATFINITE.E4M3.F32.PACK_AB_MERGE_C R44, R54, R55, R52 ;  /* 0x00000037362c723e */ /* 0x000fe20004807034 */
[----:B------:R-:W-:Y:S01]  /*a5a0*/  HADD2.F32 R46, -RZ, R46.H1_H1 ;  /* 0x3000002eff2e7230 */ /* 0x000fe20000004100 */
[----:B------:R-:W-:Y:S01]  /*a5b0*/  LOP3.LUT R60, R63, 0xff0000ff, RZ, 0xc0, !PT ;  /* 0xff0000ff3f3c7812 */ /* 0x000fe200078ec0ff */
[----:B------:R-:W-:Y:S01]  /*a5c0*/  HADD2.F32 R109, -RZ, R109.H1_H1 ;  /* 0x3000006dff6d7230 */ /* 0x000fe20000004100 */
[----:B------:R-:W-:Y:S01]  /*a5d0*/  LOP3.LUT R56, R56, 0xff0000, R59, 0xf8, !PT ;  /* 0x00ff000038387812 */ /* 0x000fe200078ef83b */
[----:B------:R-:W-:Y:S01]  /*a5e0*/  HADD2.F32 R79, -RZ, R79.H1_H1 ;  /* 0x3000004fff4f7230 */ /* 0x000fe20000004100 */
[----:B------:R-:W-:Y:S01]  /*a5f0*/  F2FP.F16.E4M3.UNPACK_B R54, R64 ;  /* 0x00000040ff36723e */ /* 0x000fe200020006ff */
[----:B------:R-:W-:Y:S01]  /*a600*/  FFMA.FTZ R117, R111, R115, R117 ;  /* 0x000000736f757223 */ /* 0x000fe20000010075 */
[----:B------:R-:W-:Y:S01]  /*a610*/  F2FP.F16.E4M3.UNPACK_B R58, R13 ;  /* 0x0000000dff3a723e */ /* 0x000fe200020006ff */
[----:B------:R-:W-:Y:S01]  /*a620*/  HADD2.F32 R113, -RZ, R113.H1_H1 ;  /* 0x30000071ff717230 */ /* 0x000fe20000004100 */
[----:B------:R-:W-:Y:S01]  /*a630*/  SHF.R.U32.HI R63, RZ, 0x10, R63 ;  /* 0x00000010ff3f7819 */ /* 0x000fe2000001163f */
[----:B------:R-:W-:Y:S01]  /*a640*/  FMUL.FTZ R111, R109, R46 ;  /* 0x0000002e6d6f7220 */ /* 0x000fe20000410000 */
[----:B------:R-:W-:Y:S01]  /*a650*/  F2FP.F16.E4M3.UNPACK_B R57, R45 ;  /* 0x0000002dff39723e */ /* 0x000fe200020006ff */
[----:B------:R-:W-:Y:S01]  /*a660*/  HADD2.F32 R52, -RZ, R58.H0_H0 ;  /* 0x2000003aff347230 */ /* 0x000fe20000004100 */
[----:B------:R-:W-:Y:S01]  /*a670*/  LOP3.LUT R60, R60, 0xff00, R61, 0xf8, !PT ;  /* 0x0000ff003c3c7812 */ /* 0x000fe200078ef83d */
[----:B------:R-:W-:Y:S01]  /*a680*/  HADD2.F32 R61, -RZ, R54.H0_H0 ;  /* 0x20000036ff3d7230 */ /* 0x000fe20000004100 */
[----:B------:R-:W-:Y:S01]  /*a690*/  F2FP.F16.E4M3.UNPACK_B R55, R56 ;  /* 0x00000038ff37723e */ /* 0x000fe200020006ff */
[----:B------:R-:W-:-:S02]  /*a6a0*/  IMAD.U32 R63, R63, 0x10000, RZ ;  /* 0x000100003f3f7824 */ /* 0x000fc400078e00ff */
[----:B------:R-:W-:Y:S01]  /*a6b0*/  FMUL.FTZ R46, R79, R46 ;  /* 0x0000002e4f2e7220 */ /* 0x000fe20000410000 */
[----:B------:R-:W-:Y:S02]  /*a6c0*/  HADD2.F32 R53, -RZ, R57.H0_H0 ;  /* 0x20000039ff357230 */ /* 0x000fe40000004100 */
[----:B------:R-:W-:Y:S01]  /*a6d0*/  FMUL.FTZ R62, R52, R61 ;  /* 0x0000003d343e7220 */ /* 0x000fe20000410000 */
[----:B------:R-:W-:Y:S01]  /*a6e0*/  HADD2.F32 R59, -RZ, R55.H0_H0 ;  /* 0x20000037ff3b7230 */ /* 0x000fe20000004100 */
[----:B------:R-:W-:Y:S01]  /*a6f0*/  F2FP.F16.E4M3.UNPACK_B R78, R78 ;  /* 0x0000004eff4e723e */ /* 0x000fe200020006ff */
[----:B------:R-:W-:Y:S01]  /*a700*/  FFMA.FTZ R116, R114, R115, -R116 ;  /* 0x0000007372747223 */ /* 0x000fe20000010874 */
[----:B------:R-:W-:Y:S01]  /*a710*/  LOP3.LUT R60, R60, 0xff0000, R63, 0xf8, !PT ;  /* 0x00ff00003c3c7812 */ /* 0x000fe200078ef83f */
[C---:B------:R-:W-:Y:S01]  /*a720*/  FMUL.FTZ R63, R53.reuse, R61 ;  /* 0x0000003d353f7220 */ /* 0x040fe20000410000 */
[----:B------:R-:W-:Y:S01]  /*a730*/  F2FP.F16.E4M3.UNPACK_B R14, R14 ;  /* 0x0000000eff0e723e */ /* 0x000fe200020006ff */
[----:B------:R-:W-:Y:S01]  /*a740*/  FFMA.FTZ R53, R53, R59, R62 ;  /* 0x0000003b35357223 */ /* 0x000fe2000001003e */
[----:B------:R-:W-:-:S02]  /*a750*/  HADD2.F32 R61, -RZ, R57.H1_H1 ;  /* 0x30000039ff3d7230 */ /* 0x000fc40000004100 */
[-C--:B------:R-:W-:Y:S01]  /*a760*/  FFMA.FTZ R46, R109, R113.reuse, R46 ;  /* 0x000000716d2e7223 */ /* 0x080fe2000001002e */
[----:B------:R-:W-:Y:S02]  /*a770*/  HADD2.F32 R62, -RZ, R54.H1_H1 ;  /* 0x30000036ff3e7230 */ /* 0x000fe40000004100 */
[----:B------:R-:W-:Y:S01]  /*a780*/  FFMA.FTZ R79, R79, R113, -R111 ;  /* 0x000000714f4f7223 */ /* 0x000fe2000001086f */
[----:B------:R-:W-:Y:S01]  /*a790*/  F2FP.F16.E4M3.UNPACK_B R110, R110 ;  /* 0x0000006eff6e723e */ /* 0x000fe200020006ff */
[----:B------:R-:W-:Y:S02]  /*a7a0*/  HADD2.F32 R115, -RZ, R112.H0_H0 ;  /* 0x20000070ff737230 */ /* 0x000fe40000004100 */
[----:B------:R-:W-:Y:S01]  /*a7b0*/  FFMA.FTZ R52, R52, R59, -R63 ;  /* 0x0000003b34347223 */ /* 0x000fe2000001083f */
[----:B------:R-:W-:Y:S01]  /*a7c0*/  HADD2.F32 R109, -RZ, R78.H0_H0 ;  /* 0x2000004eff6d7230 */ /* 0x000fe20000004100 */
[--C-:B------:R-:W-:Y:S01]  /*a7d0*/  SHF.R.U32.HI R76, RZ, 0x8, R67.reuse ;  /* 0x00000008ff4c7819 */ /* 0x100fe20000011643 */
[----:B------:R-:W-:Y:S01]  /*a7e0*/  HADD2.F32 R113, -RZ, R14.H0_H0 ;  /* 0x2000000eff717230 */ /* 0x000fe20000004100 */
[----:B------:R-:W-:Y:S01]  /*a7f0*/  F2FP.F16.E4M3.UNPACK_B R63, R64.H1 ;  /* 0x00000040ff3f723e */ /* 0x000fe200030006ff */
[----:B------:R-:W-:Y:S01]  /*a800*/  HADD2.F32 R59, -RZ, R58.H1_H1 ;  /* 0x3000003aff3b7230 */ /* 0x000fe20000004100 */
[----:B------:R-:W-:Y:S01]  /*a810*/  LOP3.LUT R77, R67, 0xff0000ff, RZ, 0xc0, !PT ;  /* 0xff0000ff434d7812 */ /* 0x000fe200078ec0ff */
[----:B------:R-:W-:Y:S01]  /*a820*/  HADD2.F32 R54, -RZ, R55.H1_H1 ;  /* 0x30000037ff367230 */ /* 0x000fe20000004100 */
[----:B------:R-:W-:Y:S01]  /*a830*/  F2FP.F16.E4M3.UNPACK_B R58, R45.H1 ;  /* 0x0000002dff3a723e */ /* 0x000fe200030006ff */
[----:B------:R-:W-:Y:S01]  /*a840*/  FMUL.FTZ R64, R61, R62 ;  /* 0x0000003e3d407220 */ /* 0x000fe20000410000 */
[----:B------:R-:W-:Y:S01]  /*a850*/  SHF.R.U32.HI R67, RZ, 0x10, R67 ;  /* 0x00000010ff437819 */ /* 0x000fe20000011643 */
[----:B------:R-:W-:-:S02]  /*a860*/  HADD2.F32 R111, -RZ, R110.H0_H0 ;  /* 0x2000006eff6f7230 */ /* 0x000fc40000004100 */
[-C--:B------:R-:W-:Y:S01]  /*a870*/  FMUL.FTZ R114, R109, R115.reuse ;  /* 0x000000736d727220 */ /* 0x080fe20000410000 */
[----:B------:R-:W-:Y:S01]  /*a880*/  FMUL.FTZ R115, R113, R115 ;  /* 0x0000007371737220 */ /* 0x000fe20000410000 */
[----:B------:R-:W-:Y:S01]  /*a890*/  HADD2.F32 R112, -RZ, R112.H1_H1 ;  /* 0x30000070ff707230 */ /* 0x000fe20000004100 */
[----:B------:R-:W-:Y:S01]  /*a8a0*/  SHF.L.U32 R76, R76, 0x8, RZ ;  /* 0x000000084c4c7819 */ /* 0x000fe200000006ff */
[----:B------:R-:W-:Y:S01]  /*a8b0*/  HADD2.F32 R78, -RZ, R78.H1_H1 ;  /* 0x3000004eff4e7230 */ /* 0x000fe20000004100 */
[----:B------:R-:W-:Y:S01]  /*a8c0*/  F2FP.F16.E4M3.UNPACK_B R57, R13.H1 ;  /* 0x0000000dff39723e */ /* 0x000fe200030006ff */
[----:B------:R-:W-:Y:S02]  /*a8d0*/  HADD2.F32 R14, -RZ, R14.H1_H1 ;  /* 0x3000000eff0e7230 */ /* 0x000fe40000004100 */
[----:B------:R-:W-:Y:S01]  /*a8e0*/  FMUL.FTZ R62, R59, R62 ;  /* 0x0000003e3b3e7220 */ /* 0x000fe20000410000 */
[----:B------:R-:W-:Y:S01]  /*a8f0*/  F2FP.F16.E4M3.UNPACK_B R56, R56.H1 ;  /* 0x00000038ff38723e */ /* 0x000fe200030006ff */
[----:B------:R-:W-:-:S02]  /*a900*/  HADD2.F32 R66, -RZ, R63.H0_H0 ;  /* 0x2000003fff427230 */ /* 0x000fc40000004100 */
[----:B------:R-:W-:Y:S01]  /*a910*/  FFMA.FTZ R45, R59, R54, -R64 ;  /* 0x000000363b2d7223 */ /* 0x000fe20000010840 */
[--C-:B------:R-:W-:Y:S02]  /*a920*/  HADD2.F32 R64, -RZ, R58.reuse.H1_H1 ;  /* 0x3000003aff407230 */ /* 0x100fe40000004100 */
[----:B------:R-:W-:Y:S01]  /*a930*/  FFMA.FTZ R115, R109, R111, R115 ;  /* 0x0000006f6d737223 */ /* 0x000fe20000010073 */
[----:B------:R-:W-:Y:S01]  /*a940*/  HADD2.F32 R63, -RZ, R63.H1_H1 ;  /* 0x3000003fff3f7230 */ /* 0x000fe20000004100 */
[----:B------:R-:W-:Y:S01]  /*a950*/  LOP3.LUT R76, R77, 0xff00, R76, 0xf8, !PT ;  /* 0x0000ff004d4c7812 */ /* 0x000fe200078ef84c */
[----:B------:R-:W-:Y:S02]  /*a960*/  IMAD.U32 R67, R67, 0x10000, RZ ;  /* 0x0001000043437824 */ /* 0x000fe400078e00ff */
[----:B------:R-:W-:Y:S01]  /*a970*/  FMUL.FTZ R109, R78, R112 ;  /* 0x000000704e6d7220 */ /* 0x000fe20000410000 */
[----:B------:R-:W-:Y:S02]  /*a980*/  HADD2.F32 R55, -RZ, R58.H0_H0 ;  /* 0x2000003aff377230 */ /* 0x000fe40000004100 */
[----:B------:R-:W-:Y:S01]  /*a990*/  FFMA.FTZ R54, R61, R54, R62 ;  /* 0x000000363d367223 */ /* 0x000fe2000001003e */
[----:B------:R-:W-:-:S02]  /*a9a0*/  HADD2.F32 R110, -RZ, R110.H1_H1 ;  /* 0x3000006eff6e7230 */ /* 0x000fc40000004100 */
[----:B------:R-:W-:Y:S01]  /*a9b0*/  FMUL.FTZ R112, R14, R112 ;  /* 0x000000700e707220 */ /* 0x000fe20000410000 */
[--C-:B------:R-:W-:Y:S02]  /*a9c0*/  HADD2.F32 R58, -RZ, R57.reuse.H1_H1 ;  /* 0x30000039ff3a7230 */ /* 0x100fe40000004100 */
[-C--:B------:R-:W-:Y:S01]  /*a9d0*/  FMUL.FTZ R59, R64, R63.reuse ;  /* 0x0000003f403b7220 */ /* 0x080fe20000410000 */
[--C-:B------:R-:W-:Y:S01]  /*a9e0*/  HADD2.F32 R61, -RZ, R56.reuse.H1_H1 ;  /* 0x30000038ff3d7230 */ /* 0x100fe20000004100 */
[----:B------:R-:W-:Y:S01]  /*a9f0*/  LOP3.LUT R76, R76, 0xff0000, R67, 0xf8, !PT ;  /* 0x00ff00004c4c7812 */ /* 0x000fe200078ef843 */
[----:B------:R-:W-:Y:S02]  /*aa00*/  HADD2.F32 R13, -RZ, R57.H0_H0 ;  /* 0x20000039ff0d7230 */ /* 0x000fe40000004100 */
[----:B------:R-:W-:Y:S01]  /*aa10*/  FFMA.FTZ R112, R78, R110, R112 ;  /* 0x0000006e4e707223 */ /* 0x000fe20000010070 */
[----:B------:R-:W-:Y:S01]  /*aa20*/  FMUL.FTZ R63, R58, R63 ;  /* 0x0000003f3a3f7220 */ /* 0x000fe20000410000 */
[----:B------:R-:W-:-:S02]  /*aa30*/  HADD2.F32 R62, -RZ, R56.H0_H0 ;  /* 0x20000038ff3e7230 */ /* 0x000fc40000004100 */
[-C--:B------:R-:W-:Y:S01]  /*aa40*/  FMUL.FTZ R78, R55, R66.reuse ;  /* 0x00000042374e7220 */ /* 0x080fe20000410000 */
[----:B------:R-:W-:Y:S01]  /*aa50*/  FFMA.FTZ R58, R58, R61, -R59 ;  /* 0x0000003d3a3a7223 */ /* 0x000fe2000001083b */
[----:B------:R-:W-:Y:S01]  /*aa60*/  FMUL.FTZ R66, R13, R66 ;  /* 0x000000420d427220 */ /* 0x000fe20000410000 */
[----:B------:R-:W-:Y:S01]  /*aa70*/  F2FP.F16.E4M3.UNPACK_B R57, R47 ;  /* 0x0000002fff39723e */ /* 0x000fe200020006ff */
[----:B------:R-:W-:Y:S01]  /*aa80*/  FFMA.FTZ R64, R64, R61, R63 ;  /* 0x0000003d40407223 */ /* 0x000fe2000001003f */
[----:B------:R-:W-:Y:S01]  /*aa90*/  F2FP.F16.E4M3.UNPACK_B R59, R76 ;  /* 0x0000004cff3b723e */ /* 0x000fe200020006ff */
[-C--:B------:R-:W-:Y:S01]  /*aaa0*/  FFMA.FTZ R55, R55, R62.reuse, R66 ;  /* 0x0000003e37377223 */ /* 0x080fe20000010042 */
[----:B------:R-:W-:Y:S01]  /*aab0*/  F2FP.F16.E4M3.UNPACK_B R56, R15 ;  /* 0x0000000fff38723e */ /* 0x000fe200020006ff */
[----:B------:R-:W-:Y:S01]  /*aac0*/  FFMA.FTZ R13, R13, R62, -R78 ;  /* 0x0000003e0d0d7223 */ /* 0x000fe2000001084e */
[----:B------:R-:W-:Y:S01]  /*aad0*/  HADD2.F32 R61, -RZ, R57.H0_H0 ;  /* 0x20000039ff3d7230 */ /* 0x000fe20000004100 */
[----:B------:R-:W-:Y:S01]  /*aae0*/  F2FP.F16.E4M3.UNPACK_B R63, R60 ;  /* 0x0000003cff3f723e */ /* 0x000fe200020006ff */
[----:B------:R-:W-:Y:S01]  /*aaf0*/  HADD2.F32 R66, -RZ, R59.H0_H0 ;  /* 0x2000003bff427230 */ /* 0x000fe20000004100 */
[----:B------:R-:W-:Y:S01]  /*ab00*/  F2FP.F16.E4M3.UNPACK_B R76, R76.H1 ;  /* 0x0000004cff4c723e */ /* 0x000fe200030006ff */
[----:B------:R-:W-:-:S02]  /*ab10*/  HADD2.F32 R62, -RZ, R56.H0_H0 ;  /* 0x20000038ff3e7230 */ /* 0x000fc40000004100 */
[----:B------:R-:W-:Y:S01]  /*ab20*/  FFMA.FTZ R109, R14, R110, -R109 ;  /* 0x0000006e0e6d7223 */ /* 0x000fe2000001086d */
[----:B------:R-:W-:Y:S02]  /*ab30*/  HADD2.F32 R65, -RZ, R63.H0_H0 ;  /* 0x2000003fff417230 */ /* 0x000fe40000004100 */
[C---:B------:R-:W-:Y:S01]  /*ab40*/  FMUL.FTZ R67, R61.reuse, R66 ;  /* 0x000000423d437220 */ /* 0x040fe20000410000 */
[----:B------:R-:W-:Y:S01]  /*ab50*/  F2FP.F16.E4M3.UNPACK_B R60, R60.H1 ;  /* 0x0000003cff3c723e */ /* 0x000fe200030006ff */
[C---:B------:R-:W-:Y:S01]  /*ab60*/  FMUL.FTZ R66, R62.reuse, R66 ;  /* 0x000000423e427220 */ /* 0x040fe20000410000 */
[--C-:B------:R-:W-:Y:S02]  /*ab70*/  HADD2.F32 R110, -RZ, R76.reuse.H0_H0 ;  /* 0x2000004cff6e7230 */ /* 0x100fe40000004100 */
[-C--:B------:R-:W-:Y:S01]  /*ab80*/  FFMA.FTZ R62, R62, R65.reuse, -R67 ;  /* 0x000000413e3e7223 */ /* 0x080fe20000010843 */
[----:B------:R-:W-:Y:S02]  /*ab90*/  HADD2.F32 R76, -RZ, R76.H1_H1 ;  /* 0x3000004cff4c7230 */ /* 0x000fe40000004100 */
[----:B------:R-:W-:Y:S01]  /*aba0*/  FFMA.FTZ R61, R61, R65, R66 ;  /* 0x000000413d3d7223 */ /* 0x000fe20000010042 */
[----:B------:R-:W-:Y:S01]  /*abb0*/  F2FP.F16.E4M3.UNPACK_B R65, R47.H1 ;  /* 0x0000002fff41723e */ /* 0x000fe200030006ff */
[--C-:B------:R-:W-:Y:S01]  /*abc0*/  HADD2.F32 R67, -RZ, R60.reuse.H1_H1 ;  /* 0x3000003cff437230 */ /* 0x100fe20000004100 */
[----:B------:R-:W-:Y:S01]  /*abd0*/  F2FP.F16.E4M3.UNPACK_B R66, R15.H1 ;  /* 0x0000000fff42723e */ /* 0x000fe200030006ff */
[----:B------:R-:W-:Y:S01]  /*abe0*/  HADD2.F32 R78, -RZ, R60.H0_H0 ;  /* 0x2000003cff4e7230 */ /* 0x000fe20000004100 */
[----:B------:R-:W-:Y:S01]  /*abf0*/  F2FP.SATFINITE.E4M3.F32.PACK_AB_MERGE_C R46, R46, R117, RZ ;  /* 0x000000752e2e723e */ /* 0x000fe200048070ff */
[----:B------:R-:W-:-:S02]  /*ac00*/  HADD2.F32 R47, -RZ, R65.H0_H0 ;  /* 0x20000041ff2f7230 */ /* 0x000fc40000004100 */
[----:B------:R-:W-:Y:S01]  /*ac10*/  FFMA.FTZ R114, R113, R111, -R114 ;  /* 0x0000006f71727223 */ /* 0x000fe20000010872 */
[--C-:B------:R-:W-:Y:S01]  /*ac20*/  HADD2.F32 R15, -RZ, R66.reuse.H0_H0 ;  /* 0x20000042ff0f7230 */ /* 0x100fe20000004100 */
[----:B------:R-:W-:Y:S01]  /*ac30*/  F2FP.SATFINITE.E4M3.F32.PACK_AB_MERGE_C R46, R112, R115, R46 ;  /* 0x00000073702e723e */ /* 0x000fe2000480702e */
[----:B------:R-:W-:Y:S02]  /*ac40*/  HADD2.F32 R65, -RZ, R65.H1_H1 ;  /* 0x30000041ff417230 */ /* 0x000fe40000004100 */
[-C--:B------:R-:W-:Y:S01]  /*ac50*/  FMUL.FTZ R112, R47, R110.reuse ;  /* 0x0000006e2f707220 */ /* 0x080fe20000410000 */
[----:B------:R-:W-:Y:S02]  /*ac60*/  HADD2.F32 R66, -RZ, R66.H1_H1 ;  /* 0x30000042ff427230 */ /* 0x000fe40000004100 */
[----:B------:R-:W-:Y:S01]  /*ac70*/  FMUL.FTZ R110, R15, R110 ;  /* 0x0000006e0f6e7220 */ /* 0x000fe20000410000 */
[----:B------:R-:W-:Y:S02]  /*ac80*/  HADD2.F32 R57, -RZ, R57.H1_H1 ;  /* 0x30000039ff397230 */ /* 0x000fe40000004100 */
[----:B------:R-:W-:Y:S01]  /*ac90*/  FMUL.FTZ R77, R65, R76 ;  /* 0x0000004c414d7220 */ /* 0x000fe20000410000 */
[----:B------:R-:W-:-:S02]  /*aca0*/  HADD2.F32 R59, -RZ, R59.H1_H1 ;  /* 0x3000003bff3b7230 */ /* 0x000fc40000004100 */
[C---:B------:R-:W-:Y:S01]  /*acb0*/  FMUL.FTZ R76, R66.reuse, R76 ;  /* 0x0000004c424c7220 */ /* 0x040fe20000410000 */
[----:B------:R-:W-:Y:S02]  /*acc0*/  HADD2.F32 R56, -RZ, R56.H1_H1 ;  /* 0x30000038ff387230 */ /* 0x000fe40000004100 */
[-C--:B------:R-:W-:Y:S01]  /*acd0*/  FFMA.FTZ R60, R66, R67.reuse, -R77 ;  /* 0x00000043423c7223 */ /* 0x080fe2000001084d */
[----:B------:R-:W-:Y:S02]  /*ace0*/  HADD2.F32 R63, -RZ, R63.H1_H1 ;  /* 0x3000003fff3f7230 */ /* 0x000fe40000004100 */
[----:B------:R-:W-:Y:S01]  /*acf0*/  FFMA.FTZ R66, R65, R67, R76 ;  /* 0x0000004341427223 */ /* 0x000fe2000001004c */
[-C--:B------:R-:W-:Y:S01]  /*ad00*/  FFMA.FTZ R15, R15, R78.reuse, -R112 ;  /* 0x0000004e0f0f7223 */ /* 0x080fe20000010870 */
[----:B------:R-:W-:Y:S01]  /*ad10*/  FFMA.FTZ R47, R47, R78, R110 ;  /* 0x0000004e2f2f7223 */ /* 0x000fe2000001006e */
[-C--:B------:R-:W-:Y:S01]  /*ad20*/  FMUL.FTZ R65, R57, R59.reuse ;  /* 0x0000003b39417220 */ /* 0x080fe20000410000 */
[----:B------:R-:W-:Y:S01]  /*ad30*/  FMUL.FTZ R76, R56, R59 ;  /* 0x0000003b384c7220 */ /* 0x000fe20000410000 */
[----:B------:R-:W-:-:S02]  /*ad40*/  F2FP.SATFINITE.E4M3.F32.PACK_AB_MERGE_C R13, R58, R13, RZ ;  /* 0x0000000d3a0d723e */ /* 0x000fc400048070ff */
[-C--:B------:R-:W-:Y:S01]  /*ad50*/  FFMA.FTZ R65, R56, R63.reuse, -R65 ;  /* 0x0000003f38417223 */ /* 0x080fe20000010841 */
[----:B------:R-:W-:Y:S01]  /*ad60*/  FFMA.FTZ R76, R57, R63, R76 ;  /* 0x0000003f394c7223 */ /* 0x000fe2000001004c */
[----:B------:R-:W-:Y:S02]  /*ad70*/  F2FP.SATFINITE.E4M3.F32.PACK_AB_MERGE_C R14, R79, R116, RZ ;  /* 0x000000744f0e723e */ /* 0x000fe400048070ff */
[----:B------:R-:W-:Y:S02]  /*ad80*/  F2FP.SATFINITE.E4M3.F32.PACK_AB_MERGE_C R15, R60, R15, RZ ;  /* 0x0000000f3c0f723e */ /* 0x000fe400048070ff */
[----:B------:R-:W-:Y:S02]  /*ad90*/  F2FP.SATFINITE.E4M3.F32.PACK_AB_MERGE_C R55, R64, R55, RZ ;  /* 0x000000374037723e */ /* 0x000fe400048070ff */
[----:B------:R-:W-:Y:S02]  /*ada0*/  F2FP.SATFINITE.E4M3.F32.PACK_AB_MERGE_C R47, R66, R47, RZ ;  /* 0x0000002f422f723e */ /* 0x000fe400048070ff */
[----:B------:R-:W-:-:S02]  /*adb0*/  F2FP.SATFINITE.E4M3.F32.PACK_AB_MERGE_C R13, R45, R52, R13 ;  /* 0x000000342d0d723e */ /* 0x000fc4000480700d */
[----:B------:R-:W-:Y:S02]  /*adc0*/  F2FP.SATFINITE.E4M3.F32.PACK_AB_MERGE_C R14, R109, R114, R14 ;  /* 0x000000726d0e723e */ /* 0x000fe4000480700e */
[----:B------:R-:W-:Y:S02]  /*add0*/  F2FP.SATFINITE.E4M3.F32.PACK_AB_MERGE_C R15, R65, R62, R15 ;  /* 0x0000003e410f723e */ /* 0x000fe4000480700f */
[----:B------:R-:W-:Y:S02]  /*ade0*/  F2FP.SATFINITE.E4M3.F32.PACK_AB_MERGE_C R45, R54, R53, R55 ;  /* 0x00000035362d723e */ /* 0x000fe40004807037 */
[----:B------:R-:W-:-:S07]  /*adf0*/  F2FP.SATFINITE.E4M3.F32.PACK_AB_MERGE_C R47, R76, R61, R47 ;  /* 0x0000003d4c2f723e */ /* 0x000fce000480702f */
.L_x_560:
[----:B------:R-:W-:Y:S05]  /*ae00*/  BSYNC B2 ;  /* 0x0000000000027941 */ /* 0x000fea0003800000 */
.L_x_559:
[----:B------:R-:W-:Y:S01]  /*ae10*/  ISETP.GE.AND P3, PT, R11, R107, PT ;  /* 0x0000006b0b00720c */ /* 0x000fe20003f66270 */
[----:B0-----:R0:W-:-:S12]  /*ae20*/  ST.E.128 desc[UR36][R48.64], R12 ;  /* 0x0000000c30007985 */ /* 0x0011d8000c101d24 */
[----:B------:R-:W-:-:S04]  /*ae30*/  @!P3 IADD3 R50, P4, R11, R50, RZ ;  /* 0x000000320b32b210 */ /* 0x000fc80007f9e0ff */
[----:B------:R-:W-:-:S05]  /*ae40*/  @!P3 LEA.HI.X.SX32 R51, R11, R51, 0x1, P4 ;  /* 0x000000330b33b211 */ /* 0x000fca00020f0eff */
[----:B---3--:R0:W-:Y:S04]  /*ae50*/  @!P3 ST.E.128 desc[UR36][R50.64], R44 ;  /* 0x0000002c3200b985 */ /* 0x0081e8000c101d24 */
.L_x_558:
[----:B------:R-:W-:Y:S05]  /*ae60*/  BSYNC B1 ;  /* 0x0000000000017941 */ /* 0x000fea0003800000 */
.L_x_557:
[----:B------:R-:W-:-:S03]  /*ae70*/  UMOV UR4, 0xffffffff ;  /* 0xffffffff00047882 */ /* 0x000fc60000000000 */
[----:B------:R-:W-:Y:S05]  /*ae80*/  BRA.DIV UR4, `(.L_x_561) ;  /* 0x0000020204b07947 */ /* 0x000fea000b800000 */
[----:B0--3--:R0:W3:Y:S04]  /*ae90*/  SHFL.IDX PT, R51, R102, 0x3, 0x181f ;  /* 0x00781f0066337f89 */ /* 0x0090e800000e0000 */
[----:B------:R0:W0:Y:S02]  /*aea0*/  SHFL.IDX PT, R50, R101, 0x3, 0x181f ;  /* 0x00781f0065327f89 */ /* 0x00002400000e0000 */
.L_x_864:
[----:B------:R-:W-:-:S04]  /*aeb0*/  IADD3 R11, R219, 0x60, RZ ;  /* 0x00000060db0b7810 */ /* 0x000fc80007ffe0ff */
        /* <DEDUP_REMOVED lines=24> */
[----:B-----5:R-:W-:Y:S01]  /*b040*/  IADD3 R11, R11, R12, R13 ;  /* 0x0000000c0b0b7210 */ /* 0x020fe20007ffe00d */
[----:B------:R-:W-:-:S04]  /*b050*/  IMAD R12, R216, 0x8000, R7 ;  /* 0x00008000d80c7824 */ /* 0x000fc800078e0207 */
[----:B------:R-:W-:Y:S01]  /*b060*/  IMAD R14, R216, 0x8000, R11 ;  /* 0x00008000d80e7824 */ /* 0x000fe200078e020b */
[----:B------:R-:W-:-:S03]  /*b070*/  IADD3 R12, R19, R12, RZ ;  /* 0x0000000c130c7210 */ /* 0x000fc60007ffe0ff */
[----:B------:R-:W-:-:S03]  /*b080*/  IMAD.IADD R44, R19, 0x1, R14 ;  /* 0x00000001132c7824 */ /* 0x000fc600078e020e */
[----:B------:R-:W0:Y:S04]  /*b090*/  LDS.128 R12, [R12+0x28400] ;  /* 0x028400000c0c7984 */ /* 0x000e280000000c00 */
[----:B------:R-:W3:Y:S01]  /*b0a0*/  LDS.128 R44, [R44+0x28400] ;  /* 0x028400002c2c7984 */ /* 0x000ee20000000c00 */
[----:B------:R-:W-:Y:S05]  /*b0b0*/  @P2 BRA `(.L_x_563) ;  /* 0x0000000c00482947 */ /* 0x000fea0003800000 */
[----:B------:R-:W-:Y:S01]  /*b0c0*/  SHF.R.U32.HI R53, RZ, 0x8, R69 ;  /* 0x00000008ff357819 */ /* 0x000fe20000011645 */
[----:B0-----:R-:W-:Y:S01]  /*b0d0*/  IMAD.MOV.U32 R56, RZ, RZ, R12 ;  /* 0x000000ffff387224 */ /* 0x001fe200078e000c */
[----:B------:R-:W-:Y:S01]  /*b0e0*/  SHF.R.U32.HI R62, RZ, 0x8, R73 ;  /* 0x00000008ff3e7819 */ /* 0x000fe20000011649 */
[----:B---3--:R-:W-:Y:S01]  /*b0f0*/  IMAD.MOV.U32 R57, RZ, RZ, R44 ;  /* 0x000000ffff397224 */ /* 0x008fe200078e002c */
[----:B------:R-:W-:Y:S01]  /*b100*/  SHF.R.U32.HI R60, RZ, 0x8, R75 ;  /* 0x00000008ff3c7819 */ /* 0x000fe2000001164b */
[----:B------:R-:W-:Y:S01]  /*b110*/  IMAD.SHL.U32 R12, R53, 0x100, RZ ;  /* 0x00000100350c7824 */ /* 0x000fe200078e00ff */
[----:B------:R-:W-:Y:S01]  /*b120*/  LOP3.LUT R59, R69, 0xff0000ff, RZ, 0xc0, !PT ;  /* 0xff0000ff453b7812 */ /* 0x000fe200078ec0ff */
[----:B------:R-:W-:Y:S01]  /*b130*/  IMAD.SHL.U32 R44, R62, 0x100, RZ ;  /* 0x000001003e2c7824 */ /* 0x000fe200078e00ff */
[----:B------:R-:W-:Y:S01]  /*b140*/  SHF.R.U32.HI R64, RZ, 0x8, R71 ;  /* 0x00000008ff407819 */ /* 0x000fe20000011647 */
[----:B------:R-:W-:Y:S01]  /*b150*/  IMAD.SHL.U32 R60, R60, 0x100, RZ ;  /* 0x000001003c3c7824 */ /* 0x000fe200078e00ff */
[----:B------:R-:W-:-:S02]  /*b160*/  SHF.R.U32.HI R58, RZ, 0x10, R69 ;  /* 0x00000010ff3a7819 */ /* 0x000fc40000011645 */
[----:B------:R-:W-:Y:S01]  /*b170*/  LOP3.LUT R59, R59, 0xff00, R12, 0xf8, !PT ;  /* 0x0000ff003b3b7812 */ /* 0x000fe200078ef80c */
[----:B------:R-:W-:Y:S01]  /*b180*/  IMAD.SHL.U32 R12, R64, 0x100, RZ ;  /* 0x00000100400c7824 */ /* 0x000fe200078e00ff */
[----:B------:R-:W-:Y:S02]  /*b190*/  LOP3.LUT R63, R73, 0xff0000ff, RZ, 0xc0, !PT ;  /* 0xff0000ff493f7812 */ /* 0x000fe400078ec0ff */
[----:B------:R-:W-:Y:S02]  /*b1a0*/  LOP3.LUT R67, R75, 0xff0000ff, RZ, 0xc0, !PT ;  /* 0xff0000ff4b437812 */ /* 0x000fe400078ec0ff */
[----:B------:R-:W-:Y:S02]  /*b1b0*/  SHF.R.U32.HI R11, RZ, 0x10, R71 ;  /* 0x00000010ff0b7819 */ /* 0x000fe40000011647 */
[----:B------:R-:W-:Y:S02]  /*b1c0*/  LOP3.LUT R61, R71, 0xff0000ff, RZ, 0xc0, !PT ;  /* 0xff0000ff473d7812 */ /* 0x000fe400078ec0ff */
[----:B------:R-:W-:Y:S01]  /*b1d0*/  MOV R53, R14 ;  /* 0x0000000e00357202 */ /* 0x000fe20000000f00 */
[----:B------:R-:W-:Y:S01]  /*b1e0*/  IMAD.U32 R14, R58, 0x10000, RZ ;  /* 0x000100003a0e7824 */ /* 0x000fe200078e00ff */
[----:B------:R-:W-:-:S02]  /*b1f0*/  LOP3.LUT R65, R63, 0xff00, R44, 0xf8, !PT ;  /* 0x0000ff003f417812 */ /* 0x000fc400078ef82c */
[----:B------:R-:W-:Y:S02]  /*b200*/  LOP3.LUT R66, R67, 0xff00, R60, 0xf8, !PT ;  /* 0x0000ff0043427812 */ /* 0x000fe400078ef83c */
[----:B------:R-:W-:Y:S02]  /*b210*/  LOP3.LUT R12, R61, 0xff00, R12, 0xf8, !PT ;  /* 0x0000ff003d0c7812 */ /* 0x000fe400078ef80c */
[----:B------:R-:W-:Y:S02]  /*b220*/  SHF.L.U32 R11, R11, 0x10, RZ ;  /* 0x000000100b0b7819 */ /* 0x000fe400000006ff */
[----:B------:R-:W-:Y:S02]  /*b230*/  F2FP.F16.E4M3.UNPACK_B R63, R105.H1 ;  /* 0x00000069ff3f723e */ /* 0x000fe400030006ff */
[----:B------:R-:W-:Y:S02]  /*b240*/  F2FP.F16.E4M3.UNPACK_B R60, R57.H1 ;  /* 0x00000039ff3c723e */ /* 0x000fe400030006ff */
[----:B------:R-:W-:-:S02]  /*b250*/  F2FP.F16.E4M3.UNPACK_B R58, R56.H1 ;  /* 0x00000038ff3a723e */ /* 0x000fc400030006ff */
[----:B------:R-:W-:Y:S01]  /*b260*/  SHF.R.U32.HI R55, RZ, 0x10, R75 ;  /* 0x00000010ff377819 */ /* 0x000fe2000001164b */
[----:B------:R-:W-:Y:S01]  /*b270*/  HADD2.F32 R61, -RZ, R60.H0_H0 ;  /* 0x2000003cff3d7230 */ /* 0x000fe20000004100 */
[----:B------:R-:W-:Y:S02]  /*b280*/  SHF.R.U32.HI R54, RZ, 0x10, R73 ;  /* 0x00000010ff367819 */ /* 0x000fe40000011649 */
[----:B------:R-:W-:Y:S01]  /*b290*/  LOP3.LUT R14, R59, 0xff0000, R14, 0xf8, !PT ;  /* 0x00ff00003b0e7812 */ /* 0x000fe200078ef80e */
[----:B------:R-:W-:Y:S01]  /*b2a0*/  HADD2.F32 R59, -RZ, R58.H0_H0 ;  /* 0x2000003aff3b7230 */ /* 0x000fe20000004100 */
[----:B------:R-:W-:Y:S01]  /*b2b0*/  LOP3.LUT R11, R12, 0xff0000, R11, 0xf8, !PT ;  /* 0x00ff00000c0b7812 */ /* 0x000fe200078ef80b */
[----:B------:R-:W-:Y:S01]  /*b2c0*/  HADD2.F32 R12, -RZ, R63.H0_H0 ;  /* 0x2000003fff0c7230 */ /* 0x000fe20000004100 */
[----:B------:R-:W-:Y:S01]  /*b2d0*/  F2FP.F16.E4M3.UNPACK_B R62, R103.H1 ;  /* 0x00000067ff3e723e */ /* 0x000fe200030006ff */
[----:B------:R-:W-:Y:S01]  /*b2e0*/  IMAD.U32 R55, R55, 0x10000, RZ ;  /* 0x0001000037377824 */ /* 0x000fe200078e00ff */
[----:B------:R-:W-:Y:S01]  /*b2f0*/  F2FP.F16.E4M3.UNPACK_B R105, R105 ;  /* 0x00000069ff69723e */ /* 0x000fe200020006ff */
[----:B------:R-:W-:-:S02]  /*b300*/  IMAD.U32 R44, R54, 0x10000, RZ ;  /* 0x00010000362c7824 */ /* 0x000fc400078e00ff */
[-C--:B------:R-:W-:Y:S01]  /*b310*/  FMUL.FTZ R54, R61, R12.reuse ;  /* 0x0000000c3d367220 */ /* 0x080fe20000410000 */
[--C-:B------:R-:W-:Y:S02]  /*b320*/  HADD2.F32 R64, -RZ, R62.reuse.H0_H0 ;  /* 0x2000003eff407230 */ /* 0x100fe40000004100 */
[----:B------:R-:W-:Y:S01]  /*b330*/  FMUL.FTZ R68, R59, R12 ;  /* 0x0000000c3b447220 */ /* 0x000fe20000410000 */
[----:B------:R-:W-:Y:S02]  /*b340*/  LOP3.LUT R12, R66, 0xff0000, R55, 0xf8, !PT ;  /* 0x00ff0000420c7812 */ /* 0x000fe400078ef837 */
[----:B------:R-:W-:Y:S01]  /*b350*/  LOP3.LUT R44, R65, 0xff0000, R44, 0xf8, !PT ;  /* 0x00ff0000412c7812 */ /* 0x000fe200078ef82c */
[-C--:B------:R-:W-:Y:S01]  /*b360*/  FFMA.FTZ R54, R59, R64.reuse, -R54 ;  /* 0x000000403b367223 */ /* 0x080fe20000010836 */
[----:B------:R-:W-:Y:S01]  /*b370*/  FFMA.FTZ R55, R61, R64, R68 ;  /* 0x000000403d377223 */ /* 0x000fe20000010044 */
[----:B------:R-:W-:Y:S01]  /*b380*/  HADD2.F32 R64, -RZ, R62.H1_H1 ;  /* 0x3000003eff407230 */ /* 0x000fe20000004100 */
[----:B------:R-:W-:Y:S01]  /*b390*/  F2FP.F16.E4M3.UNPACK_B R61, R57 ;  /* 0x00000039ff3d723e */ /* 0x000fe200020006ff */
[----:B------:R-:W-:Y:S01]  /*b3a0*/  HADD2.F32 R62, -RZ, R63.H1_H1 ;  /* 0x3000003fff3e7230 */ /* 0x000fe20000004100 */
[----:B------:R-:W-:Y:S01]  /*b3b0*/  F2FP.F16.E4M3.UNPACK_B R103, R103 ;  /* 0x00000067ff67723e */ /* 0x000fe200020006ff */
[----:B------:R-:W-:-:S02]  /*b3c0*/  HADD2.F32 R59, -RZ, R58.H1_H1 ;  /* 0x3000003aff3b7230 */ /* 0x000fc40000004100 */
[----:B------:R-:W-:Y:S01]  /*b3d0*/  HADD2.F32 R63, -RZ, R60.H1_H1 ;  /* 0x3000003cff3f7230 */ /* 0x000fe20000004100 */
[----:B------:R-:W-:Y:S01]  /*b3e0*/  F2FP.F16.E4M3.UNPACK_B R60, R56 ;  /* 0x00000038ff3c723e */ /* 0x000fe200020006ff */
[--C-:B------:R-:W-:Y:S02]  /*b3f0*/  HADD2.F32 R65, -RZ, R105.reuse.H0_H0 ;  /* 0x20000069ff417230 */ /* 0x100fe40000004100 */
[-C--:B------:R-:W-:Y:S01]  /*b400*/  FMUL.FTZ R66, R59, R62.reuse ;  /* 0x0000003e3b427220 */ /* 0x080fe20000410000 */
[----:B------:R-:W-:Y:S02]  /*b410*/  HADD2.F32 R105, -RZ, R105.H1_H1 ;  /* 0x30000069ff697230 */ /* 0x000fe40000004100 */
[----:B------:R-:W-:Y:S01]  /*b420*/  FMUL.FTZ R56, R63, R62 ;  /* 0x0000003e3f387220 */ /* 0x000fe20000410000 */
[----:B------:R-:W-:Y:S02]  /*b430*/  HADD2.F32 R62, -RZ, R61.H0_H0 ;  /* 0x2000003dff3e7230 */ /* 0x000fe40000004100 */
[----:B------:R-:W-:-:S02]  /*b440*/  HADD2.F32 R58, -RZ, R60.H0_H0 ;  /* 0x2000003cff3a7230 */ /* 0x000fc40000004100 */
[-C--:B------:R-:W-:Y:S01]  /*b450*/  FFMA.FTZ R57, R59, R64.reuse, -R56 ;  /* 0x000000403b397223 */ /* 0x080fe20000010838 */
[----:B------:R-:W-:Y:S02]  /*b460*/  HADD2.F32 R59, -RZ, R103.H0_H0 ;  /* 0x20000067ff3b7230 */ /* 0x000fe40000004100 */
[----:B------:R-:W-:Y:S01]  /*b470*/  FFMA.FTZ R56, R63, R64, R66 ;  /* 0x000000403f387223 */ /* 0x000fe20000010042 */
[-C--:B------:R-:W-:Y:S01]  /*b480*/  FMUL.FTZ R67, R62, R65.reuse ;  /* 0x000000413e437220 */ /* 0x080fe20000410000 */
[C---:B------:R-:W-:Y:S01]  /*b490*/  FMUL.FTZ R65, R58.reuse, R65 ;  /* 0x000000413a417220 */ /* 0x040fe20000410000 */
[----:B------:R-:W-:Y:S01]  /*b4a0*/  HADD2.F32 R63, -RZ, R61.H1_H1 ;  /* 0x3000003dff3f7230 */ /* 0x000fe20000004100 */
[----:B------:R-:W-:Y:S01]  /*b4b0*/  F2FP.F16.E4M3.UNPACK_B R64, R46.H1 ;  /* 0x0000002eff40723e */ /* 0x000fe200030006ff */
[----:B------:R-:W-:Y:S02]  /*b4c0*/  HADD2.F32 R60, -RZ, R60.H1_H1 ;  /* 0x3000003cff3c7230 */ /* 0x000fe40000004100 */
[-C--:B------:R-:W-:Y:S01]  /*b4d0*/  FFMA.FTZ R58, R58, R59.reuse, -R67 ;  /* 0x0000003b3a3a7223 */ /* 0x080fe20000010843 */
[----:B------:R-:W-:Y:S01]  /*b4e0*/  FFMA.FTZ R59, R62, R59, R65 ;  /* 0x0000003b3e3b7223 */ /* 0x000fe20000010041 */
[----:B------:R-:W-:-:S02]  /*b4f0*/  HADD2.F32 R103, -RZ, R103.H1_H1 ;  /* 0x30000067ff677230 */ /* 0x000fc40000004100 */
[CC--:B------:R-:W-:Y:S01]  /*b500*/  FMUL.FTZ R61, R63.reuse, R105.reuse ;  /* 0x000000693f3d7220 */ /* 0x0c0fe20000410000 */
[----:B------:R-:W-:Y:S01]  /*b510*/  F2FP.F16.E4M3.UNPACK_B R65, R106.H1 ;  /* 0x0000006aff41723e */ /* 0x000fe200030006ff */
[C---:B------:R-:W-:Y:S01]  /*b520*/  FMUL.FTZ R68, R60.reuse, R105 ;  /* 0x000000693c447220 */ /* 0x040fe20000410000 */
[----:B------:R-:W-:Y:S01]  /*b530*/  F2FP.F16.E4M3.UNPACK_B R62, R53.H1 ;  /* 0x00000035ff3e723e */ /* 0x000fe200030006ff */
[-C--:B------:R-:W-:Y:S01]  /*b540*/  FFMA.FTZ R61, R60, R103.reuse, -R61 ;  /* 0x000000673c3d7223 */ /* 0x080fe2000001083d */
[----:B------:R-:W-:Y:S01]  /*b550*/  F2FP.F16.E4M3.UNPACK_B R67, R104.H1 ;  /* 0x00000068ff43723e */ /* 0x000fe200030006ff */
[----:B------:R-:W-:Y:S02]  /*b560*/  HADD2.F32 R69, -RZ, R65.H0_H0 ;  /* 0x20000041ff457230 */ /* 0x000fe40000004100 */
[----:B------:R-:W-:Y:S01]  /*b570*/  FFMA.FTZ R60, R63, R103, R68 ;  /* 0x000000673f3c7223 */ /* 0x000fe20000010044 */
[----:B------:R-:W-:Y:S01]  /*b580*/  HADD2.F32 R66, -RZ, R64.H0_H0 ;  /* 0x20000040ff427230 */ /* 0x000fe20000004100 */
[----:B------:R-:W-:Y:S01]  /*b590*/  F2FP.F16.E4M3.UNPACK_B R106, R106 ;  /* 0x0000006aff6a723e */ /* 0x000fe200020006ff */
[----:B------:R-:W-:Y:S01]  /*b5a0*/  HADD2.F32 R63, -RZ, R62.H0_H0 ;  /* 0x2000003eff3f7230 */ /* 0x000fe20000004100 */
[----:B------:R-:W-:Y:S01]  /*b5b0*/  F2FP.F16.E4M3.UNPACK_B R53, R53 ;  /* 0x00000035ff35723e */ /* 0x000fe200020006ff */
[----:B------:R-:W-:-:S02]  /*b5c0*/  HADD2.F32 R68, -RZ, R67.H0_H0 ;  /* 0x20000043ff447230 */ /* 0x000fc40000004100 */
[CC--:B------:R-:W-:Y:S01]  /*b5d0*/  FMUL.FTZ R72, R66.reuse, R69.reuse ;  /* 0x0000004542487220 */ /* 0x0c0fe20000410000 */
[----:B------:R-:W-:Y:S02]  /*b5e0*/  HADD2.F32 R70, -RZ, R65.H1_H1 ;  /* 0x30000041ff467230 */ /* 0x000fe40000004100 */
[C---:B------:R-:W-:Y:S01]  /*b5f0*/  FMUL.FTZ R69, R63.reuse, R69 ;  /* 0x000000453f457220 */ /* 0x040fe20000410000 */
[----:B------:R-:W-:Y:S01]  /*b600*/  HADD2.F32 R64, -RZ, R64.H1_H1 ;  /* 0x30000040ff407230 */ /* 0x000fe20000004100 */
[----:B------:R-:W-:Y:S01]  /*b610*/  F2FP.F16.E4M3.UNPACK_B R104, R104 ;  /* 0x00000068ff68723e */ /* 0x000fe200020006ff */
[----:B------:R-:W-:Y:S02]  /*b620*/  HADD2.F32 R65, -RZ, R62.H1_H1 ;  /* 0x3000003eff417230 */ /* 0x000fe40000004100 */
[-C--:B------:R-:W-:Y:S01]  /*b630*/  FFMA.FTZ R62, R63, R68.reuse, -R72 ;  /* 0x000000443f3e7223 */ /* 0x080fe20000010848 */
[----:B------:R-:W-:Y:S02]  /*b640*/  HADD2.F32 R67, -RZ, R67.H1_H1 ;  /* 0x30000043ff437230 */ /* 0x000fe40000004100 */
[----:B------:R-:W-:Y:S01]  /*b650*/  FFMA.FTZ R63, R66, R68, R69 ;  /* 0x00000044423f7223 */ /* 0x000fe20000010045 */
[-C--:B------:R-:W-:Y:S01]  /*b660*/  FMUL.FTZ R72, R64, R70.reuse ;  /* 0x0000004640487220 */ /* 0x080fe20000410000 */
[----:B------:R-:W-:Y:S01]  /*b670*/  FMUL.FTZ R71, R65, R70 ;  /* 0x0000004641477220 */ /* 0x000fe20000410000 */
[----:B------:R-:W-:Y:S01]  /*b680*/  F2FP.F16.E4M3.UNPACK_B R66, R46 ;  /* 0x0000002eff42723e */ /* 0x000fe200020006ff */
[----:B------:R-:W-:-:S02]  /*b690*/  HADD2.F32 R69, -RZ, R106.H0_H0 ;  /* 0x2000006aff457230 */ /* 0x000fc40000004100 */
[-C--:B------:R-:W-:Y:S01]  /*b6a0*/  FFMA.FTZ R65, R65, R67.reuse, -R72 ;  /* 0x0000004341417223 */ /* 0x080fe20000010848 */
[----:B------:R-:W-:Y:S01]  /*b6b0*/  FFMA.FTZ R64, R64, R67, R71 ;  /* 0x0000004340407223 */ /* 0x000fe20000010047 */
[----:B------:R-:W-:Y:S01]  /*b6c0*/  HADD2.F32 R106, -RZ, R106.H1_H1 ;  /* 0x3000006aff6a7230 */ /* 0x000fe20000004100 */
[----:B------:R-:W-:Y:S01]  /*b6d0*/  F2FP.SATFINITE.E4M3.F32.PACK_AB_MERGE_C R54, R57, R54, RZ ;  /* 0x000000363936723e */ /* 0x000fe200048070ff */
[--C-:B------:R-:W-:Y:S01]  /*b6e0*/  HADD2.F32 R67, -RZ, R66.reuse.H0_H0 ;  /* 0x20000042ff437230 */ /* 0x100fe20000004100 */
[----:B------:R-:W-:Y:S01]  /*b6f0*/  F2FP.SATFINITE.E4M3.F32.PACK_AB_MERGE_C R56, R56, R55, RZ ;  /* 0x000000373838723e */ /* 0x000fe200048070ff */
[----:B------:R-:W-:Y:S01]  /*b700*/  HADD2.F32 R66, -RZ, R66.H1_H1 ;  /* 0x30000042ff427230 */ /* 0x000fe20000004100 */
[----:B------:R-:W-:Y:S01]  /*b710*/  F2FP.SATFINITE.E4M3.F32.PACK_AB_MERGE_C R64, R64, R63, RZ ;  /* 0x0000003f4040723e */ /* 0x000fe200048070ff */
[----:B------:R-:W-:Y:S02]  /*b720*/  HADD2.F32 R46, -RZ, R53.H0_H0 ;  /* 0x20000035ff2e7230 */ /* 0x000fe40000004100 */
[----:B------:R-:W-:Y:S01]  /*b730*/  FMUL.FTZ R71, R67, R69 ;  /* 0x0000004543477220 */ /* 0x000fe20000410000 */
[----:B------:R-:W-:-:S02]  /*b740*/  HADD2.F32 R68, -RZ, R104.H0_H0 ;  /* 0x20000068ff447230 */ /* 0x000fc40000004100 */
[----:B------:R-:W-:Y:S01]  /*b750*/  FMUL.FTZ R72, R66, R106 ;  /* 0x0000006a42487220 */ /* 0x000fe20000410000 */
[----:B------:R-:W-:Y:S02]  /*b760*/  HADD2.F32 R53, -RZ, R53.H1_H1 ;  /* 0x30000035ff357230 */ /* 0x000fe40000004100 */
[C---:B------:R-:W-:Y:S01]  /*b770*/  FMUL.FTZ R70, R46.reuse, R69 ;  /* 0x000000452e467220 */ /* 0x040fe20000410000 */
[----:B------:R-:W-:Y:S01]  /*b780*/  HADD2.F32 R104, -RZ, R104.H1_H1 ;  /* 0x30000068ff687230 */ /* 0x000fe20000004100 */
[----:B------:R-:W-:Y:S01]  /*b790*/  F2FP.F16.E4M3.UNPACK_B R63, R44 ;  /* 0x0000002cff3f723e */ /* 0x000fe200020006ff */
[----:B------:R-:W-:Y:S01]  /*b7a0*/  FFMA.FTZ R71, R46, R68, -R71 ;  /* 0x000000442e477223 */ /* 0x000fe20000010847 */
[C---:B------:R-:W-:Y:S01]  /*b7b0*/  FMUL.FTZ R69, R53.reuse, R106 ;  /* 0x0000006a35457220 */ /* 0x040fe20000410000 */
[----:B------:R-:W-:Y:S01]  /*b7c0*/  F2FP.F16.E4M3.UNPACK_B R57, R13 ;  /* 0x0000000dff39723e */ /* 0x000fe200020006ff */
[----:B------:R-:W-:Y:S01]  /*b7d0*/  FFMA.FTZ R72, R53, R104, -R72 ;  /* 0x0000006835487223 */ /* 0x000fe20000010848 */
[----:B------:R-:W-:Y:S01]  /*b7e0*/  F2FP.SATFINITE.E4M3.F32.PACK_AB_MERGE_C R53, R65, R62, RZ ;  /* 0x0000003e4135723e */ /* 0x000fe200048070ff */
[----:B------:R-:W-:Y:S01]  /*b7f0*/  FFMA.FTZ R46, R67, R68, R70 ;  /* 0x00000044432e7223 */ /* 0x000fe20000010046 */
[----:B------:R-:W-:Y:S01]  /*b800*/  F2FP.F16.E4M3.UNPACK_B R62, R45 ;  /* 0x0000002dff3e723e */ /* 0x000fe200020006ff */
[----:B------:R-:W-:Y:S01]  /*b810*/  FFMA.FTZ R69, R66, R104, R69 ;  /* 0x0000006842457223 */ /* 0x000fe20000010045 */
[----:B------:R-:W-:-:S02]  /*b820*/  F2FP.SATFINITE.E4M3.F32.PACK_AB_MERGE_C R55, R61, R58, R54 ;  /* 0x0000003a3d37723e */ /* 0x000fc40004807036 */
[----:B------:R-:W-:Y:S01]  /*b830*/  F2FP.SATFINITE.E4M3.F32.PACK_AB_MERGE_C R54, R60, R59, R56 ;  /* 0x0000003b3c36723e */ /* 0x000fe20004807038 */
[----:B------:R-:W-:Y:S01]  /*b840*/  HADD2.F32 R58, -RZ, R62.H0_H0 ;  /* 0x2000003eff3a7230 */ /* 0x000fe20000004100 */
[----:B------:R-:W-:Y:S01]  /*b850*/  F2FP.F16.E4M3.UNPACK_B R60, R14 ;  /* 0x0000000eff3c723e */ /* 0x000fe200020006ff */
[----:B------:R-:W-:Y:S01]  /*b860*/  HADD2.F32 R59, -RZ, R63.H0_H0 ;  /* 0x2000003fff3b7230 */ /* 0x000fe20000004100 */
[----:B------:R-:W-:Y:S01]  /*b870*/  F2FP.SATFINITE.E4M3.F32.PACK_AB_MERGE_C R46, R69, R46, R64 ;  /* 0x0000002e452e723e */ /* 0x000fe20004807040 */
        /* <DEDUP_REMOVED lines=10> */
[----:B------:R-:W-:Y:S02]  /*b920*/  HADD2.F32 R61, -RZ, R60.H1_H1 ;  /* 0x3000003cff3d7230 */ /* 0x000fe40000004100 */
[----:B------:R-:W-:Y:S01]  /*b930*/  FMUL.FTZ R64, R62, R63 ;  /* 0x0000003f3e407220 */ /* 0x000fe20000410000 */
[----:B------:R-:W-:Y:S01]  /*b940*/  F2FP.F16.E4M3.UNPACK_B R60, R45.H1 ;  /* 0x0000002dff3c723e */ /* 0x000fe200030006ff */
[----:B------:R-:W-:Y:S01]  /*b950*/  FMUL.FTZ R65, R59, R63 ;  /* 0x0000003f3b417220 */ /* 0x000fe20000410000 */
[----:B------:R-:W-:-:S02]  /*b960*/  F2FP.F16.E4M3.UNPACK_B R63, R44.H1 ;  /* 0x0000002cff3f723e */ /* 0x000fc400030006ff */
[----:B------:R-:W-:Y:S01]  /*b970*/  F2FP.F16.E4M3.UNPACK_B R58, R13.H1 ;  /* 0x0000000dff3a723e */ /* 0x000fe200030006ff */
[-C--:B------:R-:W-:Y:S01]  /*b980*/  FFMA.FTZ R13, R59, R61.reuse, -R64 ;  /* 0x0000003d3b0d7223 */ /* 0x080fe20000010840 */
[----:B------:R-:W-:Y:S01]  /*b990*/  FFMA.FTZ R44, R62, R61, R65 ;  /* 0x0000003d3e2c7223 */ /* 0x000fe20000010041 */
[----:B------:R-:W-:Y:S01]  /*b9a0*/  HADD2.F32 R59, -RZ, R60.H0_H0 ;  /* 0x2000003cff3b7230 */ /* 0x000fe20000004100 */
[-C--:B------:R-:W-:Y:S01]  /*b9b0*/  F2FP.F16.E4M3.UNPACK_B R69, R12.reuse ;  /* 0x0000000cff45723e */ /* 0x080fe200020006ff */
[----:B------:R-:W-:Y:S01]  /*b9c0*/  HADD2.F32 R62, -RZ, R63.H0_H0 ;  /* 0x2000003fff3e7230 */ /* 0x000fe20000004100 */
[----:B------:R-:W-:Y:S01]  /*b9d0*/  F2FP.F16.E4M3.UNPACK_B R67, R11.H1 ;  /* 0x0000000bff43723e */ /* 0x000fe200030006ff */
[----:B------:R-:W-:Y:S01]  /*b9e0*/  HADD2.F32 R45, -RZ, R58.H0_H0 ;  /* 0x2000003aff2d7230 */ /* 0x000fe20000004100 */
[----:B------:R-:W-:Y:S01]  /*b9f0*/  F2FP.F16.E4M3.UNPACK_B R70, R12.H1 ;  /* 0x0000000cff46723e */ /* 0x000fe200030006ff */
[----:B------:R-:W-:Y:S02]  /*ba00*/  HADD2.F32 R61, -RZ, R60.H1_H1 ;  /* 0x3000003cff3d7230 */ /* 0x000fe40000004100 */
[----:B------:R-:W-:Y:S01]  /*ba10*/  FMUL.FTZ R66, R59, R62 ;  /* 0x0000003e3b427220 */ /* 0x000fe20000410000 */
[----:B------:R-:W-:-:S02]  /*ba20*/  HADD2.F32 R60, -RZ, R14.H0_H0 ;  /* 0x2000000eff3c7230 */ /* 0x000fc40000004100 */
[C---:B------:R-:W-:Y:S01]  /*ba30*/  FMUL.FTZ R62, R45.reuse, R62 ;  /* 0x0000003e2d3e7220 */ /* 0x040fe20000410000 */
[----:B------:R-:W-:Y:S01]  /*ba40*/  HADD2.F32 R64, -RZ, R63.H1_H1 ;  /* 0x3000003fff407230 */ /* 0x000fe20000004100 */
[----:B------:R-:W-:Y:S01]  /*ba50*/  F2FP.SATFINITE.E4M3.F32.PACK_AB_MERGE_C R53, R72, R71, R53 ;  /* 0x000000474835723e */ /* 0x000fe20004807035 */
[----:B------:R-:W-:Y:S02]  /*ba60*/  HADD2.F32 R58, -RZ, R58.H1_H1 ;  /* 0x3000003aff3a7230 */ /* 0x000fe40000004100 */
[----:B------:R-:W-:Y:S02]  /*ba70*/  HADD2.F32 R63, -RZ, R14.H1_H1 ;  /* 0x3000000eff3f7230 */ /* 0x000fe40000004100 */
[----:B------:R-:W-:Y:S01]  /*ba80*/  FFMA.FTZ R14, R45, R60, -R66 ;  /* 0x0000003c2d0e7223 */ /* 0x000fe20000010842 */
[----:B------:R-:W-:Y:S01]  /*ba90*/  FMUL.FTZ R65, R61, R64 ;  /* 0x000000403d417220 */ /* 0x000fe20000410000 */
[----:B------:R-:W-:Y:S01]  /*baa0*/  FFMA.FTZ R45, R59, R60, R62 ;  /* 0x0000003c3b2d7223 */ /* 0x000fe2000001003e */
[C---:B------:R-:W-:Y:S01]  /*bab0*/  FMUL.FTZ R64, R58.reuse, R64 ;  /* 0x000000403a407220 */ /* 0x040fe20000410000 */
[----:B------:R-:W-:Y:S01]  /*bac0*/  F2FP.F16.E4M3.UNPACK_B R62, R47 ;  /* 0x0000002fff3e723e */ /* 0x000fe200020006ff */
[----:B------:R-:W-:Y:S01]  /*bad0*/  FFMA.FTZ R59, R58, R63, -R65 ;  /* 0x0000003f3a3b7223 */ /* 0x000fe20000010841 */
[----:B------:R-:W-:Y:S01]  /*bae0*/  F2FP.F16.E4M3.UNPACK_B R60, R15 ;  /* 0x0000000fff3c723e */ /* 0x000fe200020006ff */
[----:B------:R-:W-:Y:S01]  /*baf0*/  FFMA.FTZ R58, R61, R63, R64 ;  /* 0x0000003f3d3a7223 */ /* 0x000fe20000010040 */
[----:B------:R-:W-:Y:S01]  /*bb00*/  F2FP.F16.E4M3.UNPACK_B R66, R11 ;  /* 0x0000000bff42723e */ /* 0x000fe200020006ff */
[----:B------:R-:W-:Y:S01]  /*bb10*/  HADD2.F32 R64, -RZ, R62.H0_H0 ;  /* 0x2000003eff407230 */ /* 0x000fe20000004100 */
[----:B------:R-:W-:Y:S01]  /*bb20*/  F2FP.F16.E4M3.UNPACK_B R63, R47.H1 ;  /* 0x0000002fff3f723e */ /* 0x000fe200030006ff */
[----:B------:R-:W-:Y:S01]  /*bb30*/  HADD2.F32 R11, -RZ, R69.H0_H0 ;  /* 0x20000045ff0b7230 */ /* 0x000fe20000004100 */
[----:B------:R-:W-:Y:S01]  /*bb40*/  F2FP.F16.E4M3.UNPACK_B R15, R15.H1 ;  /* 0x0000000fff0f723e */ /* 0x000fe200030006ff */
[----:B------:R-:W-:Y:S01]  /*bb50*/  HADD2.F32 R47, -RZ, R60.H0_H0 ;  /* 0x2000003cff2f7230 */ /* 0x000fe20000004100 */
[----:B------:R-:W-:Y:S01]  /*bb60*/  F2FP.SATFINITE.E4M3.F32.PACK_AB_MERGE_C R14, R59, R14, RZ ;  /* 0x0000000e3b0e723e */ /* 0x000fe200048070ff */
[----:B------:R-:W-:-:S02]  /*bb70*/  HADD2.F32 R12, -RZ, R66.H0_H0 ;  /* 0x20000042ff0c7230 */ /* 0x000fc40000004100 */
[CC--:B------:R-:W-:Y:S01]  /*bb80*/  FMUL.FTZ R74, R64.reuse, R11.reuse ;  /* 0x0000000b404a7220 */ /* 0x0c0fe20000410000 */
[----:B------:R-:W-:Y:S02]  /*bb90*/  HADD2.F32 R65, -RZ, R63.H0_H0 ;  /* 0x2000003fff417230 */ /* 0x000fe40000004100 */
[C---:B------:R-:W-:Y:S01]  /*bba0*/  FMUL.FTZ R71, R47.reuse, R11 ;  /* 0x0000000b2f477220 */ /* 0x040fe20000410000 */
[----:B------:R-:W-:Y:S02]  /*bbb0*/  HADD2.F32 R72, -RZ, R70.H0_H0 ;  /* 0x20000046ff487230 */ /* 0x000fe40000004100 */
[-C--:B------:R-:W-:Y:S01]  /*bbc0*/  FFMA.FTZ R11, R47, R12.reuse, -R74 ;  /* 0x0000000c2f0b7223 */ /* 0x080fe2000001084a */
[----:B------:R-:W-:Y:S02]  /*bbd0*/  HADD2.F32 R61, -RZ, R15.H0_H0 ;  /* 0x2000000fff3d7230 */ /* 0x000fe40000004100 */
[----:B------:R-:W-:Y:S01]  /*bbe0*/  FFMA.FTZ R12, R64, R12, R71 ;  /* 0x0000000c400c7223 */ /* 0x000fe20000010047 */
[----:B------:R-:W-:-:S02]  /*bbf0*/  HADD2.F32 R63, -RZ, R63.H1_H1 ;  /* 0x3000003fff3f7230 */ /* 0x000fc40000004100 */
[-C--:B------:R-:W-:Y:S01]  /*bc00*/  FMUL.FTZ R76, R65, R72.reuse ;  /* 0x00000048414c7220 */ /* 0x080fe20000410000 */
[----:B------:R-:W-:Y:S02]  /*bc10*/  HADD2.F32 R70, -RZ, R70.H1_H1 ;  /* 0x30000046ff467230 */ /* 0x000fe40000004100 */
[----:B------:R-:W-:Y:S01]  /*bc20*/  FMUL.FTZ R72, R61, R72 ;  /* 0x000000483d487220 */ /* 0x000fe20000410000 */
[----:B------:R-:W-:Y:S01]  /*bc30*/  HADD2.F32 R15, -RZ, R15.H1_H1 ;  /* 0x3000000fff0f7230 */ /* 0x000fe20000004100 */
[----:B------:R-:W-:Y:S01]  /*bc40*/  F2FP.SATFINITE.E4M3.F32.PACK_AB_MERGE_C R45, R58, R45, RZ ;  /* 0x0000002d3a2d723e */ /* 0x000fe200048070ff */
[----:B------:R-:W-:Y:S01]  /*bc50*/  HADD2.F32 R68, -RZ, R67.H0_H0 ;  /* 0x20000043ff447230 */ /* 0x000fe20000004100 */
[----:B------:R-:W-:Y:S01]  /*bc60*/  F2FP.SATFINITE.E4M3.F32.PACK_AB_MERGE_C R13, R13, R56, R14 ;  /* 0x000000380d0d723e */ /* 0x000fe2000480700e */
[----:B------:R-:W-:Y:S01]  /*bc70*/  HADD2.F32 R62, -RZ, R62.H1_H1 ;  /* 0x3000003eff3e7230 */ /* 0x000fe20000004100 */
[----:B------:R-:W-:Y:S01]  /*bc80*/  F2FP.SATFINITE.E4M3.F32.PACK_AB_MERGE_C R45, R44, R57, R45 ;  /* 0x000000392c2d723e */ /* 0x000fe2000480702d */
[----:B------:R-:W-:-:S02]  /*bc90*/  HADD2.F32 R69, -RZ, R69.H1_H1 ;  /* 0x30000045ff457230 */ /* 0x000fc40000004100 */
[----:B------:R-:W-:Y:S01]  /*bca0*/  FFMA.FTZ R76, R61, R68, -R76 ;  /* 0x000000443d4c7223 */ /* 0x000fe2000001084c */
[----:B------:R-:W-:Y:S02]  /*bcb0*/  HADD2.F32 R47, -RZ, R66.H1_H1 ;  /* 0x30000042ff2f7230 */ /* 0x000fe40000004100 */
[-C--:B------:R-:W-:Y:S01]  /*bcc0*/  FMUL.FTZ R66, R63, R70.reuse ;  /* 0x000000463f427220 */ /* 0x080fe20000410000 */
[----:B------:R-:W-:Y:S02]  /*bcd0*/  HADD2.F32 R60, -RZ, R60.H1_H1 ;  /* 0x3000003cff3c7230 */ /* 0x000fe40000004100 */
[----:B------:R-:W-:Y:S01]  /*bce0*/  FMUL.FTZ R70, R15, R70 ;  /* 0x000000460f467220 */ /* 0x000fe20000410000 */
[----:B------:R-:W-:Y:S02]  /*bcf0*/  HADD2.F32 R64, -RZ, R67.H1_H1 ;  /* 0x30000043ff407230 */ /* 0x000fe40000004100 */
[-C--:B------:R-:W-:Y:S01]  /*bd00*/  FMUL.FTZ R61, R62, R69.reuse ;  /* 0x000000453e3d7220 */ /* 0x080fe20000410000 */
[----:B------:R-:W-:Y:S01]  /*bd10*/  FFMA.FTZ R72, R65, R68, R72 ;  /* 0x0000004441487223 */ /* 0x000fe20000010048 */
[----:B------:R-:W-:Y:S01]  /*bd20*/  FMUL.FTZ R69, R60, R69 ;  /* 0x000000453c457220 */ /* 0x000fe20000410000 */
[----:B------:R-:W-:-:S02]  /*bd30*/  IMAD.MOV.U32 R44, RZ, RZ, R54 ;  /* 0x000000ffff2c7224 */ /* 0x000fc400078e0036 */
[-C--:B------:R-:W-:Y:S01]  /*bd40*/  FFMA.FTZ R63, R63, R64.reuse, R70 ;  /* 0x000000403f3f7223 */ /* 0x080fe20000010046 */
[----:B------:R-:W-:Y:S01]  /*bd50*/  FFMA.FTZ R15, R15, R64, -R66 ;  /* 0x000000400f0f7223 */ /* 0x000fe20000010842 */
[-C--:B------:R-:W-:Y:S01]  /*bd60*/  FFMA.FTZ R69, R62, R47.reuse, R69 ;  /* 0x0000002f3e457223 */ /* 0x080fe20000010045 */
[----:B------:R-:W-:Y:S01]  /*bd70*/  FFMA.FTZ R60, R60, R47, -R61 ;  /* 0x0000002f3c3c7223 */ /* 0x000fe2000001083d */
[----:B------:R-:W-:Y:S02]  /*bd80*/  MOV R14, R53 ;  /* 0x00000035000e7202 */ /* 0x000fe40000000f00 */
[----:B------:R-:W-:Y:S02]  /*bd90*/  F2FP.SATFINITE.E4M3.F32.PACK_AB_MERGE_C R63, R63, R72, RZ ;  /* 0x000000483f3f723e */ /* 0x000fe400048070ff */
[----:B------:R-:W-:Y:S02]  /*bda0*/  F2FP.SATFINITE.E4M3.F32.PACK_AB_MERGE_C R15, R15, R76, RZ ;  /* 0x0000004c0f0f723e */ /* 0x000fe400048070ff */
[----:B------:R-:W-:Y:S01]  /*bdb0*/  F2FP.SATFINITE.E4M3.F32.PACK_AB_MERGE_C R47, R69, R12, R63 ;  /* 0x0000000c452f723e */ /* 0x000fe2000480703f */
[----:B------:R-:W-:Y:S01]  /*bdc0*/  IMAD.MOV.U32 R12, RZ, RZ, R55 ;  /* 0x000000ffff0c7224 */ /* 0x000fe200078e0037 */
[----:B------:R-:W-:-:S07]  /*bdd0*/  F2FP.SATFINITE.E4M3.F32.PACK_AB_MERGE_C R15, R60, R11, R15 ;  /* 0x0000000b3c0f723e */ /* 0x000fce000480700f */
.L_x_563:
[----:B------:R-:W-:Y:S05]  /*bde0*/  BSYNC B1 ;  /* 0x0000000000017941 */ /* 0x000fea0003800000 */
.L_x_562:
[----:B0-----:R0:W-:Y:S01]  /*bdf0*/  ST.E.128 desc[UR36][R48.64], R12 ;  /* 0x0000000c30007985 */ /* 0x0011e2000c101d24 */
[----:B------:R-:W-:-:S13]  /*be00*/  ISETP.GE.AND P2, PT, R52, R107, PT ;  /* 0x0000006b3400720c */ /* 0x000fda0003f46270 */
[----:B------:R-:W-:Y:S05]  /*be10*/  @P2 BRA `(.L_x_536) ;  /* 0x0000000400b42947 */ /* 0x000fea0003800000 */
[----:B0-----:R-:W-:-:S04]  /*be20*/  IADD3 R12, P2, R52, R50, RZ ;  /* 0x00000032340c7210 */ /* 0x001fc80007f5e0ff */
[----:B------:R-:W-:-:S05]  /*be30*/  LEA.HI.X.SX32 R13, R52, R51, 0x1, P2 ;  /* 0x00000033340d7211 */ /* 0x000fca00010f0eff */
[----:B---3--:R0:W-:Y:S01]  /*be40*/  ST.E.128 desc[UR36][R12.64], R44 ;  /* 0x0000002c0c007985 */ /* 0x0081e2000c101d24 */
[----:B------:R-:W-:Y:S05]  /*be50*/  BRA `(.L_x_536) ;  /* 0x0000000400a47947 */ /* 0x000fea0003800000 */
.L_x_495:
[----:B------:R-:W-:-:S06]  /*be60*/  UISETP.NE.AND UP0, UPT, UR60, 0x3, UPT ;  /* 0x000000033c00788c */ /* 0x000fcc000bf05270 */
[----:B------:R-:W-:-:S13]  /*be70*/  PLOP3.LUT P5, PT, PT, PT, UP0, 0x80, 0x0 ;  /* 0x000000000000781c */ /* 0x000fda0003faf008 */
[----:B------:R-:W-:Y:S05]  /*be80*/  @!P5 BRA `(.L_x_564) ;  /* 0x000000000004d947 */ /* 0x000fea0003800000 */
[----:B------:R-:W-:Y:S01]  /*be90*/  BPT.TRAP 0x1 ;  /* 0x000000040000795c */ /* 0x000fe20000300000 */
.L_x_564:
[----:B------:R-:W-:Y:S01]  /*bea0*/  IMAD R81, R216, 0x8, R19 ;  /* 0x00000008d8517824 */ /* 0x000fe200078e0213 */
[----:B------:R-:W-:Y:S01]  /*beb0*/  SHF.L.U32 R100, R221, 0x1f, RZ ;  /* 0x0000001fdd647819 */ /* 0x000fe200000006ff */
[----:B------:R-:W-:Y:S01]  /*bec0*/  BSSY B1, `(.L_x_565) ;  /* 0x0000004000017945 */ /* 0x000fe20003800000 */
[----:B------:R-:W-:Y:S02]  /*bed0*/  SHF.R.S32.HI R97, RZ, 0x1f, R96 ;  /* 0x0000001fff617819 */ /* 0x000fe40000011460 */
[----:B------:R-:W1:Y:S02]  /*bee0*/  SYNCS.PHASECHK.TRANS64.TRYWAIT P2, [R81+URZ+0x38890], R100 ;  /* 0x03889064510075a7 */ /* 0x000e64000804017f */
[----:B-1----:R-:W-:Y:S05]  /*bef0*/  @!P2 BRA `(.L_x_566) ;  /* 0x000001f000e0a947 */ /* 0x002fea0003800000 */
.L_x_865:
[----:B------:R-:W-:Y:S05]  /*bf00*/  BSYNC B1 ;  /* 0x0000000000017941 */ /* 0x000fea0003800000 */
.L_x_565:
[----:B------:R-:W-:Y:S01]  /*bf10*/  ULDC.64 UR4, c[0x0][0x300] ;  /* 0x0000c00000047ab9 */ /* 0x000fe20000000a00 */
[----:B-----5:R-:W-:Y:S01]  /*bf20*/  SHF.R.S32.HI R98, RZ, 0x1f, R95 ;  /* 0x0000001fff627819 */ /* 0x020fe2000001145f */
[----:B------:R-:W-:Y:S01]  /*bf30*/  IMAD R11, R97, UR4, RZ ;  /* 0x00000004610b7c24 */ /* 0x000fe2000f8e02ff */
[----:B------:R-:W-:Y:S01]  /*bf40*/  ULDC.64 UR6, c[0x0][0x2e8] ;  /* 0x0000ba0000067ab9 */ /* 0x000fe20000000a00 */
[----:B0-----:R-:W-:-:S04]  /*bf50*/  IMAD.WIDE.U32 R12, R96, UR4, RZ ;  /* 0x00000004600c7c25 */ /* 0x001fc8000f8e00ff */
[----:B------:R-:W-:Y:S01]  /*bf60*/  IMAD R11, R96, UR5, R11 ;  /* 0x00000005600b7c24 */ /* 0x000fe2000f8e020b */
[----:B------:R-:W-:Y:S01]  /*bf70*/  ULDC.64 UR4, c[0x0][0x310] ;  /* 0x0000c40000047ab9 */ /* 0x000fe20000000a00 */
[----:B------:R-:W-:Y:S02]  /*bf80*/  IMAD R99, R26, -0x80, R2 ;  /* 0xffffff801a637824 */ /* 0x000fe400078e0202 */
[----:B------:R-:W-:Y:S02]  /*bf90*/  IMAD R14, R98, UR4, RZ ;  /* 0x00000004620e7c24 */ /* 0x000fe4000f8e02ff */
[----:B------:R-:W-:Y:S01]  /*bfa0*/  IMAD.IADD R13, R13, 0x1, R11 ;  /* 0x000000010d0d7824 */ /* 0x000fe200078e020b */
[----:B------:R-:W-:Y:S01]  /*bfb0*/  VIMNMX R99, R99, 0x80, PT ;  /* 0x0000008063637848 */ /* 0x000fe20003fe0100 */
[C---:B------:R-:W-:Y:S02]  /*bfc0*/  IMAD R11, R95.reuse, UR5, R14 ;  /* 0x000000055f0b7c24 */ /* 0x040fe4000f8e020e */
[----:B------:R-:W-:Y:S01]  /*bfd0*/  IMAD.WIDE.U32 R12, R95, UR4, R12 ;  /* 0x000000045f0c7c25 */ /* 0x000fe2000f8e000c */
[----:B------:R-:W-:-:S03]  /*bfe0*/  ULDC.64 UR4, c[0x0][0x308] ;  /* 0x0000c20000047ab9 */ /* 0x000fc60000000a00 */
[----:B------:R-:W-:Y:S02]  /*bff0*/  IMAD.IADD R13, R13, 0x1, R11 ;  /* 0x000000010d0d7824 */ /* 0x000fe400078e020b */
[----:B------:R-:W-:Y:S02]  /*c000*/  IMAD.IADD R50, R99, 0x1, -R219 ;  /* 0x0000000163327824 */ /* 0x000fe400078e0adb */
[----:B------:R-:W-:Y:S01]  /*c010*/  IMAD.WIDE.U32 R12, R220, UR4, R12 ;  /* 0x00000004dc0c7c25 */ /* 0x000fe2000f8e000c */
[----:B------:R-:W-:-:S03]  /*c020*/  UMOV UR4, 0xffffffff ;  /* 0xffffffff00047882 */ /* 0x000fc60000000000 */
[----:B------:R-:W-:Y:S01]  /*c030*/  IMAD R49, R220, UR5, R13 ;  /* 0x00000005dc317c24 */ /* 0x000fe2000f8e020d */
[----:B------:R-:W-:-:S04]  /*c040*/  IADD3 R48, P2, R12, UR6, RZ ;  /* 0x000000060c307c10 */ /* 0x000fc8000ff5e0ff */
[----:B------:R-:W-:Y:S02]  /*c050*/  IADD3.X R49, R49, UR7, RZ, P2, !PT ;  /* 0x0000000731317c10 */ /* 0x000fe400097fe4ff */
[----:B------:R-:W-:Y:S01]  /*c060*/  ISETP.GE.AND P2, PT, R50, 0x1, PT ;  /* 0x000000013200780c */ /* 0x000fe20003f46270 */
[----:B------:R-:W-:-:S12]  /*c070*/  BRA.DIV UR4, `(.L_x_567) ;  /* 0x000001f204947947 */ /* 0x000fd8000b800000 */
[----:B------:R0:W2:Y:S04]  /*c080*/  SHFL.IDX PT, R45, R49, RZ, 0x181f ;  /* 0x00181fff312d7589 */ /* 0x0000a800000e0000 */
[----:B------:R0:W3:Y:S02]  /*c090*/  SHFL.IDX PT, R14, R48, RZ, 0x181f ;  /* 0x00181fff300e7589 */ /* 0x0000e400000e0000 */
.L_x_869:
[----:B------:R-:W-:Y:S04]  /*c0a0*/  BSSY B1, `(.L_x_568) ;  /* 0x000000d000017945 */ /* 0x000fe80003800000 */
[----:B------:R-:W-:Y:S05]  /*c0b0*/  @!P2 BRA `(.L_x_569) ;  /* 0x00000000002ca947 */ /* 0x000fea0003800000 */
[----:B------:R-:W-:Y:S02]  /*c0c0*/  ULDC UR4, c[0x0][0x2f4] ;  /* 0x0000bd0000047ab9 */ /* 0x000fe40000000800 */
[----:B------:R-:W-:-:S13]  /*c0d0*/  ISETP.GE.AND P2, PT, R16, UR4, PT ;  /* 0x0000000410007c0c */ /* 0x000fda000bf46270 */
[----:B---3--:R-:W-:-:S04]  /*c0e0*/  @!P2 IADD3 R46, P3, R16, R14, RZ ;  /* 0x0000000e102ea210 */ /* 0x008fc80007f7e0ff */
[----:B--2---:R-:W-:Y:S02]  /*c0f0*/  @!P2 IADD3.X R47, R45, R17, RZ, P3, !PT ;  /* 0x000000112d2fa210 */ /* 0x004fe40001ffe4ff */
[----:B------:R-:W-:-:S13]  /*c100*/  ISETP.GE.AND P3, PT, R18, UR4, PT ;  /* 0x0000000412007c0c */ /* 0x000fda000bf66270 */
[----:B------:R-:W-:Y:S02]  /*c110*/  @!P3 IADD3 R44, P4, R18, R14, RZ ;  /* 0x0000000e122cb210 */ /* 0x000fe40007f9e0ff */
[----:B------:R-:W2:Y:S03]  /*c120*/  @!P2 LDS.128 R12, [R90+0x28400] ;  /* 0x028400005a0ca984 */ /* 0x000ea60000000c00 */
[----:B------:R-:W-:Y:S01]  /*c130*/  @!P3 IMAD.X R45, R45, 0x1, R217, P4 ;  /* 0x000000012d2db824 */ /* 0x000fe200020e06d9 */
[----:B--2---:R-:W-:Y:S04]  /*c140*/  @!P2 ST.E.128 desc[UR36][R46.64], R12 ;  /* 0x0000000c2e00a985 */ /* 0x004fe8000c101d24 */
[----:B------:R-:W2:Y:S04]  /*c150*/  @!P3 LDS.128 R12, [R90+0x2c400] ;  /* 0x02c400005a0cb984 */ /* 0x000ea80000000c00 */
[----:B--2---:R4:W-:Y:S02]  /*c160*/  @!P3 ST.E.128 desc[UR36][R44.64], R12 ;  /* 0x0000000c2c00b985 */ /* 0x0049e4000c101d24 */
.L_x_569:
[----:B------:R-:W-:Y:S05]  /*c170*/  BSYNC B1 ;  /* 0x0000000000017941 */ /* 0x000fea0003800000 */
.L_x_568:
[----:B------:R-:W-:-:S03]  /*c180*/  UMOV UR4, 0xffffffff ;  /* 0xffffffff00047882 */ /* 0x000fc60000000000 */
[----:B------:R-:W-:Y:S05]  /*c190*/  BRA.DIV UR4, `(.L_x_570) ;  /* 0x000001f204947947 */ /* 0x000fea000b800000 */
[----:B--2-4-:R2:W4:Y:S04]  /*c1a0*/  SHFL.IDX PT, R45, R49, 0x1, 0x181f ;  /* 0x00381f00312d7f89 */ /* 0x01452800000e0000 */
[----:B---3--:R2:W3:Y:S02]  /*c1b0*/  SHFL.IDX PT, R14, R48, 0x1, 0x181f ;  /* 0x00381f00300e7f89 */ /* 0x0084e400000e0000 */
.L_x_873:
[----:B------:R-:W-:Y:S01]  /*c1c0*/  ISETP.GE.AND P2, PT, R50, 0x21, PT ;  /* 0x000000213200780c */ /* 0x000fe20003f46270 */
[----:B------:R-:W-:-:S12]  /*c1d0*/  BSSY B1, `(.L_x_571) ;  /* 0x000000d000017945 */ /* 0x000fd80003800000 */
[----:B------:R-:W-:Y:S05]  /*c1e0*/  @!P2 BRA `(.L_x_572) ;  /* 0x00000000002ca947 */ /* 0x000fea0003800000 */
[----:B------:R-:W-:Y:S02]  /*c1f0*/  ULDC UR4, c[0x0][0x2f4] ;  /* 0x0000bd0000047ab9 */ /* 0x000fe40000000800 */
[----:B------:R-:W-:-:S13]  /*c200*/  ISETP.GE.AND P2, PT, R16, UR4, PT ;  /* 0x0000000410007c0c */ /* 0x000fda000bf46270 */
[----:B---3--:R-:W-:-:S05]  /*c210*/  @!P2 IADD3 R46, P3, R16, R14, RZ ;  /* 0x0000000e102ea210 */ /* 0x008fca0007f7e0ff */
[----:B----4-:R-:W-:Y:S01]  /*c220*/  @!P2 IMAD.X R47, R45, 0x1, R17, P3 ;  /* 0x000000012d2fa824 */ /* 0x010fe200018e0611 */
[----:B------:R-:W-:-:S13]  /*c230*/  ISETP.GE.AND P3, PT, R18, UR4, PT ;  /* 0x0000000412007c0c */ /* 0x000fda000bf66270 */
[----:B------:R-:W-:Y:S02]  /*c240*/  @!P3 IADD3 R44, P4, R18, R14, RZ ;  /* 0x0000000e122cb210 */ /* 0x000fe40007f9e0ff */
[----:B------:R-:W3:Y:S03]  /*c250*/  @!P2 LDS.128 R12, [R90+0x29400] ;  /* 0x029400005a0ca984 */ /* 0x000ee60000000c00 */
[----:B------:R-:W-:Y:S01]  /*c260*/  @!P3 IMAD.X R45, R45, 0x1, R217, P4 ;  /* 0x000000012d2db824 */ /* 0x000fe200020e06d9 */
[----:B---3--:R-:W-:Y:S04]  /*c270*/  @!P2 ST.E.128 desc[UR36][R46.64], R12 ;  /* 0x0000000c2e00a985 */ /* 0x008fe8000c101d24 */
[----:B------:R-:W3:Y:S04]  /*c280*/  @!P3 LDS.128 R12, [R90+0x2d400] ;  /* 0x02d400005a0cb984 */ /* 0x000ee80000000c00 */
[----:B---3--:R3:W-:Y:S02]  /*c290*/  @!P3 ST.E.128 desc[UR36][R44.64], R12 ;  /* 0x0000000c2c00b985 */ /* 0x0087e4000c101d24 */
.L_x_572:
[----:B------:R-:W-:Y:S05]  /*c2a0*/  BSYNC B1 ;  /* 0x0000000000017941 */ /* 0x000fea0003800000 */
.L_x_571:
[----:B------:R-:W-:-:S03]  /*c2b0*/  UMOV UR4, 0xffffffff ;  /* 0xffffffff00047882 */ /* 0x000fc60000000000 */
[----:B------:R-:W-:Y:S05]  /*c2c0*/  BRA.DIV UR4, `(.L_x_573) ;  /* 0x000001f204907947 */ /* 0x000fea000b800000 */
[----:B---34-:R3:W4:Y:S04]  /*c2d0*/  SHFL.IDX PT, R45, R49, 0x2, 0x181f ;  /* 0x00581f00312d7f89 */ /* 0x01872800000e0000 */
[----:B------:R3:W0:Y:S02]  /*c2e0*/  SHFL.IDX PT, R14, R48, 0x2, 0x181f ;  /* 0x00581f00300e7f89 */ /* 0x00062400000e0000 */
.L_x_877:
[----:B------:R-:W-:Y:S01]  /*c2f0*/  ISETP.GE.AND P2, PT, R50, 0x41, PT ;  /* 0x000000413200780c */ /* 0x000fe20003f46270 */
[----:B------:R-:W-:-:S12]  /*c300*/  BSSY B1, `(.L_x_574) ;  /* 0x000000d000017945 */ /* 0x000fd80003800000 */
[----:B------:R-:W-:Y:S05]  /*c310*/  @!P2 BRA `(.L_x_575) ;  /* 0x00000000002ca947 */ /* 0x000fea0003800000 */
[----:B------:R-:W-:Y:S02]  /*c320*/  ULDC UR4, c[0x0][0x2f4] ;  /* 0x0000bd0000047ab9 */ /* 0x000fe40000000800 */
[----:B------:R-:W-:-:S13]  /*c330*/  ISETP.GE.AND P2, PT, R16, UR4, PT ;  /* 0x0000000410007c0c */ /* 0x000fda000bf46270 */
[----:B0-----:R-:W-:-:S05]  /*c340*/  @!P2 IADD3 R46, P3, R16, R14, RZ ;  /* 0x0000000e102ea210 */ /* 0x001fca0007f7e0ff */
[----:B----4-:R-:W-:Y:S01]  /*c350*/  @!P2 IMAD.X R47, R45, 0x1, R17, P3 ;  /* 0x000000012d2fa824 */ /* 0x010fe200018e0611 */
[----:B------:R-:W-:-:S13]  /*c360*/  ISETP.GE.AND P3, PT, R18, UR4, PT ;  /* 0x0000000412007c0c */ /* 0x000fda000bf66270 */
[----:B------:R-:W-:Y:S02]  /*c370*/  @!P3 IADD3 R44, P4, R18, R14, RZ ;  /* 0x0000000e122cb210 */ /* 0x000fe40007f9e0ff */
[----:B------:R-:W0:Y:S02]  /*c380*/  @!P2 LDS.128 R12, [R90+0x2a400] ;  /* 0x02a400005a0ca984 */ /* 0x000e240000000c00 */
[----:B------:R-:W-:Y:S02]  /*c390*/  @!P3 IADD3.X R45, R45, R217, RZ, P4, !PT ;  /* 0x000000d92d2db210 */ /* 0x000fe400027fe4ff */
[----:B0-----:R-:W-:Y:S04]  /*c3a0*/  @!P2 ST.E.128 desc[UR36][R46.64], R12 ;  /* 0x0000000c2e00a985 */ /* 0x001fe8000c101d24 */
[----:B------:R-:W0:Y:S04]  /*c3b0*/  @!P3 LDS.128 R12, [R90+0x2e400] ;  /* 0x02e400005a0cb984 */ /* 0x000e280000000c00 */
[----:B0-----:R0:W-:Y:S02]  /*c3c0*/  @!P3 ST.E.128 desc[UR36][R44.64], R12 ;  /* 0x0000000c2c00b985 */ /* 0x0011e4000c101d24 */
.L_x_575:
[----:B------:R-:W-:Y:S05]  /*c3d0*/  BSYNC B1 ;  /* 0x0000000000017941 */ /* 0x000fea0003800000 */
.L_x_574:
[----:B------:R-:W-:-:S03]  /*c3e0*/  UMOV UR4, 0xffffffff ;  /* 0xffffffff00047882 */ /* 0x000fc60000000000 */
[----:B------:R-:W-:Y:S05]  /*c3f0*/  BRA.DIV UR4, `(.L_x_576) ;  /* 0x000001f2048c7947 */ /* 0x000fea000b800000 */
[----:B0-23--:R-:W0:Y:S04]  /*c400*/  SHFL.IDX PT, R49, R49, 0x3, 0x181f ;  /* 0x00781f0031317f89 */ /* 0x00de2800000e0000 */
[----:B------:R2:W3:Y:S02]  /*c410*/  SHFL.IDX PT, R14, R48, 0x3, 0x181f ;  /* 0x00781f00300e7f89 */ /* 0x0004e400000e0000 */
.L_x_881:
[----:B------:R-:W-:-:S13]  /*c420*/  ISETP.GE.AND P2, PT, R50, 0x61, PT ;  /* 0x000000613200780c */ /* 0x000fda0003f46270 */
[----:B------:R-:W-:Y:S05]  /*c430*/  @!P2 BRA `(.L_x_536) ;  /* 0x00000000002ca947 */ /* 0x000fea0003800000 */
[----:B------:R-:W-:Y:S02]  /*c440*/  ULDC UR4, c[0x0][0x2f4] ;  /* 0x0000bd0000047ab9 */ /* 0x000fe40000000800 */
[----:B------:R-:W-:-:S13]  /*c450*/  ISETP.GE.AND P2, PT, R16, UR4, PT ;  /* 0x0000000410007c0c */ /* 0x000fda000bf46270 */
[----:B---3--:R-:W-:-:S05]  /*c460*/  @!P2 IADD3 R46, P3, R16, R14, RZ ;  /* 0x0000000e102ea210 */ /* 0x008fca0007f7e0ff */
[----:B0-----:R-:W-:Y:S01]  /*c470*/  @!P2 IMAD.X R47, R49, 0x1, R17, P3 ;  /* 0x00000001312fa824 */ /* 0x001fe200018e0611 */
[----:B------:R-:W-:-:S13]  /*c480*/  ISETP.GE.AND P3, PT, R18, UR4, PT ;  /* 0x0000000412007c0c */ /* 0x000fda000bf66270 */
[----:B------:R-:W-:Y:S02]  /*c490*/  @!P3 IADD3 R44, P4, R18, R14, RZ ;  /* 0x0000000e122cb210 */ /* 0x000fe40007f9e0ff */
[----:B------:R-:W0:Y:S03]  /*c4a0*/  @!P2 LDS.128 R12, [R90+0x2b400] ;  /* 0x02b400005a0ca984 */ /* 0x000e260000000c00 */
[----:B----4-:R-:W-:Y:S01]  /*c4b0*/  @!P3 IMAD.X R45, R49, 0x1, R217, P4 ;  /* 0x00000001312db824 */ /* 0x010fe200020e06d9 */
[----:B0-----:R-:W-:Y:S04]  /*c4c0*/  @!P2 ST.E.128 desc[UR36][R46.64], R12 ;  /* 0x0000000c2e00a985 */ /* 0x001fe8000c101d24 */
[----:B------:R-:W0:Y:S04]  /*c4d0*/  @!P3 LDS.128 R12, [R90+0x2f400] ;  /* 0x02f400005a0cb984 */ /* 0x000e280000000c00 */
[----:B0-----:R0:W-:Y:S02]  /*c4e0*/  @!P3 ST.E.128 desc[UR36][R44.64], R12 ;  /* 0x0000000c2c00b985 */ /* 0x0011e4000c101d24 */
.L_x_536:
[----:B------:R-:W-:Y:S05]  /*c4f0*/  BSYNC B0 ;  /* 0x0000000000007941 */ /* 0x000fea0003800000 */
.L_x_494:
[----:B------:R-:W5:Y:S01]  /*c500*/  S2R R11, SR_TID.X ;  /* 0x00000000000b7919 */ /* 0x000f620000002100 */
[----:B------:R-:W-:Y:S01]  /*c510*/  @!PT LDS RZ, [RZ] ;  /* 0x00000000fffff984 */ /* 0x000fe20000000800 */
[----:B------:R-:W-:Y:S01]  /*c520*/  @!PT LDS RZ, [RZ] ;  /* 0x00000000fffff984 */ /* 0x000fe20000000800 */
[----:B------:R-:W-:Y:S01]  /*c530*/  @!PT LDS RZ, [RZ] ;  /* 0x00000000fffff984 */ /* 0x000fe20000000800 */
[----:B------:R-:W-:Y:S01]  /*c540*/  @!PT LDS RZ, [RZ] ;  /* 0x00000000fffff984 */ /* 0x000fe20000000800 */
[----:B------:R1:W-:Y:S06]  /*c550*/  MEMBAR.ALL.CTA ;  /* 0x0000000000007992 */ /* 0x0003ec0000008000 */
[----:B-1----:R-:W1:Y:S01]  /*c560*/  FENCE.VIEW.ASYNC.S ;  /* 0x00000000000073c6 */ /* 0x002e620000000000 */
[----:B------:R-:W-:Y:S05]  /*c570*/  WARPSYNC.ALL ;  /* 0x0000000000007948 */ /* 0x000fea0003800000 */
[----:B------:R-:W-:Y:S01]  /*c580*/  BSSY B0, `(.L_x_577) ;  /* 0x0000008000007945 */ /* 0x000fe20003800000 */
[----:B-1----:R1:W-:Y:S01]  /*c590*/  BAR.SYNC.DEFER_BLOCKING R93, 0x80 ;  /* 0x0002005d0000751d */ /* 0x0023e20000010000 */
[----:B-----5:R-:W-:-:S13]  /*c5a0*/  LOP3.LUT P2, RZ, R11, 0x7f, RZ, 0xc0, !PT ;  /* 0x0000007f0bff7812 */ /* 0x020fda000784c0ff */
[----:B------:R-:W-:-:S05]  /*c5b0*/  @!P2 VIADD R11, R81, 0x388a0 ;  /* 0x000388a0510ba836 */ /* 0x000fca0000000000 */
[----:B------:R-:W-:-:S04]  /*c5c0*/  @!P2 PRMT R11, RZ, 0x654, R11 ;  /* 0x00000654ff0ba816 */ /* 0x000fc8000000000b */
[----:B------:R1:W-:Y:S01]  /*c5d0*/  @!P2 SYNCS.ARRIVE.TRANS64.RED.A1T0 RZ, [R11+URZ], RZ ;  /* 0x000000ff0bffa9a7 */ /* 0x0003e2000810043f */
[----:B------:R-:W-:Y:S05]  /*c5e0*/  @!P5 BRA `(.L_x_578) ;  /* 0x000000000004d947 */ /* 0x000fea0003800000 */
[----:B------:R-:W-:Y:S01]  /*c5f0*/  BPT.TRAP 0x1 ;  /* 0x000000040000795c */ /* 0x000fe20000300000 */
.L_x_578:
[----:B------:R-:W-:Y:S05]  /*c600*/  BSYNC B0 ;  /* 0x0000000000007941 */ /* 0x000fea0003800000 */
.L_x_577:
[----:B------:R-:W5:Y:S01]  /*c610*/  SYNCS.PHASECHK.TRANS64.TRYWAIT P3, [R81+URZ+0x388b0], R100 ;  /* 0x0388b064510075a7 */ /* 0x000f62000806017f */
[----:B------:R-:W-:Y:S01]  /*c620*/  ULDC UR39, c[0x0][0x2f4] ;  /* 0x0000bd0000277ab9 */ /* 0x000fe20000000800 */
[----:B------:R-:W-:Y:S04]  /*c630*/  BSSY B0, `(.L_x_579) ;  /* 0x0000002000007945 */ /* 0x000fe80003800000 */
[----:B-----5:R-:W-:Y:S05]  /*c640*/  @!P3 BRA `(.L_x_580) ;  /* 0x000001f00040b947 */ /* 0x020fea0003800000 */
.L_x_882:
[----:B------:R-:W-:Y:S05]  /*c650*/  BSYNC B0 ;  /* 0x0000000000007941 */ /* 0x000fea0003800000 */
.L_x_579:
[----:B------:R-:W-:Y:S01]  /*c660*/  ULDC.64 UR4, c[0x0][0x328] ;  /* 0x0000ca0000047ab9 */ /* 0x000fe20000000a00 */
[----:B------:R-:W-:Y:S01]  /*c670*/  ULDC.64 UR6, c[0x0][0x318] ;  /* 0x0000c60000067ab9 */ /* 0x000fe20000000a00 */
[----:B------:R-:W-:Y:S01]  /*c680*/  IMAD R97, R97, UR4, RZ ;  /* 0x0000000461617c24 */ /* 0x000fe2000f8e02ff */
[----:B------:R-:W-:Y:S01]  /*c690*/  BSSY B0, `(.L_x_581) ;  /* 0x000001d000007945 */ /* 0x000fe20003800000 */
[----:B0---4-:R-:W-:-:S04]  /*c6a0*/  IMAD.WIDE.U32 R12, R96, UR4, RZ ;  /* 0x00000004600c7c25 */ /* 0x011fc8000f8e00ff */
[----:B------:R-:W-:Y:S01]  /*c6b0*/  IMAD R97, R96, UR5, R97 ;  /* 0x0000000560617c24 */ /* 0x000fe2000f8e0261 */
[----:B------:R-:W-:Y:S01]  /*c6c0*/  ULDC.64 UR4, c[0x0][0x338] ;  /* 0x0000ce0000047ab9 */ /* 0x000fe20000000a00 */
[----:B------:R-:W-:Y:S02]  /*c6d0*/  IMAD.IADD R99, R99, 0x1, -R219 ;  /* 0x0000000163637824 */ /* 0x000fe400078e0adb */
[----:B------:R-:W-:Y:S02]  /*c6e0*/  IMAD R98, R98, UR4, RZ ;  /* 0x0000000462627c24 */ /* 0x000fe4000f8e02ff */
[----:B------:R-:W-:Y:S02]  /*c6f0*/  IMAD.IADD R13, R13, 0x1, R97 ;  /* 0x000000010d0d7824 */ /* 0x000fe400078e0261 */
[C---:B-1----:R-:W-:Y:S02]  /*c700*/  IMAD R11, R95.reuse, UR5, R98 ;  /* 0x000000055f0b7c24 */ /* 0x042fe4000f8e0262 */
[----:B------:R-:W-:Y:S01]  /*c710*/  IMAD.WIDE.U32 R12, R95, UR4, R12 ;  /* 0x000000045f0c7c25 */ /* 0x000fe2000f8e000c */
[----:B------:R-:W-:-:S04]  /*c720*/  ULDC.64 UR4, c[0x0][0x330] ;  /* 0x0000cc0000047ab9 */ /* 0x000fc80000000a00 */
[----:B------:R-:W-:-:S03]  /*c730*/  IADD3 R13, R13, R11, RZ ;  /* 0x0000000b0d0d7210 */ /* 0x000fc60007ffe0ff */
[----:B------:R-:W-:-:S04]  /*c740*/  IMAD.WIDE.U32 R12, R220, UR4, R12 ;  /* 0x00000004dc0c7c25 */ /* 0x000fc8000f8e000c */
[----:B------:R-:W-:Y:S01]  /*c750*/  IMAD R11, R220, UR5, R13 ;  /* 0x00000005dc0b7c24 */ /* 0x000fe2000f8e020d */
[----:B--2---:R-:W-:-:S04]  /*c760*/  IADD3 R48, P3, R12, UR6, RZ ;  /* 0x000000060c307c10 */ /* 0x004fc8000ff7e0ff */
[----:B------:R-:W-:Y:S01]  /*c770*/  IADD3.X R11, R11, UR7, RZ, P3, !PT ;  /* 0x000000070b0b7c10 */ /* 0x000fe20009ffe4ff */
[----:B---3--:R0:W1:Y:S01]  /*c780*/  SHFL.IDX PT, R45, R48, RZ, 0x181f ;  /* 0x00181fff302d7589 */ /* 0x00806200000e0000 */
[----:B------:R-:W-:-:S03]  /*c790*/  ISETP.GE.AND P3, PT, R99, 0x1, PT ;  /* 0x000000016300780c */ /* 0x000fc60003f66270 */
[----:B------:R0:W2:Y:S10]  /*c7a0*/  SHFL.IDX PT, R12, R11, RZ, 0x181f ;  /* 0x00181fff0b0c7589 */ /* 0x0000b400000e0000 */
[----:B0-----:R-:W-:Y:S05]  /*c7b0*/  @!P3 BRA `(.L_x_582) ;  /* 0x000000000028b947 */ /* 0x001fea0003800000 */
[----:B------:R-:W-:-:S13]  /*c7c0*/  ISETP.GE.AND P3, PT, R16, UR39, PT ;  /* 0x0000002710007c0c */ /* 0x000fda000bf66270 */
[----:B-1----:R-:W-:-:S05]  /*c7d0*/  @!P3 IADD3 R46, P4, R16, R45, RZ ;  /* 0x0000002d102eb210 */ /* 0x002fca0007f9e0ff */
[----:B--2---:R-:W-:Y:S01]  /*c7e0*/  @!P3 IMAD.X R47, R12, 0x1, R17, P4 ;  /* 0x000000010c2fb824 */ /* 0x004fe200020e0611 */
[----:B------:R-:W-:-:S13]  /*c7f0*/  ISETP.GE.AND P4, PT, R18, UR39, PT ;  /* 0x0000002712007c0c */ /* 0x000fda000bf86270 */
[----:B------:R-:W-:-:S05]  /*c800*/  @!P4 IADD3 R44, P5, R18, R45, RZ ;  /* 0x0000002d122cc210 */ /* 0x000fca0007fbe0ff */
[----:B------:R-:W-:Y:S02]  /*c810*/  @!P4 IMAD.X R45, R12, 0x1, R217, P5 ;  /* 0x000000010c2dc824 */ /* 0x000fe400028e06d9 */
[----:B------:R-:W0:Y:S04]  /*c820*/  @!P3 LDS.128 R12, [R90+0x10400] ;  /* 0x010400005a0cb984 */ /* 0x000e280000000c00 */
[----:B0-----:R-:W-:Y:S04]  /*c830*/  @!P3 ST.E.128 desc[UR36][R46.64], R12 ;  /* 0x0000000c2e00b985 */ /* 0x001fe8000c101d24 */
[----:B------:R-:W0:Y:S04]  /*c840*/  @!P4 LDS.128 R12, [R90+0x14400] ;  /* 0x014400005a0cc984 */ /* 0x000e280000000c00 */
[----:B0-----:R0:W-:Y:S02]  /*c850*/  @!P4 ST.E.128 desc[UR36][R44.64], R12 ;  /* 0x0000000c2c00c985 */ /* 0x0011e4000c101d24 */
.L_x_582:
[----:B------:R-:W-:Y:S05]  /*c860*/  BSYNC B0 ;  /* 0x0000000000007941 */ /* 0x000fea0003800000 */
.L_x_581:
[----:B------:R-:W-:Y:S01]  /*c870*/  ISETP.GE.AND P3, PT, R99, 0x21, PT ;  /* 0x000000216300780c */ /* 0x000fe20003f66270 */
[----:B0-2---:R0:W2:Y:S01]  /*c880*/  SHFL.IDX PT, R12, R11, 0x1, 0x181f ;  /* 0x00381f000b0c7f89 */ /* 0x0050a200000e0000 */
[----:B------:R-:W-:Y:S03]  /*c890*/  BSSY B0, `(.L_x_583) ;  /* 0x000000d000007945 */ /* 0x000fe60003800000 */
[----:B-1----:R0:W1:Y:S08]  /*c8a0*/  SHFL.IDX PT, R45, R48, 0x1, 0x181f ;  /* 0x00381f00302d7f89 */ /* 0x00207000000e0000 */
[----:B0-----:R-:W-:Y:S05]  /*c8b0*/  @!P3 BRA `(.L_x_584) ;  /* 0x000000000028b947 */ /* 0x001fea0003800000 */
[----:B------:R-:W-:-:S13]  /*c8c0*/  ISETP.GE.AND P3, PT, R16, UR39, PT ;  /* 0x0000002710007c0c */ /* 0x000fda000bf66270 */
[----:B-1----:R-:W-:-:S05]  /*c8d0*/  @!P3 IADD3 R46, P4, R16, R45, RZ ;  /* 0x0000002d102eb210 */ /* 0x002fca0007f9e0ff */
[----:B--2---:R-:W-:Y:S01]  /*c8e0*/  @!P3 IMAD.X R47, R12, 0x1, R17, P4 ;  /* 0x000000010c2fb824 */ /* 0x004fe200020e0611 */
[----:B------:R-:W-:-:S13]  /*c8f0*/  ISETP.GE.AND P4, PT, R18, UR39, PT ;  /* 0x0000002712007c0c */ /* 0x000fda000bf86270 */
[----:B------:R-:W-:-:S04]  /*c900*/  @!P4 IADD3 R44, P5, R18, R45, RZ ;  /* 0x0000002d122cc210 */ /* 0x000fc80007fbe0ff */
[----:B------:R-:W-:Y:S02]  /*c910*/  @!P4 IADD3.X R45, R12, R217, RZ, P5, !PT ;  /* 0x000000d90c2dc210 */ /* 0x000fe40002ffe4ff */
[----:B------:R-:W0:Y:S04]  /*c920*/  @!P3 LDS.128 R12, [R90+0x11400] ;  /* 0x011400005a0cb984 */ /* 0x000e280000000c00 */
[----:B0-----:R-:W-:Y:S04]  /*c930*/  @!P3 ST.E.128 desc[UR36][R46.64], R12 ;  /* 0x0000000c2e00b985 */ /* 0x001fe8000c101d24 */
[----:B------:R-:W0:Y:S04]  /*c940*/  @!P4 LDS.128 R12, [R90+0x15400] ;  /* 0x015400005a0cc984 */ /* 0x000e280000000c00 */
[----:B0-----:R0:W-:Y:S02]  /*c950*/  @!P4 ST.E.128 desc[UR36][R44.64], R12 ;  /* 0x0000000c2c00c985 */ /* 0x0011e4000c101d24 */
.L_x_584:
[----:B------:R-:W-:Y:S05]  /*c960*/  BSYNC B0 ;  /* 0x0000000000007941 */ /* 0x000fea0003800000 */
.L_x_583:
        /* <DEDUP_REMOVED lines=15> */
.L_x_586:
[----:B------:R-:W-:Y:S05]  /*ca60*/  BSYNC B0 ;  /* 0x0000000000007941 */ /* 0x000fea0003800000 */
.L_x_585:
[----:B------:R-:W-:Y:S01]  /*ca70*/  ISETP.GE.AND P3, PT, R99, 0x61, PT ;  /* 0x000000616300780c */ /* 0x000fe20003f66270 */
[----:B------:R-:W3:Y:S01]  /*ca80*/  SHFL.IDX PT, R11, R11, 0x3, 0x181f ;  /* 0x00781f000b0b7f89 */ /* 0x000ee200000e0000 */
[----:B------:R-:W-:Y:S03]  /*ca90*/  BSSY B0, `(.L_x_587) ;  /* 0x000000d000007945 */ /* 0x000fe60003800000 */
[----:B01----:R0:W1:Y:S08]  /*caa0*/  SHFL.IDX PT, R45, R48, 0x3, 0x181f ;  /* 0x00781f00302d7f89 */ /* 0x00307000000e0000 */
[----:B0-----:R-:W-:Y:S05]  /*cab0*/  @!P3 BRA `(.L_x_588) ;  /* 0x000000000028b947 */ /* 0x001fea0003800000 */
[----:B------:R-:W-:-:S13]  /*cac0*/  ISETP.GE.AND P3, PT, R16, UR39, PT ;  /* 0x0000002710007c0c */ /* 0x000fda000bf66270 */
[----:B--2---:R-:W0:Y:S01]  /*cad0*/  @!P3 LDS.128 R12, [R90+0x13400] ;  /* 0x013400005a0cb984 */ /* 0x004e220000000c00 */
[----:B-1----:R-:W-:-:S05]  /*cae0*/  @!P3 IADD3 R46, P4, R16, R45, RZ ;  /* 0x0000002d102eb210 */ /* 0x002fca0007f9e0ff */
[----:B---3--:R-:W-:Y:S01]  /*caf0*/  @!P3 IMAD.X R47, R11, 0x1, R17, P4 ;  /* 0x000000010b2fb824 */ /* 0x008fe200020e0611 */
[----:B------:R-:W-:-:S13]  /*cb00*/  ISETP.GE.AND P4, PT, R18, UR39, PT ;  /* 0x0000002712007c0c */ /* 0x000fda000bf86270 */
[----:B------:R-:W-:-:S05]  /*cb10*/  @!P4 IADD3 R44, P5, R18, R45, RZ ;  /* 0x0000002d122cc210 */ /* 0x000fca0007fbe0ff */
[----:B------:R-:W-:Y:S01]  /*cb20*/  @!P4 IMAD.X R45, R11, 0x1, R217, P5 ;  /* 0x000000010b2dc824 */ /* 0x000fe200028e06d9 */
[----:B0-----:R-:W-:Y:S04]  /*cb30*/  @!P3 ST.E.128 desc[UR36][R46.64], R12 ;  /* 0x0000000c2e00b985 */ /* 0x001fe8000c101d24 */
[----:B------:R-:W0:Y:S04]  /*cb40*/  @!P4 LDS.128 R12, [R90+0x17400] ;  /* 0x017400005a0cc984 */ /* 0x000e280000000c00 */
[----:B0-----:R0:W-:Y:S02]  /*cb50*/  @!P4 ST.E.128 desc[UR36][R44.64], R12 ;  /* 0x0000000c2c00c985 */ /* 0x0011e4000c101d24 */
.L_x_588:
[----:B------:R-:W-:Y:S05]  /*cb60*/  BSYNC B0 ;  /* 0x0000000000007941 */ /* 0x000fea0003800000 */
.L_x_587:
[----:B---3--:R-:W3:Y:S01]  /*cb70*/  LDL R11, [R1] ;  /* 0x00000000010b7983 */ /* 0x008ee20000100800 */
[----:B------:R-:W-:Y:S01]  /*cb80*/  @!P2 IADD3 R81, R81, 0x388c0, RZ ;  /* 0x000388c05151a810 */ /* 0x000fe20007ffe0ff */
[----:B------:R-:W-:Y:S01]  /*cb90*/  VIADD R216, R216, 0x1 ;  /* 0x00000001d8d87836 */ /* 0x000fe20000000000 */
[----:B------:R-:W-:Y:S01]  /*cba0*/  @!PT LDS RZ, [RZ] ;  /* 0x00000000fffff984 */ /* 0x000fe20000000800 */
[----:B------:R-:W-:Y:S01]  /*cbb0*/  @!PT LDS RZ, [RZ] ;  /* 0x00000000fffff984 */ /* 0x000fe20000000800 */
[----:B------:R-:W-:Y:S01]  /*cbc0*/  @!PT LDS RZ, [RZ] ;  /* 0x00000000fffff984 */ /* 0x000fe20000000800 */
[----:B------:R-:W-:Y:S01]  /*cbd0*/  @!PT LDS RZ, [RZ] ;  /* 0x00000000fffff984 */ /* 0x000fe20000000800 */
[----:B------:R4:W-:Y:S06]  /*cbe0*/  MEMBAR.ALL.CTA ;  /* 0x0000000000007992 */ /* 0x0009ec0000008000 */
[----:B----4-:R-:W4:Y:S01]  /*cbf0*/  FENCE.VIEW.ASYNC.S ;  /* 0x00000000000073c6 */ /* 0x010f220000000000 */
[----:B------:R-:W-:Y:S01]  /*cc00*/  @!P2 PRMT R81, RZ, 0x654, R81 ;  /* 0x00000654ff51a816 */ /* 0x000fe20000000051 */
[----:B----4-:R4:W-:Y:S06]  /*cc10*/  BAR.SYNC.DEFER_BLOCKING R93, 0x80 ;  /* 0x0002005d0000751d */ /* 0x0109ec0000010000 */
[----:B------:R4:W-:Y:S01]  /*cc20*/  @!P2 SYNCS.ARRIVE.TRANS64.RED.A1T0 RZ, [R81+URZ], RZ ;  /* 0x000000ff51ffa9a7 */ /* 0x0009e2000810043f */
[----:B------:R-:W-:-:S04]  /*cc30*/  ISETP.NE.AND P2, PT, R216, 0x2, PT ;  /* 0x00000002d800780c */ /* 0x000fc80003f45270 */
[----:B0-2---:R-:W-:Y:S02]  /*cc40*/  SEL R12, RZ, 0x1, P2 ;  /* 0x00000001ff0c7807 */ /* 0x005fe40001000000 */
[----:B------:R-:W-:Y:S02]  /*cc50*/  SEL R216, R216, RZ, P2 ;  /* 0x000000ffd8d87207 */ /* 0x000fe40001000000 */
[----:B------:R-:W-:Y:S02]  /*cc60*/  LOP3.LUT R221, R221, R12, RZ, 0x3c, !PT ;  /* 0x0000000cdddd7212 */ /* 0x000fe400078e3cff */
[----:B---3--:R-:W-:-:S13]  /*cc70*/  LOP3.LUT P3, RZ, R11, 0x4, RZ, 0xc0, !PT ;  /* 0x000000040bff7812 */ /* 0x008fda000786c0ff */
[----:B----4-:R-:W-:Y:S05]  /*cc80*/  @P3 BRA `(.L_x_589) ;  /* 0xffffff60008c3947 */ /* 0x010fea000383ffff */
[----:B------:R-:W0:Y:S01]  /*cc90*/  S2R R11, SR_TID.X ;  /* 0x00000000000b7919 */ /* 0x000e220000002100 */
[----:B------:R-:W-:Y:S02]  /*cca0*/  PLOP3.LUT P0, PT, PT, PT, PT, 0x8, 0x0 ;  /* 0x000000000000781c */ /* 0x000fe40003f0e170 */
[----:B0-----:R-:W-:-:S04]  /*ccb0*/  SHF.R.U32.HI R11, RZ, 0x7, R11 ;  /* 0x00000007ff0b7819 */ /* 0x001fc8000001160b */
[----:B------:R-:W-:-:S13]  /*ccc0*/  ISETP.NE.AND P3, PT, R11, 0x1, PT ;  /* 0x000000010b00780c */ /* 0x000fda0003f65270 */
[----:B------:R-:W-:Y:S06]  /*ccd0*/  @!P3 BAR.ARV 0x9, 0x100 ;  /* 0x024400000000bb1d */ /* 0x000fec0000002000 */
.L_x_489:
[----:B------:R-:W-:Y:S01]  /*cce0*/  IMAD.MOV.U32 R170, RZ, RZ, RZ ;  /* 0x000000ffffaa7224 */ /* 0x000fe200078e00ff */
[----:B------:R-:W-:Y:S06]  /*ccf0*/  @P0 BRA `(.L_x_590) ;  /* 0x00000000000c0947 */ /* 0x000fec0003800000 */
[----:B------:R-:W0:Y:S01]  /*cd00*/  FENCE.VIEW.ASYNC.G ;  /* 0x00000000000073c6 */ /* 0x000e220000000100 */
[----:B------:R-:W-:Y:S05]  /*cd10*/  WARPSYNC.ALL ;  /* 0x0000000000007948 */ /* 0x000fea0003800000 */
[----:B0-----:R-:W-:Y:S06]  /*cd20*/  BAR.ARV 0xc, 0x180 ;  /* 0x0306000000007b1d */ /* 0x001fec0000002000 */
.L_x_590:
[----:B------:R-:W2:Y:S01]  /*cd30*/  LDL R0, [R1] ;  /* 0x0000000001007983 */ /* 0x000ea20000100800 */
[----:B------:R-:W-:Y:S01]  /*cd40*/  BSSY B0, `(.L_x_591) ;  /* 0x0000022000007945 */ /* 0x000fe20003800000 */
[----:B--2---:R-:W-:-:S13]  /*cd50*/  LOP3.LUT P0, RZ, R0, 0x10, RZ, 0xc0, !PT ;  /* 0x0000001000ff7812 */ /* 0x004fda000780c0ff */
[----:B------:R-:W-:Y:S05]  /*cd60*/  @!P0 BRA `(.L_x_592) ;  /* 0x00000000007c8947 */ /* 0x000fea0003800000 */
[----:B------:R-:W2:Y:S01]  /*cd70*/  LDL R0, [R1+0x40] ;  /* 0x0000400001007983 */ /* 0x000ea20000100800 */
[----:B------:R-:W-:Y:S01]  /*cd80*/  ULDC UR4, c[0x0][0x9f0] ;  /* 0x00027c0000047ab9 */ /* 0x000fe20000000800 */
[----:B--2---:R-:W-:-:S04]  /*cd90*/  ISETP.NE.AND P0, PT, R0, RZ, PT ;  /* 0x000000ff0000720c */ /* 0x004fc80003f05270 */
[----:B------:R-:W-:-:S04]  /*cda0*/  SEL R6, R0, UR4, P0 ;  /* 0x0000000400067c07 */ /* 0x000fc80008000000 */
[-C--:B------:R-:W-:Y:S02]  /*cdb0*/  IABS R5, R6.reuse ;  /* 0x0000000600057213 */ /* 0x080fe40000000000 */
[----:B------:R-:W-:Y:S02]  /*cdc0*/  IADD3 R0, R91, -0x1, R6 ;  /* 0xffffffff5b007810 */ /* 0x000fe40007ffe006 */
[----:B------:R-:W0:Y:S01]  /*cdd0*/  I2F.RP R4, R5 ;  /* 0x0000000500047306 */ /* 0x000e220000209400 */
[----:B------:R-:W-:-:S04]  /*cde0*/  IABS R9, R6 ;  /* 0x0000000600097213 */ /* 0x000fc80000000000 */
[----:B------:R-:W-:-:S03]  /*cdf0*/  IADD3 R9, RZ, -R9, RZ ;  /* 0x80000009ff097210 */ /* 0x000fc60007ffe0ff */
[----:B0-----:R-:W0:Y:S02]  /*ce00*/  MUFU.RCP R4, R4 ;  /* 0x0000000400047308 */ /* 0x001e240000001000 */
[----:B0-----:R-:W-:Y:S01]  /*ce10*/  VIADD R2, R4, 0xffffffe ;  /* 0x0ffffffe04027836 */ /* 0x001fe20000000000 */
[----:B------:R-:W-:Y:S02]  /*ce20*/  IABS R4, R0 ;  /* 0x0000000000047213 */ /* 0x000fe40000000000 */
[----:B------:R-:W-:-:S03]  /*ce30*/  LOP3.LUT R0, R0, R6, RZ, 0x3c, !PT ;  /* 0x0000000600007212 */ /* 0x000fc600078e3cff */
[----:B------:R0:W2:Y:S01]  /*ce40*/  F2I.FTZ.U32.TRUNC.NTZ R3, R2 ;  /* 0x0000000200037305 */ /* 0x0000a2000021f000 */
[----:B------:R-:W-:Y:S01]  /*ce50*/  ISETP.GE.AND P2, PT, R0, RZ, PT ;  /* 0x000000ff0000720c */ /* 0x000fe20003f46270 */
[----:B0-----:R-:W-:Y:S02]  /*ce60*/  IMAD.MOV.U32 R2, RZ, RZ, RZ ;  /* 0x000000ffff027224 */ /* 0x001fe400078e00ff */
[----:B--2---:R-:W-:-:S04]  /*ce70*/  IMAD.MOV R8, RZ, RZ, -R3 ;  /* 0x000000ffff087224 */ /* 0x004fc800078e0a03 */
[----:B------:R-:W-:-:S04]  /*ce80*/  IMAD R7, R8, R5, RZ ;  /* 0x0000000508077224 */ /* 0x000fc800078e02ff */
[----:B------:R-:W-:-:S04]  /*ce90*/  IMAD.HI.U32 R3, R3, R7, R2 ;  /* 0x0000000703037227 */ /* 0x000fc800078e0002 */
[----:B------:R-:W-:Y:S02]  /*cea0*/  IMAD.MOV.U32 R2, RZ, RZ, R9 ;  /* 0x000000ffff027224 */ /* 0x000fe400078e0009 */
[----:B------:R-:W-:-:S04]  /*ceb0*/  IMAD.HI.U32 R3, R3, R4, RZ ;  /* 0x0000000403037227 */ /* 0x000fc800078e00ff */
[----:B------:R-:W-:-:S05]  /*cec0*/  IMAD R2, R3, R2, R4 ;  /* 0x0000000203027224 */ /* 0x000fca00078e0204 */
[----:B------:R-:W-:-:S13]  /*ced0*/  ISETP.GT.U32.AND P1, PT, R5, R2, PT ;  /* 0x000000020500720c */ /* 0x000fda0003f24070 */
[----:B------:R-:W-:Y:S02]  /*cee0*/  @!P1 IMAD.IADD R2, R2, 0x1, -R5 ;  /* 0x0000000102029824 */ /* 0x000fe400078e0a05 */
[----:B------:R-:W-:Y:S01]  /*cef0*/  @!P1 VIADD R3, R3, 0x1 ;  /* 0x0000000103039836 */ /* 0x000fe20000000000 */
[----:B------:R-:W-:Y:S02]  /*cf00*/  ISETP.NE.AND P1, PT, R6, RZ, PT ;  /* 0x000000ff0600720c */ /* 0x000fe40003f25270 */
[----:B------:R-:W-:-:S13]  /*cf10*/  ISETP.GE.U32.AND P0, PT, R2, R5, PT ;  /* 0x000000050200720c */ /* 0x000fda0003f06070 */
[----:B------:R-:W-:-:S05]  /*cf20*/  @P0 IADD3 R3, R3, 0x1, RZ ;  /* 0x0000000103030810 */ /* 0x000fca0007ffe0ff */
[----:B------:R-:W-:Y:S01]  /*cf30*/  @!P2 IMAD.MOV R3, RZ, RZ, -R3 ;  /* 0x000000ffff03a224 */ /* 0x000fe200078e0a03 */
[----:B------:R-:W-:-:S05]  /*cf40*/  @!P1 LOP3.LUT R3, RZ, R6, RZ, 0x33, !PT ;  /* 0x00000006ff039212 */ /* 0x000fca00078e33ff */
[----:B------:R-:W-:-:S07]  /*cf50*/  IMAD.MOV.U32 R170, RZ, RZ, R3 ;  /* 0x000000ffffaa7224 */ /* 0x000fce00078e0003 */
.L_x_592:
[----:B------:R-:W-:Y:S05]  /*cf60*/  BSYNC B0 ;  /* 0x0000000000007941 */ /* 0x000fea0003800000 */
.L_x_591:
[----:B------:R-:W2:Y:S01]  /*cf70*/  LDL R0, [R1+0x64] ;  /* 0x0000640001007983 */ /* 0x000ea20000100800 */
[----:B------:R-:W-:Y:S02]  /*cf80*/  PLOP3.LUT P0, PT, PT, PT, PT, 0x80, 0x0 ;  /* 0x000000000000781c */ /* 0x000fe40003f0f070 */
[----:B------:R-:W-:Y:S02]  /*cf90*/  CS2R R28, SRZ ;  /* 0x00000000001c7805 */ /* 0x000fe4000001ff00 */
[----:B------:R-:W-:Y:S01]  /*cfa0*/  CS2R R166, SRZ ;  /* 0x0000000000a67805 */ /* 0x000fe2000001ff00 */
[----:B------:R-:W-:Y:S01]  /*cfb0*/  IMAD.MOV.U32 R5, RZ, RZ, RZ ;  /* 0x000000ffff057224 */ /* 0x000fe200078e00ff */
        /* <DEDUP_REMOVED lines=8> */
[----:B-1----:R-:W-:-:S02]  /*d040*/  CS2R R44, SRZ ;  /* 0x00000000002c7805 */ /* 0x002fc4000001ff00 */
        /* <DEDUP_REMOVED lines=24> */
[----:B------:R-:W-:Y:S01]  /*d1d0*/  MOV R93, RZ ;  /* 0x000000ff005d7202 */ /* 0x000fe20000000f00 */
[----:B------:R-:W-:Y:S01]  /*d1e0*/  IMAD.MOV.U32 R95, RZ, RZ, RZ ;  /* 0x000000ffff5f7224 */ /* 0x000fe200078e00ff */
        /* <DEDUP_REMOVED lines=26> */
[----:B------:R-:W-:Y:S01]  /*d390*/  CS2R R150, SRZ ;  /* 0x0000000000967805 */ /* 0x000fe2000001ff00 */
[----:B--2---:R-:W-:Y:S02]  /*d3a0*/  IMAD R2, R0, R170, RZ ;  /* 0x000000aa00027224 */ /* 0x004fe400078e02ff */
[----:B------:R-:W-:-:S03]  /*d3b0*/  IMAD.MOV.U32 R0, RZ, RZ, RZ ;  /* 0x000000ffff007224 */ /* 0x000fc600078e00ff */
[----:B------:R0:W-:Y:S01]  /*d3c0*/  STL [R1+0x8], R2 ;  /* 0x0000080201007387 */ /* 0x0001e20000100800 */
[----:B------:R-:W-:Y:S02]  /*d3d0*/  VIADDMNMX R170, R2, R170, R91, PT ;  /* 0x000000aa02aa7246 */ /* 0x000fe4000380015b */
[----:B------:R-:W-:Y:S02]  /*d3e0*/  CS2R R90, SRZ ;  /* 0x00000000005a7805 */ /* 0x000fe4000001ff00 */
[----:B------:R-:W-:-:S13]  /*d3f0*/  ISETP.GT.AND P1, PT, R170, R2, PT ;  /* 0x00000002aa00720c */ /* 0x000fda0003f24270 */
[----:B0-----:R-:W-:Y:S05]  /*d400*/  @!P1 BRA `(.L_x_593) ;  /* 0x000000dc00509947 */ /* 0x001fea0003800000 */
[----:B------:R-:W0:Y:S01]  /*d410*/  S2R R2, SR_TID.X ;  /* 0x0000000000027919 */ /* 0x000e220000002100 */
[----:B------:R-:W-:Y:S01]  /*d420*/  UMOV UR4, 0xffffffff ;  /* 0xffffffff00047882 */ /* 0x000fe20000000000 */
[----:B0-----:R-:W-:-:S05]  /*d430*/  VIADD R31, R2, 0xffffff80 ;  /* 0xffffff80021f7836 */ /* 0x001fca0000000000 */
[----:B------:R-:W-:-:S04]  /*d440*/  SHF.R.S32.HI R30, RZ, 0x1f, R31 ;  /* 0x0000001fff1e7819 */ /* 0x000fc8000001141f */
[----:B------:R-:W-:-:S04]  /*d450*/  LEA.HI R13, R30, R31, RZ, 0x7 ;  /* 0x0000001f1e0d7211 */ /* 0x000fc800078f38ff */
[----:B------:R-:W-:Y:S01]  /*d460*/  SHF.R.S32.HI R13, RZ, 0x7, R13 ;  /* 0x00000007ff0d7819 */ /* 0x000fe2000001140d */
[----:B------:R-:W-:Y:S06]  /*d470*/  BRA.DIV UR4, `(.L_x_594) ;  /* 0x000001e204c87947 */ /* 0x000fec000b800000 */
[----:B------:R0:W1:Y:S02]  /*d480*/  SHFL.IDX PT, R14, R13, RZ, 0x1f ;  /* 0x00001fff0d0e7589 */ /* 0x00006400000e0000 */
.L_x_885:
[----:B------:R-:W2:Y:S02]  /*d490*/  LDL R0, [R1+0x198] ;  /* 0x0001980001007983 */ /* 0x000ea40000100800 */
[----:B--2---:R-:W-:Y:S02]  /*d4a0*/  R2UR UR4, R0 ;  /* 0x00000000000472ca */ /* 0x004fe400000e0000 */
[----:B-1----:R-:W-:-:S04]  /*d4b0*/  LEA.HI R0, R14, R14, RZ, 0x1 ;  /* 0x0000000e0e007211 */ /* 0x002fc800078f08ff */
[----:B------:R-:W-:-:S05]  /*d4c0*/  LOP3.LUT R3, R0, 0x1e, RZ, 0xc0, !PT ;  /* 0x0000001e00037812 */ /* 0x000fca00078ec0ff */
[----:B------:R-:W-:Y:S02]  /*d4d0*/  IMAD.IADD R3, R14, 0x1, -R3 ;  /* 0x000000010e037824 */ /* 0x000fe400078e0a03 */
[----:B------:R-:W-:-:S03]  /*d4e0*/  IMAD.U32 R0, RZ, RZ, UR4 ;  /* 0x00000004ff007e24 */ /* 0x000fc6000f8e00ff */
[----:B------:R-:W-:Y:S02]  /*d4f0*/  LEA R3, R3, UR4, 0xd ;  /* 0x0000000403037c11 */ /* 0x000fe4000f8e68ff */
[----:B------:R-:W-:Y:S02]  /*d500*/  LOP3.LUT P0, RZ, R0, 0x3ff, RZ, 0xc0, !PT ;  /* 0x000003ff00ff7812 */ /* 0x000fe4000780c0ff */
[----:B------:R-:W-:Y:S02]  /*d510*/  SHF.R.U32.HI R3, RZ, 0x4, R3 ;  /* 0x00000004ff037819 */ /* 0x000fe40000011603 */
[----:B------:R-:W-:Y:S02]  /*d520*/  P2R R26, PR, RZ, 0x1 ;  /* 0x00000001ff1a7803 */ /* 0x000fe40000000000 */
[----:B------:R-:W-:-:S07]  /*d530*/  LOP3.LUT R25, R3, 0x3fff, RZ, 0xc0, !PT ;  /* 0x00003fff03197812 */ /* 0x000fce00078ec0ff */
[----:B------:R-:W-:Y:S05]  /*d540*/  @!P0 BRA `(.L_x_595) ;  /* 0x0000000000408947 */ /* 0x000fea0003800000 */
[----:B------:R-:W-:Y:S01]  /*d550*/  MOV R2, 0x0 ;  /* 0x0000000000027802 */ /* 0x000fe20000000f00 */
[----:B------:R-:W-:Y:S01]  /*d560*/  ULDC.64 UR4, c[0x4][0xc0] ;  /* 0x0100300000047ab9 */ /* 0x000fe20000000a00 */
[----:B------:R-:W-:Y:S01]  /*d570*/  ULDC.64 UR6, c[0x4][0xc8] ;  /* 0x0100320000067ab9 */ /* 0x000fe20000000a00 */
[----:B------:R-:W-:Y:S01]  /*d580*/  MOV R4, UR4 ;  /* 0x0000000400047c02 */ /* 0x000fe20008000f00 */
[----:B------:R-:W-:Y:S01]  /*d590*/  IMAD.U32 R5, RZ, RZ, UR5 ;  /* 0x00000005ff057e24 */ /* 0x000fe2000f8e00ff */
[----:B------:R-:W-:Y:S01]  /*d5a0*/  ULDC.64 UR4, c[0x4][0x30] ;  /* 0x01000c0000047ab9 */ /* 0x000fe20000000a00 */
[----:B------:R-:W1:Y:S01]  /*d5b0*/  LDC.64 R2, c[0x4][R2] ;  /* 0x0100000002027b82 */ /* 0x000e620000000a00 */
[----:B------:R-:W-:Y:S01]  /*d5c0*/  IMAD.U32 R6, RZ, RZ, UR6 ;  /* 0x00000006ff067e24 */ /* 0x000fe2000f8e00ff */
[----:B------:R-:W-:Y:S01]  /*d5d0*/  MOV R11, UR5 ;  /* 0x00000005000b7c02 */ /* 0x000fe20008000f00 */
[----:B------:R-:W-:Y:S02]  /*d5e0*/  IMAD.U32 R7, RZ, RZ, UR7 ;  /* 0x00000007ff077e24 */ /* 0x000fe4000f8e00ff */
[----:B------:R-:W-:-:S02]  /*d5f0*/  IMAD.U32 R10, RZ, RZ, UR4 ;  /* 0x00000004ff0a7e24 */ /* 0x000fc4000f8e00ff */
[----:B------:R-:W-:Y:S02]  /*d600*/  IMAD.MOV.U32 R8, RZ, RZ, 0x70 ;  /* 0x00000070ff087424 */ /* 0x000fe400078e00ff */
[----:B------:R-:W-:Y:S02]  /*d610*/  IMAD.MOV.U32 R12, RZ, RZ, 0x1 ;  /* 0x00000001ff0c7424 */ /* 0x000fe400078e00ff */
[----:B0-----:R-:W-:-:S07]  /*d620*/  IMAD.MOV.U32 R13, RZ, RZ, RZ ;  /* 0x000000ffff0d7224 */ /* 0x001fce00078e00ff */
[----:B------:R-:W-:-:S07]  /*d630*/  LEPC R20, `(.L_x_595) ;  /* 0x000000001014794e */ /* 0x000fce0000000000 */
[----:B-1---5:R-:W-:Y:S05]  /*d640*/  CALL.ABS.NOINC R2 ;  /* 0x0000000002007343 */ /* 0x022fea0003c00000 */
.L_x_595:
[----:B------:R-:W2:Y:S01]  /*d650*/  LDL R21, [R1+0x50] ;  /* 0x0000500001157983 */ /* 0x000ea20000100800 */
[----:B------:R-:W-:Y:S01]  /*d660*/  ULDC.64 UR4, c[0x0][0x990] ;  /* 0x0002640000047ab9 */ /* 0x000fe20000000a00 */
[----:B------:R-:W-:Y:S02]  /*d670*/  ULDC.64 UR6, c[0x0][0x998] ;  /* 0x0002660000067ab9 */ /* 0x000fe40000000a00 */
[----:B------:R-:W3:Y:S01]  /*d680*/  LDL R20, [R1+0x3c] ;  /* 0x00003c0001147983 */ /* 0x000ee20000100800 */
[----:B------:R-:W-:Y:S02]  /*d690*/  ISETP.NE.U32.AND P0, PT, RZ, UR4, PT ;  /* 0x00000004ff007c0c */ /* 0x000fe4000bf05070 */
[----:B------:R-:W-:Y:S02]  /*d6a0*/  ISETP.NE.U32.AND P1, PT, RZ, UR6, PT ;  /* 0x00000006ff007c0c */ /* 0x000fe4000bf25070 */
[----:B------:R-:W-:Y:S02]  /*d6b0*/  ISETP.NE.AND.EX P0, PT, RZ, UR5, PT, P0 ;  /* 0x00000005ff007c0c */ /* 0x000fe4000bf05300 */
[----:B------:R-:W-:-:S11]  /*d6c0*/  ISETP.NE.AND.EX P1, PT, RZ, UR7, PT, P1 ;  /* 0x00000007ff007c0c */ /* 0x000fd6000bf25310 */
[----:B------:R-:W2:Y:S08]  /*d6d0*/  @P0 LDC.64 R6, c[0x0][0x9a8] ;  /* 0x00026a00ff060b82 */ /* 0x000eb00000000a00 */
[----:B------:R-:W1:Y:S08]  /*d6e0*/  @P1 LDC.64 R8, c[0x0][0x9b8] ;  /* 0x00026e00ff081b82 */ /* 0x000e700000000a00 */
[----:B------:R-:W4:Y:S08]  /*d6f0*/  @P0 LDC.64 R4, c[0x0][0x9b0] ;  /* 0x00026c00ff040b82 */ /* 0x000f300000000a00 */
[----:B------:R-:W4:Y:S01]  /*d700*/  @P1 LDC.64 R2, c[0x0][0x9c0] ;  /* 0x00027000ff021b82 */ /* 0x000f220000000a00 */
[----:B--2---:R-:W-:-:S02]  /*d710*/  @P0 IMAD R0, R21, R6, RZ ;  /* 0x0000000615000224 */ /* 0x004fc400078e02ff */
[----:B-1----:R-:W-:Y:S02]  /*d720*/  @P1 IMAD R10, R21, R8, RZ ;  /* 0x00000008150a1224 */ /* 0x002fe400078e02ff */
[C---:B---3--:R-:W-:Y:S02]  /*d730*/  @P0 IMAD R11, R20.reuse, R7, R0 ;  /* 0x00000007140b0224 */ /* 0x048fe400078e0200 */
[C---:B0-----:R-:W-:Y:S02]  /*d740*/  @P1 IMAD R13, R20.reuse, R9, R10 ;  /* 0x00000009140d1224 */ /* 0x041fe400078e020a */
[----:B------:R-:W-:-:S04]  /*d750*/  @P0 IMAD.WIDE.U32 R6, R20, R6, RZ ;  /* 0x0000000614060225 */ /* 0x000fc800078e00ff */
[----:B------:R-:W-:-:S04]  /*d760*/  @P1 IMAD.WIDE.U32 R8, R20, R8, RZ ;  /* 0x0000000814081225 */ /* 0x000fc800078e00ff */
[----:B------:R-:W-:Y:S01]  /*d770*/  @P0 IMAD.IADD R7, R7, 0x1, R11 ;  /* 0x0000000107070824 */ /* 0x000fe200078e020b */
[----:B------:R-:W-:Y:S01]  /*d780*/  @P1 IADD3 R9, R9, R13, RZ ;  /* 0x0000000d09091210 */ /* 0x000fe20007ffe0ff */
[----:B------:R-:W-:Y:S02]  /*d790*/  IMAD.MOV.U32 R0, RZ, RZ, 0x3f800000 ;  /* 0x3f800000ff007424 */ /* 0x000fe400078e00ff */
[----:B----4-:R-:W-:-:S04]  /*d7a0*/  @P0 IMAD.WIDE.U32 R6, R220, R4, R6 ;  /* 0x00000004dc060225 */ /* 0x010fc800078e0006 */
[----:B------:R-:W-:Y:S01]  /*d7b0*/  @P1 IMAD.WIDE.U32 R8, R220, R2, R8 ;  /* 0x00000002dc081225 */ /* 0x000fe200078e0008 */
[----:B------:R-:W-:Y:S01]  /*d7c0*/  @P0 LEA R2, P2, R6, UR4, 0x2 ;  /* 0x0000000406020c11 */ /* 0x000fe2000f8410ff */
[----:B------:R-:W-:Y:S02]  /*d7d0*/  ULDC UR4, c[0x0][0x3f4] ;  /* 0x0000fd0000047ab9 */ /* 0x000fe40000000800 */
[----:B------:R-:W-:Y:S01]  /*d7e0*/  @P0 IMAD R7, R220, R5, R7 ;  /* 0x00000005dc070224 */ /* 0x000fe200078e0207 */
[----:B------:R-:W-:Y:S01]  /*d7f0*/  @P1 LEA R4, P3, R8, UR6, 0x2 ;  /* 0x0000000608041c11 */ /* 0x000fe2000f8610ff */
[----:B------:R-:W-:-:S03]  /*d800*/  @P1 IMAD R5, R220, R3, R9 ;  /* 0x00000003dc051224 */ /* 0x000fc600078e0209 */
[----:B------:R-:W-:Y:S01]  /*d810*/  @P0 LEA.HI.X R3, R6, UR5, R7, 0x2, P2 ;  /* 0x0000000506030c11 */ /* 0x000fe200090f1407 */
[----:B------:R-:W-:Y:S01]  /*d820*/  IMAD.MOV.U32 R7, RZ, RZ, 0x3f800000 ;  /* 0x3f800000ff077424 */ /* 0x000fe200078e00ff */
[----:B------:R-:W-:-:S05]  /*d830*/  @P1 LEA.HI.X R5, R8, UR7, R5, 0x2, P3 ;  /* 0x0000000708051c11 */ /* 0x000fca00098f1405 */
[----:B------:R-:W2:Y:S04]  /*d840*/  @P0 LDG.E R7, desc[UR36][R2.64] ;  /* 0x0000002402070981 */ /* 0x000ea8000c1e1900 */
[----:B------:R-:W2:Y:S01]  /*d850*/  @P1 LDG.E R0, desc[UR36][R4.64] ;  /* 0x0000002404001981 */ /* 0x000ea2000c1e1900 */
[----:B------:R-:W-:Y:S01]  /*d860*/  ISETP.LT.AND P0, PT, RZ, UR4, PT ;  /* 0x00000004ff007c0c */ /* 0x000fe2000bf01270 */
[----:B------:R-:W-:Y:S01]  /*d870*/  ULDC UR4, c[0x0][0x9d8] ;  /* 0x0002760000047ab9 */ /* 0x000fe20000000800 */
[----:B--2---:R-:W-:-:S04]  /*d880*/  FMUL.FTZ R0, R7, R0 ;  /* 0x0000000007007220 */ /* 0x004fc80000410000 */
[----:B------:R-:W-:-:S07]  /*d890*/  FMUL.FTZ R2, R0, UR4 ;  /* 0x0000000400027c20 */ /* 0x000fce0008410000 */
[----:B------:R-:W-:Y:S05]  /*d8a0*/  @P0 BRA `(.L_x_596) ;  /* 0x0000000000400947 */ /* 0x000fea0003800000 */
[----:B------:R-:W2:Y:S02]  /*d8b0*/  LDL R20, [R1+0x58] ;  /* 0x0000580001147983 */ /* 0x000ea40000100800 */
[----:B--2---:R-:W-:-:S04]  /*d8c0*/  LEA.HI R0, R20, R20, RZ, 0x1 ;  /* 0x0000001414007211 */ /* 0x004fc800078f08ff */
[----:B------:R-:W-:-:S05]  /*d8d0*/  LOP3.LUT R0, R0, 0xfffffffe, RZ, 0xc0, !PT ;  /* 0xfffffffe00007812 */ /* 0x000fca00078ec0ff */
[----:B------:R-:W-:-:S05]  /*d8e0*/  IMAD.IADD R0, R20, 0x1, -R0 ;  /* 0x0000000114007824 */ /* 0x000fca00078e0a00 */
[----:B------:R-:W-:-:S04]  /*d8f0*/  SHF.L.U32 R0, R0, 0x1f, RZ ;  /* 0x0000001f00007819 */ /* 0x000fc800000006ff */
[----:B------:R0:W1:Y:S03]  /*d900*/  SYNCS.PHASECHK.TRANS64.TRYWAIT P0, [R19+URZ+0x38800], R0 ;  /* 0x03880000130075a7 */ /* 0x000066000800017f */
[----:B-1----:R-:W-:Y:S05]  /*d910*/  @!P0 NANOSLEEP.SYNCS 0x989680 ;  /* 0x009896800000895d */ /* 0x002fea0003900000 */
[----:B------:R-:W1:Y:S01]  /*d920*/  @!P0 SYNCS.PHASECHK.TRANS64 P0, [R19+URZ+0x38800], R0 ;  /* 0x03880000130085a7 */ /* 0x000e62000800007f */
[----:B------:R-:W-:Y:S04]  /*d930*/  BSSY B0, `(.L_x_597) ;  /* 0x0000006000007945 */ /* 0x000fe80003800000 */
[----:B-1----:R-:W-:Y:S05]  /*d940*/  @P0 BRA `(.L_x_598) ;  /* 0x0000000000100947 */ /* 0x002fea0003800000 */
.L_x_599:
[----:B-1----:R1:W2:Y:S02]  /*d950*/  SYNCS.PHASECHK.TRANS64.TRYWAIT P0, [R19+URZ+0x38800], R0 ;  /* 0x03880000130075a7 */ /* 0x0022a4000800017f */
[----:B--2---:R-:W-:Y:S05]  /*d960*/  @!P0 NANOSLEEP.SYNCS 0x989680 ;  /* 0x009896800000895d */ /* 0x004fea0003900000 */
[----:B------:R-:W2:Y:S02]  /*d970*/  @!P0 SYNCS.PHASECHK.TRANS64 P0, [R19+URZ+0x38800], R0 ;  /* 0x03880000130085a7 */ /* 0x000ea4000800007f */
[----:B--2---:R-:W-:Y:S05]  /*d980*/  @!P0 BRA `(.L_x_599) ;  /* 0xfffffffc00f08947 */ /* 0x004fea000383ffff */
.L_x_598:
[----:B------:R-:W-:Y:S05]  /*d990*/  BSYNC B0 ;  /* 0x0000000000007941 */ /* 0x000fea0003800000 */
.L_x_597:
[----:B------:R-:W-:Y:S05]  /*d9a0*/  BRA `(.L_x_600) ;  /* 0x0000007000a87947 */ /* 0x000fea0003800000 */
.L_x_596:
[----:B------:R-:W-:Y:S01]  /*d9b0*/  ISETP.NE.AND P0, PT, R26, RZ, PT ;  /* 0x000000ff1a00720c */ /* 0x000fe20003f05270 */
[----:B------:R-:W0:Y:S01]  /*d9c0*/  LDC.64 R28, c[0x0][0x400] ;  /* 0x00010000ff1c7b82 */ /* 0x000e220000000a00 */
[----:B-----5:R-:W-:Y:S01]  /*d9d0*/  SHF.R.S32.HI R0, RZ, 0x1f, R24 ;  /* 0x0000001fff007819 */ /* 0x020fe20000011418 */
[----:B------:R-:W-:Y:S01]  /*d9e0*/  ULDC.64 UR6, c[0x0][0x408] ;  /* 0x0001020000067ab9 */ /* 0x000fe20000000a00 */
[----:B------:R-:W-:-:S03]  /*d9f0*/  ULDC.64 UR4, c[0x0][0x3f8] ;  /* 0x0000fe0000047ab9 */ /* 0x000fc60000000a00 */
[C---:B------:R-:W-:Y:S02]  /*da00*/  IMAD R5, R0.reuse, UR6, RZ ;  /* 0x0000000600057c24 */ /* 0x040fe4000f8e02ff */
[----:B------:R-:W1:Y:S01]  /*da10*/  LDC.64 R26, c[0x0][0x3e8] ;  /* 0x0000fa00ff1a7b82 */ /* 0x000e620000000a00 */
[----:B------:R-:W-:Y:S02]  /*da20*/  IMAD R3, R0, UR4, RZ ;  /* 0x0000000400037c24 */ /* 0x000fe4000f8e02ff */
[C---:B------:R-:W-:Y:S02]  /*da30*/  IMAD R5, R24.reuse, UR7, R5 ;  /* 0x0000000718057c24 */ /* 0x040fe4000f8e0205 */
[C---:B------:R-:W-:Y:S02]  /*da40*/  IMAD R3, R24.reuse, UR5, R3 ;  /* 0x0000000518037c24 */ /* 0x040fe4000f8e0203 */
[----:B0-----:R-:W-:-:S05]  /*da50*/  IMAD.WIDE.U32 R28, R24, UR6, R28 ;  /* 0x00000006181c7c25 */ /* 0x001fca000f8e001c */
[----:B------:R-:W-:Y:S01]  /*da60*/  IADD3 R32, R5, R29, RZ ;  /* 0x0000001d05207210 */ /* 0x000fe20007ffe0ff */
[----:B-1----:R-:W-:-:S04]  /*da70*/  IMAD.WIDE.U32 R26, R24, UR4, R26 ;  /* 0x00000004181a7c25 */ /* 0x002fc8000f8e001a */
[----:B------:R-:W-:Y:S01]  /*da80*/  IMAD.IADD R24, R3, 0x1, R27 ;  /* 0x0000000103187824 */ /* 0x000fe200078e021b */
[----:B------:R-:W-:Y:S06]  /*da90*/  @!P0 BRA `(.L_x_601) ;  /* 0x0000000000408947 */ /* 0x000fec0003800000 */
        /* <DEDUP_REMOVED lines=15> */
[----:B0-----:R-:W-:Y:S05]  /*db90*/  CALL.ABS.NOINC R14 ;  /* 0x000000000e007343 */ /* 0x001fea0003c00000 */
.L_x_601:
[----:B------:R-:W-:Y:S01]  /*dba0*/  ULDC.U8 UR4, c[0x0][0x410] ;  /* 0x0001040000047ab9 */ /* 0x000fe20000000000 */
[----:B------:R-:W-:Y:S01]  /*dbb0*/  BSSY B0, `(.L_x_602) ;  /* 0x0000701000007945 */ /* 0x000fe20003800000 */
[----:B------:R-:W-:Y:S02]  /*dbc0*/  ISETP.NE.AND P0, PT, RZ, UR4, PT ;  /* 0x00000004ff007c0c */ /* 0x000fe4000bf05270 */
[----:B------:R-:W-:-:S11]  /*dbd0*/  LEA R0, R41, R219, 0x7 ;  /* 0x000000db29007211 */ /* 0x000fd600078e38ff */
[----:B------:R-:W-:Y:S05]  /*dbe0*/  @!P0 BRA `(.L_x_603) ;  /* 0x00000034009c8947 */ /* 0x000fea0003800000 */
[----:B------:R-:W-:-:S03]  /*dbf0*/  UMOV UR4, 0xffffffff ;  /* 0xffffffff00047882 */ /* 0x000fc60000000000 */
[----:B------:R-:W-:Y:S05]  /*dc00*/  BRA.DIV UR4, `(.L_x_604) ;  /* 0x000001de04087947 */ /* 0x000fea000b800000 */
[----:B------:R0:W1:Y:S04]  /*dc10*/  SHFL.IDX PT, R27, R26, RZ, 0x181f ;  /* 0x00181fff1a1b7589 */ /* 0x00006800000e0000 */
[----:B------:R0:W2:Y:S04]  /*dc20*/  SHFL.IDX PT, R29, R28, RZ, 0x181f ;  /* 0x00181fff1c1d7589 */ /* 0x0000a800000e0000 */
[----:B------:R0:W3:Y:S04]  /*dc30*/  SHFL.IDX PT, R3, R24, RZ, 0x181f ;  /* 0x00181fff18037589 */ /* 0x0000e800000e0000 */
[----:B------:R0:W4:Y:S02]  /*dc40*/  SHFL.IDX PT, R21, R32, RZ, 0x181f ;  /* 0x00181fff20157589 */ /* 0x00012400000e0000 */
.L_x_891:
[----:B------:R-:W5:Y:S01]  /*dc50*/  LDL R5, [R1+0x58] ;  /* 0x0000580001057983 */ /* 0x000f620000100800 */
[----:B------:R-:W-:Y:S01]  /*dc60*/  ULDC UR4, c[0x0][0x448] ;  /* 0x0001120000047ab9 */ /* 0x000fe20000000800 */
[----:B------:R-:W-:Y:S01]  /*dc70*/  BSSY B1, `(.L_x_605) ;  /* 0x000001f000017945 */ /* 0x000fe20003800000 */
[----:B------:R-:W-:Y:S01]  /*dc80*/  IMAD R30, R92, UR4, RZ ;  /* 0x000000045c1e7c24 */ /* 0x000fe2000f8e02ff */
[----:B------:R-:W-:Y:S02]  /*dc90*/  CS2R R6, SRZ ;  /* 0x0000000000067805 */ /* 0x000fe4000001ff00 */
[----:B------:R-:W-:Y:S02]  /*dca0*/  CS2R R8, SRZ ;  /* 0x0000000000087805 */ /* 0x000fe4000001ff00 */
[----:B------:R-:W-:Y:S02]  /*dcb0*/  CS2R R10, SRZ ;  /* 0x00000000000a7805 */ /* 0x000fe4000001ff00 */
[----:B------:R-:W-:Y:S01]  /*dcc0*/  ISETP.GE.AND P0, PT, R0, R30, PT ;  /* 0x0000001e0000720c */ /* 0x000fe20003f06270 */
[----:B------:R-:W-:Y:S01]  /*dcd0*/  IMAD R30, R41, -0x80, R30 ;  /* 0xffffff80291e7824 */ /* 0x000fe200078e021e */
[----:B-----5:R-:W-:-:S04]  /*dce0*/  LEA.HI R4, R5, R5, RZ, 0x1 ;  /* 0x0000000505047211 */ /* 0x020fc800078f08ff */
[----:B------:R-:W-:-:S05]  /*dcf0*/  LOP3.LUT R4, R4, 0xfffffffe, RZ, 0xc0, !PT ;  /* 0xfffffffe04047812 */ /* 0x000fca00078ec0ff */
[----:B0-----:R-:W-:Y:S01]  /*dd00*/  IMAD.IADD R32, R5, 0x1, -R4 ;  /* 0x0000000105207824 */ /* 0x001fe200078e0a04 */
[----:B------:R-:W-:-:S04]  /*dd10*/  CS2R R4, SRZ ;  /* 0x0000000000047805 */ /* 0x000fc8000001ff00 */
[----:B------:R-:W-:Y:S01]  /*dd20*/  SHF.L.U32 R32, R32, 0x1f, RZ ;  /* 0x0000001f20207819 */ /* 0x000fe200000006ff */
[----:B------:R-:W-:Y:S06]  /*dd30*/  @P0 BRA `(.L_x_606) ;  /* 0x0000000000480947 */ /* 0x000fec0003800000 */
[----:B------:R-:W4:Y:S01]  /*dd40*/  LDL R24, [R1+0x44] ;  /* 0x0000440001187983 */ /* 0x000f220000100800 */
[----:B------:R-:W-:Y:S02]  /*dd50*/  ULDC UR4, c[0x0][0x3f4] ;  /* 0x0000fd0000047ab9 */ /* 0x000fe40000000800 */
[----:B------:R-:W-:Y:S02]  /*dd60*/  ISETP.GE.AND P3, PT, R22, UR4, PT ;  /* 0x0000000416007c0c */ /* 0x000fe4000bf66270 */
[----:B------:R-:W-:-:S11]  /*dd70*/  ISETP.GE.AND P4, PT, R218, UR4, PT ;  /* 0x00000004da007c0c */ /* 0x000fd6000bf86270 */
[-C--:B-1----:R-:W-:Y:S02]  /*dd80*/  @!P3 IADD3 R4, P0, R22, R27.reuse, RZ ;  /* 0x0000001b1604b210 */ /* 0x082fe40007f1e0ff */
[----:B------:R-:W-:-:S03]  /*dd90*/  @!P4 IADD3 R12, P1, R218, R27, RZ ;  /* 0x0000001bda0cc210 */ /* 0x000fc60007f3e0ff */
[--C-:B---3--:R-:W-:Y:S01]  /*dda0*/  @!P3 IMAD.X R5, R3, 0x1, R23.reuse, P0 ;  /* 0x000000010305b824 */ /* 0x108fe200000e0617 */
[-C--:B--2---:R-:W-:Y:S02]  /*ddb0*/  @!P3 IADD3 R14, P0, R22, R29.reuse, RZ ;  /* 0x0000001d160eb210 */ /* 0x084fe40007f1e0ff */
[----:B------:R-:W-:Y:S02]  /*ddc0*/  @!P4 IADD3 R20, P2, R218, R29, RZ ;  /* 0x0000001dda14c210 */ /* 0x000fe40007f5e0ff */
[----:B------:R-:W-:Y:S01]  /*ddd0*/  CS2R R8, SRZ ;  /* 0x0000000000087805 */ /* 0x000fe2000001ff00 */
[----:B------:R0:W5:Y:S01]  /*dde0*/  @!P3 LD.E.64 R6, desc[UR36][R4.64] ;  /* 0x000000240406b980 */ /* 0x000162000c101b00 */
[----:B----4-:R-:W-:-:S05]  /*ddf0*/  @!P3 IMAD.X R15, R21, 0x1, R23, P0 ;  /* 0x00000001150fb824 */ /* 0x010fca00000e0617 */
[----:B------:R1:W5:Y:S01]  /*de00*/  @!P3 LD.E.64 R10, desc[UR36][R14.64] ;  /* 0x000000240e0ab980 */ /* 0x000362000c101b00 */
[----:B0-----:R-:W-:Y:S01]  /*de10*/  CS2R R4, SRZ ;  /* 0x0000000000047805 */ /* 0x001fe2000001ff00 */
[----:B------:R-:W-:Y:S01]  /*de20*/  @!P4 IMAD.X R13, R3, 0x1, R24, P1 ;  /* 0x00000001030dc824 */ /* 0x000fe200008e0618 */
[----:B------:R-:W-:-:S04]  /*de30*/  @!P4 IADD3.X R21, R21, R24, RZ, P2, !PT ;  /* 0x000000181515c210 */ /* 0x000fc800017fe4ff */
[----:B------:R1:W5:Y:S04]  /*de40*/  @!P4 LD.E.64 R4, desc[UR36][R12.64] ;  /* 0x000000240c04c980 */ /* 0x000368000c101b00 */
[----:B------:R1:W5:Y:S02]  /*de50*/  @!P4 LD.E.64 R8, desc[UR36][R20.64] ;  /* 0x000000241408c980 */ /* 0x000364000c101b00 */
.L_x_606:
[----:B------:R-:W-:Y:S05]  /*de60*/  BSYNC B1 ;  /* 0x0000000000017941 */ /* 0x000fea0003800000 */
.L_x_605:
[----:B------:R-:W0:Y:S01]  /*de70*/  SYNCS.PHASECHK.TRANS64.TRYWAIT P0, [R19+URZ+0x38800], R32 ;  /* 0x03880020130075a7 */ /* 0x000e22000800017f */
[----:B---3-5:R-:W-:Y:S01]  /*de80*/  SHF.R.U32.HI R3, RZ, 0x8, R4 ;  /* 0x00000008ff037819 */ /* 0x028fe20000011604 */
[----:B------:R-:W-:Y:S01]  /*de90*/  BSSY B1, `(.L_x_607) ;  /* 0x000002e000017945 */ /* 0x000fe20003800000 */
[----:B-1----:R-:W-:Y:S02]  /*dea0*/  SHF.R.U32.HI R27, RZ, 0x8, R5 ;  /* 0x00000008ff1b7819 */ /* 0x002fe40000011605 */
[----:B------:R-:W-:Y:S02]  /*deb0*/  LOP3.LUT R20, R4, 0xff, RZ, 0xc0, !PT ;  /* 0x000000ff04147812 */ /* 0x000fe400078ec0ff */
[----:B------:R-:W-:Y:S02]  /*dec0*/  LOP3.LUT R3, R3, 0xff, RZ, 0xc0, !PT ;  /* 0x000000ff03037812 */ /* 0x000fe400078ec0ff */
[----:B------:R-:W-:Y:S02]  /*ded0*/  LOP3.LUT R24, R5, 0xff, RZ, 0xc0, !PT ;  /* 0x000000ff05187812 */ /* 0x000fe400078ec0ff */
[----:B------:R-:W-:-:S02]  /*dee0*/  LOP3.LUT R27, R27, 0xff, RZ, 0xc0, !PT ;  /* 0x000000ff1b1b7812 */ /* 0x000fc400078ec0ff */
[----:B----4-:R-:W-:Y:S02]  /*def0*/  PRMT R21, R3, 0x7604, R20 ;  /* 0x0000760403157816 */ /* 0x010fe40000000014 */
[----:B------:R-:W-:Y:S02]  /*df00*/  PRMT R24, R27, 0x7604, R24 ;  /* 0x000076041b187816 */ /* 0x000fe40000000018 */
[----:B------:R-:W-:Y:S02]  /*df10*/  SHF.R.U32.HI R3, RZ, 0x8, R8 ;  /* 0x00000008ff037819 */ /* 0x000fe40000011608 */
[----:B------:R-:W-:Y:S02]  /*df20*/  SHF.R.U32.HI R27, RZ, 0x8, R11 ;  /* 0x00000008ff1b7819 */ /* 0x000fe4000001160b */
[----:B------:R-:W-:Y:S02]  /*df30*/  SHF.R.U32.HI R31, RZ, 0x8, R9 ;  /* 0x00000008ff1f7819 */ /* 0x000fe40000011609 */
[----:B------:R-:W-:-:S02]  /*df40*/  LOP3.LUT R26, R8, 0xff, RZ, 0xc0, !PT ;  /* 0x000000ff081a7812 */ /* 0x000fc400078ec0ff */
[----:B------:R-:W-:Y:S02]  /*df50*/  LOP3.LUT R3, R3, 0xff, RZ, 0xc0, !PT ;  /* 0x000000ff03037812 */ /* 0x000fe400078ec0ff */
[----:B------:R-:W-:Y:S02]  /*df60*/  SHF.R.U32.HI R0, RZ, 0x8, R6 ;  /* 0x00000008ff007819 */ /* 0x000fe40000011606 */
[----:B------:R-:W-:Y:S02]  /*df70*/  SHF.R.U32.HI R15, RZ, 0x8, R7 ;  /* 0x00000008ff0f7819 */ /* 0x000fe40000011607 */
[----:B------:R-:W-:Y:S02]  /*df80*/  LOP3.LUT R20, R11, 0xff, RZ, 0xc0, !PT ;  /* 0x000000ff0b147812 */ /* 0x000fe400078ec0ff */
[----:B------:R-:W-:Y:S02]  /*df90*/  LOP3.LUT R28, R9, 0xff, RZ, 0xc0, !PT ;  /* 0x000000ff091c7812 */ /* 0x000fe400078ec0ff */
[----:B------:R-:W-:-:S02]  /*dfa0*/  LOP3.LUT R27, R27, 0xff, RZ, 0xc0, !PT ;  /* 0x000000ff1b1b7812 */ /* 0x000fc400078ec0ff */
[----:B------:R-:W-:Y:S02]  /*dfb0*/  LOP3.LUT R31, R31, 0xff, RZ, 0xc0, !PT ;  /* 0x000000ff1f1f7812 */ /* 0x000fe400078ec0ff */
[----:B------:R-:W-:Y:S02]  /*dfc0*/  PRMT R33, R3, 0x7604, R26 ;  /* 0x0000760403217816 */ /* 0x000fe4000000001a */
[----:B------:R-:W-:Y:S02]  /*dfd0*/  LOP3.LUT R12, R6, 0xff, RZ, 0xc0, !PT ;  /* 0x000000ff060c7812 */ /* 0x000fe400078ec0ff */
[----:B------:R-:W-:Y:S02]  /*dfe0*/  LOP3.LUT R14, R7, 0xff, RZ, 0xc0, !PT ;  /* 0x000000ff070e7812 */ /* 0x000fe400078ec0ff */
[----:B------:R-:W-:Y:S02]  /*dff0*/  LOP3.LUT R13, R0, 0xff, RZ, 0xc0, !PT ;  /* 0x000000ff000d7812 */ /* 0x000fe400078ec0ff */
[----:B------:R-:W-:-:S02]  /*e000*/  LOP3.LUT R15, R15, 0xff, RZ, 0xc0, !PT ;  /* 0x000000ff0f0f7812 */ /* 0x000fc400078ec0ff */
[----:B------:R-:W-:Y:S02]  /*e010*/  PRMT R20, R27, 0x7604, R20 ;  /* 0x000076041b147816 */ /* 0x000fe40000000014 */
[----:B------:R-:W-:Y:S02]  /*e020*/  PRMT R28, R31, 0x7604, R28 ;  /* 0x000076041f1c7816 */ /* 0x000fe4000000001c */
[----:B------:R-:W-:Y:S02]  /*e030*/  SHF.R.U32.HI R3, RZ, 0x10, R7 ;  /* 0x00000010ff037819 */ /* 0x000fe40000011607 */
[----:B------:R-:W-:Y:S02]  /*e040*/  SHF.R.U32.HI R0, RZ, 0x8, R10 ;  /* 0x00000008ff007819 */ /* 0x000fe4000001160a */
[----:B------:R-:W-:Y:S01]  /*e050*/  SHF.R.U32.HI R27, RZ, 0x10, R5 ;  /* 0x00000010ff1b7819 */ /* 0x000fe20000011605 */
[----:B------:R-:W-:Y:S01]  /*e060*/  IMAD.U32 R3, R3, 0x10000, RZ ;  /* 0x0001000003037824 */ /* 0x000fe200078e00ff */
[----:B------:R-:W-:-:S02]  /*e070*/  SHF.R.U32.HI R31, RZ, 0x10, R11 ;  /* 0x00000010ff1f7819 */ /* 0x000fc4000001160b */
[----:B------:R-:W-:Y:S01]  /*e080*/  SHF.R.U32.HI R35, RZ, 0x10, R9 ;  /* 0x00000010ff237819 */ /* 0x000fe20000011609 */
[----:B------:R-:W-:Y:S01]  /*e090*/  IMAD.U32 R27, R27, 0x10000, RZ ;  /* 0x000100001b1b7824 */ /* 0x000fe200078e00ff */
[----:B------:R-:W-:Y:S01]  /*e0a0*/  PRMT R13, R13, 0x7604, R12 ;  /* 0x000076040d0d7816 */ /* 0x000fe2000000000c */
[----:B------:R-:W-:Y:S01]  /*e0b0*/  IMAD.U32 R31, R31, 0x10000, RZ ;  /* 0x000100001f1f7824 */ /* 0x000fe200078e00ff */
[----:B------:R-:W-:Y:S01]  /*e0c0*/  PRMT R14, R15, 0x7604, R14 ;  /* 0x000076040f0e7816 */ /* 0x000fe2000000000e */
[----:B------:R-:W-:Y:S01]  /*e0d0*/  IMAD.U32 R35, R35, 0x10000, RZ ;  /* 0x0001000023237824 */ /* 0x000fe200078e00ff */
[----:B------:R-:W-:Y:S02]  /*e0e0*/  LOP3.LUT R12, R10, 0xff, RZ, 0xc0, !PT ;  /* 0x000000ff0a0c7812 */ /* 0x000fe400078ec0ff */
[----:B------:R-:W-:Y:S02]  /*e0f0*/  LOP3.LUT R15, R0, 0xff, RZ, 0xc0, !PT ;  /* 0x000000ff000f7812 */ /* 0x000fe400078ec0ff */
[----:B------:R-:W-:-:S02]  /*e100*/  LOP3.LUT R27, R24, 0xff0000, R27, 0xf8, !PT ;  /* 0x00ff0000181b7812 */ /* 0x000fc400078ef81b */
[----:B--2---:R-:W-:Y:S02]  /*e110*/  PRMT R29, R15, 0x7604, R12 ;  /* 0x000076040f1d7816 */ /* 0x004fe4000000000c */
[----:B------:R-:W-:Y:S02]  /*e120*/  LOP3.LUT R15, R14, 0xff0000, R3, 0xf8, !PT ;  /* 0x00ff00000e0f7812 */ /* 0x000fe400078ef803 */
[----:B------:R-:W-:Y:S02]  /*e130*/  LOP3.LUT R31, R20, 0xff0000, R31, 0xf8, !PT ;  /* 0x00ff0000141f7812 */ /* 0x000fe400078ef81f */
[----:B------:R-:W-:Y:S02]  /*e140*/  LOP3.LUT R35, R28, 0xff0000, R35, 0xf8, !PT ;  /* 0x00ff00001c237812 */ /* 0x000fe400078ef823 */
[----:B------:R-:W-:Y:S01]  /*e150*/  LOP3.LUT R3, R13, 0xff0000, R6, 0xf8, !PT ;  /* 0x00ff00000d037812 */ /* 0x000fe200078ef806 */
[----:B0-----:R-:W-:Y:S06]  /*e160*/  @!P0 BRA `(.L_x_608) ;  /* 0x000001d800248947 */ /* 0x001fec0003800000 */
.L_x_892:
[----:B------:R-:W-:Y:S05]  /*e170*/  BSYNC B1 ;  /* 0x0000000000017941 */ /* 0x000fea0003800000 */
.L_x_607:
[----:B------:R-:W-:Y:S01]  /*e180*/  VIMNMX R14, R30, 0x80, PT ;  /* 0x000000801e0e7848 */ /* 0x000fe20003fe0100 */
[----:B------:R-:W-:Y:S01]  /*e190*/  BSSY B1, `(.L_x_609) ;  /* 0x00000ca000017945 */ /* 0x000fe20003800000 */
[----:B------:R-:W-:Y:S02]  /*e1a0*/  LOP3.LUT R21, R21, 0xff0000, R4, 0xf8, !PT ;  /* 0x00ff000015157812 */ /* 0x000fe400078ef804 */
[----:B------:R-:W-:Y:S02]  /*e1b0*/  ISETP.GE.AND P0, PT, R219, R14, PT ;  /* 0x0000000edb00720c */ /* 0x000fe40003f06270 */
[----:B------:R-:W-:Y:S02]  /*e1c0*/  LOP3.LUT R29, R29, 0xff0000, R10, 0xf8, !PT ;  /* 0x00ff00001d1d7812 */ /* 0x000fe400078ef80a */
[----:B------:R-:W-:Y:S02]  /*e1d0*/  LOP3.LUT R33, R33, 0xff0000, R8, 0xf8, !PT ;  /* 0x00ff000021217812 */ /* 0x000fe400078ef808 */
[----:B------:R-:W-:-:S02]  /*e1e0*/  LOP3.LUT R3, R3, 0xff000000, R6, 0xf8, !PT ;  /* 0xff00000003037812 */ /* 0x000fc400078ef806 */
[----:B------:R-:W-:Y:S02]  /*e1f0*/  LOP3.LUT R13, R15, 0xff000000, R7, 0xf8, !PT ;  /* 0xff0000000f0d7812 */ /* 0x000fe400078ef807 */
[----:B------:R-:W-:Y:S02]  /*e200*/  LOP3.LUT R0, R21, 0xff000000, R4, 0xf8, !PT ;  /* 0xff00000015007812 */ /* 0x000fe400078ef804 */
[----:B------:R-:W-:Y:S02]  /*e210*/  LOP3.LUT R12, R27, 0xff000000, R5, 0xf8, !PT ;  /* 0xff0000001b0c7812 */ /* 0x000fe400078ef805 */
[----:B------:R-:W-:Y:S02]  /*e220*/  LOP3.LUT R10, R29, 0xff000000, R10, 0xf8, !PT ;  /* 0xff0000001d0a7812 */ /* 0x000fe400078ef80a */
[----:B------:R-:W-:Y:S02]  /*e230*/  LOP3.LUT R11, R31, 0xff000000, R11, 0xf8, !PT ;  /* 0xff0000001f0b7812 */ /* 0x000fe400078ef80b */
[----:B------:R-:W-:-:S02]  /*e240*/  LOP3.LUT R8, R33, 0xff000000, R8, 0xf8, !PT ;  /* 0xff00000021087812 */ /* 0x000fc400078ef808 */
[----:B------:R-:W-:Y:S01]  /*e250*/  LOP3.LUT R9, R35, 0xff000000, R9, 0xf8, !PT ;  /* 0xff00000023097812 */ /* 0x000fe200078ef809 */
[----:B------:R-:W-:Y:S06]  /*e260*/  @P0 BRA `(.L_x_610) ;  /* 0x0000000800f00947 */ /* 0x000fec0003800000 */
[----:B------:R1:W5:Y:S01]  /*e270*/  LDL R42, [R1+0x30] ;  /* 0x00003000012a7983 */ /* 0x0003620000100800 */
[----:B------:R-:W2:Y:S01]  /*e280*/  LDC R5, c[0x0][0x3f4] ;  /* 0x0000fd00ff057b82 */ /* 0x000ea20000000800 */
[----:B------:R-:W-:Y:S01]  /*e290*/  BSSY B2, `(.L_x_611) ;  /* 0x000005e000027945 */ /* 0x000fe20003800000 */
[-C--:B--2---:R-:W-:Y:S02]  /*e2a0*/  ISETP.GE.AND P0, PT, R22, R5.reuse, PT ;  /* 0x000000051600720c */ /* 0x084fe40003f06270 */
[----:B------:R-:W-:-:S11]  /*e2b0*/  ISETP.GE.AND P1, PT, R218, R5, PT ;  /* 0x00000005da00720c */ /* 0x000fd60003f26270 */
[----:B-1----:R-:W-:Y:S05]  /*e2c0*/  @P0 BRA `(.L_x_612) ;  /* 0x0000000400680947 */ /* 0x002fea0003800000 */
[----:B-----5:R-:W1:Y:S01]  /*e2d0*/  LDS.128 R4, [R42+0x20400] ;  /* 0x020400002a047984 */ /* 0x020e620000000c00 */
[----:B------:R-:W-:Y:S02]  /*e2e0*/  F2FP.F16.E4M3.UNPACK_B R29, R10 ;  /* 0x0000000aff1d723e */ /* 0x000fe400020006ff */
[----:B------:R-:W-:-:S03]  /*e2f0*/  F2FP.F16.E4M3.UNPACK_B R27, R3 ;  /* 0x00000003ff1b723e */ /* 0x000fc600020006ff */
[----:B------:R-:W-:Y:S02]  /*e300*/  HADD2.F32 R30, -RZ, R29.H1_H1 ;  /* 0x3000001dff1e7230 */ /* 0x000fe40000004100 */
[----:B------:R-:W-:Y:S02]  /*e310*/  HADD2.F32 R28, -RZ, R27.H1_H1 ;  /* 0x3000001bff1c7230 */ /* 0x000fe40000004100 */
[----:B------:R-:W-:Y:S02]  /*e320*/  HADD2.F32 R29, -RZ, R29.H0_H0 ;  /* 0x2000001dff1d7230 */ /* 0x000fe40000004100 */
[----:B------:R-:W-:Y:S01]  /*e330*/  HADD2.F32 R27, -RZ, R27.H0_H0 ;  /* 0x2000001bff1b7230 */ /* 0x000fe20000004100 */
[-C--:B-1----:R-:W-:Y:S02]  /*e340*/  F2FP.F16.E4M3.UNPACK_B R15, R4.reuse.H1 ;  /* 0x00000004ff0f723e */ /* 0x082fe400030006ff */
[-C--:B------:R-:W-:Y:S02]  /*e350*/  F2FP.F16.E4M3.UNPACK_B R21, R5.reuse ;  /* 0x00000005ff15723e */ /* 0x080fe400020006ff */
[----:B------:R-:W-:Y:S01]  /*e360*/  F2FP.F16.E4M3.UNPACK_B R24, R5.H1 ;  /* 0x00000005ff18723e */ /* 0x000fe200030006ff */
[--C-:B------:R-:W-:Y:S01]  /*e370*/  HADD2.F32 R20, -RZ, R15.reuse.H0_H0 ;  /* 0x2000000fff147230 */ /* 0x100fe20000004100 */
[----:B------:R-:W-:Y:S01]  /*e380*/  F2FP.F16.E4M3.UNPACK_B R4, R4 ;  /* 0x00000004ff04723e */ /* 0x000fe200020006ff */
[----:B------:R-:W-:Y:S01]  /*e390*/  HADD2.F32 R15, -RZ, R15.H1_H1 ;  /* 0x3000000fff0f7230 */ /* 0x000fe20000004100 */
[----:B------:R-:W-:-:S02]  /*e3a0*/  F2FP.F16.E4M3.UNPACK_B R26, R6 ;  /* 0x00000006ff1a723e */ /* 0x000fc400020006ff */
[----:B------:R-:W-:Y:S02]  /*e3b0*/  F2FP.F16.E4M3.UNPACK_B R6, R6.H1 ;  /* 0x00000006ff06723e */ /* 0x000fe400030006ff */
[C---:B------:R-:W-:Y:S01]  /*e3c0*/  FMUL.FTZ R5, R15.reuse, R30 ;  /* 0x0000001e0f057220 */ /* 0x040fe20000410000 */
[-C--:B------:R-:W-:Y:S01]  /*e3d0*/  FMUL.FTZ R31, R15, R28.reuse ;  /* 0x0000001c0f1f7220 */ /* 0x080fe20000410000 */
[----:B------:R-:W-:Y:S02]  /*e3e0*/  F2FP.F16.E4M3.UNPACK_B R15, R7 ;  /* 0x00000007ff0f723e */ /* 0x000fe400020006ff */
[C---:B------:R-:W-:Y:S01]  /*e3f0*/  FFMA.FTZ R33, R20.reuse, R28, -R5 ;  /* 0x0000001c14217223 */ /* 0x040fe20000010805 */
[--C-:B------:R-:W-:Y:S01]  /*e400*/  HADD2.F32 R5, -RZ, R4.reuse.H1_H1 ;  /* 0x30000004ff057230 */ /* 0x100fe20000004100 */
[----:B------:R-:W-:Y:S01]  /*e410*/  F2FP.F16.E4M3.UNPACK_B R28, R10.H1 ;  /* 0x0000000aff1c723e */ /* 0x000fe200030006ff */
[----:B------:R-:W-:Y:S01]  /*e420*/  FFMA.FTZ R34, R20, R30, R31 ;  /* 0x0000001e14227223 */ /* 0x000fe2000001001f */
[----:B------:R-:W-:Y:S01]  /*e430*/  HADD2.F32 R4, -RZ, R4.H0_H0 ;  /* 0x20000004ff047230 */ /* 0x000fe20000004100 */
[----:B------:R-:W-:Y:S01]  /*e440*/  F2FP.F16.E4M3.UNPACK_B R20, R3.H1 ;  /* 0x00000003ff14723e */ /* 0x000fe200030006ff */
[C---:B------:R-:W-:Y:S01]  /*e450*/  FMUL.FTZ R31, R5.reuse, R29 ;  /* 0x0000001d051f7220 */ /* 0x040fe20000410000 */
[----:B0-----:R-:W-:Y:S01]  /*e460*/  FMUL.FTZ R32, R5, R27 ;  /* 0x0000001b05207220 */ /* 0x001fe20000410000 */
[----:B------:R-:W-:Y:S01]  /*e470*/  HADD2.F32 R30, -RZ, R28.H1_H1 ;  /* 0x3000001cff1e7230 */ /* 0x000fe20000004100 */
[----:B------:R-:W-:Y:S01]  /*e480*/  F2FP.F16.E4M3.UNPACK_B R7, R7.H1 ;  /* 0x00000007ff07723e */ /* 0x000fe200030006ff */
[----:B------:R-:W-:-:S02]  /*e490*/  HADD2.F32 R5, -RZ, R24.H1_H1 ;  /* 0x30000018ff057230 */ /* 0x000fc40000004100 */
[C---:B------:R-:W-:Y:S01]  /*e4a0*/  FFMA.FTZ R31, R4.reuse, R27, -R31 ;  /* 0x0000001b041f7223 */ /* 0x040fe2000001081f */
[----:B------:R-:W-:Y:S01]  /*e4b0*/  FFMA.FTZ R32, R4, R29, R32 ;  /* 0x0000001d04207223 */ /* 0x000fe20000010020 */
[----:B------:R-:W-:Y:S02]  /*e4c0*/  HADD2.F32 R27, -RZ, R20.H1_H1 ;  /* 0x30000014ff1b7230 */ /* 0x000fe40000004100 */
[----:B------:R-:W-:Y:S02]  /*e4d0*/  HADD2.F32 R24, -RZ, R24.H0_H0 ;  /* 0x20000018ff187230 */ /* 0x000fe40000004100 */
[C---:B------:R-:W-:Y:S01]  /*e4e0*/  FMUL.FTZ R29, R5.reuse, R30 ;  /* 0x0000001e051d7220 */ /* 0x040fe20000410000 */
[----:B------:R-:W-:Y:S02]  /*e4f0*/  HADD2.F32 R28, -RZ, R28.H0_H0 ;  /* 0x2000001cff1c7230 */ /* 0x000fe40000004100 */
[----:B------:R-:W-:Y:S01]  /*e500*/  FMUL.FTZ R5, R5, R27 ;  /* 0x0000001b05057220 */ /* 0x000fe20000410000 */
[----:B------:R-:W-:-:S02]  /*e510*/  HADD2.F32 R4, -RZ, R21.H1_H1 ;  /* 0x30000015ff047230 */ /* 0x000fc40000004100 */
[C---:B------:R-:W-:Y:S01]  /*e520*/  FFMA.FTZ R37, R24.reuse, R27, -R29 ;  /* 0x0000001b18257223 */ /* 0x040fe2000001081d */
[----:B------:R-:W-:Y:S01]  /*e530*/  F2FP.F16.E4M3.UNPACK_B R27, R11 ;  /* 0x0000000bff1b723e */ /* 0x000fe200020006ff */
[----:B------:R-:W-:Y:S02]  /*e540*/  HADD2.F32 R20, -RZ, R20.H0_H0 ;  /* 0x20000014ff147230 */ /* 0x000fe40000004100 */
[----:B------:R-:W-:Y:S01]  /*e550*/  FFMA.FTZ R30, R24, R30, R5 ;  /* 0x0000001e181e7223 */ /* 0x000fe20000010005 */
[----:B------:R-:W-:Y:S02]  /*e560*/  HADD2.F32 R21, -RZ, R21.H0_H0 ;  /* 0x20000015ff157230 */ /* 0x000fe40000004100 */
[C---:B------:R-:W-:Y:S01]  /*e570*/  FMUL.FTZ R36, R4.reuse, R28 ;  /* 0x0000001c04247220 */ /* 0x040fe20000410000 */
[----:B------:R-:W-:Y:S01]  /*e580*/  F2FP.F16.E4M3.UNPACK_B R24, R13 ;  /* 0x0000000dff18723e */ /* 0x000fe200020006ff */
[----:B------:R-:W-:Y:S02]  /*e590*/  HADD2.F32 R29, -RZ, R27.H1_H1 ;  /* 0x3000001bff1d7230 */ /* 0x000fe40000004100 */
[----:B------:R-:W-:Y:S01]  /*e5a0*/  FMUL.FTZ R35, R4, R20 ;  /* 0x0000001404237220 */ /* 0x000fe20000410000 */
[----:B------:R-:W-:-:S02]  /*e5b0*/  HADD2.F32 R5, -RZ, R6.H1_H1 ;  /* 0x30000006ff057230 */ /* 0x000fc40000004100 */
[C---:B------:R-:W-:Y:S01]  /*e5c0*/  FFMA.FTZ R36, R21.reuse, R20, -R36 ;  /* 0x0000001415247223 */ /* 0x040fe20000010824 */
[----:B------:R-:W-:Y:S02]  /*e5d0*/  HADD2.F32 R20, -RZ, R24.H1_H1 ;  /* 0x30000018ff147230 */ /* 0x000fe40000004100 */
[----:B------:R-:W-:Y:S01]  /*e5e0*/  FFMA.FTZ R35, R21, R28, R35 ;  /* 0x0000001c15237223 */ /* 0x000fe20000010023 */
[----:B------:R-:W-:Y:S02]  /*e5f0*/  HADD2.F32 R6, -RZ, R6.H0_H0 ;  /* 0x20000006ff067230 */ /* 0x000fe40000004100 */
[C---:B------:R-:W-:Y:S01]  /*e600*/  FMUL.FTZ R39, R5.reuse, R29 ;  /* 0x0000001d05277220 */ /* 0x040fe20000410000 */
[----:B------:R-:W-:Y:S02]  /*e610*/  HADD2.F32 R27, -RZ, R27.H0_H0 ;  /* 0x2000001bff1b7230 */ /* 0x000fe40000004100 */
[----:B------:R-:W-:Y:S01]  /*e620*/  FMUL.FTZ R41, R5, R20 ;  /* 0x0000001405297220 */ /* 0x000fe20000410000 */
[----:B------:R-:W-:-:S02]  /*e630*/  HADD2.F32 R4, -RZ, R26.H1_H1 ;  /* 0x3000001aff047230 */ /* 0x000fc40000004100 */
[----:B------:R-:W-:Y:S01]  /*e640*/  FFMA.FTZ R28, R6, R20, -R39 ;  /* 0x00000014061c7223 */ /* 0x000fe20000010827 */
[----:B------:R-:W-:Y:S01]  /*e650*/  HADD2.F32 R21, -RZ, R24.H0_H0 ;  /* 0x20000018ff157230 */ /* 0x000fe20000004100 */
[----:B------:R-:W-:Y:S01]  /*e660*/  F2FP.F16.E4M3.UNPACK_B R5, R13.H1 ;  /* 0x0000000dff05723e */ /* 0x000fe200030006ff */
[----:B------:R-:W-:Y:S02]  /*e670*/  HADD2.F32 R26, -RZ, R26.H0_H0 ;  /* 0x2000001aff1a7230 */ /* 0x000fe40000004100 */
[----:B------:R-:W-:Y:S01]  /*e680*/  FMUL.FTZ R39, R4, R27 ;  /* 0x0000001b04277220 */ /* 0x000fe20000410000 */
[----:B------:R-:W-:Y:S01]  /*e690*/  FFMA.FTZ R41, R6, R29, R41 ;  /* 0x0000001d06297223 */ /* 0x000fe20000010029 */
[----:B------:R-:W-:Y:S01]  /*e6a0*/  FMUL.FTZ R20, R4, R21 ;  /* 0x0000001504147220 */ /* 0x000fe20000410000 */
[----:B------:R-:W-:Y:S01]  /*e6b0*/  F2FP.F16.E4M3.UNPACK_B R4, R11.H1 ;  /* 0x0000000bff04723e */ /* 0x000fe200030006ff */
[----:B------:R-:W-:Y:S01]  /*e6c0*/  FFMA.FTZ R39, R26, R21, -R39 ;  /* 0x000000151a277223 */ /* 0x000fe20000010827 */
[----:B------:R-:W-:-:S02]  /*e6d0*/  HADD2.F32 R6, -RZ, R5.H0_H0 ;  /* 0x20000005ff067230 */ /* 0x000fc40000004100 */
[----:B------:R-:W-:Y:S01]  /*e6e0*/  FFMA.FTZ R26, R26, R27, R20 ;  /* 0x0000001b1a1a7223 */ /* 0x000fe20000010014 */
[----:B------:R-:W-:Y:S01]  /*e6f0*/  HADD2.F32 R20, -RZ, R5.H1_H1 ;  /* 0x30000005ff147230 */ /* 0x000fe20000004100 */
[----:B------:R-:W-:Y:S01]  /*e700*/  F2FP.SATFINITE.E4M3.F32.PACK_AB_MERGE_C R30, R30, R37, RZ ;  /* 0x000000251e1e723e */ /* 0x000fe200048070ff */
[--C-:B------:R-:W-:Y:S02]  /*e710*/  HADD2.F32 R24, -RZ, R4.reuse.H1_H1 ;  /* 0x30000004ff187230 */ /* 0x100fe40000004100 */
[----:B------:R-:W-:Y:S02]  /*e720*/  HADD2.F32 R5, -RZ, R7.H1_H1 ;  /* 0x30000007ff057230 */ /* 0x000fe40000004100 */
[----:B------:R-:W-:Y:S02]  /*e730*/  HADD2.F32 R21, -RZ, R4.H0_H0 ;  /* 0x20000004ff157230 */ /* 0x000fe40000004100 */
[----:B------:R-:W-:Y:S02]  /*e740*/  HADD2.F32 R4, -RZ, R15.H1_H1 ;  /* 0x3000000fff047230 */ /* 0x000fe40000004100 */
[----:B------:R-:W-:Y:S01]  /*e750*/  FMUL.FTZ R40, R5, R24 ;  /* 0x0000001805287220 */ /* 0x000fe20000410000 */
[----:B------:R-:W-:-:S02]  /*e760*/  HADD2.F32 R7, -RZ, R7.H0_H0 ;  /* 0x20000007ff077230 */ /* 0x000fc40000004100 */
[----:B------:R-:W-:Y:S01]  /*e770*/  FMUL.FTZ R5, R5, R20 ;  /* 0x0000001405057220 */ /* 0x000fe20000410000 */
[----:B------:R-:W-:Y:S02]  /*e780*/  HADD2.F32 R15, -RZ, R15.H0_H0 ;  /* 0x2000000fff0f7230 */ /* 0x000fe40000004100 */
[CC--:B------:R-:W-:Y:S01]  /*e790*/  FMUL.FTZ R38, R4.reuse, R21.reuse ;  /* 0x0000001504267220 */ /* 0x0c0fe20000410000 */
[----:B------:R-:W-:Y:S01]  /*e7a0*/  FMUL.FTZ R4, R4, R6 ;  /* 0x0000000604047220 */ /* 0x000fe20000410000 */
[C---:B------:R-:W-:Y:S01]  /*e7b0*/  FFMA.FTZ R40, R7.reuse, R20, -R40 ;  /* 0x0000001407287223 */ /* 0x040fe20000010828 */
[----:B------:R-:W-:Y:S01]  /*e7c0*/  FFMA.FTZ R5, R7, R24, R5 ;  /* 0x0000001807057223 */ /* 0x000fe20000010005 */
[C---:B------:R-:W-:Y:S01]  /*e7d0*/  FFMA.FTZ R7, R15.reuse, R6, -R38 ;  /* 0x000000060f077223 */ /* 0x040fe20000010826 */
[----:B------:R-:W-:Y:S01]  /*e7e0*/  FFMA.FTZ R20, R15, R21, R4 ;  /* 0x000000150f147223 */ /* 0x000fe20000010004 */
[----:B------:R-:W-:Y:S02]  /*e7f0*/  F2FP.SATFINITE.E4M3.F32.PACK_AB_MERGE_C R4, R34, R33, RZ ;  /* 0x000000212204723e */ /* 0x000fe400048070ff */
[----:B------:R-:W-:-:S02]  /*e800*/  F2FP.SATFINITE.E4M3.F32.PACK_AB_MERGE_C R6, R41, R28, RZ ;  /* 0x0000001c2906723e */ /* 0x000fc400048070ff */
[----:B------:R-:W-:Y:S02]  /*e810*/  F2FP.SATFINITE.E4M3.F32.PACK_AB_MERGE_C R40, R5, R40, RZ ;  /* 0x000000280528723e */ /* 0x000fe400048070ff */
[----:B------:R-:W-:Y:S02]  /*e820*/  F2FP.SATFINITE.E4M3.F32.PACK_AB_MERGE_C R4, R32, R31, R4 ;  /* 0x0000001f2004723e */ /* 0x000fe40004807004 */
[----:B------:R-:W-:Y:S02]  /*e830*/  F2FP.SATFINITE.E4M3.F32.PACK_AB_MERGE_C R5, R35, R36, R30 ;  /* 0x000000242305723e */ /* 0x000fe4000480701e */
[----:B------:R-:W-:Y:S02]  /*e840*/  F2FP.SATFINITE.E4M3.F32.PACK_AB_MERGE_C R6, R26, R39, R6 ;  /* 0x000000271a06723e */ /* 0x000fe40004807006 */
[----:B------:R-:W-:-:S05]  /*e850*/  F2FP.SATFINITE.E4M3.F32.PACK_AB_MERGE_C R7, R20, R7, R40 ;  /* 0x000000071407723e */ /* 0x000fca0004807028 */
[----:B------:R1:W-:Y:S02]  /*e860*/  STS.128 [R42+0x20400], R4 ;  /* 0x020400042a007388 */ /* 0x0003e40000000c00 */
.L_x_612:
[----:B------:R-:W-:Y:S05]  /*e870*/  BSYNC B2 ;  /* 0x0000000000027941 */ /* 0x000fea0003800000 */
.L_x_611:
[----:B------:R-:W-:Y:S05]  /*e880*/  @P1 BRA `(.L_x_610) ;  /* 0x0000000400681947 */ /* 0x000fea0003800000 */
[----:B-1---5:R-:W1:Y:S01]  /*e890*/  LDS.128 R4, [R42+0x24400] ;  /* 0x024400002a047984 */ /* 0x022e620000000c00 */
        /* <DEDUP_REMOVED lines=89> */
.L_x_610:
[----:B------:R-:W-:Y:S05]  /*ee30*/  BSYNC B1 ;  /* 0x0000000000017941 */ /* 0x000fea0003800000 */
.L_x_609:
[----:B-12---:R-:W-:Y:S01]  /*ee40*/  IADD3 R4, R219, 0x20, RZ ;  /* 0x00000020db047810 */ /* 0x006fe20007ffe0ff */
[----:B------:R-:W-:Y:S03]  /*ee50*/  BSSY B1, `(.L_x_613) ;  /* 0x00000bf000017945 */ /* 0x000fe60003800000 */
[----:B------:R-:W-:-:S13]  /*ee60*/  ISETP.GE.AND P0, PT, R4, R14, PT ;  /* 0x0000000e0400720c */ /* 0x000fda0003f06270 */
[----:B------:R-:W-:Y:S05]  /*ee70*/  @P0 BRA `(.L_x_614) ;  /* 0x0000000800f00947 */ /* 0x000fea0003800000 */
[----:B-----5:R1:W5:Y:S01]  /*ee80*/  LDL R42, [R1+0x30] ;  /* 0x00003000012a7983 */ /* 0x0203620000100800 */
[----:B------:R-:W2:Y:S01]  /*ee90*/  LDC R5, c[0x0][0x3f4] ;  /* 0x0000fd00ff057b82 */ /* 0x000ea20000000800 */
[----:B------:R-:W-:Y:S01]  /*eea0*/  BSSY B2, `(.L_x_615) ;  /* 0x000005e000027945 */ /* 0x000fe20003800000 */
[-C--:B--2---:R-:W-:Y:S02]  /*eeb0*/  ISETP.GE.AND P0, PT, R22, R5.reuse, PT ;  /* 0x000000051600720c */ /* 0x084fe40003f06270 */
[----:B------:R-:W-:-:S11]  /*eec0*/  ISETP.GE.AND P1, PT, R218, R5, PT ;  /* 0x00000005da00720c */ /* 0x000fd60003f26270 */
[----:B-1----:R-:W-:Y:S05]  /*eed0*/  @P0 BRA `(.L_x_616) ;  /* 0x0000000400680947 */ /* 0x002fea0003800000 */
[----:B-----5:R-:W1:Y:S01]  /*eee0*/  LDS.128 R4, [R42+0x21400] ;  /* 0x021400002a047984 */ /* 0x020e620000000c00 */
[----:B------:R-:W-:Y:S02]  /*eef0*/  F2FP.F16.E4M3.UNPACK_B R29, R3 ;  /* 0x00000003ff1d723e */ /* 0x000fe400020006ff */
[-C--:B------:R-:W-:Y:S02]  /*ef00*/  F2FP.F16.E4M3.UNPACK_B R30, R10.reuse ;  /* 0x0000000aff1e723e */ /* 0x080fe400020006ff */
[----:B------:R-:W-:Y:S01]  /*ef10*/  F2FP.F16.E4M3.UNPACK_B R33, R10.H1 ;  /* 0x0000000aff21723e */ /* 0x000fe200030006ff */
[----:B------:R-:W-:Y:S01]  /*ef20*/  HADD2.F32 R28, -RZ, R29.H1_H1 ;  /* 0x3000001dff1c7230 */ /* 0x000fe20000004100 */
[----:B------:R-:W-:Y:S01]  /*ef30*/  F2FP.F16.E4M3.UNPACK_B R37, R11 ;  /* 0x0000000bff25723e */ /* 0x000fe200020006ff */
[----:B0-----:R-:W-:Y:S02]  /*ef40*/  HADD2.F32 R32, -RZ, R30.H1_H1 ;  /* 0x3000001eff207230 */ /* 0x001fe40000004100 */
[----:B------:R-:W-:-:S02]  /*ef50*/  HADD2.F32 R34, -RZ, R33.H1_H1 ;  /* 0x30000021ff227230 */ /* 0x000fc40000004100 */
[----:B------:R-:W-:Y:S02]  /*ef60*/  HADD2.F32 R35, -RZ, R33.H0_H0 ;  /* 0x20000021ff237230 */ /* 0x000fe40000004100 */
[--C-:B------:R-:W-:Y:S02]  /*ef70*/  HADD2.F32 R40, -RZ, R37.reuse.H1_H1 ;  /* 0x30000025ff287230 */ /* 0x100fe40000004100 */
        /* <DEDUP_REMOVED lines=9> */
[-C--:B------:R-:W-:Y:S01]  /*f010*/  FMUL.FTZ R5, R32, R15.reuse ;  /* 0x0000000f20057220 */ /* 0x080fe20000410000 */
[C---:B------:R-:W-:Y:S01]  /*f020*/  FMUL.FTZ R27, R28.reuse, R15 ;  /* 0x0000000f1c1b7220 */ /* 0x040fe20000410000 */
[----:B------:R-:W-:Y:S02]  /*f030*/  F2FP.F16.E4M3.UNPACK_B R15, R7 ;  /* 0x00000007ff0f723e */ /* 0x000fe400020006ff */
[-C--:B------:R-:W-:Y:S01]  /*f040*/  FFMA.FTZ R28, R28, R20.reuse, -R5 ;  /* 0x000000141c1c7223 */ /* 0x080fe20000010805 */
[----:B------:R-:W-:Y:S01]  /*f050*/  FFMA.FTZ R31, R32, R20, R27 ;  /* 0x00000014201f7223 */ /* 0x000fe2000001001b */
[----:B------:R-:W-:Y:S01]  /*f060*/  HADD2.F32 R32, -RZ, R30.H0_H0 ;  /* 0x2000001eff207230 */ /* 0x000fe20000004100 */
[----:B------:R-:W-:Y:S01]  /*f070*/  F2FP.F16.E4M3.UNPACK_B R30, R3.H1 ;  /* 0x00000003ff1e723e */ /* 0x000fe200030006ff */
[----:B------:R-:W-:Y:S01]  /*f080*/  HADD2.F32 R5, -RZ, R4.H1_H1 ;  /* 0x30000004ff057230 */ /* 0x000fe20000004100 */
[----:B------:R-:W-:Y:S01]  /*f090*/  F2FP.F16.E4M3.UNPACK_B R7, R7.H1 ;  /* 0x00000007ff07723e */ /* 0x000fe200030006ff */
[----:B------:R-:W-:-:S02]  /*f0a0*/  HADD2.F32 R20, -RZ, R29.H0_H0 ;  /* 0x2000001dff147230 */ /* 0x000fc40000004100 */
[----:B------:R-:W-:Y:S02]  /*f0b0*/  HADD2.F32 R4, -RZ, R4.H0_H0 ;  /* 0x20000004ff047230 */ /* 0x000fe40000004100 */
[-C--:B------:R-:W-:Y:S01]  /*f0c0*/  FMUL.FTZ R27, R32, R5.reuse ;  /* 0x00000005201b7220 */ /* 0x080fe20000410000 */
[----:B------:R-:W-:Y:S02]  /*f0d0*/  HADD2.F32 R33, -RZ, R30.H0_H0 ;  /* 0x2000001eff217230 */ /* 0x000fe40000004100 */
[C---:B------:R-:W-:Y:S01]  /*f0e0*/  FMUL.FTZ R29, R20.reuse, R5 ;  /* 0x00000005141d7220 */ /* 0x040fe20000410000 */
[--C-:B------:R-:W-:Y:S02]  /*f0f0*/  HADD2.F32 R5, -RZ, R24.reuse.H1_H1 ;  /* 0x30000018ff057230 */ /* 0x100fe40000004100 */
[-C--:B------:R-:W-:Y:S01]  /*f100*/  FFMA.FTZ R27, R20, R4.reuse, -R27 ;  /* 0x00000004141b7223 */ /* 0x080fe2000001081b */
[----:B------:R-:W-:Y:S02]  /*f110*/  HADD2.F32 R24, -RZ, R24.H0_H0 ;  /* 0x20000018ff187230 */ /* 0x000fe40000004100 */
[----:B------:R-:W-:Y:S01]  /*f120*/  FFMA.FTZ R20, R32, R4, R29 ;  /* 0x0000000420147223 */ /* 0x000fe2000001001d */
[----:B------:R-:W-:-:S02]  /*f130*/  HADD2.F32 R32, -RZ, R30.H1_H1 ;  /* 0x3000001eff207230 */ /* 0x000fc40000004100 */
[-C--:B------:R-:W-:Y:S01]  /*f140*/  FMUL.FTZ R29, R34, R5.reuse ;  /* 0x00000005221d7220 */ /* 0x080fe20000410000 */
[--C-:B------:R-:W-:Y:S02]  /*f150*/  HADD2.F32 R4, -RZ, R21.reuse.H1_H1 ;  /* 0x30000015ff047230 */ /* 0x100fe40000004100 */
[----:B------:R-:W-:Y:S02]  /*f160*/  HADD2.F32 R21, -RZ, R21.H0_H0 ;  /* 0x20000015ff157230 */ /* 0x000fe40000004100 */
[C---:B------:R-:W-:Y:S01]  /*f170*/  FMUL.FTZ R5, R32.reuse, R5 ;  /* 0x0000000520057220 */ /* 0x040fe20000410000 */
[----:B------:R-:W-:Y:S01]  /*f180*/  FFMA.FTZ R29, R32, R24, -R29 ;  /* 0x00000018201d7223 */ /* 0x000fe2000001081d */
[----:B------:R-:W-:Y:S01]  /*f190*/  FMUL.FTZ R30, R35, R4 ;  /* 0x00000004231e7220 */ /* 0x000fe20000410000 */
[----:B------:R-:W-:Y:S01]  /*f1a0*/  F2FP.F16.E4M3.UNPACK_B R32, R13 ;  /* 0x0000000dff20723e */ /* 0x000fe200020006ff */
[----:B------:R-:W-:Y:S01]  /*f1b0*/  FFMA.FTZ R24, R34, R24, R5 ;  /* 0x0000001822187223 */ /* 0x000fe20000010005 */
[----:B------:R-:W-:Y:S01]  /*f1c0*/  FMUL.FTZ R4, R33, R4 ;  /* 0x0000000421047220 */ /* 0x000fe20000410000 */
[----:B------:R-:W-:-:S02]  /*f1d0*/  HADD2.F32 R5, -RZ, R6.H1_H1 ;  /* 0x30000006ff057230 */ /* 0x000fc40000004100 */
[-C--:B------:R-:W-:Y:S01]  /*f1e0*/  FFMA.FTZ R30, R33, R21.reuse, -R30 ;  /* 0x00000015211e7223 */ /* 0x080fe2000001081e */
[----:B------:R-:W-:Y:S02]  /*f1f0*/  HADD2.F32 R34, -RZ, R32.H1_H1 ;  /* 0x30000020ff227230 */ /* 0x000fe40000004100 */
[----:B------:R-:W-:Y:S01]  /*f200*/  FFMA.FTZ R21, R35, R21, R4 ;  /* 0x0000001523157223 */ /* 0x000fe20000010004 */
[----:B------:R-:W-:Y:S02]  /*f210*/  HADD2.F32 R6, -RZ, R6.H0_H0 ;  /* 0x20000006ff067230 */ /* 0x000fe40000004100 */
[-C--:B------:R-:W-:Y:S01]  /*f220*/  FMUL.FTZ R33, R40, R5.reuse ;  /* 0x0000000528217220 */ /* 0x080fe20000410000 */
[----:B------:R-:W-:Y:S02]  /*f230*/  HADD2.F32 R36, -RZ, R32.H0_H0 ;  /* 0x20000020ff247230 */ /* 0x000fe40000004100 */
[----:B------:R-:W-:Y:S01]  /*f240*/  FMUL.FTZ R35, R34, R5 ;  /* 0x0000000522237220 */ /* 0x000fe20000410000 */
[----:B------:R-:W-:-:S02]  /*f250*/  HADD2.F32 R4, -RZ, R26.H1_H1 ;  /* 0x3000001aff047230 */ /* 0x000fc40000004100 */
[-C--:B------:R-:W-:Y:S01]  /*f260*/  FFMA.FTZ R32, R34, R6.reuse, -R33 ;  /* 0x0000000622207223 */ /* 0x080fe20000010821 */
[----:B------:R-:W-:Y:S01]  /*f270*/  HADD2.F32 R26, -RZ, R26.H0_H0 ;  /* 0x2000001aff1a7230 */ /* 0x000fe20000004100 */
[----:B------:R-:W-:Y:S01]  /*f280*/  F2FP.F16.E4M3.UNPACK_B R34, R13.H1 ;  /* 0x0000000dff22723e */ /* 0x000fe200030006ff */
[----:B------:R-:W-:Y:S01]  /*f290*/  FFMA.FTZ R35, R40, R6, R35 ;  /* 0x0000000628237223 */ /* 0x000fe20000010023 */
[-C--:B------:R-:W-:Y:S01]  /*f2a0*/  FMUL.FTZ R5, R38, R4.reuse ;  /* 0x0000000426057220 */ /* 0x080fe20000410000 */
[C---:B------:R-:W-:Y:S01]  /*f2b0*/  FMUL.FTZ R33, R36.reuse, R4 ;  /* 0x0000000424217220 */ /* 0x040fe20000410000 */
[----:B------:R-:W-:Y:S01]  /*f2c0*/  F2FP.F16.E4M3.UNPACK_B R4, R11.H1 ;  /* 0x0000000bff04723e */ /* 0x000fe200030006ff */
[----:B------:R-:W-:Y:S02]  /*f2d0*/  HADD2.F32 R39, -RZ, R34.H1_H1 ;  /* 0x30000022ff277230 */ /* 0x000fe40000004100 */
[----:B------:R-:W-:Y:S01]  /*f2e0*/  FFMA.FTZ R6, R36, R26, -R5 ;  /* 0x0000001a24067223 */ /* 0x000fe20000010805 */
[----:B------:R-:W-:-:S02]  /*f2f0*/  HADD2.F32 R5, -RZ, R7.H1_H1 ;  /* 0x30000007ff057230 */ /* 0x000fc40000004100 */
[----:B------:R-:W-:Y:S01]  /*f300*/  FFMA.FTZ R33, R38, R26, R33 ;  /* 0x0000001a26217223 */ /* 0x000fe20000010021 */
[--C-:B------:R-:W-:Y:S01]  /*f310*/  HADD2.F32 R43, -RZ, R4.reuse.H1_H1 ;  /* 0x30000004ff2b7230 */ /* 0x100fe20000004100 */
[----:B------:R-:W-:Y:S01]  /*f320*/  F2FP.SATFINITE.E4M3.F32.PACK_AB_MERGE_C R24, R24, R29, RZ ;  /* 0x0000001d1818723e */ /* 0x000fe200048070ff */
[----:B------:R-:W-:Y:S02]  /*f330*/  HADD2.F32 R41, -RZ, R4.H0_H0 ;  /* 0x20000004ff297230 */ /* 0x000fe40000004100 */
[-C--:B------:R-:W-:Y:S01]  /*f340*/  FMUL.FTZ R36, R39, R5.reuse ;  /* 0x0000000527247220 */ /* 0x080fe20000410000 */
[----:B------:R-:W-:Y:S01]  /*f350*/  HADD2.F32 R4, -RZ, R15.H1_H1 ;  /* 0x3000000fff047230 */ /* 0x000fe20000004100 */
[----:B------:R-:W-:Y:S01]  /*f360*/  F2FP.SATFINITE.E4M3.F32.PACK_AB_MERGE_C R32, R35, R32, RZ ;  /* 0x000000202320723e */ /* 0x000fe200048070ff */
[----:B------:R-:W-:Y:S02]  /*f370*/  HADD2.F32 R37, -RZ, R34.H0_H0 ;  /* 0x20000022ff257230 */ /* 0x000fe40000004100 */
[----:B------:R-:W-:Y:S01]  /*f380*/  FMUL.FTZ R34, R43, R5 ;  /* 0x000000052b227220 */ /* 0x000fe20000410000 */
[----:B------:R-:W-:-:S02]  /*f390*/  HADD2.F32 R7, -RZ, R7.H0_H0 ;  /* 0x20000007ff077230 */ /* 0x000fc40000004100 */
[-C--:B------:R-:W-:Y:S01]  /*f3a0*/  FMUL.FTZ R26, R41, R4.reuse ;  /* 0x00000004291a7220 */ /* 0x080fe20000410000 */
[----:B------:R-:W-:Y:S02]  /*f3b0*/  HADD2.F32 R15, -RZ, R15.H0_H0 ;  /* 0x2000000fff0f7230 */ /* 0x000fe40000004100 */
[----:B------:R-:W-:Y:S01]  /*f3c0*/  FMUL.FTZ R4, R37, R4 ;  /* 0x0000000425047220 */ /* 0x000fe20000410000 */
[----:B------:R-:W-:Y:S01]  /*f3d0*/  F2FP.SATFINITE.E4M3.F32.PACK_AB_MERGE_C R6, R33, R6, R32 ;  /* 0x000000062106723e */ /* 0x000fe20004807020 */
[-C--:B------:R-:W-:Y:S01]  /*f3e0*/  FFMA.FTZ R34, R39, R7.reuse, -R34 ;  /* 0x0000000727227223 */ /* 0x080fe20000010822 */
[----:B------:R-:W-:Y:S01]  /*f3f0*/  FFMA.FTZ R5, R43, R7, R36 ;  /* 0x000000072b057223 */ /* 0x000fe20000010024 */
[-C--:B------:R-:W-:Y:S01]  /*f400*/  FFMA.FTZ R7, R37, R15.reuse, -R26 ;  /* 0x0000000f25077223 */ /* 0x080fe2000001081a */
[----:B------:R-:W-:Y:S01]  /*f410*/  FFMA.FTZ R26, R41, R15, R4 ;  /* 0x0000000f291a7223 */ /* 0x000fe20000010004 */
[----:B------:R-:W-:Y:S02]  /*f420*/  F2FP.SATFINITE.E4M3.F32.PACK_AB_MERGE_C R4, R31, R28, RZ ;  /* 0x0000001c1f04723e */ /* 0x000fe400048070ff */
[----:B------:R-:W-:-:S02]  /*f430*/  F2FP.SATFINITE.E4M3.F32.PACK_AB_MERGE_C R34, R5, R34, RZ ;  /* 0x000000220522723e */ /* 0x000fc400048070ff */
[----:B------:R-:W-:Y:S02]  /*f440*/  F2FP.SATFINITE.E4M3.F32.PACK_AB_MERGE_C R4, R20, R27, R4 ;  /* 0x0000001b1404723e */ /* 0x000fe40004807004 */
[----:B------:R-:W-:Y:S02]  /*f450*/  F2FP.SATFINITE.E4M3.F32.PACK_AB_MERGE_C R5, R21, R30, R24 ;  /* 0x0000001e1505723e */ /* 0x000fe40004807018 */
[----:B------:R-:W-:-:S05]  /*f460*/  F2FP.SATFINITE.E4M3.F32.PACK_AB_MERGE_C R7, R26, R7, R34 ;  /* 0x000000071a07723e */ /* 0x000fca0004807022 */
[----:B------:R1:W-:Y:S02]  /*f470*/  STS.128 [R42+0x21400], R4 ;  /* 0x021400042a007388 */ /* 0x0003e40000000c00 */
.L_x_616:
[----:B------:R-:W-:Y:S05]  /*f480*/  BSYNC B2 ;  /* 0x0000000000027941 */ /* 0x000fea0003800000 */
.L_x_615:
[----:B------:R-:W-:Y:S05]  /*f490*/  @P1 BRA `(.L_x_614) ;  /* 0x0000000400681947 */ /* 0x000fea0003800000 */
[----:B-1---5:R-:W1:Y:S01]  /*f4a0*/  LDS.128 R4, [R42+0x25400] ;  /* 0x025400002a047984 */ /* 0x022e620000000c00 */
        /* <DEDUP_REMOVED lines=20> */
[-C--:B------:R-:W-:Y:S02]  /*f5f0*/  F2FP.F16.E4M3.UNPACK_B R15, R7.reuse ;  /* 0x00000007ff0f723e */ /* 0x080fe400020006ff */
        /* <DEDUP_REMOVED lines=34> */
[----:B------:R-:W-:Y:S01]  /*f820*/  FFMA.FTZ R32, R34, R6, -R33 ;  /* 0x0000000622207223 */ /* 0x000fe20000010821 */
        /* <DEDUP_REMOVED lines=33> */
.L_x_614:
[----:B------:R-:W-:Y:S05]  /*fa40*/  BSYNC B1 ;  /* 0x0000000000017941 */ /* 0x000fea0003800000 */
.L_x_613:
[----:B-12---:R-:W-:Y:S01]  /*fa50*/  VIADD R4, R219, 0x40 ;  /* 0x00000040db047836 */ /* 0x006fe20000000000 */
[----:B------:R-:W-:Y:S04]  /*fa60*/  BSSY B1, `(.L_x_617) ;  /* 0x00000bf000017945 */ /* 0x000fe80003800000 */
        /* <DEDUP_REMOVED lines=98> */
.L_x_620:
[----:B------:R-:W-:Y:S05]  /*10090*/  BSYNC B2 ;  /* 0x0000000000027941 */ /* 0x000fea0003800000 */
.L_x_619:
        /* <DEDUP_REMOVED lines=91> */
.L_x_618:
[----:B------:R-:W-:Y:S05]  /*10650*/  BSYNC B1 ;  /* 0x0000000000017941 */ /* 0x000fea0003800000 */
.L_x_617:
[----:B-12---:R-:W-:-:S05]  /*10660*/  VIADD R4, R219, 0x60 ;  /* 0x00000060db047836 */ /* 0x006fca0000000000 */
[----:B------:R-:W-:-:S13]  /*10670*/  ISETP.GE.AND P0, PT, R4, R14, PT ;  /* 0x0000000e0400720c */ /* 0x000fda0003f06270 */
[----:B------:R-:W-:Y:S05]  /*10680*/  @P0 BRA `(.L_x_621) ;  /* 0x00000044004c0947 */ /* 0x000fea0003800000 */
        /* <DEDUP_REMOVED lines=9> */
[--C-:B------:R-:W-:Y:S02]  /*10720*/  HADD2.F32 R31, -RZ, R30.reuse.H1_H1 ;  /* 0x3000001eff1f7230 */ /* 0x100fe40000004100 */
[----:B------:R-:W-:Y:S02]  /*10730*/  HADD2.F32 R27, -RZ, R29.H1_H1 ;  /* 0x3000001dff1b7230 */ /* 0x000fe40000004100 */
[----:B0-----:R-:W-:Y:S01]  /*10740*/  HADD2.F32 R32, -RZ, R30.H0_H0 ;  /* 0x2000001eff207230 */ /* 0x001fe20000004100 */
[----:B------:R-:W-:-:S05]  /*10750*/  F2FP.F16.E4M3.UNPACK_B R30, R10.H1 ;  /* 0x0000000aff1e723e */ /* 0x000fca00030006ff */
[----:B------:R-:W-:Y:S01]  /*10760*/  HADD2.F32 R33, -RZ, R30.H1_H1 ;  /* 0x3000001eff217230 */ /* 0x000fe20000004100 */
[-C--:B-1----:R-:W-:Y:S02]  /*10770*/  F2FP.F16.E4M3.UNPACK_B R14, R4.reuse.H1 ;  /* 0x00000004ff0e723e */ /* 0x082fe400030006ff */
[----:B------:R-:W-:Y:S02]  /*10780*/  F2FP.F16.E4M3.UNPACK_B R4, R4 ;  /* 0x00000004ff04723e */ /* 0x000fe400020006ff */
[-C--:B------:R-:W-:Y:S01]  /*10790*/  F2FP.F16.E4M3.UNPACK_B R20, R5.reuse ;  /* 0x00000005ff14723e */ /* 0x080fe200020006ff */
[--C-:B------:R-:W-:Y:S01]  /*107a0*/  HADD2.F32 R15, -RZ, R14.reuse.H0_H0 ;  /* 0x2000000eff0f7230 */ /* 0x100fe20000004100 */
[----:B------:R-:W-:Y:S01]  /*107b0*/  F2FP.F16.E4M3.UNPACK_B R21, R5.H1 ;  /* 0x00000005ff15723e */ /* 0x000fe200030006ff */
[----:B------:R-:W-:Y:S01]  /*107c0*/  HADD2.F32 R14, -RZ, R14.H1_H1 ;  /* 0x3000000eff0e7230 */ /* 0x000fe20000004100 */
[-C--:B------:R-:W-:Y:S01]  /*107d0*/  F2FP.F16.E4M3.UNPACK_B R24, R6.reuse ;  /* 0x00000006ff18723e */ /* 0x080fe200020006ff */
[--C-:B------:R-:W-:Y:S01]  /*107e0*/  HADD2.F32 R5, -RZ, R4.reuse.H1_H1 ;  /* 0x30000004ff057230 */ /* 0x100fe20000004100 */
[----:B------:R-:W-:Y:S01]  /*107f0*/  F2FP.F16.E4M3.UNPACK_B R6, R6.H1 ;  /* 0x00000006ff06723e */ /* 0x000fe200030006ff */
[----:B------:R-:W-:-:S02]  /*10800*/  HADD2.F32 R4, -RZ, R4.H0_H0 ;  /* 0x20000004ff047230 */ /* 0x000fc40000004100 */
[-C--:B------:R-:W-:Y:S01]  /*10810*/  FMUL.FTZ R26, R31, R14.reuse ;  /* 0x0000000e1f1a7220 */ /* 0x080fe20000410000 */
[C---:B------:R-:W-:Y:S01]  /*10820*/  FMUL.FTZ R28, R27.reuse, R14 ;  /* 0x0000000e1b1c7220 */ /* 0x040fe20000410000 */
[----:B------:R-:W-:Y:S02]  /*10830*/  F2FP.F16.E4M3.UNPACK_B R14, R7 ;  /* 0x00000007ff0e723e */ /* 0x000fe400020006ff */
[-C--:B------:R-:W-:Y:S01]  /*10840*/  FFMA.FTZ R26, R27, R15.reuse, -R26 ;  /* 0x0000000f1b1a7223 */ /* 0x080fe2000001081a */
[----:B------:R-:W-:Y:S01]  /*10850*/  FFMA.FTZ R27, R31, R15, R28 ;  /* 0x0000000f1f1b7223 */ /* 0x000fe2000001001c */
[----:B------:R-:W-:Y:S01]  /*10860*/  HADD2.F32 R28, -RZ, R29.H0_H0 ;  /* 0x2000001dff1c7230 */ /* 0x000fe20000004100 */
[----:B------:R-:W-:Y:S01]  /*10870*/  F2FP.F16.E4M3.UNPACK_B R29, R3.H1 ;  /* 0x00000003ff1d723e */ /* 0x000fe200030006ff */
[----:B------:R-:W-:Y:S01]  /*10880*/  FMUL.FTZ R3, R32, R5 ;  /* 0x0000000520037220 */ /* 0x000fe20000410000 */
[----:B------:R-:W-:Y:S02]  /*10890*/  F2FP.F16.E4M3.UNPACK_B R7, R7.H1 ;  /* 0x00000007ff07723e */ /* 0x000fe400030006ff */
        /* <DEDUP_REMOVED lines=12> */
[----:B------:R-:W-:Y:S01]  /*10960*/  F2FP.F16.E4M3.UNPACK_B R31, R11 ;  /* 0x0000000bff1f723e */ /* 0x000fe200020006ff */
[----:B------:R-:W-:Y:S02]  /*10970*/  HADD2.F32 R20, -RZ, R20.H0_H0 ;  /* 0x20000014ff147230 */ /* 0x000fe40000004100 */
[----:B------:R-:W-:Y:S01]  /*10980*/  FMUL.FTZ R5, R32, R3 ;  /* 0x0000000320057220 */ /* 0x000fe20000410000 */
[----:B------:R-:W-:Y:S01]  /*10990*/  F2FP.F16.E4M3.UNPACK_B R29, R13 ;  /* 0x0000000dff1d723e */ /* 0x000fe200020006ff */
[C---:B------:R-:W-:Y:S01]  /*109a0*/  FMUL.FTZ R3, R4.reuse, R3 ;  /* 0x0000000304037220 */ /* 0x040fe20000410000 */
[----:B------:R-:W-:Y:S01]  /*109b0*/  FFMA.FTZ R21, R33, R21, R30 ;  /* 0x0000001521157223 */ /* 0x000fe2000001001e */
[----:B------:R-:W-:Y:S01]  /*109c0*/  FFMA.FTZ R5, R4, R20, -R5 ;  /* 0x0000001404057223 */ /* 0x000fe20000010805 */
[----:B------:R-:W-:-:S02]  /*109d0*/  HADD2.F32 R36, -RZ, R31.H1_H1 ;  /* 0x3000001fff247230 */ /* 0x000fc40000004100 */
[----:B------:R-:W-:Y:S01]  /*109e0*/  FFMA.FTZ R20, R32, R20, R3 ;  /* 0x0000001420147223 */ /* 0x000fe20000010003 */
[----:B------:R-:W-:Y:S01]  /*109f0*/  HADD2.F32 R4, -RZ, R6.H1_H1 ;  /* 0x30000006ff047230 */ /* 0x000fe20000004100 */
[----:B------:R-:W-:Y:S01]  /*10a00*/  F2FP.F16.E4M3.UNPACK_B R33, R11.H1 ;  /* 0x0000000bff21723e */ /* 0x000fe200030006ff */
[----:B------:R-:W-:Y:S01]  /*10a10*/  HADD2.F32 R30, -RZ, R29.H1_H1 ;  /* 0x3000001dff1e7230 */ /* 0x000fe20000004100 */
[----:B------:R-:W-:Y:S01]  /*10a20*/  F2FP.SATFINITE.E4M3.F32.PACK_AB_MERGE_C R21, R21, R28, RZ ;  /* 0x0000001c1515723e */ /* 0x000fe200048070ff */
[----:B------:R-:W-:Y:S02]  /*10a30*/  HADD2.F32 R34, -RZ, R31.H0_H0 ;  /* 0x2000001fff227230 */ /* 0x000fe40000004100 */
[----:B------:R-:W-:Y:S02]  /*10a40*/  HADD2.F32 R3, -RZ, R24.H1_H1 ;  /* 0x30000018ff037230 */ /* 0x000fe40000004100 */
[----:B------:R-:W-:Y:S01]  /*10a50*/  FMUL.FTZ R31, R30, R4 ;  /* 0x000000041e1f7220 */ /* 0x000fe20000410000 */
[----:B------:R-:W-:-:S02]  /*10a60*/  HADD2.F32 R32, -RZ, R29.H0_H0 ;  /* 0x2000001dff207230 */ /* 0x000fc40000004100 */
[----:B------:R-:W-:Y:S01]  /*10a70*/  FMUL.FTZ R29, R36, R4 ;  /* 0x00000004241d7220 */ /* 0x000fe20000410000 */
[----:B------:R-:W-:Y:S01]  /*10a80*/  HADD2.F32 R6, -RZ, R6.H0_H0 ;  /* 0x20000006ff067230 */ /* 0x000fe20000004100 */
[----:B------:R-:W-:Y:S01]  /*10a90*/  F2FP.F16.E4M3.UNPACK_B R4, R13.H1 ;  /* 0x0000000dff04723e */ /* 0x000fe200030006ff */
[----:B------:R-:W-:Y:S02]  /*10aa0*/  HADD2.F32 R24, -RZ, R24.H0_H0 ;  /* 0x20000018ff187230 */ /* 0x000fe40000004100 */
[-C--:B------:R-:W-:Y:S01]  /*10ab0*/  FMUL.FTZ R13, R34, R3.reuse ;  /* 0x00000003220d7220 */ /* 0x080fe20000410000 */
[----:B------:R-:W-:Y:S01]  /*10ac0*/  FMUL.FTZ R3, R32, R3 ;  /* 0x0000000320037220 */ /* 0x000fe20000410000 */
[-C--:B------:R-:W-:Y:S01]  /*10ad0*/  FFMA.FTZ R29, R30, R6.reuse, -R29 ;  /* 0x000000061e1d7223 */ /* 0x080fe2000001081d */
[----:B------:R-:W-:Y:S01]  /*10ae0*/  FFMA.FTZ R30, R36, R6, R31 ;  /* 0x00000006241e7223 */ /* 0x000fe2000001001f */
[----:B------:R-:W-:Y:S01]  /*10af0*/  FFMA.FTZ R6, R32, R24, -R13 ;  /* 0x0000001820067223 */ /* 0x000fe2000001080d */
[----:B------:R-:W-:-:S02]  /*10b00*/  HADD2.F32 R31, -RZ, R4.H1_H1 ;  /* 0x30000004ff1f7230 */ /* 0x000fc40000004100 */
[----:B------:R-:W-:Y:S01]  /*10b10*/  FFMA.FTZ R11, R34, R24, R3 ;  /* 0x00000018220b7223 */ /* 0x000fe20000010003 */
[----:B------:R-:W-:Y:S01]  /*10b20*/  HADD2.F32 R32, -RZ, R4.H0_H0 ;  /* 0x20000004ff207230 */ /* 0x000fe20000004100 */
[----:B------:R-:W-:Y:S01]  /*10b30*/  F2FP.SATFINITE.E4M3.F32.PACK_AB_MERGE_C R29, R30, R29, RZ ;  /* 0x0000001d1e1d723e */ /* 0x000fe200048070ff */
[----:B------:R-:W-:Y:S01]  /*10b40*/  HADD2.F32 R35, -RZ, R33.H1_H1 ;  /* 0x30000021ff237230 */ /* 0x000fe20000004100 */
[----:B------:R-:W-:Y:S01]  /*10b50*/  F2FP.SATFINITE.E4M3.F32.PACK_AB_MERGE_C R5, R20, R5, R21 ;  /* 0x000000051405723e */ /* 0x000fe20004807015 */
[----:B------:R-:W-:Y:S01]  /*10b60*/  HADD2.F32 R4, -RZ, R7.H1_H1 ;  /* 0x30000007ff047230 */ /* 0x000fe20000004100 */
[----:B------:R-:W-:Y:S01]  /*10b70*/  F2FP.SATFINITE.E4M3.F32.PACK_AB_MERGE_C R6, R11, R6, R29 ;  /* 0x000000060b06723e */ /* 0x000fe2000480701d */
[----:B------:R-:W-:Y:S02]  /*10b80*/  HADD2.F32 R34, -RZ, R33.H0_H0 ;  /* 0x20000021ff227230 */ /* 0x000fe40000004100 */
[----:B------:R-:W-:Y:S02]  /*10b90*/  HADD2.F32 R3, -RZ, R14.H1_H1 ;  /* 0x3000000eff037230 */ /* 0x000fe40000004100 */
[----:B------:R-:W-:Y:S01]  /*10ba0*/  FMUL.FTZ R24, R35, R4 ;  /* 0x0000000423187220 */ /* 0x000fe20000410000 */
[----:B------:R-:W-:-:S02]  /*10bb0*/  HADD2.F32 R7, -RZ, R7.H0_H0 ;  /* 0x20000007ff077230 */ /* 0x000fc40000004100 */
[C---:B------:R-:W-:Y:S01]  /*10bc0*/  FMUL.FTZ R4, R31.reuse, R4 ;  /* 0x000000041f047220 */ /* 0x040fe20000410000 */
[----:B------:R-:W-:Y:S02]  /*10bd0*/  HADD2.F32 R14, -RZ, R14.H0_H0 ;  /* 0x2000000eff0e7230 */ /* 0x000fe40000004100 */
[-C--:B------:R-:W-:Y:S01]  /*10be0*/  FMUL.FTZ R13, R34, R3.reuse ;  /* 0x00000003220d7220 */ /* 0x080fe20000410000 */
[C---:B------:R-:W-:Y:S01]  /*10bf0*/  FMUL.FTZ R3, R32.reuse, R3 ;  /* 0x0000000320037220 */ /* 0x040fe20000410000 */
[-C--:B------:R-:W-:Y:S01]  /*10c00*/  FFMA.FTZ R24, R31, R7.reuse, -R24 ;  /* 0x000000071f187223 */ /* 0x080fe20000010818 */
[----:B------:R-:W-:Y:S01]  /*10c10*/  FFMA.FTZ R31, R35, R7, R4 ;  /* 0x00000007231f7223 */ /* 0x000fe20000010004 */
[-C--:B------:R-:W-:Y:S01]  /*10c20*/  FFMA.FTZ R7, R32, R14.reuse, -R13 ;  /* 0x0000000e20077223 */ /* 0x080fe2000001080d */
[----:B------:R-:W-:Y:S01]  /*10c30*/  FFMA.FTZ R14, R34, R14, R3 ;  /* 0x0000000e220e7223 */ /* 0x000fe20000010003 */
[----:B------:R-:W-:Y:S02]  /*10c40*/  F2FP.SATFINITE.E4M3.F32.PACK_AB_MERGE_C R4, R27, R26, RZ ;  /* 0x0000001a1b04723e */ /* 0x000fe400048070ff */
[----:B------:R-:W-:-:S02]  /*10c50*/  F2FP.SATFINITE.E4M3.F32.PACK_AB_MERGE_C R24, R31, R24, RZ ;  /* 0x000000181f18723e */ /* 0x000fc400048070ff */
[----:B------:R-:W-:Y:S02]  /*10c60*/  F2FP.SATFINITE.E4M3.F32.PACK_AB_MERGE_C R4, R15, R10, R4 ;  /* 0x0000000a0f04723e */ /* 0x000fe40004807004 */
[----:B------:R-:W-:-:S05]  /*10c70*/  F2FP.SATFINITE.E4M3.F32.PACK_AB_MERGE_C R7, R14, R7, R24 ;  /* 0x000000070e07723e */ /* 0x000fca0004807018 */
[----:B------:R1:W-:Y:S02]  /*10c80*/  STS.128 [R37+0x23400], R4 ;  /* 0x0234000425007388 */ /* 0x0003e40000000c00 */
.L_x_623:
[----:B------:R-:W-:Y:S05]  /*10c90*/  BSYNC B1 ;  /* 0x0000000000017941 */ /* 0x000fea0003800000 */
.L_x_622:
[----:B------:R-:W-:Y:S05]  /*10ca0*/  @P1 BRA `(.L_x_621) ;  /* 0x0000003c00c41947 */ /* 0x000fea0003800000 */
[----:B-1---5:R-:W1:Y:S01]  /*10cb0*/  LDS.128 R4, [R37+0x27400] ;  /* 0x0274000025047984 */ /* 0x022e620000000c00 */
[----:B------:R-:W-:Y:S02]  /*10cc0*/  F2FP.F16.E4M3.UNPACK_B R24, R8 ;  /* 0x00000008ff18723e */ /* 0x000fe400020006ff */
[----:B------:R-:W-:-:S03]  /*10cd0*/  F2FP.F16.E4M3.UNPACK_B R21, R0 ;  /* 0x00000000ff15723e */ /* 0x000fc600020006ff */
[--C-:B------:R-:W-:Y:S02]  /*10ce0*/  HADD2.F32 R26, -RZ, R24.reuse.H1_H1 ;  /* 0x30000018ff1a7230 */ /* 0x100fe40000004100 */
[----:B------:R-:W-:Y:S02]  /*10cf0*/  HADD2.F32 R20, -RZ, R21.H1_H1 ;  /* 0x30000015ff147230 */ /* 0x000fe40000004100 */
[----:B------:R-:W-:Y:S01]  /*10d00*/  HADD2.F32 R28, -RZ, R24.H0_H0 ;  /* 0x20000018ff1c7230 */ /* 0x000fe20000004100 */
[----:B------:R-:W-:-:S05]  /*10d10*/  F2FP.F16.E4M3.UNPACK_B R24, R8.H1 ;  /* 0x00000008ff18723e */ /* 0x000fca00030006ff */
[--C-:B------:R-:W-:Y:S02]  /*10d20*/  HADD2.F32 R31, -RZ, R24.reuse.H1_H1 ;  /* 0x30000018ff1f7230 */ /* 0x100fe40000004100 */
[----:B------:R-:W-:Y:S01]  /*10d30*/  HADD2.F32 R29, -RZ, R24.H0_H0 ;  /* 0x20000018ff1d7230 */ /* 0x000fe20000004100 */
[-C--:B-1----:R-:W-:Y:S02]  /*10d40*/  F2FP.F16.E4M3.UNPACK_B R3, R4.reuse.H1 ;  /* 0x00000004ff03723e */ /* 0x082fe400030006ff */
[----:B------:R-:W-:Y:S02]  /*10d50*/  F2FP.F16.E4M3.UNPACK_B R4, R4 ;  /* 0x00000004ff04723e */ /* 0x000fe400020006ff */
[-C--:B------:R-:W-:Y:S01]  /*10d60*/  F2FP.F16.E4M3.UNPACK_B R11, R5.reuse ;  /* 0x00000005ff0b723e */ /* 0x080fe200020006ff */
[--C-:B------:R-:W-:Y:S01]  /*10d70*/  HADD2.F32 R10, -RZ, R3.reuse.H0_H0 ;  /* 0x20000003ff0a7230 */ /* 0x100fe20000004100 */
[----:B------:R-:W-:Y:S01]  /*10d80*/  F2FP.F16.E4M3.UNPACK_B R5, R5.H1 ;  /* 0x00000005ff05723e */ /* 0x000fe200030006ff */
        /* <DEDUP_REMOVED lines=8> */
[--C-:B------:R-:W-:Y:S01]  /*10e10*/  HADD2.F32 R3, -RZ, R4.reuse.H1_H1 ;  /* 0x30000004ff037230 */ /* 0x100fe20000004100 */
[----:B------:R-:W-:Y:S01]  /*10e20*/  F2FP.F16.E4M3.UNPACK_B R26, R0.H1 ;  /* 0x00000000ff1a723e */ /* 0x000fe200030006ff */
[----:B------:R-:W-:Y:S01]  /*10e30*/  HADD2.F32 R10, -RZ, R21.H0_H0 ;  /* 0x20000015ff0a7230 */ /* 0x000fe20000004100 */
[----:B------:R-:W-:Y:S01]  /*10e40*/  F2FP.F16.E4M3.UNPACK_B R7, R7.H1 ;  /* 0x00000007ff07723e */ /* 0x000fe200030006ff */
[----:B------:R-:W-:-:S02]  /*10e50*/  HADD2.F32 R4, -RZ, R4.H0_H0 ;  /* 0x20000004ff047230 */ /* 0x000fc40000004100 */
[-C--:B------:R-:W-:Y:S01]  /*10e60*/  FMUL.FTZ R15, R28, R3.reuse ;  /* 0x000000031c0f7220 */ /* 0x080fe20000410000 */
[----:B------:R-:W-:Y:S02]  /*10e70*/  HADD2.F32 R0, -RZ, R11.H1_H1 ;  /* 0x3000000bff007230 */ /* 0x000fe40000004100 */
[C---:B------:R-:W-:Y:S01]  /*10e80*/  FMUL.FTZ R21, R10.reuse, R3 ;  /* 0x000000030a157220 */ /* 0x040fe20000410000 */
[--C-:B------:R-:W-:Y:S02]  /*10e90*/  HADD2.F32 R3, -RZ, R5.reuse.H1_H1 ;  /* 0x30000005ff037230 */ /* 0x100fe40000004100 */
[-C--:B------:R-:W-:Y:S01]  /*10ea0*/  FFMA.FTZ R15, R10, R4.reuse, -R15 ;  /* 0x000000040a0f7223 */ /* 0x080fe2000001080f */
[----:B------:R-:W-:Y:S02]  /*10eb0*/  HADD2.F32 R5, -RZ, R5.H0_H0 ;  /* 0x20000005ff057230 */ /* 0x000fe40000004100 */
[----:B------:R-:W-:Y:S01]  /*10ec0*/  FFMA.FTZ R4, R28, R4, R21 ;  /* 0x000000041c047223 */ /* 0x000fe20000010015 */
[----:B------:R-:W-:-:S02]  /*10ed0*/  HADD2.F32 R21, -RZ, R26.H1_H1 ;  /* 0x3000001aff157230 */ /* 0x000fc40000004100 */
[----:B------:R-:W-:Y:S01]  /*10ee0*/  FMUL.FTZ R8, R31, R3 ;  /* 0x000000031f087220 */ /* 0x000fe20000410000 */
[----:B------:R-:W-:Y:S01]  /*10ef0*/  HADD2.F32 R11, -RZ, R11.H0_H0 ;  /* 0x2000000bff0b7230 */ /* 0x000fe20000004100 */
[----:B------:R-:W-:Y:S01]  /*10f00*/  F2FP.F16.E4M3.UNPACK_B R28, R9 ;  /* 0x00000009ff1c723e */ /* 0x000fe200020006ff */
[C---:B------:R-:W-:Y:S01]  /*10f10*/  FMUL.FTZ R24, R21.reuse, R3 ;  /* 0x0000000315187220 */ /* 0x040fe20000410000 */
[-C--:B------:R-:W-:Y:S01]  /*10f20*/  FFMA.FTZ R10, R21, R5.reuse, -R8 ;  /* 0x00000005150a7223 */ /* 0x080fe20000010808 */
[----:B------:R-:W-:Y:S02]  /*10f30*/  HADD2.F32 R3, -RZ, R26.H0_H0 ;  /* 0x2000001aff037230 */ /* 0x000fe40000004100 */
[----:B------:R-:W-:Y:S01]  /*10f40*/  FMUL.FTZ R8, R29, R0 ;  /* 0x000000001d087220 */ /* 0x000fe20000410000 */
[----:B------:R-:W-:Y:S01]  /*10f50*/  FFMA.FTZ R21, R31, R5, R24 ;  /* 0x000000051f157223 */ /* 0x000fe20000010018 */
[----:B------:R-:W-:Y:S01]  /*10f60*/  F2FP.F16.E4M3.UNPACK_B R24, R12 ;  /* 0x0000000cff18723e */ /* 0x000fe200020006ff */
[----:B------:R-:W-:-:S02]  /*10f70*/  HADD2.F32 R30, -RZ, R28.H1_H1 ;  /* 0x3000001cff1e7230 */ /* 0x000fc40000004100 */
[C---:B------:R-:W-:Y:S01]  /*10f80*/  FMUL.FTZ R0, R3.reuse, R0 ;  /* 0x0000000003007220 */ /* 0x040fe20000410000 */
[----:B------:R-:W-:Y:S01]  /*10f90*/  FFMA.FTZ R5, R3, R11, -R8 ;  /* 0x0000000b03057223 */ /* 0x000fe20000010808 */
[----:B------:R-:W-:Y:S01]  /*10fa0*/  HADD2.F32 R3, -RZ, R6.H1_H1 ;  /* 0x30000006ff037230 */ /* 0x000fe20000004100 */
[----:B------:R-:W-:Y:S01]  /*10fb0*/  F2FP.F16.E4M3.UNPACK_B R9, R9.H1 ;  /* 0x00000009ff09723e */ /* 0x000fe200030006ff */
[----:B------:R-:W-:Y:S01]  /*10fc0*/  FFMA.FTZ R8, R29, R11, R0 ;  /* 0x0000000b1d087223 */ /* 0x000fe20000010000 */
[----:B------:R-:W-:Y:S01]  /*10fd0*/  HADD2.F32 R26, -RZ, R24.H1_H1 ;  /* 0x30000018ff1a7230 */ /* 0x000fe20000004100 */
[----:B------:R-:W-:Y:S01]  /*10fe0*/  F2FP.SATFINITE.E4M3.F32.PACK_AB_MERGE_C R20, R27, R20, RZ ;  /* 0x000000141b14723e */ /* 0x000fe200048070ff */
[----:B------:R-:W-:Y:S02]  /*10ff0*/  HADD2.F32 R6, -RZ, R6.H0_H0 ;  /* 0x20000006ff067230 */ /* 0x000fe40000004100 */
[----:B------:R-:W-:Y:S01]  /*11000*/  FMUL.FTZ R11, R30, R3 ;  /* 0x000000031e0b7220 */ /* 0x000fe20000410000 */
[----:B------:R-:W-:-:S02]  /*11010*/  HADD2.F32 R31, -RZ, R28.H0_H0 ;  /* 0x2000001cff1f7230 */ /* 0x000fc40000004100 */
[C---:B------:R-:W-:Y:S01]  /*11020*/  FMUL.FTZ R3, R26.reuse, R3 ;  /* 0x000000031a037220 */ /* 0x040fe20000410000 */
[--C-:B------:R-:W-:Y:S02]  /*11030*/  HADD2.F32 R0, -RZ, R13.reuse.H1_H1 ;  /* 0x3000000dff007230 */ /* 0x100fe40000004100 */
[----:B------:R-:W-:Y:S01]  /*11040*/  FFMA.FTZ R11, R26, R6, -R11 ;  /* 0x000000061a0b7223 */ /* 0x000fe2000001080b */
[----:B------:R-:W-:Y:S01]  /*11050*/  HADD2.F32 R29, -RZ, R24.H0_H0 ;  /* 0x20000018ff1d7230 */ /* 0x000fe20000004100 */
[----:B------:R-:W-:Y:S01]  /*11060*/  F2FP.F16.E4M3.UNPACK_B R26, R12.H1 ;  /* 0x0000000cff1a723e */ /* 0x000fe200030006ff */
[----:B------:R-:W-:Y:S02]  /*11070*/  HADD2.F32 R13, -RZ, R13.H0_H0 ;  /* 0x2000000dff0d7230 */ /* 0x000fe40000004100 */
[----:B------:R-:W-:Y:S01]  /*11080*/  FMUL.FTZ R12, R31, R0 ;  /* 0x000000001f0c7220 */ /* 0x000fe20000410000 */
[----:B------:R-:W-:Y:S01]  /*11090*/  FFMA.FTZ R24, R30, R6, R3 ;  /* 0x000000061e187223 */ /* 0x000fe20000010003 */
[----:B------:R-:W-:Y:S01]  /*110a0*/  FMUL.FTZ R0, R29, R0 ;  /* 0x000000001d007220 */ /* 0x000fe20000410000 */
[----:B------:R-:W-:-:S02]  /*110b0*/  HADD2.F32 R3, -RZ, R7.H1_H1 ;  /* 0x30000007ff037230 */ /* 0x000fc40000004100 */
[-C--:B------:R-:W-:Y:S01]  /*110c0*/  FFMA.FTZ R6, R29, R13.reuse, -R12 ;  /* 0x0000000d1d067223 */ /* 0x080fe2000001080c */
[----:B------:R-:W-:Y:S02]  /*110d0*/  HADD2.F32 R29, -RZ, R26.H1_H1 ;  /* 0x3000001aff1d7230 */ /* 0x000fe40000004100 */
[----:B------:R-:W-:Y:S01]  /*110e0*/  FFMA.FTZ R13, R31, R13, R0 ;  /* 0x0000000d1f0d7223 */ /* 0x000fe20000010000 */
[--C-:B------:R-:W-:Y:S01]  /*110f0*/  HADD2.F32 R31, -RZ, R9.reuse.H1_H1 ;  /* 0x30000009ff1f7230 */ /* 0x100fe20000004100 */
[----:B------:R-:W-:Y:S01]  /*11100*/  F2FP.SATFINITE.E4M3.F32.PACK_AB_MERGE_C R10, R21, R10, RZ ;  /* 0x0000000a150a723e */ /* 0x000fe200048070ff */
[----:B------:R-:W-:Y:S01]  /*11110*/  HADD2.F32 R30, -RZ, R9.H0_H0 ;  /* 0x20000009ff1e7230 */ /* 0x000fe20000004100 */
[----:B------:R-:W-:Y:S01]  /*11120*/  F2FP.SATFINITE.E4M3.F32.PACK_AB_MERGE_C R11, R24, R11, RZ ;  /* 0x0000000b180b723e */ /* 0x000fe200048070ff */
[----:B------:R-:W-:Y:S02]  /*11130*/  HADD2.F32 R0, -RZ, R14.H1_H1 ;  /* 0x3000000eff007230 */ /* 0x000fe40000004100 */
[----:B------:R-:W-:Y:S01]  /*11140*/  FMUL.FTZ R12, R31, R3 ;  /* 0x000000031f0c7220 */ /* 0x000fe20000410000 */
[----:B------:R-:W-:Y:S01]  /*11150*/  HADD2.F32 R7, -RZ, R7.H0_H0 ;  /* 0x20000007ff077230 */ /* 0x000fe20000004100 */
[----:B------:R-:W-:Y:S01]  /*11160*/  F2FP.SATFINITE.E4M3.F32.PACK_AB_MERGE_C R4, R4, R15, R20 ;  /* 0x0000000f0404723e */ /* 0x000fe20004807014 */
[----:B------:R-:W-:-:S02]  /*11170*/  HADD2.F32 R28, -RZ, R26.H0_H0 ;  /* 0x2000001aff1c7230 */ /* 0x000fc40000004100 */
[C---:B------:R-:W-:Y:S01]  /*11180*/  FMUL.FTZ R26, R29.reuse, R3 ;  /* 0x000000031d1a7220 */ /* 0x040fe20000410000 */
[----:B------:R-:W-:Y:S02]  /*11190*/  HADD2.F32 R14, -RZ, R14.H0_H0 ;  /* 0x2000000eff0e7230 */ /* 0x000fe40000004100 */
[-C--:B------:R-:W-:Y:S01]  /*111a0*/  FMUL.FTZ R3, R30, R0.reuse ;  /* 0x000000001e037220 */ /* 0x080fe20000410000 */
[-C--:B------:R-:W-:Y:S01]  /*111b0*/  FFMA.FTZ R12, R29, R7.reuse, -R12 ;  /* 0x000000071d0c7223 */ /* 0x080fe2000001080c */
[C---:B------:R-:W-:Y:S01]  /*111c0*/  FMUL.FTZ R9, R28.reuse, R0 ;  /* 0x000000001c097220 */ /* 0x040fe20000410000 */
[----:B------:R-:W-:Y:S01]  /*111d0*/  FFMA.FTZ R7, R31, R7, R26 ;  /* 0x000000071f077223 */ /* 0x000fe2000001001a */
[-C--:B------:R-:W-:Y:S01]  /*111e0*/  FFMA.FTZ R3, R28, R14.reuse, -R3 ;  /* 0x0000000e1c037223 */ /* 0x080fe20000010803 */
[----:B------:R-:W-:Y:S01]  /*111f0*/  F2FP.SATFINITE.E4M3.F32.PACK_AB_MERGE_C R5, R8, R5, R10 ;  /* 0x000000050805723e */ /* 0x000fe2000480700a */
[----:B------:R-:W-:Y:S01]  /*11200*/  FFMA.FTZ R14, R30, R14, R9 ;  /* 0x0000000e1e0e7223 */ /* 0x000fe20000010009 */
[----:B------:R-:W-:-:S02]  /*11210*/  F2FP.SATFINITE.E4M3.F32.PACK_AB_MERGE_C R6, R13, R6, R11 ;  /* 0x000000060d06723e */ /* 0x000fc4000480700b */
[----:B------:R-:W-:-:S04]  /*11220*/  F2FP.SATFINITE.E4M3.F32.PACK_AB_MERGE_C R7, R7, R12, RZ ;  /* 0x0000000c0707723e */ /* 0x000fc800048070ff */
[----:B------:R-:W-:-:S05]  /*11230*/  F2FP.SATFINITE.E4M3.F32.PACK_AB_MERGE_C R7, R14, R3, R7 ;  /* 0x000000030e07723e */ /* 0x000fca0004807007 */
[----:B------:R2:W-:Y:S01]  /*11240*/  STS.128 [R37+0x27400], R4 ;  /* 0x0274000425007388 */ /* 0x0005e20000000c00 */
[----:B------:R-:W-:Y:S05]  /*11250*/  BRA `(.L_x_621) ;  /* 0x0000003800587947 */ /* 0x000fea0003800000 */
.L_x_603:
[----:B------:R-:W-:-:S03]  /*11260*/  UMOV UR4, 0xffffffff ;  /* 0xffffffff00047882 */ /* 0x000fc60000000000 */
[----:B------:R-:W-:Y:S05]  /*11270*/  BRA.DIV UR4, `(.L_x_624) ;  /* 0x000001a604f47947 */ /* 0x000fea000b800000 */
[----:B------:R0:W1:Y:S04]  /*11280*/  SHFL.IDX PT, R27, R26, RZ, 0x181f ;  /* 0x00181fff1a1b7589 */ /* 0x00006800000e0000 */
[----:B------:R0:W2:Y:S04]  /*11290*/  SHFL.IDX PT, R14, R28, RZ, 0x181f ;  /* 0x00181fff1c0e7589 */ /* 0x0000a800000e0000 */
[----:B------:R0:W3:Y:S04]  /*112a0*/  SHFL.IDX PT, R3, R24, RZ, 0x181f ;  /* 0x00181fff18037589 */ /* 0x0000e800000e0000 */
[----:B------:R0:W4:Y:S02]  /*112b0*/  SHFL.IDX PT, R21, R32, RZ, 0x181f ;  /* 0x00181fff20157589 */ /* 0x00012400000e0000 */
.L_x_898:
[----:B0-----:R-:W5:Y:S01]  /*112c0*/  LDL R24, [R1+0x58] ;  /* 0x0000580001187983 */ /* 0x001f620000100800 */
[----:B------:R-:W-:Y:S01]  /*112d0*/  ULDC UR4, c[0x0][0x448] ;  /* 0x0001120000047ab9 */ /* 0x000fe20000000800 */
[----:B------:R-:W-:Y:S01]  /*112e0*/  BSSY B1, `(.L_x_625) ;  /* 0x0000013000017945 */ /* 0x000fe20003800000 */
[----:B------:R-:W-:Y:S01]  /*112f0*/  IMAD R32, R92, UR4, RZ ;  /* 0x000000045c207c24 */ /* 0x000fe2000f8e02ff */
[----:B------:R-:W-:Y:S02]  /*11300*/  CS2R R6, SRZ ;  /* 0x0000000000067805 */ /* 0x000fe4000001ff00 */
[----:B------:R-:W-:Y:S02]  /*11310*/  CS2R R4, SRZ ;  /* 0x0000000000047805 */ /* 0x000fe4000001ff00 */
[----:B------:R-:W-:Y:S02]  /*11320*/  CS2R R10, SRZ ;  /* 0x00000000000a7805 */ /* 0x000fe4000001ff00 */
[----:B------:R-:W-:-:S02]  /*11330*/  CS2R R8, SRZ ;  /* 0x0000000000087805 */ /* 0x000fc4000001ff00 */
[----:B------:R-:W-:Y:S02]  /*11340*/  ISETP.GE.AND P0, PT, R0, R32, PT ;  /* 0x000000200000720c */ /* 0x000fe40003f06270 */
[----:B-----5:R-:W-:-:S11]  /*11350*/  LEA.HI R20, R24, R24, RZ, 0x1 ;  /* 0x0000001818147211 */ /* 0x020fd600078f08ff */
[----:B------:R-:W-:Y:S05]  /*11360*/  @P0 BRA `(.L_x_626) ;  /* 0x0000000000280947 */ /* 0x000fea0003800000 */
[----:B------:R-:W-:Y:S01]  /*11370*/  ULDC UR4, c[0x0][0x3f4] ;  /* 0x0000fd0000047ab9 */ /* 0x000fe20000000800 */
[C---:B-1----:R-:W-:Y:S02]  /*11380*/  IADD3 R12, P0, R16.reuse, R27, RZ ;  /* 0x0000001b100c7210 */ /* 0x042fe40007f1e0ff */
[----:B------:R-:W-:Y:S02]  /*11390*/  CS2R R6, SRZ ;  /* 0x0000000000067805 */ /* 0x000fe4000001ff00 */
[C---:B------:R-:W-:Y:S02]  /*113a0*/  ISETP.GE.AND P2, PT, R16.reuse, UR4, PT ;  /* 0x0000000410007c0c */ /* 0x040fe4000bf46270 */
[----:B--2---:R-:W-:Y:S01]  /*113b0*/  IADD3 R14, P1, R16, R14, RZ ;  /* 0x0000000e100e7210 */ /* 0x004fe20007f3e0ff */
[----:B---3--:R-:W-:-:S04]  /*113c0*/  IMAD.X R13, R3, 0x1, R17, P0 ;  /* 0x00000001030d7824 */ /* 0x008fc800000e0611 */
[----:B----4-:R-:W-:-:S06]  /*113d0*/  IMAD.X R15, R21, 0x1, R17, P1 ;  /* 0x00000001150f7824 */ /* 0x010fcc00008e0611 */
[----:B------:R-:W-:Y:S05]  /*113e0*/  @P2 BRA `(.L_x_626) ;  /* 0x0000000000082947 */ /* 0x000fea0003800000 */
[----:B------:R0:W5:Y:S04]  /*113f0*/  LD.E.128 R8, desc[UR36][R12.64] ;  /* 0x000000240c087980 */ /* 0x000168000c101d00 */
[----:B------:R0:W5:Y:S02]  /*11400*/  LD.E.128 R4, desc[UR36][R14.64] ;  /* 0x000000240e047980 */ /* 0x000164000c101d00 */
.L_x_626:
[----:B------:R-:W-:Y:S05]  /*11410*/  BSYNC B1 ;  /* 0x0000000000017941 */ /* 0x000fea0003800000 */
.L_x_625:
[----:B------:R-:W-:Y:S01]  /*11420*/  LOP3.LUT R20, R20, 0xfffffffe, RZ, 0xc0, !PT ;  /* 0xfffffffe14147812 */ /* 0x000fe200078ec0ff */
[----:B----4-:R-:W4:Y:S01]  /*11430*/  LDC R21, c[0x0][0x3f4] ;  /* 0x0000fd00ff157b82 */ /* 0x010f220000000800 */
[----:B-----5:R-:W-:Y:S01]  /*11440*/  SHF.R.U32.HI R0, RZ, 0x8, R8 ;  /* 0x00000008ff007819 */ /* 0x020fe20000011608 */
[----:B------:R-:W-:Y:S01]  /*11450*/  IMAD R32, R41, -0x80, R32 ;  /* 0xffffff8029207824 */ /* 0x000fe200078e0220 */
[----:B------:R-:W-:Y:S01]  /*11460*/  IADD3 R20, R24, -R20, RZ ;  /* 0x8000001418147210 */ /* 0x000fe20007ffe0ff */
[----:B------:R-:W-:Y:S01]  /*11470*/  BSSY B1, `(.L_x_627) ;  /* 0x0000032000017945 */ /* 0x000fe20003800000 */
[----:B---3--:R-:W-:Y:S02]  /*11480*/  LOP3.LUT R3, R8, 0xff, RZ, 0xc0, !PT ;  /* 0x000000ff08037812 */ /* 0x008fe400078ec0ff */
[----:B------:R-:W-:Y:S02]  /*11490*/  SHF.L.U32 R34, R20, 0x1f, RZ ;  /* 0x0000001f14227819 */ /* 0x000fe400000006ff */
[----:B------:R-:W-:-:S02]  /*114a0*/  LOP3.LUT R0, R0, 0xff, RZ, 0xc0, !PT ;  /* 0x000000ff00007812 */ /* 0x000fc400078ec0ff */
[----:B------:R-:W3:Y:S01]  /*114b0*/  SYNCS.PHASECHK.TRANS64.TRYWAIT P1, [R19+URZ+0x38800], R34 ;  /* 0x03880022130075a7 */ /* 0x000ee2000802017f */
[----:B0-----:R-:W-:Y:S02]  /*114c0*/  SHF.R.U32.HI R12, RZ, 0x8, R9 ;  /* 0x00000008ff0c7819 */ /* 0x001fe40000011609 */
[----:B------:R-:W-:Y:S02]  /*114d0*/  PRMT R13, R0, 0x7604, R3 ;  /* 0x00007604000d7816 */ /* 0x000fe40000000003 */
[----:B------:R-:W-:Y:S02]  /*114e0*/  LOP3.LUT R3, R9, 0xff, RZ, 0xc0, !PT ;  /* 0x000000ff09037812 */ /* 0x000fe400078ec0ff */
[----:B------:R-:W-:Y:S02]  /*114f0*/  SHF.R.U32.HI R0, RZ, 0x8, R10 ;  /* 0x00000008ff007819 */ /* 0x000fe4000001160a */
[----:B-1----:R-:W-:Y:S02]  /*11500*/  SHF.R.U32.HI R27, RZ, 0x8, R11 ;  /* 0x00000008ff1b7819 */ /* 0x002fe4000001160b */
[----:B------:R-:W-:-:S02]  /*11510*/  LOP3.LUT R12, R12, 0xff, RZ, 0xc0, !PT ;  /* 0x000000ff0c0c7812 */ /* 0x000fc400078ec0ff */
[----:B--2---:R-:W-:Y:S02]  /*11520*/  LOP3.LUT R14, R10, 0xff, RZ, 0xc0, !PT ;  /* 0x000000ff0a0e7812 */ /* 0x004fe400078ec0ff */
[----:B------:R-:W-:Y:S02]  /*11530*/  LOP3.LUT R20, R11, 0xff, RZ, 0xc0, !PT ;  /* 0x000000ff0b147812 */ /* 0x000fe400078ec0ff */
[----:B------:R-:W-:Y:S02]  /*11540*/  LOP3.LUT R15, R0, 0xff, RZ, 0xc0, !PT ;  /* 0x000000ff000f7812 */ /* 0x000fe400078ec0ff */
[----:B------:R-:W-:Y:S02]  /*11550*/  LOP3.LUT R27, R27, 0xff, RZ, 0xc0, !PT ;  /* 0x000000ff1b1b7812 */ /* 0x000fe400078ec0ff */
[----:B------:R-:W-:Y:S02]  /*11560*/  PRMT R12, R12, 0x7604, R3 ;  /* 0x000076040c0c7816 */ /* 0x000fe40000000003 */
[----:B------:R-:W-:-:S02]  /*11570*/  SHF.R.U32.HI R0, RZ, 0x8, R4 ;  /* 0x00000008ff007819 */ /* 0x000fc40000011604 */
[----:B------:R-:W-:Y:S02]  /*11580*/  SHF.R.U32.HI R33, RZ, 0x8, R5 ;  /* 0x00000008ff217819 */ /* 0x000fe40000011605 */
[----:B------:R-:W-:Y:S02]  /*11590*/  SHF.R.U32.HI R3, RZ, 0x8, R6 ;  /* 0x00000008ff037819 */ /* 0x000fe40000011606 */
[----:B------:R-:W-:Y:S02]  /*115a0*/  SHF.R.U32.HI R37, RZ, 0x8, R7 ;  /* 0x00000008ff257819 */ /* 0x000fe40000011607 */
[----:B------:R-:W-:Y:S02]  /*115b0*/  PRMT R15, R15, 0x7604, R14 ;  /* 0x000076040f0f7816 */ /* 0x000fe4000000000e */
[----:B------:R-:W-:Y:S02]  /*115c0*/  PRMT R20, R27, 0x7604, R20 ;  /* 0x000076041b147816 */ /* 0x000fe40000000014 */
[----:B------:R-:W-:-:S02]  /*115d0*/  LOP3.LUT R14, R4, 0xff, RZ, 0xc0, !PT ;  /* 0x000000ff040e7812 */ /* 0x000fc400078ec0ff */
[----:B------:R-:W-:Y:S02]  /*115e0*/  LOP3.LUT R24, R5, 0xff, RZ, 0xc0, !PT ;  /* 0x000000ff05187812 */ /* 0x000fe400078ec0ff */
[----:B------:R-:W-:Y:S02]  /*115f0*/  LOP3.LUT R26, R6, 0xff, RZ, 0xc0, !PT ;  /* 0x000000ff061a7812 */ /* 0x000fe400078ec0ff */
[----:B------:R-:W-:Y:S02]  /*11600*/  LOP3.LUT R28, R7, 0xff, RZ, 0xc0, !PT ;  /* 0x000000ff071c7812 */ /* 0x000fe400078ec0ff */
[----:B------:R-:W-:Y:S02]  /*11610*/  LOP3.LUT R27, R0, 0xff, RZ, 0xc0, !PT ;  /* 0x000000ff001b7812 */ /* 0x000fe400078ec0ff */
[----:B------:R-:W-:Y:S02]  /*11620*/  LOP3.LUT R33, R33, 0xff, RZ, 0xc0, !PT ;  /* 0x000000ff21217812 */ /* 0x000fe400078ec0ff */
[----:B------:R-:W-:-:S02]  /*11630*/  LOP3.LUT R3, R3, 0xff, RZ, 0xc0, !PT ;  /* 0x000000ff03037812 */ /* 0x000fc400078ec0ff */
[----:B------:R-:W-:Y:S02]  /*11640*/  LOP3.LUT R37, R37, 0xff, RZ, 0xc0, !PT ;  /* 0x000000ff25257812 */ /* 0x000fe400078ec0ff */
[----:B------:R-:W-:Y:S02]  /*11650*/  PRMT R29, R27, 0x7604, R14 ;  /* 0x000076041b1d7816 */ /* 0x000fe4000000000e */
[----:B------:R-:W-:Y:S02]  /*11660*/  PRMT R24, R33, 0x7604, R24 ;  /* 0x0000760421187816 */ /* 0x000fe40000000018 */
[----:B------:R-:W-:Y:S02]  /*11670*/  PRMT R35, R3, 0x7604, R26 ;  /* 0x0000760403237816 */ /* 0x000fe4000000001a */
[----:B------:R-:W-:Y:S02]  /*11680*/  PRMT R28, R37, 0x7604, R28 ;  /* 0x00007604251c7816 */ /* 0x000fe4000000001c */
[----:B------:R-:W-:-:S02]  /*11690*/  SHF.R.U32.HI R3, RZ, 0x10, R9 ;  /* 0x00000010ff037819 */ /* 0x000fc40000011609 */
[----:B------:R-:W-:Y:S02]  /*116a0*/  SHF.R.U32.HI R27, RZ, 0x10, R11 ;  /* 0x00000010ff1b7819 */ /* 0x000fe4000001160b */
[----:B------:R-:W-:Y:S01]  /*116b0*/  SHF.R.U32.HI R33, RZ, 0x10, R5 ;  /* 0x00000010ff217819 */ /* 0x000fe20000011605 */
[----:B------:R-:W-:Y:S01]  /*116c0*/  IMAD.U32 R3, R3, 0x10000, RZ ;  /* 0x0001000003037824 */ /* 0x000fe200078e00ff */
[----:B------:R-:W-:Y:S01]  /*116d0*/  SHF.R.U32.HI R37, RZ, 0x10, R7 ;  /* 0x00000010ff257819 */ /* 0x000fe20000011607 */
[----:B------:R-:W-:Y:S01]  /*116e0*/  IMAD.U32 R27, R27, 0x10000, RZ ;  /* 0x000100001b1b7824 */ /* 0x000fe200078e00ff */
[----:B----4-:R-:W-:Y:S01]  /*116f0*/  ISETP.GE.AND P0, PT, R16, R21, PT ;  /* 0x000000151000720c */ /* 0x010fe20003f06270 */
[----:B------:R-:W-:Y:S01]  /*11700*/  IMAD.U32 R33, R33, 0x10000, RZ ;  /* 0x0001000021217824 */ /* 0x000fe200078e00ff */
[----:B------:R-:W-:Y:S01]  /*11710*/  LOP3.LUT R3, R12, 0xff0000, R3, 0xf8, !PT ;  /* 0x00ff00000c037812 */ /* 0x000fe200078ef803 */
[----:B------:R-:W-:Y:S01]  /*11720*/  IMAD.U32 R37, R37, 0x10000, RZ ;  /* 0x0001000025257824 */ /* 0x000fe200078e00ff */
[----:B------:R-:W-:-:S02]  /*11730*/  LOP3.LUT R27, R20, 0xff0000, R27, 0xf8, !PT ;  /* 0x00ff0000141b7812 */ /* 0x000fc400078ef81b */
[----:B------:R-:W-:Y:S02]  /*11740*/  LOP3.LUT R33, R24, 0xff0000, R33, 0xf8, !PT ;  /* 0x00ff000018217812 */ /* 0x000fe400078ef821 */
[----:B------:R-:W-:Y:S02]  /*11750*/  LOP3.LUT R37, R28, 0xff0000, R37, 0xf8, !PT ;  /* 0x00ff00001c257812 */ /* 0x000fe400078ef825 */
[----:B------:R-:W-:Y:S02]  /*11760*/  VIMNMX R32, R32, 0x80, PT ;  /* 0x0000008020207848 */ /* 0x000fe40003fe0100 */
[----:B------:R-:W-:Y:S01]  /*11770*/  LOP3.LUT R13, R13, 0xff0000, R8, 0xf8, !PT ;  /* 0x00ff00000d0d7812 */ /* 0x000fe200078ef808 */
[----:B---3--:R-:W-:Y:S06]  /*11780*/  @!P1 BRA `(.L_x_628) ;  /* 0x000001a400209947 */ /* 0x008fec0003800000 */
.L_x_899:
[----:B------:R-:W-:Y:S05]  /*11790*/  BSYNC B1 ;  /* 0x0000000000017941 */ /* 0x000fea0003800000 */
.L_x_627:
[CC--:B------:R-:W-:Y:S01]  /*117a0*/  ISETP.GE.OR P1, PT, R219.reuse, R32.reuse, P0 ;  /* 0x00000020db00720c */ /* 0x0c0fe20000726670 */
[C---:B------:R-:W-:Y:S01]  /*117b0*/  VIADD R14, R219.reuse, 0x40 ;  /* 0x00000040db0e7836 */ /* 0x040fe20000000000 */
[C---:B------:R-:W-:Y:S01]  /*117c0*/  IADD3 R20, R219.reuse, 0x20, RZ ;  /* 0x00000020db147810 */ /* 0x040fe20007ffe0ff */
[----:B------:R-:W-:Y:S01]  /*117d0*/  VIADD R12, R219, 0x60 ;  /* 0x00000060db0c7836 */ /* 0x000fe20000000000 */
[----:B------:R-:W-:Y:S01]  /*117e0*/  LOP3.LUT R15, R15, 0xff0000, R10, 0xf8, !PT ;  /* 0x00ff00000f0f7812 */ /* 0x000fe200078ef80a */
[----:B------:R-:W-:Y:S01]  /*117f0*/  BSSY B1, `(.L_x_629) ;  /* 0x00000d7000017945 */ /* 0x000fe20003800000 */
[----:B------:R-:W-:Y:S02]  /*11800*/  LOP3.LUT R29, R29, 0xff0000, R4, 0xf8, !PT ;  /* 0x00ff00001d1d7812 */ /* 0x000fe400078ef804 */
[----:B------:R-:W-:Y:S02]  /*11810*/  LOP3.LUT R35, R35, 0xff0000, R6, 0xf8, !PT ;  /* 0x00ff000023237812 */ /* 0x000fe400078ef806 */
[----:B------:R-:W-:-:S02]  /*11820*/  ISETP.GE.OR P2, PT, R20, R32, P0 ;  /* 0x000000201400720c */ /* 0x000fc40000746670 */
[-C--:B------:R-:W-:Y:S02]  /*11830*/  ISETP.GE.OR P3, PT, R14, R32.reuse, P0 ;  /* 0x000000200e00720c */ /* 0x080fe40000766670 */
[----:B------:R-:W-:Y:S02]  /*11840*/  ISETP.GE.OR P0, PT, R12, R32, P0 ;  /* 0x000000200c00720c */ /* 0x000fe40000706670 */
[----:B------:R-:W-:Y:S02]  /*11850*/  LOP3.LUT R0, R13, 0xff000000, R8, 0xf8, !PT ;  /* 0xff0000000d007812 */ /* 0x000fe400078ef808 */
[----:B------:R-:W-:Y:S02]  /*11860*/  LOP3.LUT R12, R15, 0xff000000, R10, 0xf8, !PT ;  /* 0xff0000000f0c7812 */ /* 0x000fe400078ef80a */
[----:B------:R-:W-:Y:S02]  /*11870*/  LOP3.LUT R3, R3, 0xff000000, R9, 0xf8, !PT ;  /* 0xff00000003037812 */ /* 0x000fe400078ef809 */
[----:B------:R-:W-:-:S02]  /*11880*/  LOP3.LUT R13, R27, 0xff000000, R11, 0xf8, !PT ;  /* 0xff0000001b0d7812 */ /* 0x000fc400078ef80b */
[----:B------:R-:W-:Y:S02]  /*11890*/  LOP3.LUT R14, R29, 0xff000000, R4, 0xf8, !PT ;  /* 0xff0000001d0e7812 */ /* 0x000fe400078ef804 */
[----:B------:R-:W-:Y:S02]  /*118a0*/  LOP3.LUT R15, R33, 0xff000000, R5, 0xf8, !PT ;  /* 0xff000000210f7812 */ /* 0x000fe400078ef805 */
[----:B------:R-:W-:Y:S02]  /*118b0*/  LOP3.LUT R20, R35, 0xff000000, R6, 0xf8, !PT ;  /* 0xff00000023147812 */ /* 0x000fe400078ef806 */
[----:B------:R-:W-:Y:S01]  /*118c0*/  LOP3.LUT R24, R37, 0xff000000, R7, 0xf8, !PT ;  /* 0xff00000025187812 */ /* 0x000fe200078ef807 */
[----:B------:R-:W-:Y:S06]  /*118d0*/  @P1 BRA `(.L_x_630) ;  /* 0x0000000c00201947 */ /* 0x000fec0003800000 */
[----:B------:R-:W2:Y:S04]  /*118e0*/  LDL R26, [R1+0x2c] ;  /* 0x00002c00011a7983 */ /* 0x000ea80000100800 */
[----:B------:R-:W3:Y:S01]  /*118f0*/  LDL R61, [R1+0x30] ;  /* 0x00003000013d7983 */ /* 0x000ee20000100800 */
[----:B------:R-:W-:Y:S01]  /*11900*/  LEA.HI R4, R30, R31, RZ, 0x3 ;  /* 0x0000001f1e047211 */ /* 0x000fe200078f18ff */
[C---:B------:R-:W-:Y:S01]  /*11910*/  IMAD.SHL.U32 R42, R219.reuse, 0x80, RZ ;  /* 0x00000080db2a7824 */ /* 0x040fe200078e00ff */
[----:B------:R-:W-:Y:S02]  /*11920*/  SHF.L.U32 R41, R219, 0x7, RZ ;  /* 0x00000007db297819 */ /* 0x000fe400000006ff */
[----:B------:R-:W-:Y:S02]  /*11930*/  LOP3.LUT R4, R4, 0xfffffff8, RZ, 0xc0, !PT ;  /* 0xfffffff804047812 */ /* 0x000fe400078ec0ff */
[----:B------:R-:W-:-:S02]  /*11940*/  LOP3.LUT R42, R42, 0x380, RZ, 0xc0, !PT ;  /* 0x000003802a2a7812 */ /* 0x000fc400078ec0ff */
[----:B------:R-:W-:Y:S01]  /*11950*/  LOP3.LUT R41, R41, 0x380, RZ, 0xc0, !PT ;  /* 0x0000038029297812 */ /* 0x000fe200078ec0ff */
[----:B------:R-:W-:Y:S01]  /*11960*/  IMAD.IADD R4, R31, 0x1, -R4 ;  /* 0x000000011f047824 */ /* 0x000fe200078e0a04 */
[----:B------:R-:W-:Y:S02]  /*11970*/  F2FP.F16.E4M3.UNPACK_B R45, R14.H1 ;  /* 0x0000000eff2d723e */ /* 0x000fe400030006ff */
[----:B------:R-:W-:Y:S02]  /*11980*/  SHF.R.U32.HI R41, RZ, 0x3, R41 ;  /* 0x00000003ff297819 */ /* 0x000fe40000011629 */
[----:B------:R-:W-:Y:S01]  /*11990*/  LEA.HI R4, R21, R4, RZ, 0x1c ;  /* 0x0000000415047211 */ /* 0x000fe200078fe0ff */
[--C-:B------:R-:W-:Y:S01]  /*119a0*/  HADD2.F32 R46, -RZ, R45.reuse.H0_H0 ;  /* 0x2000002dff2e7230 */ /* 0x100fe20000004100 */
[----:B------:R-:W-:Y:S01]  /*119b0*/  F2FP.F16.E4M3.UNPACK_B R38, R0.H1 ;  /* 0x00000000ff26723e */ /* 0x000fe200030006ff */
[----:B------:R-:W-:Y:S01]  /*119c0*/  HADD2.F32 R47, -RZ, R45.H1_H1 ;  /* 0x3000002dff2f7230 */ /* 0x000fe20000004100 */
[----:B------:R-:W-:Y:S01]  /*119d0*/  SHF.R.S32.HI R7, RZ, 0x1f, R4 ;  /* 0x0000001fff077819 */ /* 0x000fe20000011404 */
[----:B------:R-:W-:-:S03]  /*119e0*/  IMAD.SHL.U32 R5, R4, 0x10, RZ ;  /* 0x0000001004057824 */ /* 0x000fc600078e00ff */
[----:B------:R-:W-:Y:S02]  /*119f0*/  LEA.HI R7, R7, R4, RZ, 0x3 ;  /* 0x0000000407077211 */ /* 0x000fe400078f18ff */
[----:B------:R-:W-:Y:S01]  /*11a00*/  LOP3.LUT R5, R42, 0x70, R5, 0xf8, !PT ;  /* 0x000000702a057812 */ /* 0x000fe200078ef805 */
[--C-:B------:R-:W-:Y:S02]  /*11a10*/  HADD2.F32 R42, -RZ, R38.reuse.H0_H0 ;  /* 0x20000026ff2a7230 */ /* 0x100fe40000004100 */
[----:B------:R-:W-:Y:S01]  /*11a20*/  IMAD.SHL.U32 R7, R7, 0x800, RZ ;  /* 0x0000080007077824 */ /* 0x000fe200078e00ff */
[----:B------:R-:W-:Y:S01]  /*11a30*/  LOP3.LUT R4, R5, R41, RZ, 0x3c, !PT ;  /* 0x0000002905047212 */ /* 0x000fe200078e3cff */
[----:B------:R-:W-:Y:S01]  /*11a40*/  HADD2.F32 R41, -RZ, R38.H1_H1 ;  /* 0x30000026ff297230 */ /* 0x000fe20000004100 */
[----:B------:R-:W-:Y:S02]  /*11a50*/  F2FP.F16.E4M3.UNPACK_B R38, R0 ;  /* 0x00000000ff26723e */ /* 0x000fe400020006ff */
[----:B------:R-:W-:-:S04]  /*11a60*/  LOP3.LUT R7, R7, 0xffffc000, RZ, 0xc0, !PT ;  /* 0xffffc00007077812 */ /* 0x000fc800078ec0ff */
[----:B--2---:R-:W-:Y:S02]  /*11a70*/  IADD3 R26, R4, R7, R26 ;  /* 0x00000007041a7210 */ /* 0x004fe40007ffe01a */
[----:B---3--:R-:W1:Y:S03]  /*11a80*/  LDS.128 R4, [R61+0x20400] ;  /* 0x020400003d047984 */ /* 0x008e660000000c00 */
[----:B------:R-:W-:-:S05]  /*11a90*/  IMAD.IADD R26, R19, 0x1, R26 ;  /* 0x00000001131a7824 */ /* 0x000fca00078e021a */
[----:B------:R-:W2:Y:S01]  /*11aa0*/  LDS.128 R8, [R26+0x20400] ;  /* 0x020400001a087984 */ /* 0x000ea20000000c00 */
[----:B-1----:R-:W-:Y:S02]  /*11ab0*/  F2FP.F16.E4M3.UNPACK_B R29, R4.H1 ;  /* 0x00000004ff1d723e */ /* 0x002fe400030006ff */
[-C--:B------:R-:W-:Y:S02]  /*11ac0*/  F2FP.F16.E4M3.UNPACK_B R43, R5.reuse ;  /* 0x00000005ff2b723e */ /* 0x080fe400020006ff */
[----:B------:R-:W-:Y:S02]  /*11ad0*/  F2FP.F16.E4M3.UNPACK_B R39, R5.H1 ;  /* 0x00000005ff27723e */ /* 0x000fe400030006ff */
[----:B--2---:R-:W-:Y:S02]  /*11ae0*/  F2FP.F16.E4M3.UNPACK_B R36, R8.H1 ;  /* 0x00000008ff24723e */ /* 0x004fe400030006ff */
[----:B0-----:R-:W-:Y:S02]  /*11af0*/  F2FP.F16.E4M3.UNPACK_B R34, R4 ;  /* 0x00000004ff22723e */ /* 0x001fe400020006ff */
[-C--:B------:R-:W-:Y:S01]  /*11b00*/  F2FP.F16.E4M3.UNPACK_B R4, R7.reuse ;  /* 0x00000007ff04723e */ /* 0x080fe200020006ff */
[--C-:B------:R-:W-:Y:S01]  /*11b10*/  HADD2.F32 R5, -RZ, R36.reuse.H0_H0 ;  /* 0x20000024ff057230 */ /* 0x100fe20000004100 */
[----:B------:R-:W-:Y:S01]  /*11b20*/  F2FP.F16.E4M3.UNPACK_B R27, R7.H1 ;  /* 0x00000007ff1b723e */ /* 0x000fe200030006ff */
[----:B------:R-:W-:Y:S01]  /*11b30*/  HADD2.F32 R7, -RZ, R29.H0_H0 ;  /* 0x2000001dff077230 */ /* 0x000fe20000004100 */
[----:B------:R-:W-:Y:S01]  /*11b40*/  F2FP.F16.E4M3.UNPACK_B R37, R8 ;  /* 0x00000008ff25723e */ /* 0x000fe200020006ff */
[----:B------:R-:W-:-:S02]  /*11b50*/  HADD2.F32 R36, -RZ, R36.H1_H1 ;  /* 0x30000024ff247230 */ /* 0x000fc40000004100 */
[C---:B------:R-:W-:Y:S01]  /*11b60*/  FMUL.FTZ R8, R5.reuse, R46 ;  /* 0x0000002e05087220 */ /* 0x040fe20000410000 */
[-C--:B------:R-:W-:Y:S02]  /*11b70*/  F2FP.F16.E4M3.UNPACK_B R44, R9.reuse ;  /* 0x00000009ff2c723e */ /* 0x080fe400020006ff */
[----:B------:R-:W-:Y:S01]  /*11b80*/  F2FP.F16.E4M3.UNPACK_B R40, R9.H1 ;  /* 0x00000009ff28723e */ /* 0x000fe200030006ff */
[-C--:B------:R-:W-:Y:S01]  /*11b90*/  FMUL.FTZ R9, R5, R42.reuse ;  /* 0x0000002a05097220 */ /* 0x080fe20000410000 */
[C---:B------:R-:W-:Y:S01]  /*11ba0*/  FFMA.FTZ R5, R7.reuse, R42, -R8 ;  /* 0x0000002a07057223 */ /* 0x040fe20000010808 */
[----:B------:R-:W-:Y:S01]  /*11bb0*/  F2FP.F16.E4M3.UNPACK_B R42, R14 ;  /* 0x0000000eff2a723e */ /* 0x000fe200020006ff */
[----:B------:R-:W-:Y:S02]  /*11bc0*/  HADD2.F32 R8, -RZ, R37.H0_H0 ;  /* 0x20000025ff087230 */ /* 0x000fe40000004100 */
[----:B------:R-:W-:Y:S01]  /*11bd0*/  FFMA.FTZ R7, R7, R46, R9 ;  /* 0x0000002e07077223 */ /* 0x000fe20000010009 */
[----:B------:R-:W-:Y:S01]  /*11be0*/  HADD2.F32 R9, -RZ, R38.H0_H0 ;  /* 0x20000026ff097230 */ /* 0x000fe20000004100 */
[-C--:B------:R-:W-:Y:S01]  /*11bf0*/  F2FP.F16.E4M3.UNPACK_B R32, R10.reuse ;  /* 0x0000000aff20723e */ /* 0x080fe200020006ff */
[----:B------:R-:W-:Y:S01]  /*11c00*/  HADD2.F32 R45, -RZ, R42.H0_H0 ;  /* 0x2000002aff2d7230 */ /* 0x000fe20000004100 */
[----:B------:R-:W-:Y:S01]  /*11c10*/  F2FP.F16.E4M3.UNPACK_B R35, R10.H1 ;  /* 0x0000000aff23723e */ /* 0x000fe200030006ff */
[----:B------:R-:W-:-:S02]  /*11c20*/  HADD2.F32 R10, -RZ, R29.H1_H1 ;  /* 0x3000001dff0a7230 */ /* 0x000fc40000004100 */
[C---:B------:R-:W-:Y:S01]  /*11c30*/  FMUL.FTZ R49, R36.reuse, R47 ;  /* 0x0000002f24317220 */ /* 0x040fe20000410000 */
[----:B------:R-:W-:Y:S02]  /*11c40*/  HADD2.F32 R29, -RZ, R34.H0_H0 ;  /* 0x20000022ff1d7230 */ /* 0x000fe40000004100 */
[----:B------:R-:W-:Y:S01]  /*11c50*/  FMUL.FTZ R48, R36, R41 ;  /* 0x0000002924307220 */ /* 0x000fe20000410000 */
[C---:B------:R-:W-:Y:S01]  /*11c60*/  FMUL.FTZ R36, R8.reuse, R45 ;  /* 0x0000002d08247220 */ /* 0x040fe20000410000 */
[----:B------:R-:W-:Y:S01]  /*11c70*/  FMUL.FTZ R46, R8, R9 ;  /* 0x00000009082e7220 */ /* 0x000fe20000410000 */
[C---:B------:R-:W-:Y:S01]  /*11c80*/  FFMA.FTZ R8, R10.reuse, R41, -R49 ;  /* 0x000000290a087223 */ /* 0x040fe20000010831 */
[----:B------:R-:W-:Y:S01]  /*11c90*/  FFMA.FTZ R10, R10, R47, R48 ;  /* 0x0000002f0a0a7223 */ /* 0x000fe20000010030 */
[C---:B------:R-:W-:Y:S01]  /*11ca0*/  FFMA.FTZ R9, R29.reuse, R9, -R36 ;  /* 0x000000091d097223 */ /* 0x040fe20000010824 */
[----:B------:R-:W-:Y:S01]  /*11cb0*/  FFMA.FTZ R29, R29, R45, R46 ;  /* 0x0000002d1d1d7223 */ /* 0x000fe2000001002e */
[----:B------:R-:W-:Y:S01]  /*11cc0*/  F2FP.F16.E4M3.UNPACK_B R47, R15.H1 ;  /* 0x0000000fff2f723e */ /* 0x000fe200030006ff */
[----:B------:R-:W-:Y:S01]  /*11cd0*/  HADD2.F32 R46, -RZ, R42.H1_H1 ;  /* 0x3000002aff2e7230 */ /* 0x000fe20000004100 */
[----:B------:R-:W-:Y:S01]  /*11ce0*/  F2FP.F16.E4M3.UNPACK_B R42, R3.H1 ;  /* 0x00000003ff2a723e */ /* 0x000fe200030006ff */
[----:B------:R-:W-:Y:S01]  /*11cf0*/  HADD2.F32 R37, -RZ, R37.H1_H1 ;  /* 0x30000025ff257230 */ /* 0x000fe20000004100 */
[-C--:B------:R-:W-:Y:S01]  /*11d00*/  F2FP.F16.E4M3.UNPACK_B R33, R6.reuse.H1 ;  /* 0x00000006ff21723e */ /* 0x080fe200030006ff */
[----:B------:R-:W-:Y:S01]  /*11d10*/  HADD2.F32 R41, -RZ, R38.H1_H1 ;  /* 0x30000026ff297230 */ /* 0x000fe20000004100 */
[----:B------:R-:W-:Y:S01]  /*11d20*/  F2FP.F16.E4M3.UNPACK_B R28, R6 ;  /* 0x00000006ff1c723e */ /* 0x000fe200020006ff */
[----:B------:R-:W-:-:S02]  /*11d30*/  HADD2.F32 R36, -RZ, R34.H1_H1 ;  /* 0x30000022ff247230 */ /* 0x000fc40000004100 */
[C---:B------:R-:W-:Y:S01]  /*11d40*/  FMUL.FTZ R51, R37.reuse, R46 ;  /* 0x0000002e25337220 */ /* 0x040fe20000410000 */
[----:B------:R-:W-:Y:S02]  /*11d50*/  HADD2.F32 R49, -RZ, R47.H0_H0 ;  /* 0x2000002fff317230 */ /* 0x000fe40000004100 */
[----:B------:R-:W-:Y:S01]  /*11d60*/  FMUL.FTZ R37, R37, R41 ;  /* 0x0000002925257220 */ /* 0x000fe20000410000 */
[----:B------:R-:W-:Y:S01]  /*11d70*/  HADD2.F32 R34, -RZ, R40.H0_H0 ;  /* 0x20000028ff227230 */ /* 0x000fe20000004100 */
[-C--:B------:R-:W-:Y:S01]  /*11d80*/  F2FP.F16.E4M3.UNPACK_B R6, R11.reuse ;  /* 0x0000000bff06723e */ /* 0x080fe200020006ff */
[----:B------:R-:W-:Y:S01]  /*11d90*/  HADD2.F32 R45, -RZ, R42.H0_H0 ;  /* 0x2000002aff2d7230 */ /* 0x000fe20000004100 */
[----:B------:R-:W-:Y:S01]  /*11da0*/  F2FP.F16.E4M3.UNPACK_B R11, R11.H1 ;  /* 0x0000000bff0b723e */ /* 0x000fe200030006ff */
[----:B------:R-:W-:Y:S02]  /*11db0*/  HADD2.F32 R38, -RZ, R39.H0_H0 ;  /* 0x20000027ff267230 */ /* 0x000fe40000004100 */
[----:B------:R-:W-:Y:S01]  /*11dc0*/  FMUL.FTZ R53, R34, R49 ;  /* 0x0000003122357220 */ /* 0x000fe20000410000 */
[----:B------:R-:W-:-:S02]  /*11dd0*/  HADD2.F32 R50, -RZ, R47.H1_H1 ;  /* 0x3000002fff327230 */ /* 0x000fc40000004100 */
[----:B------:R-:W-:Y:S01]  /*11de0*/  FMUL.FTZ R48, R34, R45 ;  /* 0x0000002d22307220 */ /* 0x000fe20000410000 */
[C---:B------:R-:W-:Y:S01]  /*11df0*/  FFMA.FTZ R34, R36.reuse, R41, -R51 ;  /* 0x0000002924227223 */ /* 0x040fe20000010833 */
[----:B------:R-:W-:Y:S01]  /*11e00*/  FFMA.FTZ R36, R36, R46, R37 ;  /* 0x0000002e24247223 */ /* 0x000fe20000010025 */
[C---:B------:R-:W-:Y:S01]  /*11e10*/  FFMA.FTZ R37, R38.reuse, R45, -R53 ;  /* 0x0000002d26257223 */ /* 0x040fe20000010835 */
[----:B------:R-:W-:Y:S01]  /*11e20*/  FFMA.FTZ R38, R38, R49, R48 ;  /* 0x0000003126267223 */ /* 0x000fe20000010030 */
[----:B------:R-:W-:Y:S01]  /*11e30*/  F2FP.F16.E4M3.UNPACK_B R48, R15 ;  /* 0x0000000fff30723e */ /* 0x000fe200020006ff */
[----:B------:R-:W-:Y:S01]  /*11e40*/  HADD2.F32 R41, -RZ, R40.H1_H1 ;  /* 0x30000028ff297230 */ /* 0x000fe20000004100 */
[----:B------:R-:W-:Y:S01]  /*11e50*/  F2FP.F16.E4M3.UNPACK_B R45, R3 ;  /* 0x00000003ff2d723e */ /* 0x000fe200020006ff */
[----:B------:R-:W-:Y:S02]  /*11e60*/  HADD2.F32 R46, -RZ, R42.H1_H1 ;  /* 0x3000002aff2e7230 */ /* 0x000fe40000004100 */
[----:B------:R-:W-:-:S02]  /*11e70*/  HADD2.F32 R49, -RZ, R48.H0_H0 ;  /* 0x20000030ff317230 */ /* 0x000fc40000004100 */
[C---:B------:R-:W-:Y:S01]  /*11e80*/  FMUL.FTZ R54, R41.reuse, R50 ;  /* 0x0000003229367220 */ /* 0x040fe20000410000 */
[--C-:B------:R-:W-:Y:S02]  /*11e90*/  HADD2.F32 R40, -RZ, R44.reuse.H0_H0 ;  /* 0x2000002cff287230 */ /* 0x100fe40000004100 */
[----:B------:R-:W-:Y:S01]  /*11ea0*/  FMUL.FTZ R41, R41, R46 ;  /* 0x0000002e29297220 */ /* 0x000fe20000410000 */
[----:B------:R-:W-:Y:S02]  /*11eb0*/  HADD2.F32 R47, -RZ, R45.H0_H0 ;  /* 0x2000002dff2f7230 */ /* 0x000fe40000004100 */
[----:B------:R-:W-:Y:S02]  /*11ec0*/  HADD2.F32 R39, -RZ, R39.H1_H1 ;  /* 0x30000027ff277230 */ /* 0x000fe40000004100 */
[C---:B------:R-:W-:Y:S01]  /*11ed0*/  FMUL.FTZ R51, R40.reuse, R49 ;  /* 0x0000003128337220 */ /* 0x040fe20000410000 */
[----:B------:R-:W-:Y:S02]  /*11ee0*/  HADD2.F32 R42, -RZ, R43.H0_H0 ;  /* 0x2000002bff2a7230 */ /* 0x000fe40000004100 */
[----:B------:R-:W-:Y:S01]  /*11ef0*/  FMUL.FTZ R52, R40, R47 ;  /* 0x0000002f28347220 */ /* 0x000fe20000410000 */
[----:B------:R-:W-:-:S02]  /*11f00*/  HADD2.F32 R44, -RZ, R44.H1_H1 ;  /* 0x3000002cff2c7230 */ /* 0x000fc40000004100 */
[C---:B------:R-:W-:Y:S01]  /*11f10*/  FFMA.FTZ R40, R39.reuse, R46, -R54 ;  /* 0x0000002e27287223 */ /* 0x040fe20000010836 */
[----:B------:R-:W-:Y:S01]  /*11f20*/  FFMA.FTZ R41, R39, R50, R41 ;  /* 0x0000003227297223 */ /* 0x000fe20000010029 */
[C---:B------:R-:W-:Y:S01]  /*11f30*/  FFMA.FTZ R39, R42.reuse, R47, -R51 ;  /* 0x0000002f2a277223 */ /* 0x040fe20000010833 */
[----:B------:R-:W-:Y:S01]  /*11f40*/  F2FP.F16.E4M3.UNPACK_B R51, R20.H1 ;  /* 0x00000014ff33723e */ /* 0x000fe200030006ff */
        /* <DEDUP_REMOVED lines=8> */
[----:B------:R-:W-:Y:S01]  /*11fd0*/  FMUL.FTZ R53, R44, R47 ;  /* 0x0000002f2c357220 */ /* 0x000fe20000410000 */
[--C-:B------:R-:W-:Y:S02]  /*11fe0*/  HADD2.F32 R49, -RZ, R48.reuse.H0_H0 ;  /* 0x20000030ff317230 */ /* 0x100fe40000004100 */
[----:B------:R-:W-:Y:S02]  /*11ff0*/  HADD2.F32 R46, -RZ, R33.H0_H0 ;  /* 0x20000021ff2e7230 */ /* 0x000fe40000004100 */
[C---:B------:R-:W-:Y:S01]  /*12000*/  FMUL.FTZ R55, R45.reuse, R52 ;  /* 0x000000342d377220 */ /* 0x040fe20000410000 */
[----:B------:R-:W-:Y:S02]  /*12010*/  HADD2.F32 R43, -RZ, R43.H1_H1 ;  /* 0x3000002bff2b7230 */ /* 0x000fe40000004100 */
[-C--:B------:R-:W-:Y:S01]  /*12020*/  FMUL.FTZ R57, R45, R49.reuse ;  /* 0x000000312d397220 */ /* 0x080fe20000410000 */
[----:B------:R-:W-:Y:S02]  /*12030*/  HADD2.F32 R35, -RZ, R35.H1_H1 ;  /* 0x30000023ff237230 */ /* 0x000fe40000004100 */
[----:B------:R-:W-:Y:S01]  /*12040*/  FFMA.FTZ R45, R46, R49, -R55 ;  /* 0x000000312e2d7223 */ /* 0x000fe20000010837 */
[----:B------:R-:W-:-:S02]  /*12050*/  HADD2.F32 R48, -RZ, R48.H1_H1 ;  /* 0x30000030ff307230 */ /* 0x000fc40000004100 */
[----:B------:R-:W-:Y:S01]  /*12060*/  FFMA.FTZ R46, R46, R52, R57 ;  /* 0x000000342e2e7223 */ /* 0x000fe20000010039 */
[----:B------:R-:W-:Y:S02]  /*12070*/  HADD2.F32 R52, -RZ, R51.H1_H1 ;  /* 0x30000033ff347230 */ /* 0x000fe40000004100 */
[C---:B------:R-:W-:Y:S01]  /*12080*/  FFMA.FTZ R44, R43.reuse, R47, -R54 ;  /* 0x0000002f2b2c7223 */ /* 0x040fe20000010836 */
[----:B------:R-:W-:Y:S01]  /*12090*/  HADD2.F32 R33, -RZ, R33.H1_H1 ;  /* 0x30000021ff217230 */ /* 0x000fe20000004100 */
[----:B------:R-:W-:Y:S01]  /*120a0*/  F2FP.F16.E4M3.UNPACK_B R49, R20 ;  /* 0x00000014ff31723e */ /* 0x000fe200020006ff */
[----:B------:R-:W-:Y:S01]  /*120b0*/  FFMA.FTZ R43, R43, R50, R53 ;  /* 0x000000322b2b7223 */ /* 0x000fe20000010035 */
[----:B------:R-:W-:Y:S01]  /*120c0*/  F2FP.F16.E4M3.UNPACK_B R47, R12 ;  /* 0x0000000cff2f723e */ /* 0x000fe200020006ff */
[C---:B------:R-:W-:Y:S01]  /*120d0*/  FMUL.FTZ R54, R35.reuse, R52 ;  /* 0x0000003423367220 */ /* 0x040fe20000410000 */
[----:B------:R-:W-:Y:S01]  /*120e0*/  FMUL.FTZ R51, R35, R48 ;  /* 0x0000003023337220 */ /* 0x000fe20000410000 */
[----:B------:R-:W-:-:S02]  /*120f0*/  HADD2.F32 R50, -RZ, R49.H0_H0 ;  /* 0x20000031ff327230 */ /* 0x000fc40000004100 */
[C---:B------:R-:W-:Y:S01]  /*12100*/  FFMA.FTZ R56, R33.reuse, R48, -R54 ;  /* 0x0000003021387223 */ /* 0x040fe20000010836 */
[--C-:B------:R-:W-:Y:S02]  /*12110*/  HADD2.F32 R35, -RZ, R32.reuse.H0_H0 ;  /* 0x20000020ff237230 */ /* 0x100fe40000004100 */
[----:B------:R-:W-:Y:S01]  /*12120*/  FFMA.FTZ R55, R33, R52, R51 ;  /* 0x0000003421377223 */ /* 0x000fe20000010033 */
[----:B------:R-:W-:Y:S01]  /*12130*/  HADD2.F32 R48, -RZ, R47.H0_H0 ;  /* 0x2000002fff307230 */ /* 0x000fe20000004100 */
[----:B------:R-:W-:Y:S01]  /*12140*/  F2FP.F16.E4M3.UNPACK_B R51, R24.H1 ;  /* 0x00000018ff33723e */ /* 0x000fe200030006ff */
[----:B------:R-:W-:Y:S02]  /*12150*/  HADD2.F32 R49, -RZ, R49.H1_H1 ;  /* 0x30000031ff317230 */ /* 0x000fe40000004100 */
[C---:B------:R-:W-:Y:S01]  /*12160*/  FMUL.FTZ R52, R35.reuse, R50 ;  /* 0x0000003223347220 */ /* 0x040fe20000410000 */
[----:B------:R-:W-:Y:S02]  /*12170*/  HADD2.F32 R32, -RZ, R32.H1_H1 ;  /* 0x30000020ff207230 */ /* 0x000fe40000004100 */
[----:B------:R-:W-:Y:S01]  /*12180*/  FMUL.FTZ R54, R35, R48 ;  /* 0x0000003023367220 */ /* 0x000fe20000410000 */
[----:B------:R-:W-:-:S02]  /*12190*/  HADD2.F32 R33, -RZ, R28.H0_H0 ;  /* 0x2000001cff217230 */ /* 0x000fc40000004100 */
[----:B------:R-:W-:Y:S02]  /*121a0*/  HADD2.F32 R47, -RZ, R47.H1_H1 ;  /* 0x3000002fff2f7230 */ /* 0x000fe40000004100 */
[C---:B------:R-:W-:Y:S01]  /*121b0*/  FMUL.FTZ R35, R32.reuse, R49 ;  /* 0x0000003120237220 */ /* 0x040fe20000410000 */
[----:B------:R-:W-:Y:S02]  /*121c0*/  HADD2.F32 R28, -RZ, R28.H1_H1 ;  /* 0x3000001cff1c7230 */ /* 0x000fe40000004100 */
[C---:B------:R-:W-:Y:S01]  /*121d0*/  FFMA.FTZ R52, R33.reuse, R48, -R52 ;  /* 0x0000003021347223 */ /* 0x040fe20000010834 */
[----:B------:R-:W-:Y:S01]  /*121e0*/  FFMA.FTZ R54, R33, R50, R54 ;  /* 0x0000003221367223 */ /* 0x000fe20000010036 */
[----:B------:R-:W-:Y:S01]  /*121f0*/  F2FP.F16.E4M3.UNPACK_B R33, R13.H1 ;  /* 0x0000000dff21723e */ /* 0x000fe200030006ff */
[-C--:B------:R-:W-:Y:S01]  /*12200*/  FMUL.FTZ R48, R32, R47.reuse ;  /* 0x0000002f20307220 */ /* 0x080fe20000410000 */
[----:B------:R-:W-:Y:S01]  /*12210*/  FFMA.FTZ R53, R28, R47, -R35 ;  /* 0x0000002f1c357223 */ /* 0x000fe20000010823 */
[----:B------:R-:W-:-:S02]  /*12220*/  HADD2.F32 R47, -RZ, R51.H0_H0 ;  /* 0x20000033ff2f7230 */ /* 0x000fc40000004100 */
[----:B------:R-:W-:Y:S02]  /*12230*/  HADD2.F32 R32, -RZ, R11.H0_H0 ;  /* 0x2000000bff207230 */ /* 0x000fe40000004100 */
[----:B------:R-:W-:Y:S01]  /*12240*/  FFMA.FTZ R49, R28, R49, R48 ;  /* 0x000000311c317223 */ /* 0x000fe20000010030 */
[--C-:B------:R-:W-:Y:S02]  /*12250*/  HADD2.F32 R35, -RZ, R33.reuse.H0_H0 ;  /* 0x20000021ff237230 */ /* 0x100fe40000004100 */
[----:B------:R-:W-:Y:S02]  /*12260*/  HADD2.F32 R48, -RZ, R33.H1_H1 ;  /* 0x30000021ff307230 */ /* 0x000fe40000004100 */
[----:B------:R-:W-:Y:S01]  /*12270*/  FMUL.FTZ R33, R32, R47 ;  /* 0x0000002f20217220 */ /* 0x000fe20000410000 */
[----:B------:R-:W-:Y:S02]  /*12280*/  HADD2.F32 R28, -RZ, R27.H0_H0 ;  /* 0x2000001bff1c7230 */ /* 0x000fe40000004100 */
[----:B------:R-:W-:-:S02]  /*12290*/  HADD2.F32 R50, -RZ, R51.H1_H1 ;  /* 0x30000033ff327230 */ /* 0x000fc40000004100 */
[-C--:B------:R-:W-:Y:S01]  /*122a0*/  FMUL.FTZ R51, R32, R35.reuse ;  /* 0x0000002320337220 */ /* 0x080fe20000410000 */
[----:B------:R-:W-:Y:S02]  /*122b0*/  HADD2.F32 R11, -RZ, R11.H1_H1 ;  /* 0x3000000bff0b7230 */ /* 0x000fe40000004100 */
[C---:B------:R-:W-:Y:S01]  /*122c0*/  FFMA.FTZ R57, R28.reuse, R35, -R33 ;  /* 0x000000231c397223 */ /* 0x040fe20000010821 */
[----:B------:R-:W-:Y:S01]  /*122d0*/  HADD2.F32 R27, -RZ, R27.H1_H1 ;  /* 0x3000001bff1b7230 */ /* 0x000fe20000004100 */
[----:B------:R-:W-:Y:S01]  /*122e0*/  F2FP.F16.E4M3.UNPACK_B R32, R13 ;  /* 0x0000000dff20723e */ /* 0x000fe200020006ff */
[----:B------:R-:W-:Y:S01]  /*122f0*/  FFMA.FTZ R58, R28, R47, R51 ;  /* 0x0000002f1c3a7223 */ /* 0x000fe20000010033 */
[C---:B------:R-:W-:Y:S01]  /*12300*/  FMUL.FTZ R60, R11.reuse, R50 ;  /* 0x000000320b3c7220 */ /* 0x040fe20000410000 */
[----:B------:R-:W-:Y:S01]  /*12310*/  F2FP.F16.E4M3.UNPACK_B R33, R24 ;  /* 0x00000018ff21723e */ /* 0x000fe200020006ff */
[----:B------:R-:W-:Y:S01]  /*12320*/  FMUL.FTZ R11, R11, R48 ;  /* 0x000000300b0b7220 */ /* 0x000fe20000410000 */
[----:B------:R-:W-:-:S02]  /*12330*/  HADD2.F32 R28, -RZ, R32.H0_H0 ;  /* 0x20000020ff1c7230 */ /* 0x000fc40000004100 */
[C---:B------:R-:W-:Y:S01]  /*12340*/  FFMA.FTZ R60, R27.reuse, R48, -R60 ;  /* 0x000000301b3c7223 */ /* 0x040fe2000001083c */
[----:B------:R-:W-:Y:S02]  /*12350*/  HADD2.F32 R32, -RZ, R32.H1_H1 ;  /* 0x30000020ff207230 */ /* 0x000fe40000004100 */
[----:B------:R-:W-:Y:S01]  /*12360*/  FFMA.FTZ R59, R27, R50, R11 ;  /* 0x000000321b3b7223 */ /* 0x000fe2000001000b */
[--C-:B------:R-:W-:Y:S02]  /*12370*/  HADD2.F32 R35, -RZ, R33.reuse.H0_H0 ;  /* 0x20000021ff237230 */ /* 0x100fe40000004100 */
[----:B------:R-:W-:Y:S02]  /*12380*/  HADD2.F32 R33, -RZ, R33.H1_H1 ;  /* 0x30000021ff217230 */ /* 0x000fe40000004100 */
[--C-:B------:R-:W-:Y:S01]  /*12390*/  HADD2.F32 R27, -RZ, R6.reuse.H1_H1 ;  /* 0x30000006ff1b7230 */ /* 0x100fe20000004100 */
[----:B------:R-:W-:Y:S01]  /*123a0*/  F2FP.SATFINITE.E4M3.F32.PACK_AB_MERGE_C R58, R59, R58, RZ ;  /* 0x0000003a3b3a723e */ /* 0x000fe200048070ff */
[----:B------:R-:W-:-:S02]  /*123b0*/  HADD2.F32 R11, -RZ, R6.H0_H0 ;  /* 0x20000006ff0b7230 */ /* 0x000fc40000004100 */
[--C-:B------:R-:W-:Y:S02]  /*123c0*/  HADD2.F32 R6, -RZ, R4.reuse.H0_H0 ;  /* 0x20000004ff067230 */ /* 0x100fe40000004100 */
[C---:B------:R-:W-:Y:S01]  /*123d0*/  FMUL.FTZ R51, R27.reuse, R33 ;  /* 0x000000211b337220 */ /* 0x040fe20000410000 */
[----:B------:R-:W-:Y:S02]  /*123e0*/  HADD2.F32 R4, -RZ, R4.H1_H1 ;  /* 0x30000004ff047230 */ /* 0x000fe40000004100 */
[----:B------:R-:W-:Y:S01]  /*123f0*/  FMUL.FTZ R50, R27, R32 ;  /* 0x000000201b327220 */ /* 0x000fe20000410000 */
[C---:B------:R-:W-:Y:S01]  /*12400*/  FMUL.FTZ R47, R11.reuse, R35 ;  /* 0x000000230b2f7220 */ /* 0x040fe20000410000 */
[----:B------:R-:W-:Y:S01]  /*12410*/  FMUL.FTZ R48, R11, R28 ;  /* 0x0000001c0b307220 */ /* 0x000fe20000410000 */
[C---:B------:R-:W-:Y:S01]  /*12420*/  FFMA.FTZ R32, R4.reuse, R32, -R51 ;  /* 0x0000002004207223 */ /* 0x040fe20000010833 */
[----:B------:R-:W-:Y:S01]  /*12430*/  FFMA.FTZ R50, R4, R33, R50 ;  /* 0x0000002104327223 */ /* 0x000fe20000010032 */
[----:B------:R-:W-:Y:S01]  /*12440*/  F2FP.SATFINITE.E4M3.F32.PACK_AB_MERGE_C R4, R8, R5, RZ ;  /* 0x000000050804723e */ /* 0x000fe200048070ff */
[C---:B------:R-:W-:Y:S01]  /*12450*/  FFMA.FTZ R47, R6.reuse, R28, -R47 ;  /* 0x0000001c062f7223 */ /* 0x040fe2000001082f */
[----:B------:R-:W-:Y:S01]  /*12460*/  FFMA.FTZ R11, R6, R35, R48 ;  /* 0x00000023060b7223 */ /* 0x000fe20000010030 */
[----:B------:R-:W-:-:S02]  /*12470*/  F2FP.SATFINITE.E4M3.F32.PACK_AB_MERGE_C R8, R10, R7, RZ ;  /* 0x000000070a08723e */ /* 0x000fc400048070ff */
[----:B------:R-:W-:Y:S02]  /*12480*/  F2FP.SATFINITE.E4M3.F32.PACK_AB_MERGE_C R5, R40, R37, RZ ;  /* 0x000000252805723e */ /* 0x000fe400048070ff */
[----:B------:R-:W-:Y:S02]  /*12490*/  F2FP.SATFINITE.E4M3.F32.PACK_AB_MERGE_C R6, R56, R45, RZ ;  /* 0x0000002d3806723e */ /* 0x000fe400048070ff */
[----:B------:R-:W-:Y:S02]  /*124a0*/  F2FP.SATFINITE.E4M3.F32.PACK_AB_MERGE_C R7, R60, R57, RZ ;  /* 0x000000393c07723e */ /* 0x000fe400048070ff */
[----:B------:R-:W-:Y:S02]  /*124b0*/  F2FP.SATFINITE.E4M3.F32.PACK_AB_MERGE_C R10, R55, R46, RZ ;  /* 0x0000002e370a723e */ /* 0x000fe400048070ff */
[----:B------:R-:W-:Y:S02]  /*124c0*/  F2FP.SATFINITE.E4M3.F32.PACK_AB_MERGE_C R4, R34, R9, R4 ;  /* 0x000000092204723e */ /* 0x000fe40004807004 */
[----:B------:R-:W-:-:S02]  /*124d0*/  F2FP.SATFINITE.E4M3.F32.PACK_AB_MERGE_C R5, R44, R39, R5 ;  /* 0x000000272c05723e */ /* 0x000fc40004807005 */
[----:B------:R-:W-:Y:S02]  /*124e0*/  F2FP.SATFINITE.E4M3.F32.PACK_AB_MERGE_C R6, R53, R52, R6 ;  /* 0x000000343506723e */ /* 0x000fe40004807006 */
[----:B------:R-:W-:Y:S02]  /*124f0*/  F2FP.SATFINITE.E4M3.F32.PACK_AB_MERGE_C R7, R32, R47, R7 ;  /* 0x0000002f2007723e */ /* 0x000fe40004807007 */
[----:B------:R-:W-:Y:S02]  /*12500*/  F2FP.SATFINITE.E4M3.F32.PACK_AB_MERGE_C R8, R36, R29, R8 ;  /* 0x0000001d2408723e */ /* 0x000fe40004807008 */
[----:B------:R-:W-:Y:S01]  /*12510*/  F2FP.SATFINITE.E4M3.F32.PACK_AB_MERGE_C R9, R43, R42, R38 ;  /* 0x0000002a2b09723e */ /* 0x000fe20004807026 */
[----:B------:R1:W-:Y:S01]  /*12520*/  STS.128 [R61+0x20400], R4 ;  /* 0x020400043d007388 */ /* 0x0003e20000000c00 */
[----:B------:R-:W-:Y:S02]  /*12530*/  F2FP.SATFINITE.E4M3.F32.PACK_AB_MERGE_C R10, R49, R54, R10 ;  /* 0x00000036310a723e */ /* 0x000fe4000480700a */
[----:B------:R-:W-:-:S05]  /*12540*/  F2FP.SATFINITE.E4M3.F32.PACK_AB_MERGE_C R11, R50, R11, R58 ;  /* 0x0000000b320b723e */ /* 0x000fca000480703a */
[----:B------:R1:W-:Y:S02]  /*12550*/  STS.128 [R26+0x20400], R8 ;  /* 0x020400081a007388 */ /* 0x0003e40000000c00 */
.L_x_630:
[----:B------:R-:W-:Y:S05]  /*12560*/  BSYNC B1 ;  /* 0x0000000000017941 */ /* 0x000fea0003800000 */
.L_x_629:
[----:B------:R-:W-:Y:S04]  /*12570*/  BSSY B1, `(.L_x_631) ;  /* 0x00000cc000017945 */ /* 0x000fe80003800000 */
[----:B------:R-:W-:Y:S05]  /*12580*/  @P2 BRA `(.L_x_632) ;  /* 0x0000000c00282947 */ /* 0x000fea0003800000 */
[----:B-1----:R-:W2:Y:S04]  /*12590*/  LDL R6, [R1+0x28] ;  /* 0x0000280001067983 */ /* 0x002ea80000100800 */
[----:B------:R-:W3:Y:S01]  /*125a0*/  LDL R62, [R1+0x190] ;  /* 0x00019000013e7983 */ /* 0x000ee20000100800 */
[----:B------:R-:W-:Y:S01]  /*125b0*/  LEA.HI R4, R30, R31, RZ, 0x3 ;  /* 0x0000001f1e047211 */ /* 0x000fe200078f18ff */
[C---:B------:R-:W-:Y:S01]  /*125c0*/  VIADD R8, R219.reuse, 0x20 ;  /* 0x00000020db087836 */ /* 0x040fe20000000000 */
[----:B------:R-:W-:Y:S01]  /*125d0*/  F2FP.F16.E4M3.UNPACK_B R46, R14.H1 ;  /* 0x0000000eff2e723e */ /* 0x000fe200030006ff */
[----:B------:R-:W-:Y:S01]  /*125e0*/  VIADD R9, R219, 0x20 ;  /* 0x00000020db097836 */ /* 0x000fe20000000000 */
[----:B------:R-:W-:Y:S01]  /*125f0*/  LOP3.LUT R4, R4, 0xfffffff8, RZ, 0xc0, !PT ;  /* 0xfffffff804047812 */ /* 0x000fe200078ec0ff */
[----:B------:R-:W-:Y:S01]  /*12600*/  IMAD.SHL.U32 R8, R8, 0x80, RZ ;  /* 0x0000008008087824 */ /* 0x000fe200078e00ff */
[----:B------:R-:W-:Y:S01]  /*12610*/  F2FP.F16.E4M3.UNPACK_B R39, R0.H1 ;  /* 0x00000000ff27723e */ /* 0x000fe200030006ff */
[----:B------:R-:W-:Y:S01]  /*12620*/  IMAD.SHL.U32 R9, R9, 0x80, RZ ;  /* 0x0000008009097824 */ /* 0x000fe200078e00ff */
[----:B------:R-:W-:Y:S01]  /*12630*/  F2FP.F16.E4M3.UNPACK_B R45, R14 ;  /* 0x0000000eff2d723e */ /* 0x000fe200020006ff */
[----:B------:R-:W-:Y:S01]  /*12640*/  IMAD.IADD R4, R31, 0x1, -R4 ;  /* 0x000000011f047824 */ /* 0x000fe200078e0a04 */
[----:B------:R-:W-:Y:S01]  /*12650*/  LOP3.LUT R8, R8, 0x380, RZ, 0xc0, !PT ;  /* 0x0000038008087812 */ /* 0x000fe200078ec0ff */
[--C-:B------:R-:W-:Y:S01]  /*12660*/  HADD2.F32 R48, -RZ, R46.reuse.H0_H0 ;  /* 0x2000002eff307230 */ /* 0x100fe20000004100 */
[----:B------:R-:W-:Y:S01]  /*12670*/  LOP3.LUT R9, R9, 0x380, RZ, 0xc0, !PT ;  /* 0x0000038009097812 */ /* 0x000fe200078ec0ff */
[--C-:B------:R-:W-:Y:S01]  /*12680*/  HADD2.F32 R40, -RZ, R39.reuse.H0_H0 ;  /* 0x20000027ff287230 */ /* 0x100fe20000004100 */
[----:B------:R-:W-:Y:S01]  /*12690*/  LEA.HI R4, R21, R4, RZ, 0x1c ;  /* 0x0000000415047211 */ /* 0x000fe200078fe0ff */
[----:B------:R-:W-:Y:S01]  /*126a0*/  HADD2.F32 R39, -RZ, R39.H1_H1 ;  /* 0x30000027ff277230 */ /* 0x000fe20000004100 */
[----:B------:R-:W-:Y:S01]  /*126b0*/  SHF.R.U32.HI R8, RZ, 0x3, R8 ;  /* 0x00000003ff087819 */ /* 0x000fe20000011608 */
[----:B------:R-:W-:Y:S01]  /*126c0*/  HADD2.F32 R49, -RZ, R46.H1_H1 ;  /* 0x3000002eff317230 */ /* 0x000fe20000004100 */
[----:B------:R-:W-:Y:S01]  /*126d0*/  SHF.R.S32.HI R7, RZ, 0x1f, R4 ;  /* 0x0000001fff077819 */ /* 0x000fe20000011404 */
[----:B------:R-:W-:Y:S01]  /*126e0*/  HADD2.F32 R47, -RZ, R45.H0_H0 ;  /* 0x2000002dff2f7230 */ /* 0x000fe20000004100 */
[----:B------:R-:W-:-:S02]  /*126f0*/  SHF.L.U32 R5, R4, 0x4, RZ ;  /* 0x0000000404057819 */ /* 0x000fc400000006ff */
[----:B------:R-:W-:Y:S02]  /*12700*/  LEA.HI R7, R7, R4, RZ, 0x3 ;  /* 0x0000000407077211 */ /* 0x000fe400078f18ff */
[----:B------:R-:W-:Y:S02]  /*12710*/  LOP3.LUT R4, R9, 0x70, R5, 0xf8, !PT ;  /* 0x0000007009047812 */ /* 0x000fe400078ef805 */
[----:B------:R-:W-:Y:S02]  /*12720*/  SHF.L.U32 R7, R7, 0xb, RZ ;  /* 0x0000000b07077819 */ /* 0x000fe400000006ff */
[----:B------:R-:W-:Y:S02]  /*12730*/  LOP3.LUT R4, R4, R8, RZ, 0x3c, !PT ;  /* 0x0000000804047212 */ /* 0x000fe400078e3cff */
[----:B------:R-:W-:Y:S02]  /*12740*/  LOP3.LUT R7, R7, 0xffffc000, RZ, 0xc0, !PT ;  /* 0xffffc00007077812 */ /* 0x000fe400078ec0ff */
[----:B------:R-:W-:-:S02]  /*12750*/  F2FP.F16.E4M3.UNPACK_B R50, R15.H1 ;  /* 0x0000000fff32723e */ /* 0x000fc400030006ff */
[----:B------:R-:W-:Y:S02]  /*12760*/  F2FP.F16.E4M3.UNPACK_B R52, R15 ;  /* 0x0000000fff34723e */ /* 0x000fe400020006ff */
[----:B------:R-:W-:Y:S01]  /*12770*/  F2FP.F16.E4M3.UNPACK_B R55, R20.H1 ;  /* 0x00000014ff37723e */ /* 0x000fe200030006ff */
[----:B------:R-:W-:Y:S02]  /*12780*/  HADD2.F32 R51, -RZ, R50.H0_H0 ;  /* 0x20000032ff337230 */ /* 0x000fe40000004100 */
[--C-:B------:R-:W-:Y:S02]  /*12790*/  HADD2.F32 R54, -RZ, R52.reuse.H0_H0 ;  /* 0x20000034ff367230 */ /* 0x100fe40000004100 */
[----:B------:R-:W-:Y:S01]  /*127a0*/  HADD2.F32 R53, -RZ, R52.H1_H1 ;  /* 0x30000034ff357230 */ /* 0x000fe20000004100 */
[----:B------:R-:W-:Y:S01]  /*127b0*/  F2FP.F16.E4M3.UNPACK_B R52, R12.H1 ;  /* 0x0000000cff34723e */ /* 0x000fe200030006ff */
[--C-:B------:R-:W-:Y:S02]  /*127c0*/  HADD2.F32 R56, -RZ, R55.reuse.H0_H0 ;  /* 0x20000037ff387230 */ /* 0x100fe40000004100 */
[----:B------:R-:W-:Y:S01]  /*127d0*/  HADD2.F32 R55, -RZ, R55.H1_H1 ;  /* 0x30000037ff377230 */ /* 0x000fe20000004100 */
[----:B--2---:R-:W-:-:S02]  /*127e0*/  IADD3 R26, R4, R7, R6 ;  /* 0x00000007041a7210 */ /* 0x004fc40007ffe006 */
[----:B---3--:R-:W1:Y:S03]  /*127f0*/  LDS.128 R4, [R62+0x20400] ;  /* 0x020400003e047984 */ /* 0x008e660000000c00 */
[----:B------:R-:W-:-:S05]  /*12800*/  IMAD.IADD R26, R19, 0x1, R26 ;  /* 0x00000001131a7824 */ /* 0x000fca00078e021a */
[----:B------:R-:W2:Y:S01]  /*12810*/  LDS.128 R8, [R26+0x20400] ;  /* 0x020400001a087984 */ /* 0x000ea20000000c00 */
[----:B-1----:R-:W-:Y:S02]  /*12820*/  F2FP.F16.E4M3.UNPACK_B R27, R4.H1 ;  /* 0x00000004ff1b723e */ /* 0x002fe400030006ff */
[-C--:B------:R-:W-:Y:S02]  /*12830*/  F2FP.F16.E4M3.UNPACK_B R41, R5.reuse ;  /* 0x00000005ff29723e */ /* 0x080fe400020006ff */
[----:B------:R-:W-:Y:S02]  /*12840*/  F2FP.F16.E4M3.UNPACK_B R37, R5.H1 ;  /* 0x00000005ff25723e */ /* 0x000fe400030006ff */
[----:B--2---:R-:W-:Y:S02]  /*12850*/  F2FP.F16.E4M3.UNPACK_B R32, R8.H1 ;  /* 0x00000008ff20723e */ /* 0x004fe400030006ff */
[-C--:B------:R-:W-:Y:S02]  /*12860*/  F2FP.F16.E4M3.UNPACK_B R33, R6.reuse ;  /* 0x00000006ff21723e */ /* 0x080fe400020006ff */
[----:B------:R-:W-:Y:S01]  /*12870*/  F2FP.F16.E4M3.UNPACK_B R43, R6.H1 ;  /* 0x00000006ff2b723e */ /* 0x000fe200030006ff */
[--C-:B------:R-:W-:Y:S01]  /*12880*/  HADD2.F32 R5, -RZ, R32.reuse.H0_H0 ;  /* 0x20000020ff057230 */ /* 0x100fe20000004100 */
[-C--:B------:R-:W-:Y:S01]  /*12890*/  F2FP.F16.E4M3.UNPACK_B R42, R9.reuse ;  /* 0x00000009ff2a723e */ /* 0x080fe200020006ff */
[----:B------:R-:W-:Y:S01]  /*128a0*/  HADD2.F32 R6, -RZ, R27.H0_H0 ;  /* 0x2000001bff067230 */ /* 0x000fe20000004100 */
[----:B------:R-:W-:Y:S01]  /*128b0*/  F2FP.F16.E4M3.UNPACK_B R38, R9.H1 ;  /* 0x00000009ff26723e */ /* 0x000fe200030006ff */
[----:B------:R-:W-:-:S02]  /*128c0*/  HADD2.F32 R32, -RZ, R32.H1_H1 ;  /* 0x30000020ff207230 */ /* 0x000fc40000004100 */
[-C--:B------:R-:W-:Y:S01]  /*128d0*/  FMUL.FTZ R9, R48, R5.reuse ;  /* 0x0000000530097220 */ /* 0x080fe20000410000 */
[C---:B------:R-:W-:Y:S01]  /*128e0*/  FMUL.FTZ R35, R40.reuse, R5 ;  /* 0x0000000528237220 */ /* 0x040fe20000410000 */
[----:B0-----:R-:W-:Y:S02]  /*128f0*/  F2FP.F16.E4M3.UNPACK_B R34, R8 ;  /* 0x00000008ff22723e */ /* 0x001fe400020006ff */
[-C--:B------:R-:W-:Y:S01]  /*12900*/  FFMA.FTZ R5, R40, R6.reuse, -R9 ;  /* 0x0000000628057223 */ /* 0x080fe20000010809 */
[----:B------:R-:W-:Y:S01]  /*12910*/  FFMA.FTZ R6, R48, R6, R35 ;  /* 0x0000000630067223 */ /* 0x000fe20000010023 */
[----:B------:R-:W-:Y:S01]  /*12920*/  F2FP.F16.E4M3.UNPACK_B R35, R0 ;  /* 0x00000000ff23723e */ /* 0x000fe200020006ff */
[----:B------:R-:W-:Y:S01]  /*12930*/  HADD2.F32 R8, -RZ, R34.H0_H0 ;  /* 0x20000022ff087230 */ /* 0x000fe20000004100 */
[----:B------:R-:W-:Y:S01]  /*12940*/  F2FP.F16.E4M3.UNPACK_B R28, R4 ;  /* 0x00000004ff1c723e */ /* 0x000fe200020006ff */
[----:B------:R-:W-:Y:S01]  /*12950*/  HADD2.F32 R9, -RZ, R27.H1_H1 ;  /* 0x3000001bff097230 */ /* 0x000fe20000004100 */
[----:B------:R-:W-:Y:S01]  /*12960*/  F2FP.F16.E4M3.UNPACK_B R36, R10 ;  /* 0x0000000aff24723e */ /* 0x000fe200020006ff */
[----:B------:R-:W-:Y:S01]  /*12970*/  FMUL.FTZ R46, R49, R32 ;  /* 0x00000020312e7220 */ /* 0x000fe20000410000 */
[----:B------:R-:W-:Y:S01]  /*12980*/  F2FP.F16.E4M3.UNPACK_B R44, R10.H1 ;  /* 0x0000000aff2c723e */ /* 0x000fe200030006ff */
[----:B------:R-:W-:Y:S01]  /*12990*/  HADD2.F32 R27, -RZ, R28.H0_H0 ;  /* 0x2000001cff1b7230 */ /* 0x000fe20000004100 */
[-C--:B------:R-:W-:Y:S01]  /*129a0*/  F2FP.F16.E4M3.UNPACK_B R10, R11.reuse ;  /* 0x0000000bff0a723e */ /* 0x080fe200020006ff */
[----:B------:R-:W-:Y:S01]  /*129b0*/  FMUL.FTZ R48, R39, R32 ;  /* 0x0000002027307220 */ /* 0x000fe20000410000 */
[----:B------:R-:W-:Y:S01]  /*129c0*/  F2FP.F16.E4M3.UNPACK_B R29, R11.H1 ;  /* 0x0000000bff1d723e */ /* 0x000fe200030006ff */
[----:B------:R-:W-:-:S02]  /*129d0*/  HADD2.F32 R11, -RZ, R35.H0_H0 ;  /* 0x20000023ff0b7230 */ /* 0x000fc40000004100 */
[-C--:B------:R-:W-:Y:S01]  /*129e0*/  FMUL.FTZ R32, R47, R8.reuse ;  /* 0x000000082f207220 */ /* 0x080fe20000410000 */
[----:B------:R-:W-:Y:S01]  /*129f0*/  HADD2.F32 R34, -RZ, R34.H1_H1 ;  /* 0x30000022ff227230 */ /* 0x000fe20000004100 */
[----:B------:R-:W-:Y:S01]  /*12a00*/  F2FP.F16.E4M3.UNPACK_B R4, R7 ;  /* 0x00000007ff04723e */ /* 0x000fe200020006ff */
[C---:B------:R-:W-:Y:S01]  /*12a10*/  FMUL.FTZ R40, R11.reuse, R8 ;  /* 0x000000080b287220 */ /* 0x040fe20000410000 */
[----:B------:R-:W-:Y:S01]  /*12a20*/  FFMA.FTZ R11, R11, R27, -R32 ;  /* 0x0000001b0b0b7223 */ /* 0x000fe20000010820 */
[-C--:B------:R-:W-:Y:S01]  /*12a30*/  FFMA.FTZ R8, R39, R9.reuse, -R46 ;  /* 0x0000000927087223 */ /* 0x080fe2000001082e */
[----:B------:R-:W-:Y:S01]  /*12a40*/  FFMA.FTZ R9, R49, R9, R48 ;  /* 0x0000000931097223 */ /* 0x000fe20000010030 */
[----:B------:R-:W-:Y:S01]  /*12a50*/  FFMA.FTZ R27, R47, R27, R40 ;  /* 0x0000001b2f1b7223 */ /* 0x000fe20000010028 */
[----:B------:R-:W-:Y:S01]  /*12a60*/  F2FP.F16.E4M3.UNPACK_B R47, R3.H1 ;  /* 0x00000003ff2f723e */ /* 0x000fe200030006ff */
[----:B------:R-:W-:Y:S01]  /*12a70*/  HADD2.F32 R48, -RZ, R45.H1_H1 ;  /* 0x3000002dff307230 */ /* 0x000fe20000004100 */
[----:B------:R-:W-:Y:S01]  /*12a80*/  F2FP.F16.E4M3.UNPACK_B R7, R7.H1 ;  /* 0x00000007ff07723e */ /* 0x000fe200030006ff */
[----:B------:R-:W-:-:S02]  /*12a90*/  HADD2.F32 R46, -RZ, R35.H1_H1 ;  /* 0x30000023ff2e7230 */ /* 0x000fc40000004100 */
[----:B------:R-:W-:Y:S02]  /*12aa0*/  HADD2.F32 R32, -RZ, R28.H1_H1 ;  /* 0x3000001cff207230 */ /* 0x000fe40000004100 */
[-C--:B------:R-:W-:Y:S01]  /*12ab0*/  FMUL.FTZ R39, R48, R34.reuse ;  /* 0x0000002230277220 */ /* 0x080fe20000410000 */
[----:B------:R-:W-:Y:S02]  /*12ac0*/  HADD2.F32 R28, -RZ, R38.H0_H0 ;  /* 0x20000026ff1c7230 */ /* 0x000fe40000004100 */
[----:B------:R-:W-:Y:S01]  /*12ad0*/  FMUL.FTZ R45, R46, R34 ;  /* 0x000000222e2d7220 */ /* 0x000fe20000410000 */
[----:B------:R-:W-:Y:S02]  /*12ae0*/  HADD2.F32 R49, -RZ, R47.H0_H0 ;  /* 0x2000002fff317230 */ /* 0x000fe40000004100 */
[--C-:B------:R-:W-:Y:S02]  /*12af0*/  HADD2.F32 R35, -RZ, R37.reuse.H0_H0 ;  /* 0x20000025ff237230 */ /* 0x100fe40000004100 */
[----:B------:R-:W-:Y:S01]  /*12b00*/  FMUL.FTZ R34, R51, R28 ;  /* 0x0000001c33227220 */ /* 0x000fe20000410000 */
[----:B------:R-:W-:-:S02]  /*12b10*/  HADD2.F32 R37, -RZ, R37.H1_H1 ;  /* 0x30000025ff257230 */ /* 0x000fc40000004100 */
[C---:B------:R-:W-:Y:S01]  /*12b20*/  FMUL.FTZ R40, R49.reuse, R28 ;  /* 0x0000001c31287220 */ /* 0x040fe20000410000 */
[-C--:B------:R-:W-:Y:S01]  /*12b30*/  FFMA.FTZ R28, R46, R32.reuse, -R39 ;  /* 0x000000202e1c7223 */ /* 0x080fe20000010827 */
[----:B------:R-:W-:Y:S01]  /*12b40*/  FFMA.FTZ R32, R48, R32, R45 ;  /* 0x0000002030207223 */ /* 0x000fe2000001002d */
[----:B------:R-:W-:Y:S01]  /*12b50*/  FFMA.FTZ R34, R49, R35, -R34 ;  /* 0x0000002331227223 */ /* 0x000fe20000010822 */
[----:B------:R-:W-:Y:S01]  /*12b60*/  F2FP.F16.E4M3.UNPACK_B R48, R3 ;  /* 0x00000003ff30723e */ /* 0x000fe200020006ff */
[----:B------:R-:W-:Y:S01]  /*12b70*/  FFMA.FTZ R35, R51, R35, R40 ;  /* 0x0000002333237223 */ /* 0x000fe20000010028 */
[----:B------:R-:W-:Y:S02]  /*12b80*/  HADD2.F32 R51, -RZ, R50.H1_H1 ;  /* 0x30000032ff337230 */ /* 0x000fe40000004100 */
[----:B------:R-:W-:Y:S02]  /*12b90*/  HADD2.F32 R40, -RZ, R38.H1_H1 ;  /* 0x30000026ff287230 */ /* 0x000fe40000004100 */
[----:B------:R-:W-:-:S02]  /*12ba0*/  HADD2.F32 R49, -RZ, R47.H1_H1 ;  /* 0x3000002fff317230 */ /* 0x000fc40000004100 */
[----:B------:R-:W-:Y:S02]  /*12bb0*/  HADD2.F32 R39, -RZ, R42.H0_H0 ;  /* 0x2000002aff277230 */ /* 0x000fe40000004100 */
[-C--:B------:R-:W-:Y:S01]  /*12bc0*/  FMUL.FTZ R46, R51, R40.reuse ;  /* 0x00000028332e7220 */ /* 0x080fe20000410000 */
[----:B------:R-:W-:Y:S02]  /*12bd0*/  HADD2.F32 R50, -RZ, R48.H0_H0 ;  /* 0x20000030ff327230 */ /* 0x000fe40000004100 */
[C---:B------:R-:W-:Y:S01]  /*12be0*/  FMUL.FTZ R40, R49.reuse, R40 ;  /* 0x0000002831287220 */ /* 0x040fe20000410000 */
[----:B------:R-:W-:Y:S02]  /*12bf0*/  HADD2.F32 R38, -RZ, R41.H0_H0 ;  /* 0x20000029ff267230 */ /* 0x000fe40000004100 */
[-C--:B------:R-:W-:Y:S01]  /*12c00*/  FMUL.FTZ R45, R54, R39.reuse ;  /* 0x00000027362d7220 */ /* 0x080fe20000410000 */
[----:B------:R-:W-:Y:S02]  /*12c10*/  HADD2.F32 R42, -RZ, R42.H1_H1 ;  /* 0x3000002aff2a7230 */ /* 0x000fe40000004100 */
[C---:B------:R-:W-:Y:S01]  /*12c20*/  FMUL.FTZ R47, R50.reuse, R39 ;  /* 0x00000027322f7220 */ /* 0x040fe20000410000 */
[-C--:B------:R-:W-:Y:S01]  /*12c30*/  FFMA.FTZ R39, R49, R37.reuse, -R46 ;  /* 0x0000002531277223 */ /* 0x080fe2000001082e */
[----:B------:R-:W-:Y:S01]  /*12c40*/  FFMA.FTZ R40, R51, R37, R40 ;  /* 0x0000002533287223 */ /* 0x000fe20000010028 */
[-C--:B------:R-:W-:Y:S01]  /*12c50*/  FFMA.FTZ R37, R50, R38.reuse, -R45 ;  /* 0x0000002632257223 */ /* 0x080fe2000001082d */
[----:B------:R-:W-:Y:S01]  /*12c60*/  FFMA.FTZ R38, R54, R38, R47 ;  /* 0x0000002636267223 */ /* 0x000fe2000001002f */
[----:B------:R-:W-:-:S02]  /*12c70*/  HADD2.F32 R45, -RZ, R44.H0_H0 ;  /* 0x2000002cff2d7230 */ /* 0x000fc40000004100 */
[----:B------:R-:W-:Y:S02]  /*12c80*/  HADD2.F32 R54, -RZ, R52.H0_H0 ;  /* 0x20000034ff367230 */ /* 0x000fe40000004100 */
[----:B------:R-:W-:Y:S02]  /*12c90*/  HADD2.F32 R46, -RZ, R43.H0_H0 ;  /* 0x2000002bff2e7230 */ /* 0x000fe40000004100 */
[-C--:B------:R-:W-:Y:S01]  /*12ca0*/  FMUL.FTZ R47, R56, R45.reuse ;  /* 0x0000002d382f7220 */ /* 0x080fe20000410000 */
[----:B------:R-:W-:Y:S02]  /*12cb0*/  HADD2.F32 R51, -RZ, R48.H1_H1 ;  /* 0x30000030ff337230 */ /* 0x000fe40000004100 */
[C---:B------:R-:W-:Y:S01]  /*12cc0*/  FMUL.FTZ R49, R54.reuse, R45 ;  /* 0x0000002d36317220 */ /* 0x040fe20000410000 */
[----:B------:R-:W-:Y:S02]  /*12cd0*/  HADD2.F32 R41, -RZ, R41.H1_H1 ;  /* 0x30000029ff297230 */ /* 0x000fe40000004100 */
[----:B------:R-:W-:Y:S01]  /*12ce0*/  FFMA.FTZ R45, R54, R46, -R47 ;  /* 0x0000002e362d7223 */ /* 0x000fe2000001082f */
[----:B------:R-:W-:Y:S01]  /*12cf0*/  FMUL.FTZ R48, R53, R42 ;  /* 0x0000002a35307220 */ /* 0x000fe20000410000 */
[----:B------:R-:W-:Y:S01]  /*12d00*/  FFMA.FTZ R46, R56, R46, R49 ;  /* 0x0000002e382e7223 */ /* 0x000fe20000010031 */
[----:B------:R-:W-:-:S02]  /*12d10*/  HADD2.F32 R44, -RZ, R44.H1_H1 ;  /* 0x3000002cff2c7230 */ /* 0x000fc40000004100 */
[C---:B------:R-:W-:Y:S01]  /*12d20*/  FMUL.FTZ R50, R51.reuse, R42 ;  /* 0x0000002a33327220 */ /* 0x040fe20000410000 */
[----:B------:R-:W-:Y:S01]  /*12d30*/  HADD2.F32 R49, -RZ, R52.H1_H1 ;  /* 0x30000034ff317230 */ /* 0x000fe20000004100 */
[----:B------:R-:W-:Y:S01]  /*12d40*/  F2FP.F16.E4M3.UNPACK_B R52, R20 ;  /* 0x00000014ff34723e */ /* 0x000fe200020006ff */
[-C--:B------:R-:W-:Y:S01]  /*12d50*/  FFMA.FTZ R42, R51, R41.reuse, -R48 ;  /* 0x00000029332a7223 */ /* 0x080fe20000010830 */
[----:B------:R-:W-:Y:S02]  /*12d60*/  HADD2.F32 R43, -RZ, R43.H1_H1 ;  /* 0x3000002bff2b7230 */ /* 0x000fe40000004100 */
[----:B------:R-:W-:Y:S01]  /*12d70*/  FFMA.FTZ R41, R53, R41, R50 ;  /* 0x0000002935297223 */ /* 0x000fe20000010032 */
[----:B------:R-:W-:Y:S01]  /*12d80*/  FMUL.FTZ R48, R55, R44 ;  /* 0x0000002c37307220 */ /* 0x000fe20000410000 */
[----:B------:R-:W-:Y:S01]  /*12d90*/  F2FP.F16.E4M3.UNPACK_B R47, R12 ;  /* 0x0000000cff2f723e */ /* 0x000fe200020006ff */
[----:B------:R-:W-:Y:S01]  /*12da0*/  FMUL.FTZ R50, R49, R44 ;  /* 0x0000002c31327220 */ /* 0x000fe20000410000 */
[----:B------:R-:W-:-:S02]  /*12db0*/  HADD2.F32 R53, -RZ, R52.H0_H0 ;  /* 0x20000034ff357230 */ /* 0x000fc40000004100 */
[-C--:B------:R-:W-:Y:S01]  /*12dc0*/  FFMA.FTZ R54, R49, R43.reuse, -R48 ;  /* 0x0000002b31367223 */ /* 0x080fe20000010830 */
[----:B------:R-:W-:Y:S02]  /*12dd0*/  HADD2.F32 R44, -RZ, R36.H0_H0 ;  /* 0x20000024ff2c7230 */ /* 0x000fe40000004100 */
[----:B------:R-:W-:Y:S01]  /*12de0*/  FFMA.FTZ R49, R55, R43, R50 ;  /* 0x0000002b37317223 */ /* 0x000fe20000010032 */
[----:B------:R-:W-:Y:S01]  /*12df0*/  HADD2.F32 R51, -RZ, R47.H0_H0 ;  /* 0x2000002fff337230 */ /* 0x000fe20000004100 */
[----:B------:R-:W-:Y:S01]  /*12e00*/  F2FP.F16.E4M3.UNPACK_B R56, R24.H1 ;  /* 0x00000018ff38723e */ /* 0x000fe200030006ff */
[----:B------:R-:W-:Y:S02]  /*12e10*/  HADD2.F32 R43, -RZ, R33.H0_H0 ;  /* 0x20000021ff2b7230 */ /* 0x000fe40000004100 */
[-C--:B------:R-:W-:Y:S01]  /*12e20*/  FMUL.FTZ R48, R53, R44.reuse ;  /* 0x0000002c35307220 */ /* 0x080fe20000410000 */
[----:B------:R-:W-:Y:S02]  /*12e30*/  HADD2.F32 R55, -RZ, R52.H1_H1 ;  /* 0x30000034ff377230 */ /* 0x000fe40000004100 */
[----:B------:R-:W-:Y:S01]  /*12e40*/  FMUL.FTZ R44, R51, R44 ;  /* 0x0000002c332c7220 */ /* 0x000fe20000410000 */
[----:B------:R-:W-:-:S02]  /*12e50*/  HADD2.F32 R36, -RZ, R36.H1_H1 ;  /* 0x30000024ff247230 */ /* 0x000fc40000004100 */
[----:B------:R-:W-:Y:S01]  /*12e60*/  FFMA.FTZ R48, R51, R43, -R48 ;  /* 0x0000002b33307223 */ /* 0x000fe20000010830 */
[----:B------:R-:W-:Y:S01]  /*12e70*/  HADD2.F32 R47, -RZ, R47.H1_H1 ;  /* 0x3000002fff2f7230 */ /* 0x000fe20000004100 */
[----:B------:R-:W-:Y:S01]  /*12e80*/  F2FP.F16.E4M3.UNPACK_B R51, R13.H1 ;  /* 0x0000000dff33723e */ /* 0x000fe200030006ff */
[----:B------:R-:W-:Y:S02]  /*12e90*/  HADD2.F32 R33, -RZ, R33.H1_H1 ;  /* 0x30000021ff217230 */ /* 0x000fe40000004100 */
[-C--:B------:R-:W-:Y:S01]  /*12ea0*/  FMUL.FTZ R50, R55, R36.reuse ;  /* 0x0000002437327220 */ /* 0x080fe20000410000 */
[----:B------:R-:W-:Y:S01]  /*12eb0*/  FFMA.FTZ R44, R53, R43, R44 ;  /* 0x0000002b352c7223 */ /* 0x000fe2000001002c */
[C---:B------:R-:W-:Y:S01]  /*12ec0*/  FMUL.FTZ R52, R47.reuse, R36 ;  /* 0x000000242f347220 */ /* 0x040fe20000410000 */
[----:B------:R-:W-:Y:S02]  /*12ed0*/  HADD2.F32 R59, -RZ, R56.H0_H0 ;  /* 0x20000038ff3b7230 */ /* 0x000fe40000004100 */
[----:B------:R-:W-:Y:S01]  /*12ee0*/  FFMA.FTZ R43, R47, R33, -R50 ;  /* 0x000000212f2b7223 */ /* 0x000fe20000010832 */
[----:B------:R-:W-:-:S02]  /*12ef0*/  HADD2.F32 R36, -RZ, R29.H0_H0 ;  /* 0x2000001dff247230 */ /* 0x000fc40000004100 */
[----:B------:R-:W-:Y:S01]  /*12f00*/  FFMA.FTZ R47, R55, R33, R52 ;  /* 0x00000021372f7223 */ /* 0x000fe20000010034 */
[----:B------:R-:W-:Y:S01]  /*12f10*/  HADD2.F32 R53, -RZ, R51.H0_H0 ;  /* 0x20000033ff357230 */ /* 0x000fe20000004100 */
[----:B------:R-:W-:Y:S01]  /*12f20*/  F2FP.F16.E4M3.UNPACK_B R55, R13 ;  /* 0x0000000dff37723e */ /* 0x000fe200020006ff */
        /* <DEDUP_REMOVED lines=8> */
[----:B------:R-:W-:Y:S01]  /*12fb0*/  HADD2.F32 R7, -RZ, R7.H1_H1 ;  /* 0x30000007ff077230 */ /* 0x000fe20000004100 */
[----:B------:R-:W-:Y:S01]  /*12fc0*/  F2FP.F16.E4M3.UNPACK_B R33, R24 ;  /* 0x00000018ff21723e */ /* 0x000fe200020006ff */
[-C--:B------:R-:W-:Y:S01]  /*12fd0*/  FMUL.FTZ R50, R61, R29.reuse ;  /* 0x0000001d3d327220 */ /* 0x080fe20000410000 */
[C---:B------:R-:W-:Y:S01]  /*12fe0*/  FMUL.FTZ R58, R57.reuse, R29 ;  /* 0x0000001d393a7220 */ /* 0x040fe20000410000 */
[----:B------:R-:W-:Y:S02]  /*12ff0*/  HADD2.F32 R29, -RZ, R10.H0_H0 ;  /* 0x2000000aff1d7230 */ /* 0x000fe40000004100 */
[-C--:B------:R-:W-:Y:S01]  /*13000*/  FFMA.FTZ R56, R57, R7.reuse, -R50 ;  /* 0x0000000739387223 */ /* 0x080fe20000010832 */
[----:B------:R-:W-:Y:S01]  /*13010*/  FFMA.FTZ R53, R61, R7, R58 ;  /* 0x000000073d357223 */ /* 0x000fe2000001003a */
[--C-:B------:R-:W-:Y:S02]  /*13020*/  HADD2.F32 R57, -RZ, R55.reuse.H0_H0 ;  /* 0x20000037ff397230 */ /* 0x100fe40000004100 */
[----:B------:R-:W-:Y:S01]  /*13030*/  HADD2.F32 R58, -RZ, R55.H1_H1 ;  /* 0x30000037ff3a7230 */ /* 0x000fe20000004100 */
[----:B------:R-:W-:Y:S01]  /*13040*/  F2FP.SATFINITE.E4M3.F32.PACK_AB_MERGE_C R51, R56, R51, RZ ;  /* 0x000000333833723e */ /* 0x000fe200048070ff */
[----:B------:R-:W-:-:S02]  /*13050*/  HADD2.F32 R55, -RZ, R33.H0_H0 ;  /* 0x20000021ff377230 */ /* 0x000fc40000004100 */
[-C--:B------:R-:W-:Y:S01]  /*13060*/  FMUL.FTZ R50, R57, R29.reuse ;  /* 0x0000001d39327220 */ /* 0x080fe20000410000 */
[----:B------:R-:W-:Y:S01]  /*13070*/  HADD2.F32 R60, -RZ, R33.H1_H1 ;  /* 0x30000021ff3c7230 */ /* 0x000fe20000004100 */
[----:B------:R-:W-:Y:S01]  /*13080*/  F2FP.SATFINITE.E4M3.F32.PACK_AB_MERGE_C R52, R53, R52, RZ ;  /* 0x000000343534723e */ /* 0x000fe200048070ff */
[----:B------:R-:W-:Y:S02]  /*13090*/  HADD2.F32 R10, -RZ, R10.H1_H1 ;  /* 0x3000000aff0a7230 */ /* 0x000fe40000004100 */
[----:B------:R-:W-:Y:S01]  /*130a0*/  FMUL.FTZ R36, R55, R29 ;  /* 0x0000001d37247220 */ /* 0x000fe20000410000 */
[--C-:B------:R-:W-:Y:S02]  /*130b0*/  HADD2.F32 R7, -RZ, R4.reuse.H0_H0 ;  /* 0x20000004ff077230 */ /* 0x100fe40000004100 */
[----:B------:R-:W-:Y:S02]  /*130c0*/  HADD2.F32 R4, -RZ, R4.H1_H1 ;  /* 0x30000004ff047230 */ /* 0x000fe40000004100 */
[-C--:B------:R-:W-:Y:S01]  /*130d0*/  FMUL.FTZ R29, R60, R10.reuse ;  /* 0x0000000a3c1d7220 */ /* 0x080fe20000410000 */
[C---:B------:R-:W-:Y:S01]  /*130e0*/  FMUL.FTZ R33, R58.reuse, R10 ;  /* 0x0000000a3a217220 */ /* 0x040fe20000410000 */
[-C--:B------:R-:W-:Y:S01]  /*130f0*/  FFMA.FTZ R36, R57, R7.reuse, -R36 ;  /* 0x0000000739247223 */ /* 0x080fe20000010824 */
[----:B------:R-:W-:Y:S01]  /*13100*/  FFMA.FTZ R50, R55, R7, R50 ;  /* 0x0000000737327223 */ /* 0x000fe20000010032 */
[-C--:B------:R-:W-:Y:S01]  /*13110*/  FFMA.FTZ R7, R58, R4.reuse, -R29 ;  /* 0x000000043a077223 */ /* 0x080fe2000001081d */
[----:B------:R-:W-:Y:S01]  /*13120*/  FFMA.FTZ R33, R60, R4, R33 ;  /* 0x000000043c217223 */ /* 0x000fe20000010021 */
[----:B------:R-:W-:-:S02]  /*13130*/  F2FP.SATFINITE.E4M3.F32.PACK_AB_MERGE_C R4, R8, R5, RZ ;  /* 0x000000050804723e */ /* 0x000fc400048070ff */
[----:B------:R-:W-:Y:S02]  /*13140*/  F2FP.SATFINITE.E4M3.F32.PACK_AB_MERGE_C R8, R9, R6, RZ ;  /* 0x000000060908723e */ /* 0x000fe400048070ff */
        /* <DEDUP_REMOVED lines=8> */
[----:B------:R-:W-:Y:S02]  /*131d0*/  F2FP.SATFINITE.E4M3.F32.PACK_AB_MERGE_C R8, R32, R27, R8 ;  /* 0x0000001b2008723e */ /* 0x000fe40004807008 */
[----:B------:R-:W-:Y:S01]  /*131e0*/  F2FP.SATFINITE.E4M3.F32.PACK_AB_MERGE_C R9, R41, R38, R9 ;  /* 0x000000262909723e */ /* 0x000fe20004807009 */
[----:B------:R2:W-:Y:S01]  /*131f0*/  STS.128 [R62+0x20400], R4 ;  /* 0x020400043e007388 */ /* 0x0005e20000000c00 */
[----:B------:R-:W-:-:S02]  /*13200*/  F2FP.SATFINITE.E4M3.F32.PACK_AB_MERGE_C R10, R47, R44, R10 ;  /* 0x0000002c2f0a723e */ /* 0x000fc4000480700a */
[----:B------:R-:W-:-:S05]  /*13210*/  F2FP.SATFINITE.E4M3.F32.PACK_AB_MERGE_C R11, R33, R50, R52 ;  /* 0x00000032210b723e */ /* 0x000fca0004807034 */
[----:B------:R2:W-:Y:S02]  /*13220*/  STS.128 [R26+0x20400], R8 ;  /* 0x020400081a007388 */ /* 0x0005e40000000c00 */
.L_x_632:
[----:B------:R-:W-:Y:S05]  /*13230*/  BSYNC B1 ;  /* 0x0000000000017941 */ /* 0x000fea0003800000 */
.L_x_631:
[----:B------:R-:W-:Y:S04]  /*13240*/  BSSY B1, `(.L_x_633) ;  /* 0x00000cc000017945 */ /* 0x000fe80003800000 */
[----:B------:R-:W-:Y:S05]  /*13250*/  @P3 BRA `(.L_x_634) ;  /* 0x0000000c00283947 */ /* 0x000fea0003800000 */
[----:B-12---:R-:W2:Y:S04]  /*13260*/  LDL R6, [R1+0x24] ;  /* 0x0000240001067983 */ /* 0x006ea80000100800 */
[----:B------:R-:W3:Y:S01]  /*13270*/  LDL R62, [R1+0x18c] ;  /* 0x00018c00013e7983 */ /* 0x000ee20000100800 */
[----:B------:R-:W-:Y:S01]  /*13280*/  LEA.HI R4, R30, R31, RZ, 0x3 ;  /* 0x0000001f1e047211 */ /* 0x000fe200078f18ff */
[C---:B------:R-:W-:Y:S01]  /*13290*/  VIADD R8, R219.reuse, 0x40 ;  /* 0x00000040db087836 */ /* 0x040fe20000000000 */
[----:B------:R-:W-:Y:S01]  /*132a0*/  F2FP.F16.E4M3.UNPACK_B R46, R14.H1 ;  /* 0x0000000eff2e723e */ /* 0x000fe200030006ff */
[----:B------:R-:W-:Y:S01]  /*132b0*/  VIADD R9, R219, 0x40 ;  /* 0x00000040db097836 */ /* 0x000fe20000000000 */
[----:B------:R-:W-:Y:S02]  /*132c0*/  LOP3.LUT R4, R4, 0xfffffff8, RZ, 0xc0, !PT ;  /* 0xfffffff804047812 */ /* 0x000fe400078ec0ff */
[----:B------:R-:W-:Y:S01]  /*132d0*/  SHF.L.U32 R8, R8, 0x7, RZ ;  /* 0x0000000708087819 */ /* 0x000fe200000006ff */
[----:B------:R-:W-:Y:S01]  /*132e0*/  IMAD.SHL.U32 R9, R9, 0x80, RZ ;  /* 0x0000008009097824 */ /* 0x000fe200078e00ff */
[----:B------:R-:W-:Y:S01]  /*132f0*/  F2FP.F16.E4M3.UNPACK_B R39, R0.H1 ;  /* 0x00000000ff27723e */ /* 0x000fe200030006ff */
        /* <DEDUP_REMOVED lines=10> */
[----:B------:R-:W-:Y:S01]  /*133a0*/  IMAD.SHL.U32 R5, R4, 0x10, RZ ;  /* 0x0000001004057824 */ /* 0x000fe200078e00ff */
[----:B------:R-:W-:-:S02]  /*133b0*/  F2FP.F16.E4M3.UNPACK_B R45, R14 ;  /* 0x0000000eff2d723e */ /* 0x000fc400020006ff */
[----:B------:R-:W-:Y:S02]  /*133c0*/  LEA.HI R7, R7, R4, RZ, 0x3 ;  /* 0x0000000407077211 */ /* 0x000fe400078f18ff */
[----:B------:R-:W-:Y:S01]  /*133d0*/  LOP3.LUT R4, R9, 0x70, R5, 0xf8, !PT ;  /* 0x0000007009047812 */ /* 0x000fe200078ef805 */
[----:B------:R-:W-:Y:S01]  /*133e0*/  HADD2.F32 R47, -RZ, R45.H0_H0 ;  /* 0x2000002dff2f7230 */ /* 0x000fe20000004100 */
[-C--:B------:R-:W-:Y:S01]  /*133f0*/  F2FP.F16.E4M3.UNPACK_B R50, R15.reuse.H1 ;  /* 0x0000000fff32723e */ /* 0x080fe200030006ff */
[----:B------:R-:W-:Y:S01]  /*13400*/  IMAD.SHL.U32 R7, R7, 0x800, RZ ;  /* 0x0000080007077824 */ /* 0x000fe200078e00ff */
[----:B------:R-:W-:Y:S02]  /*13410*/  LOP3.LUT R4, R4, R8, RZ, 0x3c, !PT ;  /* 0x0000000804047212 */ /* 0x000fe400078e3cff */
[----:B------:R-:W-:Y:S01]  /*13420*/  F2FP.F16.E4M3.UNPACK_B R52, R15 ;  /* 0x0000000fff34723e */ /* 0x000fe200020006ff */
[----:B------:R-:W-:Y:S01]  /*13430*/  HADD2.F32 R51, -RZ, R50.H0_H0 ;  /* 0x20000032ff337230 */ /* 0x000fe20000004100 */
[----:B------:R-:W-:-:S02]  /*13440*/  LOP3.LUT R7, R7, 0xffffc000, RZ, 0xc0, !PT ;  /* 0xffffc00007077812 */ /* 0x000fc400078ec0ff */
[----:B------:R-:W-:Y:S01]  /*13450*/  F2FP.F16.E4M3.UNPACK_B R55, R20.H1 ;  /* 0x00000014ff37723e */ /* 0x000fe200030006ff */
[--C-:B------:R-:W-:Y:S02]  /*13460*/  HADD2.F32 R54, -RZ, R52.reuse.H0_H0 ;  /* 0x20000034ff367230 */ /* 0x100fe40000004100 */
[----:B------:R-:W-:Y:S01]  /*13470*/  HADD2.F32 R53, -RZ, R52.H1_H1 ;  /* 0x30000034ff357230 */ /* 0x000fe20000004100 */
[----:B------:R-:W-:Y:S01]  /*13480*/  F2FP.F16.E4M3.UNPACK_B R52, R12.H1 ;  /* 0x0000000cff34723e */ /* 0x000fe200030006ff */
[--C-:B------:R-:W-:Y:S02]  /*13490*/  HADD2.F32 R56, -RZ, R55.reuse.H0_H0 ;  /* 0x20000037ff387230 */ /* 0x100fe40000004100 */
[----:B------:R-:W-:Y:S01]  /*134a0*/  HADD2.F32 R55, -RZ, R55.H1_H1 ;  /* 0x30000037ff377230 */ /* 0x000fe20000004100 */
        /* <DEDUP_REMOVED lines=165> */
.L_x_634:
[----:B------:R-:W-:Y:S05]  /*13f00*/  BSYNC B1 ;  /* 0x0000000000017941 */ /* 0x000fea0003800000 */
.L_x_633:
[----:B------:R-:W-:Y:S05]  /*13f10*/  @P0 BRA `(.L_x_621) ;  /* 0x0000000c00280947 */ /* 0x000fea0003800000 */
[----:B-123--:R-:W2:Y:S04]  /*13f20*/  LDL R7, [R1+0x20] ;  /* 0x0000200001077983 */ /* 0x00eea80000100800 */
        /* <DEDUP_REMOVED lines=8> */
[--C-:B------:R-:W-:Y:S01]  /*13fb0*/  HADD2.F32 R44, -RZ, R41.reuse.H0_H0 ;  /* 0x20000029ff2c7230 */ /* 0x100fe20000004100 */
[----:B------:R-:W-:Y:S01]  /*13fc0*/  IADD3 R30, R31, -R30, RZ ;  /* 0x8000001e1f1e7210 */ /* 0x000fe20007ffe0ff */
[----:B------:R-:W-:Y:S01]  /*13fd0*/  HADD2.F32 R45, -RZ, R41.H1_H1 ;  /* 0x30000029ff2d7230 */ /* 0x000fe20000004100 */
[----:B------:R-:W-:Y:S01]  /*13fe0*/  SHF.L.U32 R8, R8, 0x7, RZ ;  /* 0x0000000708087819 */ /* 0x000fe200000006ff */
[----:B------:R-:W-:Y:S01]  /*13ff0*/  HADD2.F32 R42, -RZ, R40.H0_H0 ;  /* 0x20000028ff2a7230 */ /* 0x000fe20000004100 */
[----:B------:R-:W-:-:S02]  /*14000*/  LEA.HI R21, R21, R30, RZ, 0x1c ;  /* 0x0000001e15157211 */ /* 0x000fc400078fe0ff */
[----:B------:R-:W-:Y:S02]  /*14010*/  LOP3.LUT R8, R8, 0x380, RZ, 0xc0, !PT ;  /* 0x0000038008087812 */ /* 0x000fe400078ec0ff */
[----:B------:R-:W-:Y:S01]  /*14020*/  SHF.R.S32.HI R6, RZ, 0x1f, R21 ;  /* 0x0000001fff067819 */ /* 0x000fe20000011415 */
[----:B------:R-:W-:Y:S01]  /*14030*/  IMAD.SHL.U32 R4, R21, 0x10, RZ ;  /* 0x0000001015047824 */ /* 0x000fe200078e00ff */
[----:B------:R-:W-:Y:S02]  /*14040*/  LOP3.LUT R5, R5, 0x380, RZ, 0xc0, !PT ;  /* 0x0000038005057812 */ /* 0x000fe400078ec0ff */
[----:B------:R-:W-:Y:S02]  /*14050*/  LEA.HI R6, R6, R21, RZ, 0x3 ;  /* 0x0000001506067211 */ /* 0x000fe400078f18ff */
[----:B------:R-:W-:Y:S02]  /*14060*/  SHF.R.U32.HI R5, RZ, 0x3, R5 ;  /* 0x00000003ff057819 */ /* 0x000fe40000011605 */
[----:B------:R-:W-:Y:S01]  /*14070*/  LOP3.LUT R4, R8, 0x70, R4, 0xf8, !PT ;  /* 0x0000007008047812 */ /* 0x000fe200078ef804 */
[----:B------:R-:W-:Y:S01]  /*14080*/  IMAD.SHL.U32 R6, R6, 0x800, RZ ;  /* 0x0000080006067824 */ /* 0x000fe200078e00ff */
[----:B------:R-:W-:-:S02]  /*14090*/  F2FP.F16.E4M3.UNPACK_B R46, R15.H1 ;  /* 0x0000000fff2e723e */ /* 0x000fc400030006ff */
[----:B------:R-:W-:Y:S02]  /*140a0*/  LOP3.LUT R4, R4, R5, RZ, 0x3c, !PT ;  /* 0x0000000504047212 */ /* 0x000fe400078e3cff */
[----:B------:R-:W-:Y:S01]  /*140b0*/  LOP3.LUT R5, R6, 0xffffc000, RZ, 0xc0, !PT ;  /* 0xffffc00006057812 */ /* 0x000fe200078ec0ff */
[--C-:B------:R-:W-:Y:S02]  /*140c0*/  HADD2.F32 R48, -RZ, R46.reuse.H0_H0 ;  /* 0x2000002eff307230 */ /* 0x100fe40000004100 */
[----:B------:R-:W-:Y:S01]  /*140d0*/  HADD2.F32 R49, -RZ, R46.H1_H1 ;  /* 0x3000002eff317230 */ /* 0x000fe20000004100 */
[----:B--2---:R-:W-:Y:S02]  /*140e0*/  IADD3 R8, R4, R5, R7 ;  /* 0x0000000504087210 */ /* 0x004fe40007ffe007 */
[----:B---3--:R-:W1:Y:S03]  /*140f0*/  LDS.128 R4, [R50+0x20400] ;  /* 0x0204000032047984 */ /* 0x008e660000000c00 */
[----:B------:R-:W-:-:S05]  /*14100*/  IMAD.IADD R21, R19, 0x1, R8 ;  /* 0x0000000113157824 */ /* 0x000fca00078e0208 */
[----:B------:R-:W0:Y:S01]  /*14110*/  LDS.128 R8, [R21+0x20400] ;  /* 0x0204000015087984 */ /* 0x000e220000000c00 */
[----:B-1----:R-:W-:Y:S02]  /*14120*/  F2FP.F16.E4M3.UNPACK_B R29, R4.H1 ;  /* 0x00000004ff1d723e */ /* 0x002fe400030006ff */
[-C--:B------:R-:W-:Y:S02]  /*14130*/  F2FP.F16.E4M3.UNPACK_B R36, R5.reuse ;  /* 0x00000005ff24723e */ /* 0x080fe400020006ff */
[----:B------:R-:W-:Y:S02]  /*14140*/  F2FP.F16.E4M3.UNPACK_B R33, R5.H1 ;  /* 0x00000005ff21723e */ /* 0x000fe400030006ff */
[----:B0-----:R-:W-:Y:S02]  /*14150*/  F2FP.F16.E4M3.UNPACK_B R34, R8.H1 ;  /* 0x00000008ff22723e */ /* 0x001fe400030006ff */
        /* <DEDUP_REMOVED lines=9> */
[----:B------:R-:W-:Y:S01]  /*141f0*/  F2FP.F16.E4M3.UNPACK_B R30, R8 ;  /* 0x00000008ff1e723e */ /* 0x000fe200020006ff */
[----:B------:R-:W-:Y:S02]  /*14200*/  HADD2.F32 R29, -RZ, R29.H1_H1 ;  /* 0x3000001dff1d7230 */ /* 0x000fe40000004100 */
[-C--:B------:R-:W-:Y:S01]  /*14210*/  FFMA.FTZ R5, R42, R6.reuse, -R9 ;  /* 0x000000062a057223 */ /* 0x080fe20000010809 */
[----:B------:R-:W-:Y:S01]  /*14220*/  FFMA.FTZ R6, R44, R6, R39 ;  /* 0x000000062c067223 */ /* 0x000fe20000010027 */
[----:B------:R-:W-:Y:S01]  /*14230*/  F2FP.F16.E4M3.UNPACK_B R42, R14 ;  /* 0x0000000eff2a723e */ /* 0x000fe200020006ff */
[----:B------:R-:W-:Y:S01]  /*14240*/  HADD2.F32 R9, -RZ, R40.H1_H1 ;  /* 0x30000028ff097230 */ /* 0x000fe20000004100 */
[----:B------:R-:W-:Y:S01]  /*14250*/  F2FP.F16.E4M3.UNPACK_B R39, R0 ;  /* 0x00000000ff27723e */ /* 0x000fe200020006ff */
[----:B------:R-:W-:Y:S01]  /*14260*/  HADD2.F32 R0, -RZ, R30.H0_H0 ;  /* 0x2000001eff007230 */ /* 0x000fe20000004100 */
[----:B------:R-:W-:Y:S01]  /*14270*/  F2FP.F16.E4M3.UNPACK_B R27, R4 ;  /* 0x00000004ff1b723e */ /* 0x000fe200020006ff */
[----:B------:R-:W-:-:S02]  /*14280*/  HADD2.F32 R43, -RZ, R42.H0_H0 ;  /* 0x2000002aff2b7230 */ /* 0x000fc40000004100 */
[----:B------:R-:W-:Y:S01]  /*14290*/  FMUL.FTZ R40, R45, R34 ;  /* 0x000000222d287220 */ /* 0x000fe20000410000 */
[----:B------:R-:W-:Y:S01]  /*142a0*/  HADD2.F32 R41, -RZ, R39.H0_H0 ;  /* 0x20000027ff297230 */ /* 0x000fe20000004100 */
[----:B------:R-:W-:Y:S01]  /*142b0*/  F2FP.F16.E4M3.UNPACK_B R31, R10 ;  /* 0x0000000aff1f723e */ /* 0x000fe200020006ff */
[----:B------:R-:W-:Y:S01]  /*142c0*/  FMUL.FTZ R34, R9, R34 ;  /* 0x0000002209227220 */ /* 0x000fe20000410000 */
[----:B------:R-:W-:Y:S01]  /*142d0*/  F2FP.F16.E4M3.UNPACK_B R35, R10.H1 ;  /* 0x0000000aff23723e */ /* 0x000fe200030006ff */
[-C--:B------:R-:W-:Y:S01]  /*142e0*/  FMUL.FTZ R10, R43, R0.reuse ;  /* 0x000000002b0a7220 */ /* 0x080fe20000410000 */
[-C--:B------:R-:W-:Y:S01]  /*142f0*/  F2FP.F16.E4M3.UNPACK_B R8, R11.reuse ;  /* 0x0000000bff08723e */ /* 0x080fe200020006ff */
[----:B------:R-:W-:Y:S01]  /*14300*/  FMUL.FTZ R14, R41, R0 ;  /* 0x00000000290e7220 */ /* 0x000fe20000410000 */
[----:B------:R-:W-:Y:S01]  /*14310*/  F2FP.F16.E4M3.UNPACK_B R26, R11.H1 ;  /* 0x0000000bff1a723e */ /* 0x000fe200030006ff */
[----:B------:R-:W-:Y:S02]  /*14320*/  HADD2.F32 R11, -RZ, R27.H0_H0 ;  /* 0x2000001bff0b7230 */ /* 0x000fe40000004100 */
[----:B------:R-:W-:Y:S01]  /*14330*/  FFMA.FTZ R0, R9, R29, -R40 ;  /* 0x0000001d09007223 */ /* 0x000fe20000010828 */
[----:B------:R-:W-:Y:S01]  /*14340*/  F2FP.F16.E4M3.UNPACK_B R40, R3.H1 ;  /* 0x00000003ff28723e */ /* 0x000fe200030006ff */
[----:B------:R-:W-:Y:S01]  /*14350*/  FFMA.FTZ R9, R45, R29, R34 ;  /* 0x0000001d2d097223 */ /* 0x000fe20000010022 */
[----:B------:R-:W-:-:S02]  /*14360*/  HADD2.F32 R44, -RZ, R42.H1_H1 ;  /* 0x3000002aff2c7230 */ /* 0x000fc40000004100 */
[-C--:B------:R-:W-:Y:S01]  /*14370*/  FFMA.FTZ R10, R41, R11.reuse, -R10 ;  /* 0x0000000b290a7223 */ /* 0x080fe2000001080a */
[----:B------:R-:W-:Y:S02]  /*14380*/  HADD2.F32 R29, -RZ, R38.H0_H0 ;  /* 0x20000026ff1d7230 */ /* 0x000fe40000004100 */
[----:B------:R-:W-:Y:S01]  /*14390*/  FFMA.FTZ R11, R43, R11, R14 ;  /* 0x0000000b2b0b7223 */ /* 0x000fe2000001000e */
[----:B------:R-:W-:Y:S01]  /*143a0*/  HADD2.F32 R42, -RZ, R40.H0_H0 ;  /* 0x20000028ff2a7230 */ /* 0x000fe20000004100 */
[----:B------:R-:W-:Y:S01]  /*143b0*/  F2FP.F16.E4M3.UNPACK_B R4, R7 ;  /* 0x00000007ff04723e */ /* 0x000fe200020006ff */
[----:B------:R-:W-:Y:S02]  /*143c0*/  HADD2.F32 R14, -RZ, R27.H1_H1 ;  /* 0x3000001bff0e7230 */ /* 0x000fe40000004100 */
[-C--:B------:R-:W-:Y:S01]  /*143d0*/  FMUL.FTZ R43, R48, R29.reuse ;  /* 0x0000001d302b7220 */ /* 0x080fe20000410000 */
[----:B------:R-:W-:Y:S02]  /*143e0*/  HADD2.F32 R27, -RZ, R30.H1_H1 ;  /* 0x3000001eff1b7230 */ /* 0x000fe40000004100 */
[----:B------:R-:W-:Y:S01]  /*143f0*/  FMUL.FTZ R45, R42, R29 ;  /* 0x0000001d2a2d7220 */ /* 0x000fe20000410000 */
[----:B------:R-:W-:Y:S01]  /*14400*/  HADD2.F32 R30, -RZ, R33.H0_H0 ;  /* 0x20000021ff1e7230 */ /* 0x000fe20000004100 */
[----:B------:R-:W-:Y:S01]  /*14410*/  F2FP.F16.E4M3.UNPACK_B R7, R7.H1 ;  /* 0x00000007ff07723e */ /* 0x000fe200030006ff */
[----:B------:R-:W-:-:S02]  /*14420*/  HADD2.F32 R34, -RZ, R39.H1_H1 ;  /* 0x30000027ff227230 */ /* 0x000fc40000004100 */
[----:B------:R-:W-:Y:S01]  /*14430*/  FMUL.FTZ R39, R44, R27 ;  /* 0x0000001b2c277220 */ /* 0x000fe20000410000 */
[----:B------:R-:W-:Y:S02]  /*14440*/  HADD2.F32 R38, -RZ, R38.H1_H1 ;  /* 0x30000026ff267230 */ /* 0x000fe40000004100 */
[-C--:B------:R-:W-:Y:S01]  /*14450*/  FFMA.FTZ R29, R42, R30.reuse, -R43 ;  /* 0x0000001e2a1d7223 */ /* 0x080fe2000001082b */
[----:B------:R-:W-:Y:S01]  /*14460*/  FFMA.FTZ R30, R48, R30, R45 ;  /* 0x0000001e301e7223 */ /* 0x000fe2000001002d */
[----:B------:R-:W-:Y:S01]  /*14470*/  F2FP.F16.E4M3.UNPACK_B R45, R15 ;  /* 0x0000000fff2d723e */ /* 0x000fe200020006ff */
[C---:B------:R-:W-:Y:S01]  /*14480*/  FMUL.FTZ R41, R34.reuse, R27 ;  /* 0x0000001b22297220 */ /* 0x040fe20000410000 */
[-C--:B------:R-:W-:Y:S01]  /*14490*/  FFMA.FTZ R27, R34, R14.reuse, -R39 ;  /* 0x0000000e221b7223 */ /* 0x080fe20000010827 */
[----:B------:R-:W-:Y:S01]  /*144a0*/  F2FP.F16.E4M3.UNPACK_B R39, R3 ;  /* 0x00000003ff27723e */ /* 0x000fe200020006ff */
[----:B------:R-:W-:Y:S02]  /*144b0*/  HADD2.F32 R43, -RZ, R40.H1_H1 ;  /* 0x30000028ff2b7230 */ /* 0x000fe40000004100 */
[----:B------:R-:W-:Y:S01]  /*144c0*/  FFMA.FTZ R14, R44, R14, R41 ;  /* 0x0000000e2c0e7223 */ /* 0x000fe20000010029 */
[----:B------:R-:W-:-:S02]  /*144d0*/  HADD2.F32 R47, -RZ, R45.H0_H0 ;  /* 0x2000002dff2f7230 */ /* 0x000fc40000004100 */
[-C--:B------:R-:W-:Y:S01]  /*144e0*/  FMUL.FTZ R34, R49, R38.reuse ;  /* 0x0000002631227220 */ /* 0x080fe20000410000 */
[----:B------:R-:W-:Y:S02]  /*144f0*/  HADD2.F32 R3, -RZ, R37.H0_H0 ;  /* 0x20000025ff037230 */ /* 0x000fe40000004100 */
[----:B------:R-:W-:Y:S01]  /*14500*/  FMUL.FTZ R42, R43, R38 ;  /* 0x000000262b2a7220 */ /* 0x000fe20000410000 */
        /* <DEDUP_REMOVED lines=8> */
[----:B------:R-:W-:Y:S01]  /*14590*/  F2FP.F16.E4M3.UNPACK_B R45, R12.H1 ;  /* 0x0000000cff2d723e */ /* 0x000fe200030006ff */
[----:B------:R-:W-:Y:S02]  /*145a0*/  HADD2.F32 R38, -RZ, R36.H1_H1 ;  /* 0x30000024ff267230 */ /* 0x000fe40000004100 */
[-C--:B------:R-:W-:Y:S01]  /*145b0*/  FFMA.FTZ R34, R43, R33.reuse, -R34 ;  /* 0x000000212b227223 */ /* 0x080fe20000010822 */
[----:B------:R-:W-:Y:S02]  /*145c0*/  HADD2.F32 R36, -RZ, R37.H1_H1 ;  /* 0x30000025ff247230 */ /* 0x000fe40000004100 */
[----:B------:R-:W-:Y:S01]  /*145d0*/  FFMA.FTZ R33, R49, R33, R42 ;  /* 0x0000002131217223 */ /* 0x000fe2000001002a */
[----:B------:R-:W-:Y:S01]  /*145e0*/  FFMA.FTZ R15, R47, R15, R40 ;  /* 0x0000000f2f0f7223 */ /* 0x000fe20000010028 */
[----:B------:R-:W-:Y:S01]  /*145f0*/  HADD2.F32 R44, -RZ, R39.H1_H1 ;  /* 0x30000027ff2c7230 */ /* 0x000fe20000004100 */
[----:B------:R-:W-:Y:S01]  /*14600*/  F2FP.SATFINITE.E4M3.F32.PACK_AB_MERGE_C R0, R0, R5, RZ ;  /* 0x000000050000723e */ /* 0x000fe200048070ff */
[----:B------:R-:W-:-:S02]  /*14610*/  HADD2.F32 R49, -RZ, R48.H0_H0 ;  /* 0x20000030ff317230 */ /* 0x000fc40000004100 */
[-C--:B------:R-:W-:Y:S01]  /*14620*/  FMUL.FTZ R41, R46, R36.reuse ;  /* 0x000000242e297220 */ /* 0x080fe20000410000 */
[----:B------:R-:W-:Y:S02]  /*14630*/  HADD2.F32 R39, -RZ, R35.H0_H0 ;  /* 0x20000023ff277230 */ /* 0x000fe40000004100 */
[C---:B------:R-:W-:Y:S01]  /*14640*/  FMUL.FTZ R43, R44.reuse, R36 ;  /* 0x000000242c2b7220 */ /* 0x040fe20000410000 */
[----:B------:R-:W-:Y:S02]  /*14650*/  HADD2.F32 R47, -RZ, R45.H0_H0 ;  /* 0x2000002dff2f7230 */ /* 0x000fe40000004100 */
[----:B------:R-:W-:Y:S01]  /*14660*/  FFMA.FTZ R36, R44, R38, -R41 ;  /* 0x000000262c247223 */ /* 0x000fe20000010829 */
[----:B------:R-:W-:Y:S02]  /*14670*/  HADD2.F32 R37, -RZ, R32.H0_H0 ;  /* 0x20000020ff257230 */ /* 0x000fe40000004100 */
[----:B------:R-:W-:Y:S01]  /*14680*/  FMUL.FTZ R40, R49, R39 ;  /* 0x0000002731287220 */ /* 0x000fe20000410000 */
[----:B------:R-:W-:-:S02]  /*14690*/  HADD2.F32 R48, -RZ, R48.H1_H1 ;  /* 0x30000030ff307230 */ /* 0x000fc40000004100 */
[C---:B------:R-:W-:Y:S01]  /*146a0*/  FMUL.FTZ R42, R47.reuse, R39 ;  /* 0x000000272f2a7220 */ /* 0x040fe20000410000 */
[----:B------:R-:W-:Y:S02]  /*146b0*/  HADD2.F32 R35, -RZ, R35.H1_H1 ;  /* 0x30000023ff237230 */ /* 0x000fe40000004100 */
[-C--:B------:R-:W-:Y:S01]  /*146c0*/  FFMA.FTZ R40, R47, R37.reuse, -R40 ;  /* 0x000000252f287223 */ /* 0x080fe20000010828 */
[----:B------:R-:W-:Y:S01]  /*146d0*/  HADD2.F32 R44, -RZ, R45.H1_H1 ;  /* 0x3000002dff2c7230 */ /* 0x000fe20000004100 */
[----:B------:R-:W-:Y:S01]  /*146e0*/  F2FP.F16.E4M3.UNPACK_B R45, R20 ;  /* 0x00000014ff2d723e */ /* 0x000fe200020006ff */
[----:B------:R-:W-:Y:S01]  /*146f0*/  FFMA.FTZ R42, R49, R37, R42 ;  /* 0x00000025312a7223 */ /* 0x000fe2000001002a */
[----:B------:R-:W-:Y:S02]  /*14700*/  HADD2.F32 R32, -RZ, R32.H1_H1 ;  /* 0x30000020ff207230 */ /* 0x000fe40000004100 */
[-C--:B------:R-:W-:Y:S01]  /*14710*/  FMUL.FTZ R37, R48, R35.reuse ;  /* 0x0000002330257220 */ /* 0x080fe20000410000 */
[----:B------:R-:W-:Y:S01]  /*14720*/  FFMA.FTZ R38, R46, R38, R43 ;  /* 0x000000262e267223 */ /* 0x000fe2000001002b */
[----:B------:R-:W-:Y:S01]  /*14730*/  F2FP.F16.E4M3.UNPACK_B R39, R12 ;  /* 0x0000000cff27723e */ /* 0x000fe200020006ff */
[----:B------:R-:W-:Y:S01]  /*14740*/  FMUL.FTZ R35, R44, R35 ;  /* 0x000000232c237220 */ /* 0x000fe20000410000 */
[----:B------:R-:W-:-:S02]  /*14750*/  HADD2.F32 R46, -RZ, R45.H0_H0 ;  /* 0x2000002dff2e7230 */ /* 0x000fc40000004100 */
[-C--:B------:R-:W-:Y:S01]  /*14760*/  FFMA.FTZ R41, R44, R32.reuse, -R37 ;  /* 0x000000202c297223 */ /* 0x080fe20000010825 */
[----:B------:R-:W-:Y:S02]  /*14770*/  HADD2.F32 R20, -RZ, R31.H0_H0 ;  /* 0x2000001fff147230 */ /* 0x000fe40000004100 */
[----:B------:R-:W-:Y:S01]  /*14780*/  FFMA.FTZ R43, R48, R32, R35 ;  /* 0x00000020302b7223 */ /* 0x000fe20000010023 */
[----:B------:R-:W-:Y:S01]  /*14790*/  HADD2.F32 R32, -RZ, R39.H0_H0 ;  /* 0x20000027ff207230 */ /* 0x000fe20000004100 */
[----:B------:R-:W-:Y:S01]  /*147a0*/  F2FP.SATFINITE.E4M3.F32.PACK_AB_MERGE_C R5, R34, R29, RZ ;  /* 0x0000001d2205723e */ /* 0x000fe200048070ff */
        /* <DEDUP_REMOVED lines=9> */
[----:B------:R-:W-:Y:S01]  /*14840*/  FMUL.FTZ R39, R44, R31 ;  /* 0x0000001f2c277220 */ /* 0x000fe20000410000 */
[----:B------:R-:W-:Y:S01]  /*14850*/  FFMA.FTZ R37, R46, R12, R37 ;  /* 0x0000000c2e257223 */ /* 0x000fe20000010025 */
[----:B------:R-:W-:Y:S01]  /*14860*/  F2FP.F16.E4M3.UNPACK_B R12, R13.H1 ;  /* 0x0000000dff0c723e */ /* 0x000fe200030006ff */
[C---:B------:R-:W-:Y:S01]  /*14870*/  FMUL.FTZ R31, R32.reuse, R31 ;  /* 0x0000001f201f7220 */ /* 0x040fe20000410000 */
[----:B------:R-:W-:Y:S02]  /*14880*/  HADD2.F32 R46, -RZ, R45.H0_H0 ;  /* 0x2000002dff2e7230 */ /* 0x000fe40000004100 */
[----:B------:R-:W-:Y:S01]  /*14890*/  FFMA.FTZ R32, R32, R28, -R39 ;  /* 0x0000001c20207223 */ /* 0x000fe20000010827 */
[----:B------:R-:W-:-:S02]  /*148a0*/  HADD2.F32 R20, -RZ, R26.H0_H0 ;  /* 0x2000001aff147230 */ /* 0x000fc40000004100 */
[----:B------:R-:W-:Y:S01]  /*148b0*/  FFMA.FTZ R28, R44, R28, R31 ;  /* 0x0000001c2c1c7223 */ /* 0x000fe2000001001f */
[--C-:B------:R-:W-:Y:S01]  /*148c0*/  HADD2.F32 R44, -RZ, R12.reuse.H0_H0 ;  /* 0x2000000cff2c7230 */ /* 0x100fe20000004100 */
[----:B------:R-:W-:Y:S01]  /*148d0*/  F2FP.F16.E4M3.UNPACK_B R13, R13 ;  /* 0x0000000dff0d723e */ /* 0x000fe200020006ff */
[----:B------:R-:W-:Y:S02]  /*148e0*/  HADD2.F32 R47, -RZ, R12.H1_H1 ;  /* 0x3000000cff2f7230 */ /* 0x000fe40000004100 */
[----:B------:R-:W-:Y:S01]  /*148f0*/  FMUL.FTZ R31, R46, R20 ;  /* 0x000000142e1f7220 */ /* 0x000fe20000410000 */
[----:B------:R-:W-:Y:S01]  /*14900*/  HADD2.F32 R12, -RZ, R7.H0_H0 ;  /* 0x20000007ff0c7230 */ /* 0x000fe20000004100 */
[----:B------:R-:W-:Y:S01]  /*14910*/  F2FP.SATFINITE.E4M3.F32.PACK_AB_MERGE_C R42, R43, R42, RZ ;  /* 0x0000002a2b2a723e */ /* 0x000fe200048070ff */
[----:B------:R-:W-:Y:S02]  /*14920*/  HADD2.F32 R49, -RZ, R45.H1_H1 ;  /* 0x3000002dff317230 */ /* 0x000fe40000004100 */
[----:B------:R-:W-:Y:S01]  /*14930*/  FMUL.FTZ R45, R44, R20 ;  /* 0x000000142c2d7220 */ /* 0x000fe20000410000 */
[----:B------:R-:W-:-:S02]  /*14940*/  HADD2.F32 R26, -RZ, R26.H1_H1 ;  /* 0x3000001aff1a7230 */ /* 0x000fc40000004100 */
[----:B------:R-:W-:Y:S01]  /*14950*/  FFMA.FTZ R39, R44, R12, -R31 ;  /* 0x0000000c2c277223 */ /* 0x000fe2000001081f */
[----:B------:R-:W-:Y:S01]  /*14960*/  HADD2.F32 R7, -RZ, R7.H1_H1 ;  /* 0x30000007ff077230 */ /* 0x000fe20000004100 */
[----:B------:R-:W-:Y:S01]  /*14970*/  F2FP.F16.E4M3.UNPACK_B R31, R24 ;  /* 0x00000018ff1f723e */ /* 0x000fe200020006ff */
[----:B------:R-:W-:Y:S01]  /*14980*/  FFMA.FTZ R45, R46, R12, R45 ;  /* 0x0000000c2e2d7223 */ /* 0x000fe2000001002d */
[-C--:B------:R-:W-:Y:S01]  /*14990*/  FMUL.FTZ R20, R49, R26.reuse ;  /* 0x0000001a31147220 */ /* 0x080fe20000410000 */
[C---:B------:R-:W-:Y:S01]  /*149a0*/  FMUL.FTZ R26, R47.reuse, R26 ;  /* 0x0000001a2f1a7220 */ /* 0x040fe20000410000 */
[----:B------:R-:W-:Y:S01]  /*149b0*/  HADD2.F32 R12, -RZ, R8.H0_H0 ;  /* 0x20000008ff0c7230 */ /* 0x000fe20000004100 */
[----:B------:R-:W-:Y:S01]  /*149c0*/  F2FP.SATFINITE.E4M3.F32.PACK_AB_MERGE_C R5, R36, R3, R5 ;  /* 0x000000032405723e */ /* 0x000fe20004807005 */
[-C--:B------:R-:W-:Y:S01]  /*149d0*/  FFMA.FTZ R24, R47, R7.reuse, -R20 ;  /* 0x000000072f187223 */ /* 0x080fe20000010814 */
[----:B------:R-:W-:Y:S01]  /*149e0*/  FFMA.FTZ R26, R49, R7, R26 ;  /* 0x00000007311a7223 */ /* 0x000fe2000001001a */
[----:B------:R-:W-:-:S02]  /*149f0*/  HADD2.F32 R49, -RZ, R31.H0_H0 ;  /* 0x2000001fff317230 */ /* 0x000fc40000004100 */
[----:B------:R-:W-:Y:S01]  /*14a00*/  HADD2.F32 R47, -RZ, R13.H0_H0 ;  /* 0x2000000dff2f7230 */ /* 0x000fe20000004100 */
[----:B------:R-:W-:Y:S01]  /*14a10*/  F2FP.SATFINITE.E4M3.F32.PACK_AB_MERGE_C R24, R24, R39, RZ ;  /* 0x000000271818723e */ /* 0x000fe200048070ff */
[----:B------:R-:W-:Y:S02]  /*14a20*/  HADD2.F32 R46, -RZ, R31.H1_H1 ;  /* 0x3000001fff2e7230 */ /* 0x000fe40000004100 */
[-C--:B------:R-:W-:Y:S01]  /*14a30*/  FMUL.FTZ R20, R49, R12.reuse ;  /* 0x0000000c31147220 */ /* 0x080fe20000410000 */
[----:B------:R-:W-:Y:S02]  /*14a40*/  HADD2.F32 R8, -RZ, R8.H1_H1 ;  /* 0x30000008ff087230 */ /* 0x000fe40000004100 */
[----:B------:R-:W-:Y:S01]  /*14a50*/  FMUL.FTZ R12, R47, R12 ;  /* 0x0000000c2f0c7220 */ /* 0x000fe20000410000 */
[----:B------:R-:W-:Y:S01]  /*14a60*/  HADD2.F32 R44, -RZ, R13.H1_H1 ;  /* 0x3000000dff2c7230 */ /* 0x000fe20000004100 */
[----:B------:R-:W-:Y:S01]  /*14a70*/  F2FP.SATFINITE.E4M3.F32.PACK_AB_MERGE_C R26, R26, R45, RZ ;  /* 0x0000002d1a1a723e */ /* 0x000fe200048070ff */
[----:B------:R-:W-:-:S02]  /*14a80*/  HADD2.F32 R7, -RZ, R4.H0_H0 ;  /* 0x20000004ff077230 */ /* 0x000fc40000004100 */
[-C--:B------:R-:W-:Y:S01]  /*14a90*/  FMUL.FTZ R13, R46, R8.reuse ;  /* 0x000000082e0d7220 */ /* 0x080fe20000410000 */
[----:B------:R-:W-:Y:S02]  /*14aa0*/  HADD2.F32 R4, -RZ, R4.H1_H1 ;  /* 0x30000004ff047230 */ /* 0x000fe40000004100 */
[C---:B------:R-:W-:Y:S01]  /*14ab0*/  FMUL.FTZ R31, R44.reuse, R8 ;  /* 0x000000082c1f7220 */ /* 0x040fe20000410000 */
[----:B------:R-:W-:Y:S01]  /*14ac0*/  F2FP.SATFINITE.E4M3.F32.PACK_AB_MERGE_C R8, R9, R6, RZ ;  /* 0x000000060908723e */ /* 0x000fe200048070ff */
        /* <DEDUP_REMOVED lines=8> */
[----:B------:R-:W-:Y:S02]  /*14b50*/  F2FP.SATFINITE.E4M3.F32.PACK_AB_MERGE_C R6, R32, R35, R6 ;  /* 0x000000232006723e */ /* 0x000fe40004807006 */
[----:B------:R-:W-:Y:S02]  /*14b60*/  F2FP.SATFINITE.E4M3.F32.PACK_AB_MERGE_C R7, R7, R20, R24 ;  /* 0x000000140707723e */ /* 0x000fe40004807018 */
[----:B------:R-:W-:Y:S02]  /*14b70*/  F2FP.SATFINITE.E4M3.F32.PACK_AB_MERGE_C R9, R38, R15, R9 ;  /* 0x0000000f2609723e */ /* 0x000fe40004807009 */
[----:B------:R-:W-:Y:S01]  /*14b80*/  F2FP.SATFINITE.E4M3.F32.PACK_AB_MERGE_C R10, R28, R37, R42 ;  /* 0x000000251c0a723e */ /* 0x000fe2000480702a */
[----:B------:R4:W-:Y:S01]  /*14b90*/  STS.128 [R50+0x20400], R4 ;  /* 0x0204000432007388 */ /* 0x0009e20000000c00 */
[----:B------:R-:W-:-:S05]  /*14ba0*/  F2FP.SATFINITE.E4M3.F32.PACK_AB_MERGE_C R11, R31, R12, R26 ;  /* 0x0000000c1f0b723e */ /* 0x000fca000480701a */
[----:B------:R4:W-:Y:S02]  /*14bb0*/  STS.128 [R21+0x20400], R8 ;  /* 0x0204000815007388 */ /* 0x0009e40000000c00 */
.L_x_621:
[----:B------:R-:W-:Y:S05]  /*14bc0*/  BSYNC B0 ;  /* 0x0000000000007941 */ /* 0x000fea0003800000 */
.L_x_602:
[----:B------:R-:W-:Y:S01]  /*14bd0*/  @!PT LDS RZ, [RZ] ;  /* 0x00000000fffff984 */ /* 0x000fe20000000800 */
[----:B------:R-:W-:Y:S01]  /*14be0*/  @!PT LDS RZ, [RZ] ;  /* 0x00000000fffff984 */ /* 0x000fe20000000800 */
[----:B------:R-:W-:Y:S01]  /*14bf0*/  @!PT LDS RZ, [RZ] ;  /* 0x00000000fffff984 */ /* 0x000fe20000000800 */
[----:B------:R-:W-:Y:S01]  /*14c00*/  @!PT LDS RZ, [RZ] ;  /* 0x00000000fffff984 */ /* 0x000fe20000000800 */
[----:B------:R0:W-:Y:S06]  /*14c10*/  MEMBAR.ALL.CTA ;  /* 0x0000000000007992 */ /* 0x0001ec0000008000 */
[----:B0-----:R-:W0:Y:S01]  /*14c20*/  FENCE.VIEW.ASYNC.S ;  /* 0x00000000000073c6 */ /* 0x001e220000000000 */
[----:B------:R-:W-:Y:S05]  /*14c30*/  WARPSYNC.ALL ;  /* 0x0000000000007948 */ /* 0x000fea0003800000 */
[----:B0-----:R-:W-:Y:S06]  /*14c40*/  BAR.SYNC.DEFER_BLOCKING 0xd, 0x100 ;  /* 0x0344000000007b1d */ /* 0x001fec0000010000 */
.L_x_600:
[----:B01----:R-:W0:Y:S01]  /*14c50*/  S2R R0, SR_TID.X ;  /* 0x0000000000007919 */ /* 0x003e220000002100 */
[----:B------:R-:W-:Y:S05]  /*14c60*/  WARPSYNC.ALL ;  /* 0x0000000000007948 */ /* 0x000fea0003800000 */
[----:B0-----:R-:W-:-:S05]  /*14c70*/  SHF.R.U32.HI R0, RZ, 0x7, R0 ;  /* 0x00000007ff007819 */ /* 0x001fca0000011600 */
[----:B--234-:R-:W-:Y:S02]  /*14c80*/  VIADD R9, R0, 0x8 ;  /* 0x0000000800097836 */ /* 0x01cfe40000000000 */
[----:B------:R-:W-:-:S03]  /*14c90*/  IMAD.U32 R0, RZ, RZ, UR60 ;  /* 0x0000003cff007e24 */ /* 0x000fc6000f8e00ff */
[----:B------:R0:W-:Y:S02]  /*14ca0*/  BAR.SYNC.DEFER_BLOCKING R9, 0x100 ;  /* 0x000400090000751d */ /* 0x0001e40000010000 */
[----:B------:R-:W-:-:S13]  /*14cb0*/  ISETP.NE.AND P0, PT, R0, 0x3, PT ;  /* 0x000000030000780c */ /* 0x000fda0003f05270 */
[----:B0-----:R-:W-:Y:S05]  /*14cc0*/  @!P0 BRA `(.L_x_635) ;  /* 0x0000000000048947 */ /* 0x001fea0003800000 */
[----:B------:R-:W-:Y:S01]  /*14cd0*/  BPT.TRAP 0x1 ;  /* 0x000000040000795c */ /* 0x000fe20000300000 */
.L_x_635:
[----:B------:R-:W-:Y:S02]  /*14ce0*/  LEA R0, R222, R19, 0x3 ;  /* 0x00000013de007211 */ /* 0x000fe400078e18ff */
[----:B------:R-:W-:-:S04]  /*14cf0*/  SHF.L.U32 R10, R223, 0x1f, RZ ;  /* 0x0000001fdf0a7819 */ /* 0x000fc800000006ff */
[----:B------:R0:W1:Y:S01]  /*14d00*/  SYNCS.PHASECHK.TRANS64.TRYWAIT P1, [R0+URZ+0x38830], R10 ;  /* 0x0388300a000075a7 */ /* 0x000062000802017f */
[----:B------:R-:W-:Y:S05]  /*14d10*/  @!P0 BRA `(.L_x_636) ;  /* 0x0000000000048947 */ /* 0x000fea0003800000 */
[----:B------:R-:W-:Y:S01]  /*14d20*/  BPT.TRAP 0x1 ;  /* 0x000000040000795c */ /* 0x000fe20000300000 */
.L_x_636:
[----:B-1----:R-:W-:Y:S05]  /*14d30*/  @P1 BRA `(.L_x_637) ;  /* 0x0000000000081947 */ /* 0x002fea0003800000 */
[----:B------:R-:W1:Y:S02]  /*14d40*/  SYNCS.PHASECHK.TRANS64.TRYWAIT P1, [R0+URZ+0x38830], R10 ;  /* 0x0388300a000075a7 */ /* 0x000e64000802017f */
[----:B-1----:R-:W-:Y:S05]  /*14d50*/  @!P1 BRA `(.L_x_638) ;  /* 0x0000016c00c09947 */ /* 0x002fea0003800000 */
.L_x_637:
[----:B------:R-:W-:Y:S05]  /*14d60*/  WARPSYNC.ALL ;  /* 0x0000000000007948 */ /* 0x000fea0003800000 */
[----:B------:R-:W-:Y:S01]  /*14d70*/  R2UR UR4, R19 ;  /* 0x00000000130472ca */ /* 0x000fe200000e0000 */
[----:B------:R-:W-:Y:S01]  /*14d80*/  IMAD.MOV.U32 R5, RZ, RZ, 0x40000040 ;  /* 0x40000040ff057424 */ /* 0x000fe200078e00ff */
[----:B------:R-:W-:Y:S01]  /*14d90*/  R2UR UR5, R25 ;  /* 0x00000000190572ca */ /* 0x000fe200000e0000 */
[----:B------:R-:W-:Y:S01]  /*14da0*/  UMOV UR9, 0x40000040 ;  /* 0x4000004000097882 */ /* 0x000fe20000000000 */
[----:B-----5:R-:W-:Y:S01]  /*14db0*/  WARPGROUP.ARRIVE ;  /* 0x00000000000079c5 */ /* 0x020fe20000000000 */
[----:B------:R-:W-:Y:S01]  /*14dc0*/  IMAD.MOV.U32 R7, RZ, RZ, 0x40000040 ;  /* 0x40000040ff077424 */ /* 0x000fe200078e00ff */
[----:B------:R-:W-:Y:S01]  /*14dd0*/  R2UR UR11, R5 ;  /* 0x00000000050b72ca */ /* 0x000fe200000e0000 */
[----:B------:R-:W-:Y:S01]  /*14de0*/  IMAD.U32 R229, RZ, RZ, UR9 ;  /* 0x00000009ffe57e24 */ /* 0x000fe2000f8e00ff */
[----:B------:R-:W-:Y:S01]  /*14df0*/  UMOV UR57, 0x40000040 ;  /* 0x4000004000397882 */ /* 0x000fe20000000000 */
[----:B------:R-:W-:Y:S01]  /*14e00*/  UMOV UR53, 0x40000040 ;  /* 0x4000004000357882 */ /* 0x000fe20000000000 */
[----:B------:R-:W-:Y:S01]  /*14e10*/  UMOV UR49, 0x40000040 ;  /* 0x4000004000317882 */ /* 0x000fe20000000000 */
[----:B------:R-:W-:Y:S01]  /*14e20*/  UMOV UR45, 0x40000040 ;  /* 0x40000040002d7882 */ /* 0x000fe20000000000 */
[----:B------:R-:W-:Y:S01]  /*14e30*/  IMAD.MOV.U32 R5, RZ, RZ, 0x40000040 ;  /* 0x40000040ff057424 */ /* 0x000fe200078e00ff */
[----:B------:R-:W-:-:S02]  /*14e40*/  UIADD3 UR4, UR4, 0x28400, URZ ;  /* 0x0002840004047890 */ /* 0x000fc4000fffe03f */
[----:B------:R-:W-:Y:S02]  /*14e50*/  ULOP3.LUT UR5, UR5, 0x10000, URZ, 0xfc, !UPT ;  /* 0x0001000005057892 */ /* 0x000fe4000f8efc3f */
[----:B------:R-:W-:Y:S01]  /*14e60*/  USHF.R.U32.HI UR4, URZ, 0x4, UR4 ;  /* 0x000000043f047899 */ /* 0x000fe20008011604 */
[----:B------:R-:W-:Y:S01]  /*14e70*/  R2UR UR43, R5 ;  /* 0x00000000052b72ca */ /* 0x000fe200000e0000 */
[----:B------:R-:W-:Y:S02]  /*14e80*/  UIADD3 UR56, UR5, 0x6, URZ ;  /* 0x0000000605387890 */ /* 0x000fe4000fffe03f */
[----:B------:R-:W-:Y:S01]  /*14e90*/  ULOP3.LUT UR4, UR4, 0x3fff, URZ, 0xc0, !UPT ;  /* 0x00003fff04047892 */ /* 0x000fe2000f8ec03f */
[----:B------:R-:W-:Y:S01]  /*14ea0*/  UMOV UR8, UR5 ;  /* 0x0000000500087c82 */ /* 0x000fe20008000000 */
[----:B------:R-:W-:Y:S01]  /*14eb0*/  UIADD3 UR52, UR5, 0x400, URZ ;  /* 0x0000040005347890 */ /* 0x000fe2000fffe03f */
[----:B------:R-:W-:Y:S01]  /*14ec0*/  IMAD.U32 R228, RZ, RZ, UR8 ;  /* 0x00000008ffe47e24 */ /* 0x000fe2000f8e00ff */
[----:B------:R-:W-:-:S02]  /*14ed0*/  ULOP3.LUT UR6, UR4, 0x10000, URZ, 0xfc, !UPT ;  /* 0x0001000004067892 */ /* 0x000fc4000f8efc3f */
[----:B------:R-:W-:Y:S02]  /*14ee0*/  UIADD3 UR4, UR5, 0x2, URZ ;  /* 0x0000000205047890 */ /* 0x000fe4000fffe03f */
[----:B------:R-:W-:Y:S02]  /*14ef0*/  UIADD3 UR48, UR5, 0x402, URZ ;  /* 0x0000040205307890 */ /* 0x000fe4000fffe03f */
[----:B------:R-:W-:Y:S01]  /*14f00*/  LEA R4, R222, UR6, 0xb ;  /* 0x00000006de047c11 */ /* 0x000fe2000f8e58ff */
[----:B------:R-:W-:Y:S01]  /*14f10*/  UIADD3 UR44, UR5, 0x404, URZ ;  /* 0x00000404052c7890 */ /* 0x000fe2000fffe03f */
[----:B------:R-:W-:Y:S01]  /*14f20*/  IMAD.U32 R3, RZ, RZ, UR6 ;  /* 0x00000006ff037e24 */ /* 0x000fe2000f8e00ff */
[----:B------:R-:W-:Y:S01]  /*14f30*/  UIADD3 UR40, UR5, 0x406, URZ ;  /* 0x0000040605287890 */ /* 0x000fe2000fffe03f */
[C---:B------:R-:W-:Y:S01]  /*14f40*/  R2UR UR10, R4.reuse ;  /* 0x00000000040a72ca */ /* 0x040fe200000e0000 */
[----:B------:R-:W-:Y:S01]  /*14f50*/  UMOV UR41, 0x40000040 ;  /* 0x4000004000297882 */ /* 0x000fe20000000000 */
[----:B------:R-:W-:Y:S01]  /*14f60*/  IADD3 R6, R4, 0x2, RZ ;  /* 0x0000000204067810 */ /* 0x000fe20007ffe0ff */
[----:B------:R2:W-:Y:S10]  /*14f70*/  STL [R1+0x34], R3 ;  /* 0x0000340301007387 */ /* 0x0005f40000100800 */
[----:B------:R-:W-:Y:S01]  /*14f80*/  QGMMA.64x128x32.F32.E4M3.E4M3 R24, gdesc[UR8], RZ, !UPT, gsb0 ;  /* 0x01e00000081879f3 */ /* 0x000fe2000c0008ff */
[----:B------:R-:W-:Y:S01]  /*14f90*/  R2UR UR10, R6 ;  /* 0x00000000060a72ca */ /* 0x000fe200000e0000 */
[----:B------:R-:W-:Y:S01]  /*14fa0*/  UMOV UR8, UR4 ;  /* 0x0000000400087c82 */ /* 0x000fe20008000000 */
[----:B------:R-:W-:Y:S01]  /*14fb0*/  R2UR UR11, R7 ;  /* 0x00000000070b72ca */ /* 0x000fe200000e0000 */
[----:B------:R-:W-:Y:S01]  /*14fc0*/  UMOV UR9, 0x40000040 ;  /* 0x4000004000097882 */ /* 0x000fe20000000000 */
[----:B------:R-:W-:Y:S01]  /*14fd0*/  VIADD R6, R4, 0x4 ;  /* 0x0000000404067836 */ /* 0x000fe20000000000 */
[----:B------:R-:W-:Y:S01]  /*14fe0*/  MOV R7, 0x40000040 ;  /* 0x4000004000077802 */ /* 0x000fe20000000f00 */
[----:B------:R-:W-:Y:S01]  /*14ff0*/  UIADD3 UR4, UR5, 0x4, URZ ;  /* 0x0000000405047890 */ /* 0x000fe2000fffe03f */
[----:B------:R-:W-:Y:S01]  /*15000*/  IMAD.U32 R226, RZ, RZ, UR8 ;  /* 0x00000008ffe27e24 */ /* 0x000fe2000f8e00ff */
[----:B--2---:R-:W2:Y:S01]  /*15010*/  S2R R3, SR_TID.X ;  /* 0x0000000000037919 */ /* 0x004ea20000002100 */
[----:B------:R-:W-:Y:S01]  /*15020*/  IMAD.U32 R227, RZ, RZ, UR9 ;  /* 0x00000009ffe37e24 */ /* 0x000fe2000f8e00ff */
[----:B--2---:R-:W-:-:S04]  /*15030*/  SHF.R.U32.HI R3, RZ, 0x7, R3 ;  /* 0x00000007ff037819 */ /* 0x004fc80000011603 */
[----:B------:R-:W-:Y:S01]  /*15040*/  IADD3 R8, -R3, 0xb, RZ ;  /* 0x0000000b03087810 */ /* 0x000fe20007ffe1ff */
[----:B------:R-:W-:Y:S02]  /*15050*/  WARPGROUP.DEPBAR.LE gsb0, 0x0 ;  /* 0x00008000000079c5 */ /* 0x000fe40000010000 */
[----:B------:R-:W-:-:S06]  /*15060*/  WARPGROUP.ARRIVE ;  /* 0x00000000000079c5 */ /* 0x000fcc0000000000 */
[----:B------:R-:W-:Y:S01]  /*15070*/  QGMMA.64x128x32.F32.E4M3.E4M3 R24, gdesc[UR8], R24, gsb0 ;  /* 0x01e00000081879f3 */ /* 0x000fe20008000818 */
[----:B------:R-:W-:Y:S01]  /*15080*/  R2UR UR10, R6 ;  /* 0x00000000060a72ca */ /* 0x000fe200000e0000 */
[----:B------:R-:W-:Y:S01]  /*15090*/  UMOV UR8, UR4 ;  /* 0x0000000400087c82 */ /* 0x000fe20008000000 */
[----:B------:R-:W-:Y:S01]  /*150a0*/  R2UR UR11, R7 ;  /* 0x00000000070b72ca */ /* 0x000fe200000e0000 */
[----:B------:R-:W-:Y:S01]  /*150b0*/  UMOV UR9, 0x40000040 ;  /* 0x4000004000097882 */ /* 0x000fe20000000000 */
[----:B------:R-:W-:Y:S02]  /*150c0*/  VIADD R6, R4, 0x6 ;  /* 0x0000000604067836 */ /* 0x000fe40000000000 */
[----:B------:R-:W-:Y:S02]  /*150d0*/  IMAD.MOV.U32 R7, RZ, RZ, 0x40000040 ;  /* 0x40000040ff077424 */ /* 0x000fe400078e00ff */
[----:B------:R-:W-:Y:S01]  /*150e0*/  IMAD.U32 R224, RZ, RZ, UR8 ;  /* 0x00000008ffe07e24 */ /* 0x000fe2000f8e00ff */
[----:B------:R-:W-:Y:S01]  /*150f0*/  R2UR UR58, R6 ;  /* 0x00000000063a72ca */ /* 0x000fe200000e0000 */
[----:B------:R-:W-:Y:S01]  /*15100*/  IMAD.U32 R225, RZ, RZ, UR9 ;  /* 0x00000009ffe17e24 */ /* 0x000fe2000f8e00ff */
[----:B------:R-:W-:Y:S01]  /*15110*/  R2UR UR59, R7 ;  /* 0x00000000073b72ca */ /* 0x000fe200000e0000 */
[----:B------:R-:W-:Y:S01]  /*15120*/  IMAD.MOV.U32 R7, RZ, RZ, 0x40000040 ;  /* 0x40000040ff077424 */ /* 0x000fe200078e00ff */
[----:B------:R-:W-:-:S04]  /*15130*/  IADD3 R6, R4, 0x400, RZ ;  /* 0x0000040004067810 */ /* 0x000fc80007ffe0ff */
[----:B------:R-:W-:Y:S01]  /*15140*/  R2UR UR54, R6 ;  /* 0x00000000063672ca */ /* 0x000fe200000e0000 */
[----:B------:R-:W-:Y:S01]  /*15150*/  VIADD R6, R4, 0x402 ;  /* 0x0000040204067836 */ /* 0x000fe20000000000 */
[----:B------:R-:W-:Y:S01]  /*15160*/  R2UR UR55, R7 ;  /* 0x00000000073772ca */ /* 0x000fe200000e0000 */
[----:B------:R-:W-:-:S03]  /*15170*/  IMAD.MOV.U32 R7, RZ, RZ, 0x40000040 ;  /* 0x40000040ff077424 */ /* 0x000fc600078e00ff */
[----:B------:R-:W-:Y:S01]  /*15180*/  R2UR UR50, R6 ;  /* 0x00000000063272ca */ /* 0x000fe200000e0000 */
[C---:B------:R-:W-:Y:S01]  /*15190*/  VIADD R6, R4.reuse, 0x404 ;  /* 0x0000040404067836 */ /* 0x040fe20000000000 */
[----:B------:R-:W-:Y:S01]  /*151a0*/  R2UR UR51, R7 ;  /* 0x00000000073372ca */ /* 0x000fe200000e0000 */
[----:B------:R-:W-:Y:S01]  /*151b0*/  VIADD R4, R4, 0x406 ;  /* 0x0000040604047836 */ /* 0x000fe20000000000 */
[----:B------:R-:W-:Y:S02]  /*151c0*/  MOV R7, 0x40000040 ;  /* 0x4000004000077802 */ /* 0x000fe40000000f00 */
[----:B------:R-:W-:Y:S02]  /*151d0*/  R2UR UR46, R6 ;  /* 0x00000000062e72ca */ /* 0x000fe400000e0000 */
[----:B------:R-:W-:Y:S02]  /*151e0*/  R2UR UR47, R7 ;  /* 0x00000000072f72ca */ /* 0x000fe400000e0000 */
[----:B------:R-:W-:Y:S01]  /*151f0*/  R2UR UR42, R4 ;  /* 0x00000000042a72ca */ /* 0x000fe200000e0000 */
        /* <DEDUP_REMOVED lines=22> */
.L_x_639:
[----:B------:R-:W3:Y:S01]  /*15360*/  LDL R88, [R1+0x68] ;  /* 0x0000680001587983 */ /* 0x000ee20000100800 */
[C---:B------:R-:W-:Y:S01]  /*15370*/  FMUL.FTZ R3, R2.reuse, R24 ;  /* 0x0000001802037220 */ /* 0x040fe20000410000 */
[C---:B------:R-:W-:Y:S01]  /*15380*/  FMUL.FTZ R4, R2.reuse, R25 ;  /* 0x0000001902047220 */ /* 0x040fe20000410000 */
[C---:B------:R-:W-:Y:S01]  /*15390*/  FMUL.FTZ R7, R2.reuse, R28 ;  /* 0x0000001c02077220 */ /* 0x040fe20000410000 */
[C---:B------:R-:W-:Y:S01]  /*153a0*/  FMUL.FTZ R14, R2.reuse, R32 ;  /* 0x00000020020e7220 */ /* 0x040fe20000410000 */
[C---:B------:R-:W-:Y:S01]  /*153b0*/  FMUL.FTZ R32, R2.reuse, R44 ;  /* 0x0000002c02207220 */ /* 0x040fe20000410000 */
[C---:B------:R-:W-:Y:S01]  /*153c0*/  FMUL.FTZ R11, R2.reuse, R29 ;  /* 0x0000001d020b7220 */ /* 0x040fe20000410000 */
[----:B------:R-:W4:Y:S01]  /*153d0*/  MUFU.TANH R3, R3 ;  /* 0x0000000300037308 */ /* 0x000f220000002400 */
[C---:B------:R-:W-:Y:S01]  /*153e0*/  FMUL.FTZ R44, R2.reuse, R56 ;  /* 0x00000038022c7220 */ /* 0x040fe20000410000 */
[----:B------:R-:W-:Y:S01]  /*153f0*/  FMUL.FTZ R56, R2, R68 ;  /* 0x0000004402387220 */ /* 0x000fe20000410000 */
[----:B------:R-:W-:-:S02]  /*15400*/  IMAD R68, R170, -0x80, R94 ;  /* 0xffffff80aa447824 */ /* 0x000fc400078e025e */
[C---:B------:R-:W-:Y:S01]  /*15410*/  FMUL.FTZ R5, R2.reuse, R26 ;  /* 0x0000001a02057220 */ /* 0x040fe20000410000 */
[C---:B------:R-:W-:Y:S01]  /*15420*/  FMUL.FTZ R6, R2.reuse, R27 ;  /* 0x0000001b02067220 */ /* 0x040fe20000410000 */
[C---:B------:R-:W-:Y:S01]  /*15430*/  FMUL.FTZ R15, R2.reuse, R33 ;  /* 0x00000021020f7220 */ /* 0x040fe20000410000 */
[C---:B------:R-:W-:Y:S01]  /*15440*/  FMUL.FTZ R12, R2.reuse, R30 ;  /* 0x0000001e020c7220 */ /* 0x040fe20000410000 */
[----:B------:R-:W5:Y:S01]  /*15450*/  MUFU.TANH R4, R4 ;  /* 0x0000000400047308 */ /* 0x000f620000002400 */
[C---:B------:R-:W-:Y:S01]  /*15460*/  FMUL.FTZ R24, R2.reuse, R36 ;  /* 0x0000002402187220 */ /* 0x040fe20000410000 */
[C---:B------:R-:W-:Y:S01]  /*15470*/  FMUL.FTZ R13, R2.reuse, R31 ;  /* 0x0000001f020d7220 */ /* 0x040fe20000410000 */
[C---:B------:R-:W-:Y:S01]  /*15480*/  FMUL.FTZ R25, R2.reuse, R37 ;  /* 0x0000002502197220 */ /* 0x040fe20000410000 */
[C---:B------:R-:W-:Y:S01]  /*15490*/  FMUL.FTZ R36, R2.reuse, R48 ;  /* 0x0000003002247220 */ /* 0x040fe20000410000 */
[C---:B------:R-:W-:Y:S01]  /*154a0*/  FMUL.FTZ R48, R2.reuse, R60 ;  /* 0x0000003c02307220 */ /* 0x040fe20000410000 */
[C---:B------:R-:W-:Y:S01]  /*154b0*/  FMUL.FTZ R60, R2.reuse, R72 ;  /* 0x00000048023c7220 */ /* 0x040fe20000410000 */
[C---:B------:R-:W-:Y:S01]  /*154c0*/  FMUL.FTZ R20, R2.reuse, R34 ;  /* 0x0000002202147220 */ /* 0x040fe20000410000 */
[----:B------:R-:W0:Y:S01]  /*154d0*/  MUFU.TANH R7, R7 ;  /* 0x0000000700077308 */ /* 0x000e220000002400 */
        /* <DEDUP_REMOVED lines=45> */
[----:B------:R-:W-:Y:S01]  /*157b0*/  ULDC UR38, c[0x0][0x988] ;  /* 0x0002620000267ab9 */ /* 0x000fe20000000800 */
[C---:B------:R-:W-:Y:S01]  /*157c0*/  FMUL.FTZ R77, R2.reuse, R86 ;  /* 0x00000056024d7220 */ /* 0x040fe20000410000 */
[----:B------:R-:W2:Y:S01]  /*157d0*/  MUFU.TANH R12, R12 ;  /* 0x0000000c000c7308 */ /* 0x000ea20000002400 */
[----:B------:R-:W-:-:S07]  /*157e0*/  FMUL.FTZ R76, R2, R87 ;  /* 0x00000057024c7220 */ /* 0x000fce0000410000 */
[----:B------:R-:W2:Y:S08]  /*157f0*/  MUFU.TANH R24, R24 ;  /* 0x0000001800187308 */ /* 0x000eb00000002400 */
        /* <DEDUP_REMOVED lines=26> */
[----:B------:R-:W2:Y:S01]  /*159a0*/  MUFU.TANH R46, R46 ;  /* 0x0000002e002e7308 */ /* 0x000ea20000002400 */
[----:B---3--:R-:W-:-:S07]  /*159b0*/  IADD3 R68, -R88, 0x80, R68 ;  /* 0x0000008058447810 */ /* 0x008fce0007ffe144 */
[----:B------:R-:W3:Y:S01]  /*159c0*/  MUFU.TANH R52, R52 ;  /* 0x0000003400347308 */ /* 0x000ee20000002400 */
[C---:B------:R-:W-:Y:S02]  /*159d0*/  ISETP.GT.AND P4, PT, R68.reuse, RZ, PT ;  /* 0x000000ff4400720c */ /* 0x040fe40003f84270 */
[C---:B------:R-:W-:Y:S02]  /*159e0*/  ISETP.GT.AND P5, PT, R68.reuse, 0x1, PT ;  /* 0x000000014400780c */ /* 0x040fe40003fa4270 */
[----:B------:R-:W-:Y:S02]  /*159f0*/  ISETP.GT.AND P1, PT, R68, 0x8, PT ;  /* 0x000000084400780c */ /* 0x000fe40003f24270 */
[----:B----4-:R-:W-:Y:S01]  /*15a00*/  FSEL R3, R3, -INF , P4 ;  /* 0xff80000003037808 */ /* 0x010fe20002000000 */
[----:B------:R-:W4:Y:S01]  /*15a10*/  MUFU.TANH R47, R47 ;  /* 0x0000002f002f7308 */ /* 0x000f220000002400 */
[----:B-----5:R-:W-:Y:S02]  /*15a20*/  FSEL R4, R4, -INF , P5 ;  /* 0xff80000004047808 */ /* 0x020fe40002800000 */
[----:B------:R-:W-:-:S02]  /*15a30*/  ISETP.GT.AND P2, PT, R68, 0x9, PT ;  /* 0x000000094400780c */ /* 0x000fc40003f44270 */
[----:B0-----:R-:W-:Y:S02]  /*15a40*/  FSEL R7, R7, -INF , P1 ;  /* 0xff80000007077808 */ /* 0x001fe40000800000 */
[----:B------:R-:W-:Y:S01]  /*15a50*/  FMNMX.FTZ R72, R3, R4, !PT ;  /* 0x0000000403487209 */ /* 0x000fe20007810000 */
[----:B------:R-:W0:Y:S01]  /*15a60*/  MUFU.TANH R53, R53 ;  /* 0x0000003500357308 */ /* 0x000e220000002400 */
[C---:B------:R-:W-:Y:S02]  /*15a70*/  ISETP.GT.AND P3, PT, R68.reuse, 0x10, PT ;  /* 0x000000104400780c */ /* 0x040fe40003f64270 */
[----:B-1----:R-:W-:Y:S02]  /*15a80*/  FSEL R11, R11, -INF , P2 ;  /* 0xff8000000b0b7808 */ /* 0x002fe40001000000 */
[----:B------:R-:W-:Y:S02]  /*15a90*/  FMNMX.FTZ R72, R7, R72, !PT ;  /* 0x0000004807487209 */ /* 0x000fe40007810000 */
[----:B--2---:R-:W-:Y:S01]  /*15aa0*/  FSEL R5, R5, -INF , P4 ;  /* 0xff80000005057808 */ /* 0x004fe20002000000 */
[----:B------:R-:W1:Y:S01]  /*15ab0*/  MUFU.TANH R50, R50 ;  /* 0x0000003200327308 */ /* 0x000e620000002400 */
[----:B------:R-:W-:-:S02]  /*15ac0*/  ISETP.GT.AND P4, PT, R68, 0x11, PT ;  /* 0x000000114400780c */ /* 0x000fc40003f84270 */
[----:B------:R-:W-:Y:S02]  /*15ad0*/  FSEL R14, R14, -INF , P3 ;  /* 0xff8000000e0e7808 */ /* 0x000fe40001800000 */
[----:B------:R-:W-:Y:S02]  /*15ae0*/  FMNMX.FTZ R73, R11, R72, !PT ;  /* 0x000000480b497209 */ /* 0x000fe40007810000 */
[----:B------:R-:W-:Y:S01]  /*15af0*/  FSEL R6, R6, -INF , P5 ;  /* 0xff80000006067808 */ /* 0x000fe20002800000 */
[----:B------:R-:W2:Y:S01]  /*15b00*/  MUFU.TANH R56, R56 ;  /* 0x0000003800387308 */ /* 0x000ea20000002400 */
[----:B------:R-:W-:Y:S02]  /*15b10*/  ISETP.GT.AND P5, PT, R68, 0x18, PT ;  /* 0x000000184400780c */ /* 0x000fe40003fa4270 */
[----:B------:R-:W-:Y:S02]  /*15b20*/  FSEL R15, R15, -INF , P4 ;  /* 0xff8000000f0f7808 */ /* 0x000fe40002000000 */
[----:B------:R-:W-:-:S02]  /*15b30*/  FMNMX.FTZ R72, R14, R73, !PT ;  /* 0x000000490e487209 */ /* 0x000fc40007810000 */
[----:B------:R-:W-:Y:S01]  /*15b40*/  FSEL R12, R12, -INF , P1 ;  /* 0xff8000000c0c7808 */ /* 0x000fe20000800000 */
[----:B------:R-:W5:Y:S01]  /*15b50*/  MUFU.TANH R51, R51 ;  /* 0x0000003300337308 */ /* 0x000f620000002400 */
[----:B------:R-:W-:Y:S02]  /*15b60*/  ISETP.GT.AND P1, PT, R68, 0x19, PT ;  /* 0x000000194400780c */ /* 0x000fe40003f24270 */
[----:B------:R-:W-:Y:S02]  /*15b70*/  FSEL R24, R24, -INF , P5 ;  /* 0xff80000018187808 */ /* 0x000fe40002800000 */
[----:B------:R-:W-:Y:S02]  /*15b80*/  FMNMX.FTZ R73, R15, R72, !PT ;  /* 0x000000480f497209 */ /* 0x000fe40007810000 */
[----:B------:R-:W-:Y:S01]  /*15b90*/  FSEL R13, R13, -INF , P2 ;  /* 0xff8000000d0d7808 */ /* 0x000fe20001000000 */
[----:B------:R-:W5:Y:S01]  /*15ba0*/  MUFU.TANH R57, R57 ;  /* 0x0000003900397308 */ /* 0x000f620000002400 */
[----:B------:R-:W-:-:S02]  /*15bb0*/  ISETP.GT.AND P2, PT, R68, 0x20, PT ;  /* 0x000000204400780c */ /* 0x000fc40003f44270 */
[----:B------:R-:W-:Y:S02]  /*15bc0*/  FSEL R25, R25, -INF , P1 ;  /* 0xff80000019197808 */ /* 0x000fe40000800000 */
[----:B------:R-:W-:Y:S02]  /*15bd0*/  FMNMX.FTZ R72, R24, R73, !PT ;  /* 0x0000004918487209 */ /* 0x000fe40007810000 */
[----:B------:R-:W-:Y:S01]  /*15be0*/  FSEL R20, R20, -INF , P3 ;  /* 0xff80000014147808 */ /* 0x000fe20001800000 */
[----:B------:R-:W5:Y:S01]  /*15bf0*/  MUFU.TANH R54, R54 ;  /* 0x0000003600367308 */ /* 0x000f620000002400 */
        /* <DEDUP_REMOVED lines=61> */
[----:B---3--:R-:W-:Y:S02]  /*15fd0*/  FSEL R52, R52, -INF , P4 ;  /* 0xff80000034347808 */ /* 0x008fe40002000000 */
[----:B------:R-:W-:-:S02]  /*15fe0*/  FMNMX.FTZ R73, R49, R72, !PT ;  /* 0x0000004831497209 */ /* 0x000fc40007810000 */
[----:B----4-:R-:W-:Y:S01]  /*15ff0*/  FSEL R47, R47, -INF , P1 ;  /* 0xff8000002f2f7808 */ /* 0x010fe20000800000 */
[----:B------:R-:W3:Y:S01]  /*16000*/  MUFU.TANH R70, R70 ;  /* 0x0000004600467308 */ /* 0x000ee20000002400 */
[----:B------:R-:W-:Y:S02]  /*16010*/  ISETP.GT.AND P1, PT, R68, 0x58, PT ;  /* 0x000000584400780c */ /* 0x000fe40003f24270 */
[----:B0-----:R-:W-:Y:S02]  /*16020*/  FSEL R53, R53, -INF , P5 ;  /* 0xff80000035357808 */ /* 0x001fe40002800000 */
[----:B------:R-:W-:Y:S02]  /*16030*/  FMNMX.FTZ R72, R52, R73, !PT ;  /* 0x0000004934487209 */ /* 0x000fe40007810000 */
[----:B-1----:R-:W-:Y:S01]  /*16040*/  FSEL R50, R50, -INF , P2 ;  /* 0xff80000032327808 */ /* 0x002fe20001000000 */
[----:B------:R-:W0:Y:S01]  /*16050*/  MUFU.TANH R71, R71 ;  /* 0x0000004700477308 */ /* 0x000e220000002400 */
[----:B------:R-:W-:-:S02]  /*16060*/  ISETP.GT.AND P2, PT, R68, 0x59, PT ;  /* 0x000000594400780c */ /* 0x000fc40003f44270 */
[----:B--2---:R-:W-:Y:S02]  /*16070*/  FSEL R56, R56, -INF , P1 ;  /* 0xff80000038387808 */ /* 0x004fe40000800000 */
[----:B------:R-:W-:Y:S02]  /*16080*/  FMNMX.FTZ R73, R53, R72, !PT ;  /* 0x0000004835497209 */ /* 0x000fe40007810000 */
[----:B-----5:R-:W-:Y:S01]  /*16090*/  FSEL R51, R51, -INF , P3 ;  /* 0xff80000033337808 */ /* 0x020fe20001800000 */
[----:B------:R-:W1:Y:S01]  /*160a0*/  MUFU.TANH R77, R77 ;  /* 0x0000004d004d7308 */ /* 0x000e620000002400 */
[----:B------:R-:W-:Y:S02]  /*160b0*/  ISETP.GT.AND P3, PT, R68, 0x60, PT ;  /* 0x000000604400780c */ /* 0x000fe40003f64270 */
[----:B------:R-:W-:Y:S02]  /*160c0*/  FSEL R57, R57, -INF , P2 ;  /* 0xff80000039397808 */ /* 0x000fe40001000000 */
[----:B------:R-:W-:-:S02]  /*160d0*/  FMNMX.FTZ R72, R56, R73, !PT ;  /* 0x0000004938487209 */ /* 0x000fc40007810000 */
[----:B------:R-:W-:Y:S01]  /*160e0*/  FSEL R54, R54, -INF , P4 ;  /* 0xff80000036367808 */ /* 0x000fe20002000000 */
[----:B------:R-:W-:Y:S01]  /*160f0*/  MUFU.TANH R76, R76 ;  /* 0x0000004c004c7308 */ /* 0x000fe20000002400 */
[----:B------:R-:W-:Y:S02]  /*16100*/  ISETP.GT.AND P4, PT, R68, 0x61, PT ;  /* 0x000000614400780c */ /* 0x000fe40003f84270 */
[----:B------:R-:W-:Y:S02]  /*16110*/  FSEL R60, R60, -INF , P3 ;  /* 0xff8000003c3c7808 */ /* 0x000fe40001800000 */
[----:B------:R-:W-:Y:S02]  /*16120*/  FMNMX.FTZ R73, R57, R72, !PT ;  /* 0x0000004839497209 */ /* 0x000fe40007810000 */
[----:B------:R-:W-:Y:S02]  /*16130*/  FSEL R55, R55, -INF , P5 ;  /* 0xff80000037377808 */ /* 0x000fe40002800000 */
[----:B------:R-:W-:-:S02]  /*16140*/  ISETP.GT.AND P5, PT, R68, 0x68, PT ;  /* 0x000000684400780c */ /* 0x000fc40003fa4270 */
[----:B------:R-:W-:Y:S02]  /*16150*/  FSEL R61, R61, -INF , P4 ;  /* 0xff8000003d3d7808 */ /* 0x000fe40002000000 */
[----:B------:R-:W-:Y:S02]  /*16160*/  FMNMX.FTZ R72, R60, R73, !PT ;  /* 0x000000493c487209 */ /* 0x000fe40007810000 */
[----:B------:R-:W-:Y:S02]  /*16170*/  FSEL R58, R58, -INF , P1 ;  /* 0xff8000003a3a7808 */ /* 0x000fe40000800000 */
[----:B------:R-:W-:Y:S02]  /*16180*/  ISETP.GT.AND P1, PT, R68, 0x69, PT ;  /* 0x000000694400780c */ /* 0x000fe40003f24270 */
[----:B------:R-:W-:Y:S02]  /*16190*/  FSEL R64, R64, -INF , P5 ;  /* 0xff80000040407808 */ /* 0x000fe40002800000 */
[----:B------:R-:W-:-:S02]  /*161a0*/  FMNMX.FTZ R73, R61, R72, !PT ;  /* 0x000000483d497209 */ /* 0x000fc40007810000 */
[----:B------:R-:W-:Y:S02]  /*161b0*/  FSEL R59, R59, -INF , P2 ;  /* 0xff8000003b3b7808 */ /* 0x000fe40001000000 */
        /* <DEDUP_REMOVED lines=13> */
[----:B---3--:R-:W-:Y:S02]  /*16290*/  FSEL R70, R70, -INF , P4 ;  /* 0xff80000046467808 */ /* 0x008fe40002000000 */
[----:B------:R-:W-:Y:S01]  /*162a0*/  FMNMX.FTZ R73, R69, R72, !PT ;  /* 0x0000004845497209 */ /* 0x000fe20007810000 */
[----:B------:R-:W-:Y:S01]  /*162b0*/  FMUL.FTZ R72, R2, R79 ;  /* 0x0000004f02487220 */ /* 0x000fe20000410000 */
[----:B0-----:R-:W-:Y:S02]  /*162c0*/  FSEL R71, R71, -INF , P5 ;  /* 0xff80000047477808 */ /* 0x001fe40002800000 */
[----:B------:R-:W-:-:S03]  /*162d0*/  FMNMX.FTZ R68, R70, R73, !PT ;  /* 0x0000004946447209 */ /* 0x000fc60007810000 */
[----:B------:R-:W-:Y:S01]  /*162e0*/  MUFU.TANH R72, R72 ;  /* 0x0000004800487308 */ /* 0x000fe20000002400 */
[----:B------:R-:W-:-:S05]  /*162f0*/  FMNMX.FTZ R73, R71, R68, !PT ;  /* 0x0000004447497209 */ /* 0x000fca0007810000 */
[----:B------:R-:W0:Y:S02]  /*16300*/  SHFL.BFLY PT, R68, R73, 0x2, 0x1f ;  /* 0x0c401f0049447f89 */ /* 0x000e2400000e0000 */
[----:B0-----:R-:W-:-:S05]  /*16310*/  FMNMX.FTZ R74, R73, R68, !PT ;  /* 0x00000044494a7209 */ /* 0x001fca0007810000 */
[----:B------:R-:W0:Y:S02]  /*16320*/  SHFL.BFLY PT, R75, R74, 0x1, 0x1f ;  /* 0x0c201f004a4b7f89 */ /* 0x000e2400000e0000 */
[----:B0-----:R-:W-:Y:S01]  /*16330*/  FMNMX.FTZ R168, R74, R75, !PT ;  /* 0x0000004b4aa87209 */ /* 0x001fe20007810000 */
[----:B------:R-:W-:Y:S02]  /*16340*/  IMAD.U32 R75, RZ, RZ, UR38 ;  /* 0x00000026ff4b7e24 */ /* 0x000fe4000f8e00ff */
[----:B------:R-:W-:Y:S01]  /*16350*/  FMUL.FTZ R74, R2, R83 ;  /* 0x00000053024a7220 */ /* 0x000fe20000410000 */
[C---:B------:R-:W-:Y:S01]  /*16360*/  FSETP.NEU.FTZ.AND P6, PT, R168.reuse, -INF , PT ;  /* 0xff800000a800780b */ /* 0x040fe20003fdd000 */
[----:B------:R-:W-:-:S01]  /*16370*/  FFMA.FTZ R68, R168, R75, -8 ;  /* 0xc1000000a8447423 */ /* 0x000fc2000001004b */
[----:B------:R-:W-:-:S03]  /*16380*/  FMUL.FTZ R75, R2, R82 ;  /* 0x00000052024b7220 */ /* 0x000fc60000410000 */
[----:B------:R-:W-:Y:S01]  /*16390*/  MUFU.TANH R74, R74 ;  /* 0x0000004a004a7308 */ /* 0x000fe20000002400 */
[----:B------:R-:W-:-:S05]  /*163a0*/  FSEL R68, R68, RZ, P6 ;  /* 0x000000ff44447208 */ /* 0x000fca0003000000 */
        /* <DEDUP_REMOVED lines=9> */
[----:B------:R-:W0:Y:S01]  /*16440*/  MUFU.TANH R75, R75 ;  /* 0x0000004b004b7308 */ /* 0x000e220000002400 */
[----:B------:R-:W-:Y:S01]  /*16450*/  FMNMX.FTZ R7, R13, R78, !PT ;  /* 0x0000004e0d077209 */ /* 0x000fe20007810000 */
[--C-:B------:R-:W-:Y:S01]  /*16460*/  FFMA.FTZ R78, R15, UR38, -R68.reuse ;  /* 0x000000260f4e7c23 */ /* 0x100fe20008010844 */
[----:B------:R-:W-:-:S01]  /*16470*/  FFMA.FTZ R15, R25, UR38, -R68 ;  /* 0x00000026190f7c23 */ /* 0x000fc20008010844 */
[--C-:B------:R-:W-:Y:S01]  /*16480*/  FFMA.FTZ R162, R36, UR38, -R68.reuse ;  /* 0x0000002624a27c23 */ /* 0x100fe20008010844 */
[----:B------:R-:W-:Y:S01]  /*16490*/  FMNMX.FTZ R14, R20, R7, !PT ;  /* 0x00000007140e7209 */ /* 0x000fe20007810000 */
[--C-:B------:R-:W-:Y:S01]  /*164a0*/  FFMA.FTZ R37, R37, UR38, -R68.reuse ;  /* 0x0000002625257c23 */ /* 0x100fe20008010844 */
[----:B------:R-:W-:-:S01]  /*164b0*/  FFMA.FTZ R156, R44, UR38, -R68 ;  /* 0x000000262c9c7c23 */ /* 0x000fc20008010844 */
[----:B-1----:R-:W-:Y:S01]  /*164c0*/  FSEL R44, R77, -INF , P4 ;  /* 0xff8000004d2c7808 */ /* 0x002fe20002000000 */
[----:B------:R-:W-:-:S01]  /*164d0*/  FFMA.FTZ R158, R52, UR38, -R68 ;  /* 0x00000026349e7c23 */ /* 0x000fc20008010844 */
[----:B------:R-:W-:Y:S01]  /*164e0*/  FMNMX.FTZ R7, R21, R14, !PT ;  /* 0x0000000e15077209 */ /* 0x000fe20007810000 */
[----:B------:R-:W-:-:S01]  /*164f0*/  FFMA.FTZ R52, R56, UR38, -R68 ;  /* 0x0000002638347c23 */ /* 0x000fc20008010844 */
[--C-:B------:R-:W-:Y:S01]  /*16500*/  FFMA.FTZ R56, R64, UR38, -R68.reuse ;  /* 0x0000002640387c23 */ /* 0x100fe20008010844 */
[----:B------:R-:W-:Y:S01]  /*16510*/  IMAD.U32 R64, RZ, RZ, UR38 ;  /* 0x00000026ff407e24 */ /* 0x000fe2000f8e00ff */
[----:B------:R-:W-:Y:S01]  /*16520*/  FMNMX.FTZ R14, R26, R7, !PT ;  /* 0x000000071a0e7209 */ /* 0x000fe20007810000 */
[----:B------:R-:W-:-:S01]  /*16530*/  FFMA.FTZ R154, R67, UR38, -R68 ;  /* 0x00000026439a7c23 */ /* 0x000fc20008010844 */
[----:B------:R-:W-:Y:S01]  /*16540*/  MUFU.EX2 R164, R164 ;  /* 0x000000a400a47308 */ /* 0x000fe20000000800 */
[----:B0-----:R-:W-:Y:S01]  /*16550*/  FSEL R36, R75, -INF , P2 ;  /* 0xff8000004b247808 */ /* 0x001fe20001000000 */
[--C-:B------:R-:W-:Y:S01]  /*16560*/  FFMA.FTZ R75, R45, UR38, -R68.reuse ;  /* 0x000000262d4b7c23 */ /* 0x100fe20008010844 */
[----:B------:R-:W-:Y:S01]  /*16570*/  FMNMX.FTZ R11, R27, R14, !PT ;  /* 0x0000000e1b0b7209 */ /* 0x000fe20007810000 */
[--C-:B------:R-:W-:Y:S01]  /*16580*/  FFMA.FTZ R14, R24, UR38, -R68.reuse ;  /* 0x00000026180e7c23 */ /* 0x100fe20008010844 */
[----:B------:R-:W-:-:S01]  /*16590*/  FFMA.FTZ R152, R60, UR38, -R68 ;  /* 0x000000263c987c23 */ /* 0x000fc20008010844 */
[--C-:B------:R-:W-:Y:S01]  /*165a0*/  FFMA.FTZ R33, R33, UR38, -R68.reuse ;  /* 0x0000002621217c23 */ /* 0x100fe20008010844 */
[----:B------:R-:W-:Y:S01]  /*165b0*/  FMNMX.FTZ R24, R30, R11, !PT ;  /* 0x0000000b1e187209 */ /* 0x000fe20007810000 */
[----:B------:R-:W0:Y:S01]  /*165c0*/  MUFU.EX2 R73, R73 ;  /* 0x0000004900497308 */ /* 0x000e220000000800 */
[----:B------:R-:W-:-:S01]  /*165d0*/  FFMA.FTZ R41, R41, UR38, -R68 ;  /* 0x0000002629297c23 */ /* 0x000fc20008010844 */
[--C-:B------:R-:W-:Y:S01]  /*165e0*/  FFMA.FTZ R48, R48, UR38, -R68.reuse ;  /* 0x0000002630307c23 */ /* 0x100fe20008010844 */
[----:B------:R-:W-:Y:S01]  /*165f0*/  FMNMX.FTZ R11, R31, R24, !PT ;  /* 0x000000181f0b7209 */ /* 0x000fe20007810000 */
[--C-:B------:R-:W-:Y:S01]  /*16600*/  FFMA.FTZ R49, R49, UR38, -R68.reuse ;  /* 0x0000002631317c23 */ /* 0x100fe20008010844 */
[----:B------:R-:W-:-:S01]  /*16610*/  FFMA.FTZ R57, R57, UR38, -R68 ;  /* 0x0000002639397c23 */ /* 0x000fc20008010844 */
[----:B------:R-:W-:Y:S01]  /*16620*/  FFMA.FTZ R60, R70, UR38, -R68 ;  /* 0x00000026463c7c23 */ /* 0x000fe20008010844 */
[----:B------:R-:W-:Y:S01]  /*16630*/  FMNMX.FTZ R24, R34, R11, !PT ;  /* 0x0000000b22187209 */ /* 0x000fe20007810000 */
[----:B------:R-:W1:Y:S03]  /*16640*/  MUFU.EX2 R3, R3 ;  /* 0x0000000300037308 */ /* 0x000e660000000800 */
[----:B------:R-:W-:-:S04]  /*16650*/  FMNMX.FTZ R11, R35, R24, !PT ;  /* 0x00000018230b7209 */ /* 0x000fc80007810000 */
[----:B------:R-:W-:Y:S01]  /*16660*/  FMNMX.FTZ R24, R38, R11, !PT ;  /* 0x0000000b26187209 */ /* 0x000fe20007810000 */
[----:B------:R-:W2:Y:S03]  /*16670*/  MUFU.EX2 R4, R4 ;  /* 0x0000000400047308 */ /* 0x000ea60000000800 */
[----:B------:R-:W-:-:S04]  /*16680*/  FMNMX.FTZ R11, R39, R24, !PT ;  /* 0x00000018270b7209 */ /* 0x000fc80007810000 */
[----:B------:R-:W-:Y:S01]  /*16690*/  FMNMX.FTZ R24, R42, R11, !PT ;  /* 0x0000000b2a187209 */ /* 0x000fe20007810000 */
[----:B------:R-:W-:Y:S03]  /*166a0*/  MUFU.EX2 R166, R166 ;  /* 0x000000a600a67308 */ /* 0x000fe60000000800 */
[----:B------:R-:W-:Y:S01]  /*166b0*/  FMNMX.FTZ R25, R43, R24, !PT ;  /* 0x000000182b197209 */ /* 0x000fe20007810000 */
[----:B------:R-:W-:-:S03]  /*166c0*/  FFMA.FTZ R24, R32, UR38, -R68 ;  /* 0x0000002620187c23 */ /* 0x000fc60008010844 */
[----:B------:R-:W-:Y:S01]  /*166d0*/  FMNMX.FTZ R28, R46, R25, !PT ;  /* 0x000000192e1c7209 */ /* 0x000fe20007810000 */
[----:B------:R3:W-:Y:S03]  /*166e0*/  MUFU.EX2 R11, R29 ;  /* 0x0000001d000b7308 */ /* 0x0007e60000000800 */
[----:B------:R-:W-:-:S04]  /*166f0*/  FMNMX.FTZ R25, R47, R28, !PT ;  /* 0x0000001c2f197209 */ /* 0x000fc80007810000 */
[----:B------:R-:W-:Y:S01]  /*16700*/  FMNMX.FTZ R28, R50, R25, !PT ;  /* 0x00000019321c7209 */ /* 0x000fe20007810000 */
[----:B------:R-:W-:Y:S03]  /*16710*/  MUFU.EX2 R7, R78 ;  /* 0x0000004e00077308 */ /* 0x000fe60000000800 */
[----:B------:R-:W-:-:S04]  /*16720*/  FMNMX.FTZ R25, R51, R28, !PT ;  /* 0x0000001c33197209 */ /* 0x000fc80007810000 */
[----:B------:R-:W-:Y:S01]  /*16730*/  FMNMX.FTZ R28, R54, R25, !PT ;  /* 0x00000019361c7209 */ /* 0x000fe20007810000 */
[----:B------:R-:W-:Y:S03]  /*16740*/  MUFU.EX2 R14, R14 ;  /* 0x0000000e000e7308 */ /* 0x000fe60000000800 */
[----:B------:R-:W-:-:S04]  /*16750*/  FMNMX.FTZ R25, R55, R28, !PT ;  /* 0x0000001c37197209 */ /* 0x000fc80007810000 */
[----:B------:R-:W-:Y:S01]  /*16760*/  FMNMX.FTZ R28, R58, R25, !PT ;  /* 0x000000193a1c7209 */ /* 0x000fe20007810000 */
[----:B------:R-:W-:Y:S03]  /*16770*/  MUFU.EX2 R15, R15 ;  /* 0x0000000f000f7308 */ /* 0x000fe60000000800 */
[----:B---3--:R-:W-:Y:S01]  /*16780*/  FMNMX.FTZ R29, R59, R28, !PT ;  /* 0x0000001c3b1d7209 */ /* 0x008fe20007810000 */
[----:B------:R-:W-:Y:S01]  /*16790*/  FFMA.FTZ R28, R40, UR38, -R68 ;  /* 0x00000026281c7c23 */ /* 0x000fe20008010844 */
[----:B------:R-:W-:Y:S02]  /*167a0*/  FSEL R40, R74, -INF , P3 ;  /* 0xff8000004a287808 */ /* 0x000fe40001800000 */
[----:B------:R-:W-:Y:S01]  /*167b0*/  FMNMX.FTZ R32, R62, R29, !PT ;  /* 0x0000001d3e207209 */ /* 0x000fe20007810000 */
[----:B------:R3:W-:Y:S03]  /*167c0*/  MUFU.EX2 R25, R37 ;  /* 0x0000002500197308 */ /* 0x0007e60000000800 */
[----:B------:R-:W-:-:S02]  /*167d0*/  FMNMX.FTZ R29, R63, R32, !PT ;  /* 0x000000203f1d7209 */ /* 0x000fc40007810000 */
[----:B------:R-:W-:Y:S02]  /*167e0*/  FSEL R32, R72, -INF , P1 ;  /* 0xff80000048207808 */ /* 0x000fe40000800000 */
[----:B------:R-:W-:Y:S01]  /*167f0*/  FMNMX.FTZ R29, R66, R29, !PT ;  /* 0x0000001d421d7209 */ /* 0x000fe20007810000 */
[----:B------:R-:W-:Y:S01]  /*16800*/  MUFU.EX2 R160, R160 ;  /* 0x000000a000a07308 */ /* 0x000fe20000000800 */
[----:B------:R-:W-:Y:S02]  /*16810*/  FSEL R72, R76, -INF , P5 ;  /* 0xff8000004c487808 */ /* 0x000fe40002800000 */
[----:B------:R-:W-:-:S04]  /*16820*/  FMNMX.FTZ R29, R32, R29, !PT ;  /* 0x0000001d201d7209 */ /* 0x000fc80007810000 */
[----:B------:R-:W-:Y:S01]  /*16830*/  FMNMX.FTZ R29, R36, R29, !PT ;  /* 0x0000001d241d7209 */ /* 0x000fe20007810000 */
[----:B------:R-:W-:Y:S03]  /*16840*/  MUFU.EX2 R24, R24 ;  /* 0x0000001800187308 */ /* 0x000fe60000000800 */
[----:B------:R-:W-:-:S04]  /*16850*/  FMNMX.FTZ R29, R40, R29, !PT ;  /* 0x0000001d281d7209 */ /* 0x000fc80007810000 */
[----:B---3--:R-:W-:Y:S01]  /*16860*/  FMNMX.FTZ R37, R44, R29, !PT ;  /* 0x0000001d2c257209 */ /* 0x008fe20007810000 */
[----:B------:R-:W-:Y:S03]  /*16870*/  MUFU.EX2 R33, R33 ;  /* 0x0000002100217308 */ /* 0x000fe60000000800 */
[----:B------:R-:W-:Y:S01]  /*16880*/  FMNMX.FTZ R45, R72, R37, !PT ;  /* 0x00000025482d7209 */ /* 0x000fe20007810000 */
[--C-:B------:R-:W-:Y:S01]  /*16890*/  FFMA.FTZ R37, R53, UR38, -R68.reuse ;  /* 0x0000002635257c23 */ /* 0x100fe20008010844 */
[----:B------:R-:W-:-:S03]  /*168a0*/  FFMA.FTZ R53, R69, UR38, -R68 ;  /* 0x0000002645357c23 */ /* 0x000fc60008010844 */
[----:B------:R-:W3:Y:S01]  /*168b0*/  SHFL.BFLY PT, R74, R45, 0x2, 0x1f ;  /* 0x0c401f002d4a7f89 */ /* 0x000ee200000e0000 */
[----:B------:R-:W-:Y:S08]  /*168c0*/  MUFU.EX2 R162, R162 ;  /* 0x000000a200a27308 */ /* 0x000ff00000000800 */
[----:B------:R-:W-:Y:S08]  /*168d0*/  MUFU.EX2 R28, R28 ;  /* 0x0000001c001c7308 */ /* 0x000ff00000000800 */
[----:B------:R-:W-:Y:S01]  /*168e0*/  MUFU.EX2 R41, R41 ;  /* 0x0000002900297308 */ /* 0x000fe20000000800 */
[----:B---3--:R-:W-:Y:S01]  /*168f0*/  FMNMX.FTZ R74, R45, R74, !PT ;  /* 0x0000004a2d4a7209 */ /* 0x008fe20007810000 */
[--C-:B------:R-:W-:Y:S01]  /*16900*/  FFMA.FTZ R45, R61, UR38, -R68.reuse ;  /* 0x000000263d2d7c23 */ /* 0x100fe20008010844 */
[----:B------:R-:W-:-:S01]  /*16910*/  FFMA.FTZ R61, R65, UR38, -R68 ;  /* 0x00000026413d7c23 */ /* 0x000fc20008010844 */
[----:B------:R-:W-:-:S04]  /*16920*/  FFMA.FTZ R65, R71, UR38, -R68 ;  /* 0x0000002647417c23 */ /* 0x000fc80008010844 */
[----:B------:R-:W-:Y:S01]  /*16930*/  MUFU.EX2 R156, R156 ;  /* 0x0000009c009c7308 */ /* 0x000fe20000000800 */
[----:B------:R-:W3:Y:S07]  /*16940*/  SHFL.BFLY PT, R169, R74, 0x1, 0x1f ;  /* 0x0c201f004aa97f89 */ /* 0x000eee00000e0000 */
[----:B------:R-:W-:Y:S08]  /*16950*/  MUFU.EX2 R29, R75 ;  /* 0x0000004b001d7308 */ /* 0x000ff00000000800 */
[----:B------:R-:W-:Y:S08]  /*16960*/  MUFU.EX2 R48, R48 ;  /* 0x0000003000307308 */ /* 0x000ff00000000800 */
[----:B------:R-:W-:Y:S01]  /*16970*/  MUFU.EX2 R49, R49 ;  /* 0x0000003100317308 */ /* 0x000fe20000000800 */
[----:B---3--:R-:W-:-:S04]  /*16980*/  FMNMX.FTZ R169, R74, R169, !PT ;  /* 0x000000a94aa97209 */ /* 0x008fc80007810000 */
[C---:B------:R-:W-:Y:S01]  /*16990*/  FSETP.NEU.FTZ.AND P1, PT, R169.reuse, -INF , PT ;  /* 0xff800000a900780b */ /* 0x040fe20003f3d000 */
[----:B------:R-:W-:-:S02]  /*169a0*/  FFMA.FTZ R67, R169, R64, -8 ;  /* 0xc1000000a9437423 */ /* 0x000fc40000010040 */
        /* <DEDUP_REMOVED lines=12> */
[----:B0-----:R-:W-:Y:S01]  /*16a70*/  FADD.FTZ R38, R164, R73 ;  /* 0x00000049a4267221 */ /* 0x001fe20000010000 */
[----:B------:R-:W-:-:S01]  /*16a80*/  FFMA.FTZ R68, R27, UR38, -R67 ;  /* 0x000000261b447c23 */ /* 0x000fc20008010843 */
[--C-:B------:R-:W-:Y:S01]  /*16a90*/  FFMA.FTZ R21, R34, UR38, -R67.reuse ;  /* 0x0000002622157c23 */ /* 0x100fe20008010843 */
[----:B------:R-:W-:-:S01]  /*16aa0*/  FFMA.FTZ R34, R35, UR38, -R67 ;  /* 0x0000002623227c23 */ /* 0x000fc20008010843 */
[----:B------:R-:W0:Y:S01]  /*16ab0*/  MUFU.EX2 R6, R6 ;  /* 0x0000000600067308 */ /* 0x000e220000000800 */
[----:B------:R-:W-:-:S01]  /*16ac0*/  FFMA.FTZ R26, R39, UR38, -R67 ;  /* 0x00000026271a7c23 */ /* 0x000fc20008010843 */
[----:B-1----:R-:W-:Y:S01]  /*16ad0*/  FADD.FTZ R35, R3, R38 ;  /* 0x0000002603237221 */ /* 0x002fe20000010000 */
[----:B------:R-:W-:-:S01]  /*16ae0*/  FFMA.FTZ R161, R30, UR38, -R67 ;  /* 0x000000261ea17c23 */ /* 0x000fc20008010843 */
[--C-:B------:R-:W-:Y:S01]  /*16af0*/  FFMA.FTZ R20, R31, UR38, -R67.reuse ;  /* 0x000000261f147c23 */ /* 0x100fe20008010843 */
[----:B------:R-:W-:-:S01]  /*16b00*/  FFMA.FTZ R159, R54, UR38, -R67 ;  /* 0x00000026369f7c23 */ /* 0x000fc20008010843 */
[----:B--2---:R-:W-:Y:S01]  /*16b10*/  FADD.FTZ R35, R4, R35 ;  /* 0x0000002304237221 */ /* 0x004fe20000010000 */
        /* <DEDUP_REMOVED lines=10> */
[----:B0-----:R-:W-:-:S01]  /*16bc0*/  FADD.FTZ R46, R165, R6 ;  /* 0x00000006a52e7221 */ /* 0x001fc20000010000 */
[--C-:B------:R-:W-:Y:S01]  /*16bd0*/  FFMA.FTZ R36, R40, UR38, -R67.reuse ;  /* 0x0000002628247c23 */ /* 0x100fe20008010843 */
[----:B------:R-:W-:Y:S01]  /*16be0*/  F2FP.SATFINITE.E4M3.F32.PACK_AB_MERGE_C R40, R4, R3, RZ ;  /* 0x000000030428723e */ /* 0x000fe200048070ff */
[----:B------:R-:W-:-:S03]  /*16bf0*/  FFMA.FTZ R44, R44, UR38, -R67 ;  /* 0x000000262c2c7c23 */ /* 0x000fc60008010843 */
[----:B------:R-:W-:Y:S01]  /*16c00*/  F2FP.SATFINITE.E4M3.F32.PACK_AB_MERGE_C R164, R73, R164, R40 ;  /* 0x000000a449a4723e */ /* 0x000fe20004807028 */
[----:B------:R-:W0:Y:S01]  /*16c10*/  MUFU.EX2 R167, R167 ;  /* 0x000000a700a77308 */ /* 0x000e220000000800 */
[----:B-1----:R-:W-:-:S01]  /*16c20*/  FADD.FTZ R39, R5, R46 ;  /* 0x0000002e05277221 */ /* 0x002fc20000010000 */
[----:B------:R-:W-:-:S06]  /*16c30*/  FADD.FTZ R46, R166, R35 ;  /* 0x00000023a62e7221 */ /* 0x000fcc0000010000 */
[----:B------:R-:W1:Y:S01]  /*16c40*/  MUFU.EX2 R12, R12 ;  /* 0x0000000c000c7308 */ /* 0x000e620000000800 */
[----:B--2---:R-:W-:-:S01]  /*16c50*/  FADD.FTZ R38, R64, R39 ;  /* 0x0000002740267221 */ /* 0x004fc20000010000 */
[----:B------:R-:W-:Y:S01]  /*16c60*/  FADD.FTZ R39, R7, R46 ;  /* 0x0000002e07277221 */ /* 0x000fe20000010000 */
[----:B------:R-:W-:-:S03]  /*16c70*/  F2FP.SATFINITE.E4M3.F32.PACK_AB_MERGE_C R64, R64, R5, RZ ;  /* 0x000000054040723e */ /* 0x000fc600048070ff */
[----:B------:R-:W-:Y:S01]  /*16c80*/  FADD.FTZ R54, R14, R39 ;  /* 0x000000270e367221 */ /* 0x000fe20000010000 */
[----:B------:R-:W-:Y:S01]  /*16c90*/  F2FP.SATFINITE.E4M3.F32.PACK_AB_MERGE_C R14, R15, R14, RZ ;  /* 0x0000000e0f0e723e */ /* 0x000fe200048070ff */
[----:B------:R-:W2:Y:S01]  /*16ca0*/  MUFU.EX2 R13, R13 ;  /* 0x0000000d000d7308 */ /* 0x000ea20000000800 */
[----:B0-----:R-:W-:-:S01]  /*16cb0*/  FADD.FTZ R35, R167, R38 ;  /* 0x00000026a7237221 */ /* 0x001fc20000010000 */
[----:B------:R-:W-:Y:S01]  /*16cc0*/  FADD.FTZ R39, R15, R54 ;  /* 0x000000360f277221 */ /* 0x000fe20000010000 */
[----:B------:R-:W-:-:S01]  /*16cd0*/  FFMA.FTZ R38, R55, UR38, -R67 ;  /* 0x0000002637267c23 */ /* 0x000fc20008010843 */
[----:B------:R-:W-:Y:S02]  /*16ce0*/  F2FP.SATFINITE.E4M3.F32.PACK_AB_MERGE_C R166, R7, R166, R14 ;  /* 0x000000a607a6723e */ /* 0x000fe4000480700e */
[----:B------:R-:W-:-:S01]  /*16cf0*/  FADD.FTZ R54, R160, R39 ;  /* 0x00000027a0367221 */ /* 0x000fc20000010000 */
[----:B------:R-:W-:Y:S01]  /*16d00*/  F2FP.SATFINITE.E4M3.F32.PACK_AB_MERGE_C R165, R6, R165, R64 ;  /* 0x000000a506a5723e */ /* 0x000fe20004807040 */
[----:B------:R-:W0:Y:S01]  /*16d10*/  MUFU.EX2 R68, R68 ;  /* 0x0000004400447308 */ /* 0x000e220000000800 */
[----:B-1----:R-:W-:-:S01]  /*16d20*/  FADD.FTZ R46, R12, R35 ;  /* 0x000000230c2e7221 */ /* 0x002fc20000010000 */
[----:B------:R-:W-:Y:S01]  /*16d30*/  FADD.FTZ R43, R11, R54 ;  /* 0x000000360b2b7221 */ /* 0x000fe20000010000 */
[----:B------:R-:W-:-:S05]  /*16d40*/  FFMA.FTZ R54, R59, UR38, -R67 ;  /* 0x000000263b367c23 */ /* 0x000fca0008010843 */
[----:B------:R-:W1:Y:S01]  /*16d50*/  MUFU.EX2 R161, R161 ;  /* 0x000000a100a17308 */ /* 0x000e620000000800 */
[----:B--2---:R-:W-:-:S07]  /*16d60*/  FADD.FTZ R35, R13, R46 ;  /* 0x0000002e0d237221 */ /* 0x004fce0000010000 */
[----:B------:R-:W2:Y:S01]  /*16d70*/  MUFU.EX2 R20, R20 ;  /* 0x0000001400147308 */ /* 0x000ea20000000800 */
[----:B0-----:R-:W-:-:S01]  /*16d80*/  FADD.FTZ R46, R68, R35 ;  /* 0x00000023442e7221 */ /* 0x001fc20000010000 */
[----:B------:R-:W-:Y:S01]  /*16d90*/  FFMA.FTZ R35, R58, UR38, -R67 ;  /* 0x000000263a237c23 */ /* 0x000fe20008010843 */
[----:B------:R-:W-:-:S01]  /*16da0*/  FADD.FTZ R58, R24, R43 ;  /* 0x0000002b183a7221 */ /* 0x000fc20000010000 */
[C---:B------:R-:W-:Y:S02]  /*16db0*/  F2FP.SATFINITE.E4M3.F32.PACK_AB_MERGE_C R24, R33.reuse, R24, RZ ;  /* 0x000000182118723e */ /* 0x040fe400048070ff */
[----:B------:R-:W-:Y:S01]  /*16dc0*/  F2FP.SATFINITE.E4M3.F32.PACK_AB_MERGE_C R13, R68, R13, RZ ;  /* 0x0000000d440d723e */ /* 0x000fe200048070ff */
[----:B------:R-:W-:Y:S01]  /*16dd0*/  FADD.FTZ R43, R33, R58 ;  /* 0x0000003a212b7221 */ /* 0x000fe20000010000 */
[----:B------:R-:W0:Y:S01]  /*16de0*/  MUFU.EX2 R21, R21 ;  /* 0x0000001500157308 */ /* 0x000e220000000800 */
[----:B-1----:R-:W-:-:S01]  /*16df0*/  FADD.FTZ R39, R161, R46 ;  /* 0x0000002ea1277221 */ /* 0x002fc20000010000 */
[----:B------:R-:W-:Y:S01]  /*16e00*/  F2FP.SATFINITE.E4M3.F32.PACK_AB_MERGE_C R160, R11, R160, R24 ;  /* 0x000000a00ba0723e */ /* 0x000fe20004807018 */
[----:B------:R-:W-:-:S01]  /*16e10*/  FADD.FTZ R58, R162, R43 ;  /* 0x0000002ba23a7221 */ /* 0x000fc20000010000 */
[----:B------:R-:W-:-:S03]  /*16e20*/  F2FP.SATFINITE.E4M3.F32.PACK_AB_MERGE_C R167, R12, R167, R13 ;  /* 0x000000a70ca7723e */ /* 0x000fc6000480700d */
[----:B------:R-:W-:Y:S01]  /*16e30*/  FADD.FTZ R43, R25, R58 ;  /* 0x0000003a192b7221 */ /* 0x000fe20000010000 */
[----:B------:R-:W1:Y:S01]  /*16e40*/  MUFU.EX2 R34, R34 ;  /* 0x0000002200227308 */ /* 0x000e620000000800 */
[----:B--2---:R-:W-:-:S02]  /*16e50*/  FADD.FTZ R46, R20, R39 ;  /* 0x00000027142e7221 */ /* 0x004fc40000010000 */
[----:B------:R-:W-:-:S04]  /*16e60*/  FADD.FTZ R62, R28, R43 ;  /* 0x0000002b1c3e7221 */ /* 0x000fc80000010000 */
[----:B------:R-:W-:Y:S01]  /*16e70*/  FADD.FTZ R43, R41, R62 ;  /* 0x0000003e292b7221 */ /* 0x000fe20000010000 */
[----:B------:R-:W2:Y:S01]  /*16e80*/  MUFU.EX2 R163, R163 ;  /* 0x000000a300a37308 */ /* 0x000ea20000000800 */
[----:B0-----:R-:W-:-:S01]  /*16e90*/  FADD.FTZ R39, R21, R46 ;  /* 0x0000002e15277221 */ /* 0x001fc20000010000 */
[----:B------:R-:W-:Y:S01]  /*16ea0*/  F2FP.SATFINITE.E4M3.F32.PACK_AB_MERGE_C R41, R41, R28, RZ ;  /* 0x0000001c2929723e */ /* 0x000fe200048070ff */
[----:B------:R-:W-:-:S01]  /*16eb0*/  FADD.FTZ R62, R156, R43 ;  /* 0x0000002b9c3e7221 */ /* 0x000fc20000010000 */
[----:B------:R-:W-:Y:S02]  /*16ec0*/  IADD3 R43, R0, 0x38840, RZ ;  /* 0x00038840002b7810 */ /* 0x000fe40007ffe0ff */
[----:B------:R-:W-:Y:S01]  /*16ed0*/  F2FP.SATFINITE.E4M3.F32.PACK_AB_MERGE_C R162, R25, R162, R41 ;  /* 0x000000a219a2723e */ /* 0x000fe20004807029 */
[----:B------:R-:W-:Y:S01]  /*16ee0*/  FADD.FTZ R51, R29, R62 ;  /* 0x0000003e1d337221 */ /* 0x000fe20000010000 */
[----:B------:R-:W0:Y:S01]  /*16ef0*/  MUFU.EX2 R26, R26 ;  /* 0x0000001a001a7308 */ /* 0x000e220000000800 */
[----:B-1----:R-:W-:-:S01]  /*16f00*/  FADD.FTZ R46, R34, R39 ;  /* 0x00000027222e7221 */ /* 0x002fc20000010000 */
[----:B------:R-:W-:Y:S01]  /*16f10*/  F2FP.SATFINITE.E4M3.F32.PACK_AB_MERGE_C R21, R34, R21, RZ ;  /* 0x000000152215723e */ /* 0x000fe200048070ff */
[----:B------:R-:W-:-:S01]  /*16f20*/  FADD.FTZ R62, R48, R51 ;  /* 0x00000033303e7221 */ /* 0x000fc20000010000 */
[----:B------:R-:W-:-:S02]  /*16f30*/  F2FP.SATFINITE.E4M3.F32.PACK_AB_MERGE_C R48, R49, R48, RZ ;  /* 0x000000303130723e */ /* 0x000fc400048070ff */
[----:B------:R-:W-:Y:S01]  /*16f40*/  F2FP.SATFINITE.E4M3.F32.PACK_AB_MERGE_C R161, R20, R161, R21 ;  /* 0x000000a114a1723e */ /* 0x000fe20004807015 */
[----:B------:R-:W-:Y:S01]  /*16f50*/  FADD.FTZ R51, R49, R62 ;  /* 0x0000003e31337221 */ /* 0x000fe20000010000 */
[----:B------:R-:W1:Y:S01]  /*16f60*/  MUFU.EX2 R27, R27 ;  /* 0x0000001b001b7308 */ /* 0x000e620000000800 */
[----:B--2---:R-:W-:-:S01]  /*16f70*/  FADD.FTZ R39, R163, R46 ;  /* 0x0000002ea3277221 */ /* 0x004fc20000010000 */
[----:B------:R-:W-:Y:S01]  /*16f80*/  FFMA.FTZ R46, R63, UR38, -R67 ;  /* 0x000000263f2e7c23 */ /* 0x000fe20008010843 */
[----:B------:R-:W-:-:S01]  /*16f90*/  FADD.FTZ R62, R158, R51 ;  /* 0x000000339e3e7221 */ /* 0x000fc20000010000 */
[----:B------:R-:W-:-:S04]  /*16fa0*/  F2FP.SATFINITE.E4M3.F32.PACK_AB_MERGE_C R156, R29, R156, R48 ;  /* 0x0000009c1d9c723e */ /* 0x000fc80004807030 */
[----:B------:R-:W2:Y:S01]  /*16fb0*/  MUFU.EX2 R42, R42 ;  /* 0x0000002a002a7308 */ /* 0x000ea20000000800 */
[----:B0-----:R-:W-:-:S07]  /*16fc0*/  FADD.FTZ R58, R26, R39 ;  /* 0x000000271a3a7221 */ /* 0x001fce0000010000 */
[----:B------:R-:W0:Y:S01]  /*16fd0*/  MUFU.EX2 R157, R157 ;  /* 0x0000009d009d7308 */ /* 0x000e220000000800 */
[----:B-1----:R-:W-:-:S07]  /*16fe0*/  FADD.FTZ R39, R27, R58 ;  /* 0x0000003a1b277221 */ /* 0x002fce0000010000 */
[----:B------:R-:W1:Y:S01]  /*16ff0*/  MUFU.EX2 R30, R30 ;  /* 0x0000001e001e7308 */ /* 0x000e620000000800 */
[----:B--2---:R-:W-:-:S01]  /*17000*/  FADD.FTZ R58, R42, R39 ;  /* 0x000000272a3a7221 */ /* 0x004fc20000010000 */
[--C-:B------:R-:W-:Y:S01]  /*17010*/  FFMA.FTZ R39, R66, UR38, -R67.reuse ;  /* 0x0000002642277c23 */ /* 0x100fe20008010843 */
[----:B------:R-:W-:Y:S02]  /*17020*/  IMAD.U32 R66, RZ, RZ, UR61 ;  /* 0x0000003dff427e24 */ /* 0x000fe4000f8e00ff */
[----:B------:R-:W-:Y:S01]  /*17030*/  FFMA.FTZ R67, R72, UR38, -R67 ;  /* 0x0000002648437c23 */ /* 0x000fe20008010843 */
[----:B------:R-:W-:Y:S02]  /*17040*/  F2FP.SATFINITE.E4M3.F32.PACK_AB_MERGE_C R27, R42, R27, RZ ;  /* 0x0000001b2a1b723e */ /* 0x000fe400048070ff */
[----:B------:R-:W2:Y:S01]  /*17050*/  MUFU.EX2 R31, R31 ;  /* 0x0000001f001f7308 */ /* 0x000ea20000000800 */
[----:B0-----:R-:W-:-:S01]  /*17060*/  FADD.FTZ R47, R157, R58 ;  /* 0x0000003a9d2f7221 */ /* 0x001fc20000010000 */
[----:B------:R-:W-:-:S02]  /*17070*/  PRMT R43, R66, 0x654, R43 ;  /* 0x00000654422b7816 */ /* 0x000fc4000000002b */
[----:B------:R-:W-:Y:S02]  /*17080*/  F2FP.SATFINITE.E4M3.F32.PACK_AB_MERGE_C R163, R26, R163, R27 ;  /* 0x000000a31aa3723e */ /* 0x000fe4000480701b */
[----:B------:R0:W-:Y:S02]  /*17090*/  SYNCS.ARRIVE.TRANS64.RED.A1T0 RZ, [R43+URZ], RZ ;  /* 0x000000ff2bff79a7 */ /* 0x0001e4000810043f */
[----:B------:R-:W3:Y:S01]  /*170a0*/  MUFU.EX2 R50, R50 ;  /* 0x0000003200327308 */ /* 0x000ee20000000800 */
[----:B-1----:R-:W-:-:S07]  /*170b0*/  FADD.FTZ R58, R30, R47 ;  /* 0x0000002f1e3a7221 */ /* 0x002fce0000010000 */
[----:B------:R-:W0:Y:S01]  /*170c0*/  MUFU.EX2 R159, R159 ;  /* 0x0000009f009f7308 */ /* 0x000e220000000800 */
[----:B--2---:R-:W-:-:S07]  /*170d0*/  FADD.FTZ R47, R31, R58 ;  /* 0x0000003a1f2f7221 */ /* 0x004fce0000010000 */
[----:B------:R-:W1:Y:S01]  /*170e0*/  MUFU.EX2 R37, R37 ;  /* 0x0000002500257308 */ /* 0x000e620000000800 */
[----:B---3--:R-:W-:-:S01]  /*170f0*/  FADD.FTZ R58, R50, R47 ;  /* 0x0000002f323a7221 */ /* 0x008fc20000010000 */
        /* <DEDUP_REMOVED lines=33> */
[C---:B-1----:R-:W-:Y:S01]  /*17310*/  F2FP.SATFINITE.E4M3.F32.PACK_AB_MERGE_C R56, R61.reuse, R56, RZ ;  /* 0x000000383d38723e */ /* 0x042fe200048070ff */
[----:B------:R-:W-:-:S03]  /*17320*/  FADD.FTZ R61, R61, R28 ;  /* 0x0000001c3d3d7221 */ /* 0x000fc60000010000 */
[----:B------:R-:W-:-:S03]  /*17330*/  F2FP.SATFINITE.E4M3.F32.PACK_AB_MERGE_C R152, R45, R152, R56 ;  /* 0x000000982d98723e */ /* 0x000fc60004807038 */
        /* <DEDUP_REMOVED lines=16> */
[C---:B0-----:R-:W-:Y:S01]  /*17440*/  F2FP.SATFINITE.E4M3.F32.PACK_AB_MERGE_C R60, R65.reuse, R60, RZ ;  /* 0x0000003c413c723e */ /* 0x041fe200048070ff */
[----:B------:R-:W-:-:S03]  /*17450*/  FADD.FTZ R4, R65, R4 ;  /* 0x0000000441047221 */ /* 0x000fc60000010000 */
[----:B------:R-:W-:Y:S02]  /*17460*/  F2FP.SATFINITE.E4M3.F32.PACK_AB_MERGE_C R154, R53, R154, R60 ;  /* 0x0000009a359a723e */ /* 0x000fe4000480703c */
[C---:B-1----:R-:W-:Y:S01]  /*17470*/  F2FP.SATFINITE.E4M3.F32.PACK_AB_MERGE_C R44, R67.reuse, R44, RZ ;  /* 0x0000002c432c723e */ /* 0x042fe200048070ff */
[----:B------:R-:W-:-:S03]  /*17480*/  FADD.FTZ R3, R67, R28 ;  /* 0x0000001c43037221 */ /* 0x000fc60000010000 */
[----:B------:R-:W-:Y:S01]  /*17490*/  F2FP.SATFINITE.E4M3.F32.PACK_AB_MERGE_C R155, R36, R155, R44 ;  /* 0x0000009b249b723e */ /* 0x000fe2000480702c */
[----:B------:R-:W-:Y:S06]  /*174a0*/  @!P0 BRA `(.L_x_640) ;  /* 0x0000000000048947 */ /* 0x000fec0003800000 */
[----:B------:R-:W-:Y:S01]  /*174b0*/  BPT.TRAP 0x1 ;  /* 0x000000040000795c */ /* 0x000fe20000300000 */
.L_x_640:
[----:B------:R0:W1:Y:S01]  /*174c0*/  SYNCS.PHASECHK.TRANS64.TRYWAIT P1, [R0+URZ+0x38850], R10 ;  /* 0x0388500a000075a7 */ /* 0x000062000802017f */
[----:B------:R-:W-:Y:S05]  /*174d0*/  @!P0 BRA `(.L_x_641) ;  /* 0x0000000000048947 */ /* 0x000fea0003800000 */
[----:B------:R-:W-:Y:S01]  /*174e0*/  BPT.TRAP 0x1 ;  /* 0x000000040000795c */ /* 0x000fe20000300000 */
.L_x_641:
[----:B------:R-:W-:Y:S04]  /*174f0*/  BSSY B0, `(.L_x_642) ;  /* 0x0000004000007945 */ /* 0x000fe80003800000 */
[----:B-1----:R-:W-:Y:S05]  /*17500*/  @P1 BRA `(.L_x_643) ;  /* 0x0000000000081947 */ /* 0x002fea0003800000 */
[----:B------:R-:W1:Y:S02]  /*17510*/  SYNCS.PHASECHK.TRANS64.TRYWAIT P1, [R0+URZ+0x38850], R10 ;  /* 0x0388500a000075a7 */ /* 0x000e64000802017f */
[----:B-1----:R-:W-:Y:S05]  /*17520*/  @!P1 BRA `(.L_x_644) ;  /* 0x0000014400e09947 */ /* 0x002fea0003800000 */
.L_x_643:
[----:B------:R-:W-:Y:S05]  /*17530*/  BSYNC B0 ;  /* 0x0000000000007941 */ /* 0x000fea0003800000 */
.L_x_642:
[----:B------:R-:W-:Y:S05]  /*17540*/  WARPSYNC.ALL ;  /* 0x0000000000007948 */ /* 0x000fea0003800000 */
[----:B------:R-:W-:Y:S01]  /*17550*/  R2UR UR4, R19 ;  /* 0x00000000130472ca */ /* 0x000fe200000e0000 */
[----:B------:R2:W-:Y:S01]  /*17560*/  BAR.SYNC.DEFER_BLOCKING R9, 0x100 ;  /* 0x000400090000751d */ /* 0x0005e20000010000 */
[----:B------:R-:W-:Y:S02]  /*17570*/  IMAD.MOV.U32 R13, RZ, RZ, 0x40000040 ;  /* 0x40000040ff0d7424 */ /* 0x000fe400078e00ff */
[----:B------:R-:W-:Y:S02]  /*17580*/  IMAD.MOV.U32 R11, RZ, RZ, 0x40000040 ;  /* 0x40000040ff0b7424 */ /* 0x000fe400078e00ff */
[----:B------:R-:W-:Y:S01]  /*17590*/  IMAD.MOV.U32 R7, RZ, RZ, 0x40000040 ;  /* 0x40000040ff077424 */ /* 0x000fe200078e00ff */
[----:B------:R-:W-:-:S02]  /*175a0*/  R2UR UR7, R13 ;  /* 0x000000000d0772ca */ /* 0x000fc400000e0000 */
[----:B------:R-:W-:Y:S02]  /*175b0*/  R2UR UR11, R11 ;  /* 0x000000000b0b72ca */ /* 0x000fe400000e0000 */
[----:B------:R-:W-:Y:S02]  /*175c0*/  R2UR UR15, R7 ;  /* 0x00000000070f72ca */ /* 0x000fe400000e0000 */
[----:B------:R-:W-:Y:S01]  /*175d0*/  UIADD3 UR4, UR4, 0x400, URZ ;  /* 0x0000040004047890 */ /* 0x000fe2000fffe03f */
[----:B------:R-:W-:-:S03]  /*175e0*/  R2UR UR19, R13 ;  /* 0x000000000d1372ca */ /* 0x000fc600000e0000 */
[----:B------:R-:W-:-:S04]  /*175f0*/  USHF.R.U32.HI UR4, URZ, 0x4, UR4 ;  /* 0x000000043f047899 */ /* 0x000fc80008011604 */
[----:B------:R-:W-:-:S04]  /*17600*/  ULOP3.LUT UR4, UR4, 0x3fff, URZ, 0xc0, !UPT ;  /* 0x00003fff04047892 */ /* 0x000fc8000f8ec03f */
[----:B------:R-:W-:Y:S01]  /*17610*/  ULOP3.LUT UR42, UR4, 0x10000, URZ, 0xfc, !UPT ;  /* 0x00010000042a7892 */ /* 0x000fe2000f8efc3f */
[----:B------:R-:W-:-:S05]  /*17620*/  WARPGROUP.ARRIVE ;  /* 0x00000000000079c5 */ /* 0x000fca0000000000 */
[----:B------:R-:W-:-:S04]  /*17630*/  LEA R12, R222, UR42, 0xb ;  /* 0x0000002ade0c7c11 */ /* 0x000fc8000f8e58ff */
[C---:B------:R-:W-:Y:S01]  /*17640*/  R2UR UR6, R12.reuse ;  /* 0x000000000c0672ca */ /* 0x040fe200000e0000 */
[C---:B01----:R-:W-:Y:S01]  /*17650*/  VIADD R10, R12.reuse, 0x2 ;  /* 0x000000020c0a7836 */ /* 0x043fe20000000000 */
[C---:B------:R-:W-:Y:S01]  /*17660*/  IADD3 R6, R12.reuse, 0x4, RZ ;  /* 0x000000040c067810 */ /* 0x040fe20007ffe0ff */
[----:B------:R-:W-:-:S03]  /*17670*/  VIADD R12, R12, 0x6 ;  /* 0x000000060c0c7836 */ /* 0x000fc60000000000 */
[----:B------:R-:W-:Y:S02]  /*17680*/  R2UR UR10, R10 ;  /* 0x000000000a0a72ca */ /* 0x000fe400000e0000 */
[----:B------:R-:W-:Y:S02]  /*17690*/  R2UR UR14, R6 ;  /* 0x00000000060e72ca */ /* 0x000fe400000e0000 */
[----:B------:R-:W-:-:S03]  /*176a0*/  R2UR UR18, R12 ;  /* 0x000000000c1272ca */ /* 0x000fc600000e0000 */
[----:B------:R-:W-:Y:S03]  /*176b0*/  QGMMA.64x256x32.F32.E4M3.E4M3 R24, R164, gdesc[UR4], RZ, !UPT, gsb0 ;  /* 0x03e00004a4187df3 */ /* 0x000fe6000c0008ff */
[----:B------:R-:W-:Y:S02]  /*176c0*/  WARPGROUP.DEPBAR.LE gsb0, 0x0 ;  /* 0x00008000000079c5 */ /* 0x000fe40000010000 */
[----:B------:R-:W-:-:S15]  /*176d0*/  WARPGROUP.ARRIVE ;  /* 0x00000000000079c5 */ /* 0x000fde0000000000 */
[----:B------:R-:W-:-:S08]  /*176e0*/  NOP ;  /* 0x0000000000007918 */ /* 0x000fd00000000000 */
[----:B------:R-:W-:Y:S03]  /*176f0*/  QGMMA.64x256x32.F32.E4M3.E4M3 R24, R160, gdesc[UR8], R24, gsb0 ;  /* 0x03e00008a0187df3 */ /* 0x000fe60008000818 */
        /* <DEDUP_REMOVED lines=9> */
[----:B--2---:R-:W-:Y:S05]  /*17790*/  @!P0 BRA `(.L_x_645) ;  /* 0x0000000000048947 */ /* 0x004fea0003800000 */
[----:B------:R-:W-:Y:S01]  /*177a0*/  BPT.TRAP 0x1 ;  /* 0x000000040000795c */ /* 0x000fe20000300000 */
.L_x_645:
[----:B------:R-:W2:Y:S01]  /*177b0*/  LDL R6, [R1+0x8] ;  /* 0x0000080001067983 */ /* 0x000ea20000100800 */
[----:B------:R-:W-:Y:S01]  /*177c0*/  IMAD.U32 R5, RZ, RZ, UR61 ;  /* 0x0000003dff057e24 */ /* 0x000fe2000f8e00ff */
[----:B------:R-:W-:Y:S01]  /*177d0*/  IADD3 R0, R0, 0x38860, RZ ;  /* 0x0003886000007810 */ /* 0x000fe20007ffe0ff */
[----:B------:R-:W-:-:S03]  /*177e0*/  ULDC UR43, c[0x0][0x988] ;  /* 0x00026200002b7ab9 */ /* 0x000fc60000000800 */
[----:B------:R-:W-:-:S04]  /*177f0*/  PRMT R0, R5, 0x654, R0 ;  /* 0x0000065405007816 */ /* 0x000fc80000000000 */
[----:B------:R0:W-:Y:S02]  /*17800*/  SYNCS.ARRIVE.TRANS64.RED.A1T0 RZ, [R0+URZ], RZ ;  /* 0x000000ff00ff79a7 */ /* 0x0001e4000810043f */
[----:B0-----:R-:W-:-:S05]  /*17810*/  VIADD R0, R170, 0xfffffffe ;  /* 0xfffffffeaa007836 */ /* 0x001fca0000000000 */
[----:B--2---:R-:W-:-:S13]  /*17820*/  ISETP.GE.AND P1, PT, R0, R6, PT ;  /* 0x000000060000720c */ /* 0x004fda0003f26270 */
[----:B------:R-:W-:Y:S05]  /*17830*/  @!P1 BRA `(.L_x_646) ;  /* 0x0000002c004c9947 */ /* 0x000fea0003800000 */
[----:B------:R-:W-:Y:S01]  /*17840*/  IMAD.MOV.U32 R9, RZ, RZ, R169 ;  /* 0x000000ffff097224 */ /* 0x000fe200078e00a9 */
[----:B------:R-:W-:-:S07]  /*17850*/  MOV R10, R168 ;  /* 0x000000a8000a7202 */ /* 0x000fce0000000f00 */
.L_x_658:
[----:B0-----:R-:W2:Y:S01]  /*17860*/  LDL R5, [R1+0x8] ;  /* 0x0000080001057983 */ /* 0x001ea20000100800 */
[----:B------:R-:W-:Y:S01]  /*17870*/  VIADD R222, R222, 0x1 ;  /* 0x00000001dede7836 */ /* 0x000fe20000000000 */
[----:B------:R-:W-:Y:S05]  /*17880*/  YIELD ;  /* 0x0000000000007946 */ /* 0x000fea0003800000 */
[----:B------:R-:W-:-:S04]  /*17890*/  ISETP.NE.AND P2, PT, R222, 0x2, PT ;  /* 0x00000002de00780c */ /* 0x000fc80003f45270 */
[----:B------:R-:W-:-:S05]  /*178a0*/  SEL R7, R222, RZ, P2 ;  /* 0x000000ffde077207 */ /* 0x000fca0001000000 */
[----:B------:R-:W-:Y:S01]  /*178b0*/  IMAD.MOV.U32 R222, RZ, RZ, R7 ;  /* 0x000000ffffde7224 */ /* 0x000fe200078e0007 */
[C---:B--2---:R-:W-:Y:S01]  /*178c0*/  ISETP.GT.AND P1, PT, R0.reuse, R5, PT ;  /* 0x000000050000720c */ /* 0x044fe20003f24270 */
[----:B------:R-:W-:Y:S01]  /*178d0*/  VIADD R0, R0, 0xffffffff ;  /* 0xffffffff00007836 */ /* 0x000fe20000000000 */
[----:B------:R-:W-:-:S04]  /*178e0*/  SEL R5, RZ, 0x1, P2 ;  /* 0x00000001ff057807 */ /* 0x000fc80001000000 */
[----:B------:R-:W-:Y:S01]  /*178f0*/  LOP3.LUT R223, R223, R5, RZ, 0x3c, !PT ;  /* 0x00000005dfdf7212 */ /* 0x000fe200078e3cff */
[----:B------:R-:W-:Y:S06]  /*17900*/  @!P0 BRA `(.L_x_647) ;  /* 0x0000000000048947 */ /* 0x000fec0003800000 */
[----:B------:R-:W-:Y:S01]  /*17910*/  BPT.TRAP 0x1 ;  /* 0x000000040000795c */ /* 0x000fe20000300000 */
.L_x_647:
[----:B------:R-:W-:Y:S02]  /*17920*/  LEA R5, R222, R19, 0x3 ;  /* 0x00000013de057211 */ /* 0x000fe400078e18ff */
[----:B------:R-:W-:-:S04]  /*17930*/  SHF.L.U32 R6, R223, 0x1f, RZ ;  /* 0x0000001fdf067819 */ /* 0x000fc800000006ff */
[----:B------:R0:W1:Y:S01]  /*17940*/  SYNCS.PHASECHK.TRANS64.TRYWAIT P2, [R5+URZ+0x38830], R6 ;  /* 0x03883006050075a7 */ /* 0x000062000804017f */
[----:B------:R-:W-:Y:S05]  /*17950*/  @!P0 BRA `(.L_x_648) ;  /* 0x0000000000048947 */ /* 0x000fea0003800000 */
[----:B------:R-:W-:Y:S01]  /*17960*/  BPT.TRAP 0x1 ;  /* 0x000000040000795c */ /* 0x000fe20000300000 */
.L_x_648:
[----:B------:R-:W2:Y:S01]  /*17970*/  LDL R8, [R1+0x34] ;  /* 0x0000340001087983 */ /* 0x000ea20000100800 */
[----:B------:R-:W-:Y:S01]  /*17980*/  IMAD.MOV.U32 R13, RZ, RZ, 0x40000040 ;  /* 0x40000040ff0d7424 */ /* 0x000fe200078e00ff */
[----:B--2---:R-:W-:-:S13]  /*17990*/  R2UR UR4, R8 ;  /* 0x00000000080472ca */ /* 0x004fda00000e0000 */
[----:B------:R-:W-:-:S05]  /*179a0*/  LEA R12, R7, UR4, 0xb ;  /* 0x00000004070c7c11 */ /* 0x000fca000f8e58ff */
[C---:B------:R-:W-:Y:S02]  /*179b0*/  VIADD R14, R12.reuse, 0x2 ;  /* 0x000000020c0e7836 */ /* 0x040fe40000000000 */
[----:B------:R-:W-:Y:S01]  /*179c0*/  VIADD R8, R12, 0x4 ;  /* 0x000000040c087836 */ /* 0x000fe20000000000 */
[----:B-1----:R-:W-:Y:S06]  /*179d0*/  @P2 BRA `(.L_x_649) ;  /* 0x0000000000082947 */ /* 0x002fec0003800000 */
[----:B------:R-:W1:Y:S02]  /*179e0*/  SYNCS.PHASECHK.TRANS64.TRYWAIT P2, [R5+URZ+0x38830], R6 ;  /* 0x03883006050075a7 */ /* 0x000e64000804017f */
[----:B-1----:R-:W-:Y:S05]  /*179f0*/  @!P2 BRA `(.L_x_650) ;  /* 0x0000014000c0a947 */ /* 0x002fea0003800000 */
.L_x_649:
[----:B------:R-:W-:Y:S05]  /*17a00*/  WARPSYNC.ALL ;  /* 0x0000000000007948 */ /* 0x000fea0003800000 */
[C---:B------:R-:W-:Y:S01]  /*17a10*/  R2UR UR14, R12.reuse ;  /* 0x000000000c0e72ca */ /* 0x040fe200000e0000 */
[----:B------:R-:W-:Y:S01]  /*17a20*/  VIADD R152, R12, 0x404 ;  /* 0x000004040c987836 */ /* 0x000fe20000000000 */
[----:B------:R-:W-:Y:S01]  /*17a30*/  R2UR UR15, R13 ;  /* 0x000000000d0f72ca */ /* 0x000fe200000e0000 */
[----:B------:R-:W-:Y:S01]  /*17a40*/  IMAD.MOV.U32 R15, RZ, RZ, 0x40000040 ;  /* 0x40000040ff0f7424 */ /* 0x000fe200078e00ff */
[----:B------:R-:W-:Y:S01]  /*17a50*/  R2UR UR12, R228 ;  /* 0x00000000e40c72ca */ /* 0x000fe200000e0000 */
[----:B------:R-:W-:Y:S01]  /*17a60*/  UMOV UR16, UR56 ;  /* 0x0000003800107c82 */ /* 0x000fe20008000000 */
[----:B------:R-:W-:Y:S01]  /*17a70*/  R2UR UR13, R229 ;  /* 0x00000000e50d72ca */ /* 0x000fe200000e0000 */
[----:B------:R-:W-:Y:S01]  /*17a80*/  UMOV UR17, UR57 ;  /* 0x0000003900117c82 */ /* 0x000fe20008000000 */
[----:B------:R-:W-:Y:S01]  /*17a90*/  MOV R153, 0x40000040 ;  /* 0x4000004000997802 */ /* 0x000fe20000000f00 */
[----:B------:R-:W-:Y:S01]  /*17aa0*/  UMOV UR20, UR52 ;  /* 0x0000003400147c82 */ /* 0x000fe20008000000 */
[----:B------:R-:W-:Y:S01]  /*17ab0*/  R2UR UR30, R152 ;  /* 0x00000000981e72ca */ /* 0x000fe200000e0000 */
[----:B------:R-:W-:Y:S01]  /*17ac0*/  UMOV UR21, UR53 ;  /* 0x0000003500157c82 */ /* 0x000fe20008000000 */
[----:B------:R-:W-:Y:S01]  /*17ad0*/  R2UR UR31, R153 ;  /* 0x00000000991f72ca */ /* 0x000fe200000e0000 */
[----:B------:R-:W-:Y:S01]  /*17ae0*/  UMOV UR24, UR48 ;  /* 0x0000003000187c82 */ /* 0x000fe20008000000 */
[----:B------:R-:W-:Y:S01]  /*17af0*/  WARPGROUP.ARRIVE ;  /* 0x00000000000079c5 */ /* 0x000fe20000000000 */
[----:B------:R-:W-:Y:S01]  /*17b00*/  R2UR UR10, R14 ;  /* 0x000000000e0a72ca */ /* 0x000fe200000e0000 */
[----:B------:R-:W-:Y:S01]  /*17b10*/  IMAD.MOV.U32 R14, RZ, RZ, R8 ;  /* 0x000000ffff0e7224 */ /* 0x000fe200078e0008 */
[----:B------:R-:W-:Y:S01]  /*17b20*/  R2UR UR11, R15 ;  /* 0x000000000f0b72ca */ /* 0x000fe200000e0000 */
[----:B------:R-:W-:Y:S01]  /*17b30*/  UMOV UR25, UR49 ;  /* 0x0000003100197c82 */ /* 0x000fe20008000000 */
[----:B------:R-:W-:Y:S01]  /*17b40*/  R2UR UR8, R226 ;  /* 0x00000000e20872ca */ /* 0x000fe200000e0000 */
[----:B------:R-:W-:Y:S01]  /*17b50*/  QGMMA.64x128x32.F32.E4M3.E4M3 R152, gdesc[UR12], RZ, !UPT, gsb0 ;  /* 0x01e000000c9879f3 */ /* 0x000fe2000c0008ff */
[----:B------:R-:W-:Y:S01]  /*17b60*/  R2UR UR9, R227 ;  /* 0x00000000e30972ca */ /* 0x000fe200000e0000 */
[----:B------:R-:W-:Y:S01]  /*17b70*/  UMOV UR28, UR44 ;  /* 0x0000002c001c7c82 */ /* 0x000fe20008000000 */
[----:B------:R-:W-:Y:S01]  /*17b80*/  R2UR UR6, R14 ;  /* 0x000000000e0672ca */ /* 0x000fe200000e0000 */
[----:B------:R-:W-:Y:S01]  /*17b90*/  VIADD R14, R12, 0x400 ;  /* 0x000004000c0e7836 */ /* 0x000fe20000000000 */
[----:B------:R-:W-:Y:S01]  /*17ba0*/  R2UR UR7, R15 ;  /* 0x000000000f0772ca */ /* 0x000fe200000e0000 */
[----:B------:R-:W-:Y:S01]  /*17bb0*/  UMOV UR29, UR45 ;  /* 0x0000002d001d7c82 */ /* 0x000fe20008000000 */
[----:B------:R-:W-:Y:S01]  /*17bc0*/  R2UR UR4, R224 ;  /* 0x00000000e00472ca */ /* 0x000fe200000e0000 */
[----:B------:R-:W-:Y:S01]  /*17bd0*/  IMAD.MOV.U32 R13, RZ, RZ, 0x40000040 ;  /* 0x40000040ff0d7424 */ /* 0x000fe200078e00ff */
[----:B------:R-:W-:Y:S01]  /*17be0*/  R2UR UR5, R225 ;  /* 0x00000000e10572ca */ /* 0x000fe200000e0000 */
[----:B------:R-:W-:Y:S01]  /*17bf0*/  UMOV UR32, UR40 ;  /* 0x0000002800207c82 */ /* 0x000fe20008000000 */
[----:B------:R-:W-:Y:S01]  /*17c00*/  IADD3 R20, R12, 0x6, RZ ;  /* 0x000000060c147810 */ /* 0x000fe20007ffe0ff */
[----:B------:R-:W-:Y:S01]  /*17c10*/  UMOV UR33, UR41 ;  /* 0x0000002900217c82 */ /* 0x000fe20008000000 */
[----:B------:R-:W-:Y:S01]  /*17c20*/  MOV R21, 0x40000040 ;  /* 0x4000004000157802 */ /* 0x000fe20000000f00 */
[----:B------:R-:W2:Y:S01]  /*17c30*/  S2R R11, SR_TID.X ;  /* 0x00000000000b7919 */ /* 0x000ea20000002100 */
[----:B------:R-:W-:Y:S01]  /*17c40*/  R2UR UR18, R20 ;  /* 0x00000000141272ca */ /* 0x000fe200000e0000 */
[C---:B------:R-:W-:Y:S01]  /*17c50*/  VIADD R20, R12.reuse, 0x402 ;  /* 0x000004020c147836 */ /* 0x040fe20000000000 */
[----:B------:R-:W-:Y:S01]  /*17c60*/  R2UR UR19, R21 ;  /* 0x00000000151372ca */ /* 0x000fe200000e0000 */
[----:B------:R-:W-:Y:S01]  /*17c70*/  VIADD R12, R12, 0x406 ;  /* 0x000004060c0c7836 */ /* 0x000fe20000000000 */
[----:B------:R-:W-:-:S02]  /*17c80*/  R2UR UR22, R14 ;  /* 0x000000000e1672ca */ /* 0x000fc400000e0000 */
[----:B------:R-:W-:Y:S02]  /*17c90*/  R2UR UR23, R15 ;  /* 0x000000000f1772ca */ /* 0x000fe400000e0000 */
[----:B------:R-:W-:Y:S02]  /*17ca0*/  R2UR UR26, R20 ;  /* 0x00000000141a72ca */ /* 0x000fe400000e0000 */
[----:B------:R-:W-:Y:S02]  /*17cb0*/  R2UR UR27, R21 ;  /* 0x00000000151b72ca */ /* 0x000fe400000e0000 */
[----:B------:R-:W-:Y:S02]  /*17cc0*/  R2UR UR34, R12 ;  /* 0x000000000c2272ca */ /* 0x000fe400000e0000 */
[----:B------:R-:W-:Y:S02]  /*17cd0*/  R2UR UR35, R13 ;  /* 0x000000000d2372ca */ /* 0x000fe400000e0000 */
[----:B--2---:R-:W-:-:S04]  /*17ce0*/  SHF.R.U32.HI R11, RZ, 0x7, R11 ;  /* 0x00000007ff0b7819 */ /* 0x004fc8000001160b */
        /* <DEDUP_REMOVED lines=26> */
.L_x_651:
[C---:B------:R-:W-:Y:S01]  /*17e90*/  FMUL.FTZ R11, R2.reuse, R152 ;  /* 0x00000098020b7220 */ /* 0x040fe20000410000 */
[C---:B------:R-:W-:Y:S01]  /*17ea0*/  FMUL.FTZ R12, R2.reuse, R153 ;  /* 0x00000099020c7220 */ /* 0x040fe20000410000 */
[C---:B------:R-:W-:Y:S01]  /*17eb0*/  FMUL.FTZ R13, R2.reuse, R156 ;  /* 0x0000009c020d7220 */ /* 0x040fe20000410000 */
[C---:B------:R-:W-:Y:S01]  /*17ec0*/  FMUL.FTZ R14, R2.reuse, R157 ;  /* 0x0000009d020e7220 */ /* 0x040fe20000410000 */
[C---:B------:R-:W-:Y:S01]  /*17ed0*/  FMUL.FTZ R15, R2.reuse, R160 ;  /* 0x000000a0020f7220 */ /* 0x040fe20000410000 */
[C---:B------:R-:W-:Y:S01]  /*17ee0*/  FMUL.FTZ R20, R2.reuse, R161 ;  /* 0x000000a102147220 */ /* 0x040fe20000410000 */
[----:B------:R-:W3:Y:S01]  /*17ef0*/  MUFU.TANH R11, R11 ;  /* 0x0000000b000b7308 */ /* 0x000ee20000002400 */
[C---:B------:R-:W-:Y:S01]  /*17f00*/  FMUL.FTZ R153, R2.reuse, R168 ;  /* 0x000000a802997220 */ /* 0x040fe20000410000 */
        /* <DEDUP_REMOVED lines=8> */
[C---:B------:R-:W-:Y:S01]  /*17f90*/  FMUL.FTZ R165, R2.reuse, R180 ;  /* 0x000000b402a57220 */ /* 0x040fe20000410000 */
[C---:B------:R-:W-:Y:S01]  /*17fa0*/  FMUL.FTZ R169, R2.reuse, R181 ;  /* 0x000000b502a97220 */ /* 0x040fe20000410000 */
[C---:B------:R-:W-:Y:S01]  /*17fb0*/  FMUL.FTZ R172, R2.reuse, R184 ;  /* 0x000000b802ac7220 */ /* 0x040fe20000410000 */
[C---:B------:R-:W-:Y:S01]  /*17fc0*/  FMUL.FTZ R173, R2.reuse, R185 ;  /* 0x000000b902ad7220 */ /* 0x040fe20000410000 */
[C---:B------:R-:W-:Y:S01]  /*17fd0*/  FMUL.FTZ R176, R2.reuse, R188 ;  /* 0x000000bc02b07220 */ /* 0x040fe20000410000 */
[C---:B------:R-:W-:Y:S01]  /*17fe0*/  FMUL.FTZ R177, R2.reuse, R189 ;  /* 0x000000bd02b17220 */ /* 0x040fe20000410000 */
[----:B------:R-:W5:Y:S01]  /*17ff0*/  MUFU.TANH R13, R13 ;  /* 0x0000000d000d7308 */ /* 0x000f620000002400 */
[----:B---3--:R-:W-:Y:S01]  /*18000*/  FMNMX.FTZ R168, R11, R10, !PT ;  /* 0x0000000a0ba87209 */ /* 0x008fe20007810000 */
[C---:B------:R-:W-:Y:S01]  /*18010*/  FMUL.FTZ R180, R2.reuse, R192 ;  /* 0x000000c002b47220 */ /* 0x040fe20000410000 */
[C---:B------:R-:W-:Y:S01]  /*18020*/  FMUL.FTZ R181, R2.reuse, R193 ;  /* 0x000000c102b57220 */ /* 0x040fe20000410000 */
[C---:B------:R-:W-:Y:S01]  /*18030*/  FMUL.FTZ R184, R2.reuse, R196 ;  /* 0x000000c402b87220 */ /* 0x040fe20000410000 */
[C---:B------:R-:W-:Y:S01]  /*18040*/  FMUL.FTZ R185, R2.reuse, R197 ;  /* 0x000000c502b97220 */ /* 0x040fe20000410000 */
[C---:B------:R-:W-:Y:S01]  /*18050*/  FMUL.FTZ R188, R2.reuse, R200 ;  /* 0x000000c802bc7220 */ /* 0x040fe20000410000 */
[----:B------:R-:W-:Y:S01]  /*18060*/  FMUL.FTZ R189, R2, R201 ;  /* 0x000000c902bd7220 */ /* 0x000fe20000410000 */
[----:B------:R-:W3:Y:S01]  /*18070*/  MUFU.TANH R14, R14 ;  /* 0x0000000e000e7308 */ /* 0x000ee20000002400 */
[----:B----4-:R-:W-:Y:S01]  /*18080*/  FMNMX.FTZ R168, R12, R168, !PT ;  /* 0x000000a80ca87209 */ /* 0x010fe20007810000 */
[C---:B------:R-:W-:Y:S01]  /*18090*/  FMUL.FTZ R192, R2.reuse, R204 ;  /* 0x000000cc02c07220 */ /* 0x040fe20000410000 */
[C---:B------:R-:W-:Y:S01]  /*180a0*/  FMUL.FTZ R193, R2.reuse, R205 ;  /* 0x000000cd02c17220 */ /* 0x040fe20000410000 */
[C---:B------:R-:W-:Y:S01]  /*180b0*/  FMUL.FTZ R196, R2.reuse, R208 ;  /* 0x000000d002c47220 */ /* 0x040fe20000410000 */
[C---:B------:R-:W-:Y:S01]  /*180c0*/  FMUL.FTZ R197, R2.reuse, R209 ;  /* 0x000000d102c57220 */ /* 0x040fe20000410000 */
[C---:B------:R-:W-:Y:S01]  /*180d0*/  FMUL.FTZ R200, R2.reuse, R212 ;  /* 0x000000d402c87220 */ /* 0x040fe20000410000 */
[C---:B------:R-:W-:Y:S01]  /*180e0*/  FMUL.FTZ R201, R2.reuse, R213 ;  /* 0x000000d502c97220 */ /* 0x040fe20000410000 */
[----:B------:R-:W4:Y:S01]  /*180f0*/  MUFU.TANH R15, R15 ;  /* 0x0000000f000f7308 */ /* 0x000f220000002400 */
[----:B-----5:R-:W-:Y:S01]  /*18100*/  FMNMX.FTZ R168, R13, R168, !PT ;  /* 0x000000a80da87209 */ /* 0x020fe20007810000 */
[----:B------:R-:W-:Y:S01]  /*18110*/  UMOV UR38, UR43 ;  /* 0x0000002b00267c82 */ /* 0x000fe20008000000 */
[C---:B------:R-:W-:Y:S01]  /*18120*/  FMUL.FTZ R191, R2.reuse, R191 ;  /* 0x000000bf02bf7220 */ /* 0x040fe20000410000 */
[C---:B------:R-:W-:Y:S01]  /*18130*/  FMUL.FTZ R194, R2.reuse, R194 ;  /* 0x000000c202c27220 */ /* 0x040fe20000410000 */
[C---:B------:R-:W-:Y:S01]  /*18140*/  FMUL.FTZ R195, R2.reuse, R195 ;  /* 0x000000c302c37220 */ /* 0x040fe20000410000 */
[C---:B------:R-:W-:Y:S01]  /*18150*/  FMUL.FTZ R198, R2.reuse, R198 ;  /* 0x000000c602c67220 */ /* 0x040fe20000410000 */
[----:B------:R-:W-:Y:S01]  /*18160*/  FMUL.FTZ R199, R2, R199 ;  /* 0x000000c702c77220 */ /* 0x000fe20000410000 */
[----:B------:R-:W5:Y:S01]  /*18170*/  MUFU.TANH R20, R20 ;  /* 0x0000001400147308 */ /* 0x000f620000002400 */
        /* <DEDUP_REMOVED lines=8> */
[----:B----4-:R-:W-:Y:S01]  /*18200*/  FMNMX.FTZ R168, R15, R168, !PT ;  /* 0x000000a80fa87209 */ /* 0x010fe20007810000 */
[C---:B------:R-:W-:Y:S01]  /*18210*/  FMUL.FTZ R214, R2.reuse, R214 ;  /* 0x000000d602d67220 */ /* 0x040fe20000410000 */
[----:B------:R-:W-:-:S05]  /*18220*/  FMUL.FTZ R215, R2, R215 ;  /* 0x000000d702d77220 */ /* 0x000fca0000410000 */
[----:B------:R-:W4:Y:S01]  /*18230*/  MUFU.TANH R152, R152 ;  /* 0x0000009800987308 */ /* 0x000f220000002400 */
[----:B-----5:R-:W-:-:S07]  /*18240*/  FMNMX.FTZ R168, R20, R168, !PT ;  /* 0x000000a814a87209 */ /* 0x020fce0007810000 */
[----:B------:R-:W5:Y:S01]  /*18250*/  MUFU.TANH R153, R153 ;  /* 0x0000009900997308 */ /* 0x000f620000002400 */
[----:B---3--:R-:W-:-:S07]  /*18260*/  FMNMX.FTZ R168, R21, R168, !PT ;  /* 0x000000a815a87209 */ /* 0x008fce0007810000 */
[----:B------:R-:W3:Y:S01]  /*18270*/  MUFU.TANH R156, R156 ;  /* 0x0000009c009c7308 */ /* 0x000ee20000002400 */
[----:B----4-:R-:W-:-:S07]  /*18280*/  FMNMX.FTZ R168, R152, R168, !PT ;  /* 0x000000a898a87209 */ /* 0x010fce0007810000 */
        /* <DEDUP_REMOVED lines=43> */
[----:B-----5:R-:W-:-:S04]  /*18540*/  FMNMX.FTZ R168, R197, R168, !PT ;  /* 0x000000a8c5a87209 */ /* 0x020fc80007810000 */
[----:B---3--:R-:W-:-:S04]  /*18550*/  FMNMX.FTZ R168, R200, R168, !PT ;  /* 0x000000a8c8a87209 */ /* 0x008fc80007810000 */
[----:B----4-:R-:W-:-:S05]  /*18560*/  FMNMX.FTZ R168, R201, R168, !PT ;  /* 0x000000a8c9a87209 */ /* 0x010fca0007810000 */
[----:B------:R-:W3:Y:S02]  /*18570*/  SHFL.BFLY PT, R204, R168, 0x2, 0x1f ;  /* 0x0c401f00a8cc7f89 */ /* 0x000ee400000e0000 */
[----:B---3--:R-:W-:-:S05]  /*18580*/  FMNMX.FTZ R168, R168, R204, !PT ;  /* 0x000000cca8a87209 */ /* 0x008fca0007810000 */
[----:B------:R-:W3:Y:S02]  /*18590*/  SHFL.BFLY PT, R204, R168, 0x1, 0x1f ;  /* 0x0c201f00a8cc7f89 */ /* 0x000ee400000e0000 */
[----:B---3--:R-:W-:Y:S01]  /*185a0*/  FMNMX.FTZ R168, R168, R204, !PT ;  /* 0x000000cca8a87209 */ /* 0x008fe20007810000 */
        /* <DEDUP_REMOVED lines=18> */
[----:B------:R-:W-:-:S01]  /*186d0*/  FFMA.FTZ R160, R160, UR38, -R10 ;  /* 0x00000026a0a07c23 */ /* 0x000fc2000801080a */
[--C-:B------:R-:W-:Y:S01]  /*186e0*/  FFMA.FTZ R161, R161, UR38, -R10.reuse ;  /* 0x00000026a1a17c23 */ /* 0x100fe2000801080a */
[----:B------:R-:W-:-:S01]  /*186f0*/  FFMA.FTZ R165, R165, UR38, -R10 ;  /* 0x00000026a5a57c23 */ /* 0x000fc2000801080a */
[--C-:B------:R-:W-:Y:S01]  /*18700*/  FFMA.FTZ R169, R169, UR38, -R10.reuse ;  /* 0x00000026a9a97c23 */ /* 0x100fe2000801080a */
[----:B------:R-:W-:-:S01]  /*18710*/  FFMA.FTZ R172, R172, UR38, -R10 ;  /* 0x00000026acac7c23 */ /* 0x000fc2000801080a */
[--C-:B------:R-:W-:Y:S01]  /*18720*/  FFMA.FTZ R173, R173, UR38, -R10.reuse ;  /* 0x00000026adad7c23 */ /* 0x100fe2000801080a */
[----:B------:R-:W-:-:S01]  /*18730*/  FFMA.FTZ R176, R176, UR38, -R10 ;  /* 0x00000026b0b07c23 */ /* 0x000fc2000801080a */
[----:B------:R-:W4:Y:S01]  /*18740*/  MUFU.EX2 R12, R12 ;  /* 0x0000000c000c7308 */ /* 0x000f220000000800 */
[----:B------:R-:W-:-:S01]  /*18750*/  FFMA.FTZ R177, R177, UR38, -R10 ;  /* 0x00000026b1b17c23 */ /* 0x000fc2000801080a */
[--C-:B------:R-:W-:Y:S01]  /*18760*/  FFMA.FTZ R180, R180, UR38, -R10.reuse ;  /* 0x00000026b4b47c23 */ /* 0x100fe2000801080a */
[----:B------:R-:W-:-:S01]  /*18770*/  FFMA.FTZ R181, R181, UR38, -R10 ;  /* 0x00000026b5b57c23 */ /* 0x000fc2000801080a */
[--C-:B------:R-:W-:Y:S01]  /*18780*/  FFMA.FTZ R184, R184, UR38, -R10.reuse ;  /* 0x00000026b8b87c23 */ /* 0x100fe2000801080a */
[----:B------:R-:W-:-:S01]  /*18790*/  FFMA.FTZ R185, R185, UR38, -R10 ;  /* 0x00000026b9b97c23 */ /* 0x000fc2000801080a */
[--C-:B------:R-:W-:Y:S01]  /*187a0*/  FFMA.FTZ R188, R188, UR38, -R10.reuse ;  /* 0x00000026bcbc7c23 */ /* 0x100fe2000801080a */
[----:B------:R-:W-:-:S01]  /*187b0*/  FFMA.FTZ R189, R189, UR38, -R10 ;  /* 0x00000026bdbd7c23 */ /* 0x000fc2000801080a */
[----:B------:R-:W5:Y:S01]  /*187c0*/  MUFU.EX2 R13, R13 ;  /* 0x0000000d000d7308 */ /* 0x000f620000000800 */
[----:B---3--:R-:W-:-:S01]  /*187d0*/  FFMA.FTZ R4, R204, R4, R11 ;  /* 0x00000004cc047223 */ /* 0x008fc2000001000b */
[--C-:B------:R-:W-:Y:S01]  /*187e0*/  FFMA.FTZ R192, R192, UR38, -R10.reuse ;  /* 0x00000026c0c07c23 */ /* 0x100fe2000801080a */
[----:B------:R-:W-:-:S01]  /*187f0*/  FFMA.FTZ R193, R193, UR38, -R10 ;  /* 0x00000026c1c17c23 */ /* 0x000fc2000801080a */
[--C-:B------:R-:W-:Y:S01]  /*18800*/  FFMA.FTZ R196, R196, UR38, -R10.reuse ;  /* 0x00000026c4c47c23 */ /* 0x100fe2000801080a */
[----:B------:R-:W-:-:S01]  /*18810*/  FFMA.FTZ R197, R197, UR38, -R10 ;  /* 0x00000026c5c57c23 */ /* 0x000fc2000801080a */
[--C-:B------:R-:W-:Y:S01]  /*18820*/  FFMA.FTZ R200, R200, UR38, -R10.reuse ;  /* 0x00000026c8c87c23 */ /* 0x100fe2000801080a */
[----:B------:R-:W-:-:S01]  /*18830*/  FFMA.FTZ R10, R201, UR38, -R10 ;  /* 0x00000026c90a7c23 */ /* 0x000fc2000801080a */
[----:B------:R-:W3:Y:S01]  /*18840*/  MUFU.EX2 R14, R14 ;  /* 0x0000000e000e7308 */ /* 0x000ee20000000800 */
[----:B----4-:R-:W-:-:S01]  /*18850*/  FADD.FTZ R4, R12, R4 ;  /* 0x000000040c047221 */ /* 0x010fc20000010000 */
[-C--:B------:R-:W-:Y:S01]  /*18860*/  FMUL.FTZ R24, R24, R204.reuse ;  /* 0x000000cc18187220 */ /* 0x080fe20000410000 */
[-C--:B------:R-:W-:Y:S01]  /*18870*/  FMUL.FTZ R25, R25, R204.reuse ;  /* 0x000000cc19197220 */ /* 0x080fe20000410000 */
[-C--:B------:R-:W-:Y:S01]  /*18880*/  FMUL.FTZ R28, R28, R204.reuse ;  /* 0x000000cc1c1c7220 */ /* 0x080fe20000410000 */
[-C--:B------:R-:W-:Y:S01]  /*18890*/  FMUL.FTZ R29, R29, R204.reuse ;  /* 0x000000cc1d1d7220 */ /* 0x080fe20000410000 */
[-C--:B------:R-:W-:Y:S01]  /*188a0*/  FMUL.FTZ R32, R32, R204.reuse ;  /* 0x000000cc20207220 */ /* 0x080fe20000410000 */
[----:B------:R-:W-:Y:S01]  /*188b0*/  FMUL.FTZ R33, R33, R204 ;  /* 0x000000cc21217220 */ /* 0x000fe20000410000 */
[----:B------:R-:W4:Y:S01]  /*188c0*/  MUFU.EX2 R15, R15 ;  /* 0x0000000f000f7308 */ /* 0x000f220000000800 */
[----:B-----5:R-:W-:-:S01]  /*188d0*/  FADD.FTZ R4, R13, R4 ;  /* 0x000000040d047221 */ /* 0x020fc20000010000 */
[-C--:B------:R-:W-:Y:S01]  /*188e0*/  FMUL.FTZ R36, R36, R204.reuse ;  /* 0x000000cc24247220 */ /* 0x080fe20000410000 */
[-C--:B------:R-:W-:Y:S01]  /*188f0*/  FMUL.FTZ R37, R37, R204.reuse ;  /* 0x000000cc25257220 */ /* 0x080fe20000410000 */
[-C--:B------:R-:W-:Y:S01]  /*18900*/  FMUL.FTZ R40, R40, R204.reuse ;  /* 0x000000cc28287220 */ /* 0x080fe20000410000 */
[-C--:B------:R-:W-:Y:S01]  /*18910*/  FMUL.FTZ R41, R41, R204.reuse ;  /* 0x000000cc29297220 */ /* 0x080fe20000410000 */
[-C--:B------:R-:W-:Y:S01]  /*18920*/  FMUL.FTZ R44, R44, R204.reuse ;  /* 0x000000cc2c2c7220 */ /* 0x080fe20000410000 */
[----:B------:R-:W-:Y:S01]  /*18930*/  FMUL.FTZ R45, R45, R204 ;  /* 0x000000cc2d2d7220 */ /* 0x000fe20000410000 */
[----:B------:R-:W5:Y:S01]  /*18940*/  MUFU.EX2 R20, R20 ;  /* 0x0000001400147308 */ /* 0x000f620000000800 */
[C---:B---3--:R-:W-:Y:S01]  /*18950*/  F2FP.SATFINITE.E4M3.F32.PACK_AB_MERGE_C R13, R14.reuse, R13, RZ ;  /* 0x0000000d0e0d723e */ /* 0x048fe200048070ff */
        /* <DEDUP_REMOVED lines=22> */
[----:B------:R-:W-:Y:S01]  /*18ac0*/  FMUL.FTZ R179, R2, R190 ;  /* 0x000000be02b37220 */ /* 0x000fe20000410000 */
[----:B----4-:R-:W-:-:S01]  /*18ad0*/  FADD.FTZ R4, R15, R4 ;  /* 0x000000040f047221 */ /* 0x010fc20000010000 */
[----:B------:R-:W4:Y:S01]  /*18ae0*/  MUFU.TANH R12, R12 ;  /* 0x0000000c000c7308 */ /* 0x000f220000002400 */
[-C--:B------:R-:W-:Y:S01]  /*18af0*/  FMUL.FTZ R48, R48, R204.reuse ;  /* 0x000000cc30307220 */ /* 0x080fe20000410000 */
[----:B------:R-:W-:Y:S01]  /*18b00*/  FMUL.FTZ R49, R49, R204 ;  /* 0x000000cc31317220 */ /* 0x000fe20000410000 */
[----:B-----5:R-:W-:-:S01]  /*18b10*/  FADD.FTZ R4, R20, R4 ;  /* 0x0000000414047221 */ /* 0x020fc20000010000 */
[-C--:B------:R-:W-:Y:S01]  /*18b20*/  FMUL.FTZ R52, R52, R204.reuse ;  /* 0x000000cc34347220 */ /* 0x080fe20000410000 */
[-C--:B------:R-:W-:Y:S01]  /*18b30*/  FMUL.FTZ R53, R53, R204.reuse ;  /* 0x000000cc35357220 */ /* 0x080fe20000410000 */
[-C--:B------:R-:W-:Y:S01]  /*18b40*/  FMUL.FTZ R56, R56, R204.reuse ;  /* 0x000000cc38387220 */ /* 0x080fe20000410000 */
[-C--:B------:R-:W-:Y:S01]  /*18b50*/  FMUL.FTZ R57, R57, R204.reuse ;  /* 0x000000cc39397220 */ /* 0x080fe20000410000 */
[----:B------:R-:W5:Y:S01]  /*18b60*/  MUFU.TANH R13, R13 ;  /* 0x0000000d000d7308 */ /* 0x000f620000002400 */
[----:B---3--:R-:W-:Y:S01]  /*18b70*/  FMNMX.FTZ R183, R11, R9, !PT ;  /* 0x000000090bb77209 */ /* 0x008fe20007810000 */
[-C--:B------:R-:W-:Y:S01]  /*18b80*/  FMUL.FTZ R60, R60, R204.reuse ;  /* 0x000000cc3c3c7220 */ /* 0x080fe20000410000 */
[-C--:B------:R-:W-:Y:S01]  /*18b90*/  FMUL.FTZ R61, R61, R204.reuse ;  /* 0x000000cc3d3d7220 */ /* 0x080fe20000410000 */
[-C--:B------:R-:W-:Y:S01]  /*18ba0*/  FMUL.FTZ R64, R64, R204.reuse ;  /* 0x000000cc40407220 */ /* 0x080fe20000410000 */
[-C--:B------:R-:W-:Y:S01]  /*18bb0*/  FMUL.FTZ R65, R65, R204.reuse ;  /* 0x000000cc41417220 */ /* 0x080fe20000410000 */
[-C--:B------:R-:W-:Y:S01]  /*18bc0*/  FMUL.FTZ R68, R68, R204.reuse ;  /* 0x000000cc44447220 */ /* 0x080fe20000410000 */
[-C--:B------:R-:W-:Y:S01]  /*18bd0*/  FMUL.FTZ R69, R69, R204.reuse ;  /* 0x000000cc45457220 */ /* 0x080fe20000410000 */
[----:B------:R-:W3:Y:S01]  /*18be0*/  MUFU.TANH R154, R154 ;  /* 0x0000009a009a7308 */ /* 0x000ee20000002400 */
[----:B----4-:R-:W-:Y:S01]  /*18bf0*/  FMNMX.FTZ R183, R12, R183, !PT ;  /* 0x000000b70cb77209 */ /* 0x010fe20007810000 */
[-C--:B------:R-:W-:Y:S01]  /*18c00*/  FMUL.FTZ R72, R72, R204.reuse ;  /* 0x000000cc48487220 */ /* 0x080fe20000410000 */
[-C--:B------:R-:W-:Y:S01]  /*18c10*/  FMUL.FTZ R73, R73, R204.reuse ;  /* 0x000000cc49497220 */ /* 0x080fe20000410000 */
[-C--:B------:R-:W-:Y:S01]  /*18c20*/  FMUL.FTZ R76, R76, R204.reuse ;  /* 0x000000cc4c4c7220 */ /* 0x080fe20000410000 */
[-C--:B------:R-:W-:Y:S01]  /*18c30*/  FMUL.FTZ R77, R77, R204.reuse ;  /* 0x000000cc4d4d7220 */ /* 0x080fe20000410000 */
[-C--:B------:R-:W-:Y:S01]  /*18c40*/  FMUL.FTZ R80, R80, R204.reuse ;  /* 0x000000cc50507220 */ /* 0x080fe20000410000 */
[-C--:B------:R-:W-:Y:S01]  /*18c50*/  FMUL.FTZ R81, R81, R204.reuse ;  /* 0x000000cc51517220 */ /* 0x080fe20000410000 */
[----:B------:R-:W4:Y:S01]  /*18c60*/  MUFU.TANH R155, R155 ;  /* 0x0000009b009b7308 */ /* 0x000f220000002400 */
[----:B-----5:R-:W-:Y:S01]  /*18c70*/  FMNMX.FTZ R186, R13, R183, !PT ;  /* 0x000000b70dba7209 */ /* 0x020fe20007810000 */
[-C--:B------:R-:W-:Y:S01]  /*18c80*/  FMUL.FTZ R84, R84, R204.reuse ;  /* 0x000000cc54547220 */ /* 0x080fe20000410000 */
[-C--:B------:R-:W-:Y:S01]  /*18c90*/  FMUL.FTZ R85, R85, R204.reuse ;  /* 0x000000cc55557220 */ /* 0x080fe20000410000 */
[----:B------:R-:W-:Y:S01]  /*18ca0*/  FMUL.FTZ R88, R88, R204 ;  /* 0x000000cc58587220 */ /* 0x000fe20000410000 */
[----:B------:R-:W-:Y:S01]  /*18cb0*/  FMNMX.FTZ R186, R14, R186, !PT ;  /* 0x000000ba0eba7209 */ /* 0x000fe20007810000 */
[-C--:B------:R-:W-:Y:S01]  /*18cc0*/  FMUL.FTZ R89, R89, R204.reuse ;  /* 0x000000cc59597220 */ /* 0x080fe20000410000 */
[----:B------:R-:W-:Y:S01]  /*18cd0*/  FMUL.FTZ R92, R92, R204 ;  /* 0x000000cc5c5c7220 */ /* 0x000fe20000410000 */
        /* <DEDUP_REMOVED lines=20> */
[-C--:B------:R-:W-:Y:S01]  /*18e20*/  FMUL.FTZ R121, R121, R204.reuse ;  /* 0x000000cc79797220 */ /* 0x080fe20000410000 */
[-C--:B------:R-:W-:Y:S01]  /*18e30*/  FMUL.FTZ R124, R124, R204.reuse ;  /* 0x000000cc7c7c7220 */ /* 0x080fe20000410000 */
        /* <DEDUP_REMOVED lines=11> */
[-C--:B------:R-:W-:Y:S01]  /*18ef0*/  FMUL.FTZ R141, R141, R204.reuse ;  /* 0x000000cc8d8d7220 */ /* 0x080fe20000410000 */
[-C--:B------:R-:W-:Y:S01]  /*18f00*/  FMUL.FTZ R144, R144, R204.reuse ;  /* 0x000000cc90907220 */ /* 0x080fe20000410000 */
[-C--:B------:R-:W-:Y:S01]  /*18f10*/  FMUL.FTZ R145, R145, R204.reuse ;  /* 0x000000cc91917220 */ /* 0x080fe20000410000 */
[-C--:B------:R-:W-:Y:S01]  /*18f20*/  FMUL.FTZ R148, R148, R204.reuse ;  /* 0x000000cc94947220 */ /* 0x080fe20000410000 */
[----:B------:R-:W-:-:S03]  /*18f30*/  FMUL.FTZ R149, R149, R204 ;  /* 0x000000cc95957220 */ /* 0x000fc60000410000 */
[----:B------:R-:W0:Y:S08]  /*18f40*/  MUFU.TANH R167, R167 ;  /* 0x000000a700a77308 */ /* 0x000e300000002400 */
[----:B------:R-:W1:Y:S08]  /*18f50*/  MUFU.TANH R170, R170 ;  /* 0x000000aa00aa7308 */ /* 0x000e700000002400 */
[----:B------:R4:W-:Y:S08]  /*18f60*/  MUFU.TANH R183, R191 ;  /* 0x000000bf00b77308 */ /* 0x0009f00000002400 */
[----:B------:R-:W2:Y:S01]  /*18f70*/  MUFU.TANH R171, R171 ;  /* 0x000000ab00ab7308 */ /* 0x000ea20000002400 */
[----:B----4-:R-:W-:-:S04]  /*18f80*/  FMNMX.FTZ R191, R162, R190, !PT ;  /* 0x000000bea2bf7209 */ /* 0x010fc80007810000 */
[----:B-----5:R-:W-:-:S03]  /*18f90*/  FMNMX.FTZ R191, R163, R191, !PT ;  /* 0x000000bfa3bf7209 */ /* 0x020fc60007810000 */
[----:B------:R-:W4:Y:S08]  /*18fa0*/  MUFU.TANH R174, R174 ;  /* 0x000000ae00ae7308 */ /* 0x000f300000002400 */
[----:B------:R3:W-:Y:S08]  /*18fb0*/  MUFU.TANH R186, R194 ;  /* 0x000000c200ba7308 */ /* 0x0007f00000002400 */
[----:B------:R-:W5:Y:S01]  /*18fc0*/  MUFU.TANH R175, R175 ;  /* 0x000000af00af7308 */ /* 0x000f620000002400 */
[----:B---3--:R-:W-:-:S04]  /*18fd0*/  FMNMX.FTZ R194, R166, R191, !PT ;  /* 0x000000bfa6c27209 */ /* 0x008fc80007810000 */
[----:B0-----:R-:W-:-:S03]  /*18fe0*/  FMNMX.FTZ R194, R167, R194, !PT ;  /* 0x000000c2a7c27209 */ /* 0x001fc60007810000 */
[----:B------:R-:W0:Y:S08]  /*18ff0*/  MUFU.TANH R178, R178 ;  /* 0x000000b200b27308 */ /* 0x000e300000002400 */
[----:B------:R1:W-:Y:S08]  /*19000*/  MUFU.TANH R187, R195 ;  /* 0x000000c300bb7308 */ /* 0x0003f00000002400 */
[----:B------:R-:W3:Y:S01]  /*19010*/  MUFU.TANH R182, R182 ;  /* 0x000000b600b67308 */ /* 0x000ee20000002400 */
[----:B-1----:R-:W-:-:S04]  /*19020*/  FMNMX.FTZ R195, R170, R194, !PT ;  /* 0x000000c2aac37209 */ /* 0x002fc80007810000 */
[----:B--2---:R-:W-:-:S03]  /*19030*/  FMNMX.FTZ R195, R171, R195, !PT ;  /* 0x000000c3abc37209 */ /* 0x004fc60007810000 */
[----:B------:R-:W1:Y:S08]  /*19040*/  MUFU.TANH R179, R179 ;  /* 0x000000b300b37308 */ /* 0x000e700000002400 */
[----:B------:R4:W2:Y:S08]  /*19050*/  MUFU.TANH R190, R198 ;  /* 0x000000c600be7308 */ /* 0x0008b00000002400 */
[----:B------:R0:W2:Y:S01]  /*19060*/  MUFU.TANH R191, R199 ;  /* 0x000000c700bf7308 */ /* 0x0000a20000002400 */
[----:B----4-:R-:W-:-:S04]  /*19070*/  FMNMX.FTZ R198, R174, R195, !PT ;  /* 0x000000c3aec67209 */ /* 0x010fc80007810000 */
[----:B-----5:R-:W-:-:S03]  /*19080*/  FMNMX.FTZ R198, R175, R198, !PT ;  /* 0x000000c6afc67209 */ /* 0x020fc60007810000 */
[----:B------:R4:W5:Y:S01]  /*19090*/  MUFU.TANH R194, R202 ;  /* 0x000000ca00c27308 */ /* 0x0009620000002400 */
[----:B0-----:R-:W-:-:S04]  /*190a0*/  FMNMX.FTZ R199, R178, R198, !PT ;  /* 0x000000c6b2c77209 */ /* 0x001fc80007810000 */
[----:B---3--:R-:W-:-:S03]  /*190b0*/  FMNMX.FTZ R199, R182, R199, !PT ;  /* 0x000000c7b6c77209 */ /* 0x008fc60007810000 */
[----:B------:R2:W0:Y:S01]  /*190c0*/  MUFU.TANH R195, R203 ;  /* 0x000000cb00c37308 */ /* 0x0004220000002400 */
[----:B-1----:R-:W-:-:S04]  /*190d0*/  FMNMX.FTZ R201, R179, R199, !PT ;  /* 0x000000c7b3c97209 */ /* 0x002fc80007810000 */
[----:B------:R-:W-:-:S03]  /*190e0*/  FMNMX.FTZ R201, R183, R201, !PT ;  /* 0x000000c9b7c97209 */ /* 0x000fc60007810000 */
[----:B------:R5:W1:Y:S01]  /*190f0*/  MUFU.TANH R198, R206 ;  /* 0x000000ce00c67308 */ /* 0x000a620000002400 */
[----:B----4-:R-:W-:-:S04]  /*19100*/  FMNMX.FTZ R202, R186, R201, !PT ;  /* 0x000000c9baca7209 */ /* 0x010fc80007810000 */
[----:B------:R-:W-:-:S03]  /*19110*/  FMNMX.FTZ R202, R187, R202, !PT ;  /* 0x000000cabbca7209 */ /* 0x000fc60007810000 */
[----:B------:R1:W3:Y:S01]  /*19120*/  MUFU.TANH R199, R207 ;  /* 0x000000cf00c77308 */ /* 0x0002e20000002400 */
[----:B--2---:R-:W-:-:S04]  /*19130*/  FMNMX.FTZ R203, R190, R202, !PT ;  /* 0x000000cabecb7209 */ /* 0x004fc80007810000 */
[----:B------:R-:W-:-:S03]  /*19140*/  FMNMX.FTZ R203, R191, R203, !PT ;  /* 0x000000cbbfcb7209 */ /* 0x000fc60007810000 */
[----:B------:R-:W2:Y:S01]  /*19150*/  MUFU.TANH R201, R210 ;  /* 0x000000d200c97308 */ /* 0x000ea20000002400 */
[----:B-----5:R-:W-:-:S04]  /*19160*/  FMNMX.FTZ R206, R194, R203, !PT ;  /* 0x000000cbc2ce7209 */ /* 0x020fc80007810000 */
[----:B0-----:R-:W-:-:S03]  /*19170*/  FMNMX.FTZ R206, R195, R206, !PT ;  /* 0x000000cec3ce7209 */ /* 0x001fc60007810000 */
[----:B------:R-:W0:Y:S01]  /*19180*/  MUFU.TANH R202, R211 ;  /* 0x000000d300ca7308 */ /* 0x000e220000002400 */
[----:B-1----:R-:W-:-:S04]  /*19190*/  FMNMX.FTZ R207, R198, R206, !PT ;  /* 0x000000cec6cf7209 */ /* 0x002fc80007810000 */
[----:B---3--:R-:W-:-:S03]  /*191a0*/  FMNMX.FTZ R207, R199, R207, !PT ;  /* 0x000000cfc7cf7209 */ /* 0x008fc60007810000 */
[----:B------:R-:W1:Y:S01]  /*191b0*/  MUFU.TANH R203, R214 ;  /* 0x000000d600cb7308 */ /* 0x000e620000002400 */
[----:B--2---:R-:W-:-:S07]  /*191c0*/  FMNMX.FTZ R207, R201, R207, !PT ;  /* 0x000000cfc9cf7209 */ /* 0x004fce0007810000 */
[----:B------:R-:W2:Y:S01]  /*191d0*/  MUFU.TANH R206, R215 ;  /* 0x000000d700ce7308 */ /* 0x000ea20000002400 */
[----:B0-----:R-:W-:-:S07]  /*191e0*/  FMNMX.FTZ R207, R202, R207, !PT ;  /* 0x000000cfcacf7209 */ /* 0x001fce0007810000 */
[----:B------:R-:W-:Y:S01]  /*191f0*/  MUFU.EX2 R210, R169 ;  /* 0x000000a900d27308 */ /* 0x000fe20000000800 */
[----:B-1----:R-:W-:-:S07]  /*19200*/  FMNMX.FTZ R207, R203, R207, !PT ;  /* 0x000000cfcbcf7209 */ /* 0x002fce0007810000 */
[----:B------:R-:W0:Y:S01]  /*19210*/  MUFU.EX2 R21, R21 ;  /* 0x0000001500157308 */ /* 0x000e220000000800 */
[----:B--2---:R-:W-:-:S05]  /*19220*/  FMNMX.FTZ R208, R206, R207, !PT ;  /* 0x000000cfced07209 */ /* 0x004fca0007810000 */
[----:B------:R-:W1:Y:S02]  /*19230*/  SHFL.BFLY PT, R209, R208, 0x2, 0x1f ;  /* 0x0c401f00d0d17f89 */ /* 0x000e6400000e0000 */
[----:B------:R-:W-:Y:S08]  /*19240*/  MUFU.EX2 R207, R157 ;  /* 0x0000009d00cf7308 */ /* 0x000ff00000000800 */
[----:B------:R-:W-:Y:S01]  /*19250*/  MUFU.EX2 R157, R161 ;  /* 0x000000a1009d7308 */ /* 0x000fe20000000800 */
[----:B0-----:R-:W-:-:S07]  /*19260*/  FADD.FTZ R4, R21, R4 ;  /* 0x0000000415047221 */ /* 0x001fce0000010000 */
[----:B------:R-:W-:Y:S01]  /*19270*/  MUFU.EX2 R161, R165 ;  /* 0x000000a500a17308 */ /* 0x000fe20000000800 */
[----:B-1----:R-:W-:-:S07]  /*19280*/  FMNMX.FTZ R208, R208, R209, !PT ;  /* 0x000000d1d0d07209 */ /* 0x002fce0007810000 */
[----:B------:R-:W0:Y:S01]  /*19290*/  MUFU.EX2 R152, R152 ;  /* 0x0000009800987308 */ /* 0x000e220000000800 */
[----:B------:R-:W1:Y:S07]  /*192a0*/  SHFL.BFLY PT, R209, R208, 0x1, 0x1f ;  /* 0x0c201f00d0d17f89 */ /* 0x000e6e00000e0000 */
[----:B------:R-:W2:Y:S08]  /*192b0*/  MUFU.EX2 R153, R153 ;  /* 0x0000009900997308 */ /* 0x000eb00000000800 */
[----:B------:R-:W3:Y:S01]  /*192c0*/  MUFU.EX2 R156, R156 ;  /* 0x0000009c009c7308 */ /* 0x000ee20000000800 */
[----:B0-----:R-:W-:-:S07]  /*192d0*/  FADD.FTZ R4, R152, R4 ;  /* 0x0000000498047221 */ /* 0x001fce0000010000 */
[----:B------:R-:W0:Y:S01]  /*192e0*/  MUFU.EX2 R160, R160 ;  /* 0x000000a000a07308 */ /* 0x000e220000000800 */
[----:B--2---:R-:W-:-:S01]  /*192f0*/  FADD.FTZ R4, R153, R4 ;  /* 0x0000000499047221 */ /* 0x004fc20000010000 */
[----:B-1----:R-:W-:Y:S01]  /*19300*/  FMNMX.FTZ R169, R208, R209, !PT ;  /* 0x000000d1d0a97209 */ /* 0x002fe20007810000 */
[----:B------:R-:W-:-:S04]  /*19310*/  IMAD.U32 R208, RZ, RZ, UR38 ;  /* 0x00000026ffd07e24 */ /* 0x000fc8000f8e00ff */
[C---:B------:R-:W-:Y:S01]  /*19320*/  FADD.FTZ R9, -R169.reuse, R9 ;  /* 0x00000009a9097221 */ /* 0x040fe20000010100 */
[----:B------:R-:W-:-:S01]  /*19330*/  FFMA.FTZ R208, R169, R208, -8 ;  /* 0xc1000000a9d07423 */ /* 0x000fc200000100d0 */
[----:B------:R-:W1:Y:S01]  /*19340*/  MUFU.EX2 R205, R205 ;  /* 0x000000cd00cd7308 */ /* 0x000e620000000800 */
[----:B---3--:R-:W-:-:S01]  /*19350*/  FADD.FTZ R4, R156, R4 ;  /* 0x000000049c047221 */ /* 0x008fc20000010000 */
        /* <DEDUP_REMOVED lines=8> */
[----:B------:R-:W-:Y:S01]  /*193e0*/  FFMA.FTZ R167, R167, UR38, -R208 ;  /* 0x00000026a7a77c23 */ /* 0x000fe200080108d0 */
[----:B------:R-:W-:-:S01]  /*193f0*/  FADD.FTZ R4, R207, R4 ;  /* 0x00000004cf047221 */ /* 0x000fc20000010000 */
[----:B------:R-:W-:Y:S01]  /*19400*/  IADD3 R166, R5, 0x38840, RZ ;  /* 0x0003884005a67810 */ /* 0x000fe20007ffe0ff */
[----:B------:R-:W-:-:S01]  /*19410*/  FFMA.FTZ R178, R178, UR38, -R208 ;  /* 0x00000026b2b27c23 */ /* 0x000fc200080108d0 */
[----:B------:R-:W-:Y:S01]  /*19420*/  FFMA.FTZ R179, R179, UR38, -R208 ;  /* 0x00000026b3b37c23 */ /* 0x000fe200080108d0 */
[----:B0-----:R-:W-:-:S01]  /*19430*/  FADD.FTZ R4, R160, R4 ;  /* 0x00000004a0047221 */ /* 0x001fc20000010000 */
[----:B------:R-:W0:Y:S01]  /*19440*/  MUFU.EX2 R165, R165 ;  /* 0x000000a500a57308 */ /* 0x000e220000000800 */
[----:B------:R-:W-:-:S01]  /*19450*/  FFMA.FTZ R183, R183, UR38, -R208 ;  /* 0x00000026b7b77c23 */ /* 0x000fc200080108d0 */
[----:B------:R-:W-:Y:S01]  /*19460*/  FFMA.FTZ R186, R186, UR38, -R208 ;  /* 0x00000026baba7c23 */ /* 0x000fe200080108d0 */
[----:B------:R-:W-:-:S01]  /*19470*/  FADD.FTZ R4, R157, R4 ;  /* 0x000000049d047221 */ /* 0x000fc20000010000 */
[--C-:B------:R-:W-:Y:S01]  /*19480*/  FFMA.FTZ R187, R187, UR38, -R208.reuse ;  /* 0x00000026bbbb7c23 */ /* 0x100fe200080108d0 */
[----:B------:R-:W-:-:S01]  /*19490*/  FFMA.FTZ R190, R190, UR38, -R208 ;  /* 0x00000026bebe7c23 */ /* 0x000fc200080108d0 */
[----:B------:R-:W-:Y:S01]  /*194a0*/  FFMA.FTZ R191, R191, UR38, -R208 ;  /* 0x00000026bfbf7c23 */ /* 0x000fe200080108d0 */
[----:B-1----:R-:W-:-:S01]  /*194b0*/  FADD.FTZ R4, R205, R4 ;  /* 0x00000004cd047221 */ /* 0x002fc20000010000 */
[----:B------:R-:W1:Y:S01]  /*194c0*/  MUFU.EX2 R11, R11 ;  /* 0x0000000b000b7308 */ /* 0x000e620000000800 */
[----:B------:R-:W-:-:S01]  /*194d0*/  FFMA.FTZ R194, R194, UR38, -R208 ;  /* 0x00000026c2c27c23 */ /* 0x000fc200080108d0 */
[----:B------:R-:W-:Y:S01]  /*194e0*/  FFMA.FTZ R195, R195, UR38, -R208 ;  /* 0x00000026c3c37c23 */ /* 0x000fe200080108d0 */
[----:B------:R-:W-:-:S01]  /*194f0*/  FADD.FTZ R4, R161, R4 ;  /* 0x00000004a1047221 */ /* 0x000fc20000010000 */
[--C-:B------:R-:W-:Y:S01]  /*19500*/  FFMA.FTZ R198, R198, UR38, -R208.reuse ;  /* 0x00000026c6c67c23 */ /* 0x100fe200080108d0 */
[----:B------:R-:W-:-:S01]  /*19510*/  FFMA.FTZ R199, R199, UR38, -R208 ;  /* 0x00000026c7c77c23 */ /* 0x000fc200080108d0 */
[----:B------:R-:W-:Y:S01]  /*19520*/  FFMA.FTZ R201, R201, UR38, -R208 ;  /* 0x00000026c9c97c23 */ /* 0x000fe200080108d0 */
[----:B------:R-:W-:-:S01]  /*19530*/  FADD.FTZ R4, R210, R4 ;  /* 0x00000004d2047221 */ /* 0x000fc20000010000 */
[----:B------:R-:W2:Y:S01]  /*19540*/  MUFU.EX2 R13, R13 ;  /* 0x0000000d000d7308 */ /* 0x000ea20000000800 */
[----:B0-----:R-:W-:-:S01]  /*19550*/  FFMA.FTZ R3, R9, R3, R165 ;  /* 0x0000000309037223 */ /* 0x001fc200000100a5 */
[--C-:B------:R-:W-:Y:S01]  /*19560*/  FFMA.FTZ R202, R202, UR38, -R208.reuse ;  /* 0x00000026caca7c23 */ /* 0x100fe200080108d0 */
[----:B------:R-:W-:-:S01]  /*19570*/  FFMA.FTZ R203, R203, UR38, -R208 ;  /* 0x00000026cbcb7c23 */ /* 0x000fc200080108d0 */
[----:B------:R-:W-:Y:S01]  /*19580*/  FFMA.FTZ R206, R206, UR38, -R208 ;  /* 0x00000026cece7c23 */ /* 0x000fe200080108d0 */
[----:B------:R-:W-:Y:S01]  /*19590*/  F2FP.SATFINITE.E4M3.F32.PACK_AB_MERGE_C R207, R160, R207, RZ ;  /* 0x000000cfa0cf723e */ /* 0x000fe200048070ff */
[-C--:B------:R-:W-:Y:S01]  /*195a0*/  FMUL.FTZ R26, R26, R9.reuse ;  /* 0x000000091a1a7220 */ /* 0x080fe20000410000 */
[----:B------:R-:W-:Y:S01]  /*195b0*/  FMUL.FTZ R27, R27, R9 ;  /* 0x000000091b1b7220 */ /* 0x000fe20000410000 */
[----:B------:R-:W0:Y:S01]  /*195c0*/  MUFU.EX2 R12, R12 ;  /* 0x0000000c000c7308 */ /* 0x000e220000000800 */
[----:B-1----:R-:W-:-:S01]  /*195d0*/  FADD.FTZ R3, R11, R3 ;  /* 0x000000030b037221 */ /* 0x002fc20000010000 */
[----:B------:R-:W-:Y:S01]  /*195e0*/  F2FP.SATFINITE.E4M3.F32.PACK_AB_MERGE_C R160, R156, R153, R207 ;  /* 0x000000999ca0723e */ /* 0x000fe200048070cf */
[-C--:B------:R-:W-:Y:S01]  /*195f0*/  FMUL.FTZ R30, R30, R9.reuse ;  /* 0x000000091e1e7220 */ /* 0x080fe20000410000 */
[-C--:B------:R-:W-:Y:S01]  /*19600*/  FMUL.FTZ R31, R31, R9.reuse ;  /* 0x000000091f1f7220 */ /* 0x080fe20000410000 */
[-C--:B------:R-:W-:Y:S01]  /*19610*/  FMUL.FTZ R34, R34, R9.reuse ;  /* 0x0000000922227220 */ /* 0x080fe20000410000 */
[-C--:B------:R-:W-:Y:S01]  /*19620*/  FMUL.FTZ R35, R35, R9.reuse ;  /* 0x0000000923237220 */ /* 0x080fe20000410000 */
[----:B------:R-:W-:Y:S01]  /*19630*/  FMUL.FTZ R38, R38, R9 ;  /* 0x0000000926267220 */ /* 0x000fe20000410000 */
[----:B------:R-:W-:Y:S01]  /*19640*/  MUFU.EX2 R14, R14 ;  /* 0x0000000e000e7308 */ /* 0x000fe20000000800 */
        /* <DEDUP_REMOVED lines=8> */
[C---:B0-----:R-:W-:Y:S01]  /*196d0*/  F2FP.SATFINITE.E4M3.F32.PACK_AB_MERGE_C R13, R12.reuse, R13, RZ ;  /* 0x0000000d0c0d723e */ /* 0x041fe200048070ff */
[----:B------:R-:W-:Y:S01]  /*196e0*/  FADD.FTZ R3, R12, R3 ;  /* 0x000000030c037221 */ /* 0x000fe20000010000 */
[-C--:B------:R-:W-:Y:S01]  /*196f0*/  FMUL.FTZ R51, R51, R9.reuse ;  /* 0x0000000933337220 */ /* 0x080fe20000410000 */
[----:B------:R-:W-:Y:S01]  /*19700*/  FMUL.FTZ R54, R54, R9 ;  /* 0x0000000936367220 */ /* 0x000fe20000410000 */
[----:B------:R-:W-:Y:S01]  /*19710*/  F2FP.SATFINITE.E4M3.F32.PACK_AB_MERGE_C R165, R11, R165, R13 ;  /* 0x000000a50ba5723e */ /* 0x000fe2000480700d */
[--C-:B------:R-:W-:Y:S01]  /*19720*/  FFMA.FTZ R11, R155, UR38, -R208.reuse ;  /* 0x000000269b0b7c23 */ /* 0x100fe200080108d0 */
[----:B------:R-:W-:-:S01]  /*19730*/  FFMA.FTZ R155, R158, UR38, -R208 ;  /* 0x000000269e9b7c23 */ /* 0x000fc200080108d0 */
[----:B------:R0:W-:Y:S01]  /*19740*/  MUFU.EX2 R13, R10 ;  /* 0x0000000a000d7308 */ /* 0x0001e20000000800 */
[----:B------:R-:W-:-:S01]  /*19750*/  FFMA.FTZ R158, R159, UR38, -R208 ;  /* 0x000000269f9e7c23 */ /* 0x000fc200080108d0 */
[--C-:B------:R-:W-:Y:S01]  /*19760*/  FFMA.FTZ R159, R171, UR38, -R208.reuse ;  /* 0x00000026ab9f7c23 */ /* 0x100fe200080108d0 */
[----:B------:R-:W-:-:S01]  /*19770*/  FFMA.FTZ R171, R174, UR38, -R208 ;  /* 0x00000026aeab7c23 */ /* 0x000fc200080108d0 */
[--C-:B------:R-:W-:Y:S01]  /*19780*/  FFMA.FTZ R174, R175, UR38, -R208.reuse ;  /* 0x00000026afae7c23 */ /* 0x100fe200080108d0 */
[-C--:B------:R-:W-:Y:S01]  /*19790*/  FMUL.FTZ R55, R55, R9.reuse ;  /* 0x0000000937377220 */ /* 0x080fe20000410000 */
[-C--:B------:R-:W-:Y:S01]  /*197a0*/  FMUL.FTZ R58, R58, R9.reuse ;  /* 0x000000093a3a7220 */ /* 0x080fe20000410000 */
[----:B------:R-:W-:Y:S01]  /*197b0*/  FMUL.FTZ R59, R59, R9 ;  /* 0x000000093b3b7220 */ /* 0x000fe20000410000 */
[----:B------:R-:W-:Y:S01]  /*197c0*/  MUFU.EX2 R11, R11 ;  /* 0x0000000b000b7308 */ /* 0x000fe20000000800 */
[----:B0-----:R-:W-:-:S01]  /*197d0*/  FFMA.FTZ R10, R154, UR38, -R208 ;  /* 0x000000269a0a7c23 */ /* 0x001fc200080108d0 */
[--C-:B------:R-:W-:Y:S01]  /*197e0*/  FFMA.FTZ R154, R163, UR38, -R208.reuse ;  /* 0x00000026a39a7c23 */ /* 0x100fe200080108d0 */
[----:B------:R-:W-:-:S01]  /*197f0*/  FFMA.FTZ R163, R170, UR38, -R208 ;  /* 0x00000026aaa37c23 */ /* 0x000fc200080108d0 */
[----:B------:R-:W-:-:S02]  /*19800*/  IMAD.U32 R170, RZ, RZ, UR61 ;  /* 0x0000003dffaa7e24 */ /* 0x000fc4000f8e00ff */
[-C--:B------:R-:W-:Y:S01]  /*19810*/  FMUL.FTZ R62, R62, R9.reuse ;  /* 0x000000093e3e7220 */ /* 0x080fe20000410000 */
[-C--:B------:R-:W-:Y:S01]  /*19820*/  FMUL.FTZ R63, R63, R9.reuse ;  /* 0x000000093f3f7220 */ /* 0x080fe20000410000 */
[-C--:B------:R-:W-:Y:S01]  /*19830*/  FMUL.FTZ R66, R66, R9.reuse ;  /* 0x0000000942427220 */ /* 0x080fe20000410000 */
[----:B------:R-:W0:Y:S01]  /*19840*/  MUFU.EX2 R10, R10 ;  /* 0x0000000a000a7308 */ /* 0x000e220000000800 */
[----:B------:R-:W-:Y:S01]  /*19850*/  PRMT R166, R170, 0x654, R166 ;  /* 0x00000654aaa67816 */ /* 0x000fe200000000a6 */
[----:B------:R-:W-:Y:S01]  /*19860*/  FFMA.FTZ R170, R182, UR38, -R208 ;  /* 0x00000026b6aa7c23 */ /* 0x000fe200080108d0 */
[-C--:B------:R-:W-:Y:S01]  /*19870*/  FMUL.FTZ R67, R67, R9.reuse ;  /* 0x0000000943437220 */ /* 0x080fe20000410000 */
[-C--:B------:R-:W-:Y:S01]  /*19880*/  FMUL.FTZ R70, R70, R9.reuse ;  /* 0x0000000946467220 */ /* 0x080fe20000410000 */
[----:B------:R1:W-:Y:S01]  /*19890*/  SYNCS.ARRIVE.TRANS64.RED.A1T0 RZ, [R166+URZ], RZ ;  /* 0x000000ffa6ff79a7 */ /* 0x0003e2000810043f */
[-C--:B------:R-:W-:Y:S01]  /*198a0*/  FMUL.FTZ R71, R71, R9.reuse ;  /* 0x0000000947477220 */ /* 0x080fe20000410000 */
[-C--:B------:R-:W-:Y:S01]  /*198b0*/  FMUL.FTZ R74, R74, R9.reuse ;  /* 0x000000094a4a7220 */ /* 0x080fe20000410000 */
[----:B------:R-:W2:Y:S01]  /*198c0*/  MUFU.EX2 R155, R155 ;  /* 0x0000009b009b7308 */ /* 0x000ea20000000800 */
[-C--:B------:R-:W-:Y:S01]  /*198d0*/  FMUL.FTZ R75, R75, R9.reuse ;  /* 0x000000094b4b7220 */ /* 0x080fe20000410000 */
[-C--:B------:R-:W-:Y:S01]  /*198e0*/  FMUL.FTZ R78, R78, R9.reuse ;  /* 0x000000094e4e7220 */ /* 0x080fe20000410000 */
[-C--:B------:R-:W-:Y:S01]  /*198f0*/  FMUL.FTZ R79, R79, R9.reuse ;  /* 0x000000094f4f7220 */ /* 0x080fe20000410000 */
[----:B------:R-:W-:Y:S01]  /*19900*/  FMUL.FTZ R82, R82, R9 ;  /* 0x0000000952527220 */ /* 0x000fe20000410000 */
[----:B-1----:R-:W-:Y:S01]  /*19910*/  F2FP.SATFINITE.E4M3.F32.PACK_AB_MERGE_C R166, R152, R21, RZ ;  /* 0x0000001598a6723e */ /* 0x002fe200048070ff */
[-C--:B------:R-:W-:Y:S01]  /*19920*/  FMUL.FTZ R83, R83, R9.reuse ;  /* 0x0000000953537220 */ /* 0x080fe20000410000 */
[----:B------:R-:W-:Y:S01]  /*19930*/  FMUL.FTZ R86, R86, R9 ;  /* 0x0000000956567220 */ /* 0x000fe20000410000 */
[----:B------:R-:W1:Y:S01]  /*19940*/  MUFU.EX2 R158, R158 ;  /* 0x0000009e009e7308 */ /* 0x000e620000000800 */
[----:B0-----:R-:W-:-:S01]  /*19950*/  FADD.FTZ R3, R10, R3 ;  /* 0x000000030a037221 */ /* 0x001fc20000010000 */
[----:B------:R-:W-:Y:S01]  /*19960*/  F2FP.SATFINITE.E4M3.F32.PACK_AB_MERGE_C R166, R20, R15, R166 ;  /* 0x0000000f14a6723e */ /* 0x000fe200048070a6 */
[----:B------:R-:W-:Y:S01]  /*19970*/  FMUL.FTZ R87, R87, R9 ;  /* 0x0000000957577220 */ /* 0x000fe20000410000 */
[----:B------:R-:W-:Y:S01]  /*19980*/  F2FP.SATFINITE.E4M3.F32.PACK_AB_MERGE_C R15, R210, R161, RZ ;  /* 0x000000a1d20f723e */ /* 0x000fe200048070ff */
[----:B------:R-:W-:-:S01]  /*19990*/  FADD.FTZ R3, R11, R3 ;  /* 0x000000030b037221 */ /* 0x000fc20000010000 */
[-C--:B------:R-:W-:Y:S01]  /*199a0*/  FMUL.FTZ R90, R90, R9.reuse ;  /* 0x000000095a5a7220 */ /* 0x080fe20000410000 */
[----:B------:R-:W-:Y:S01]  /*199b0*/  FMUL.FTZ R91, R91, R9 ;  /* 0x000000095b5b7220 */ /* 0x000fe20000410000 */
[----:B------:R-:W0:Y:S01]  /*199c0*/  MUFU.EX2 R154, R154 ;  /* 0x0000009a009a7308 */ /* 0x000e220000000800 */
        /* <DEDUP_REMOVED lines=8> */
[----:B-1----:R-:W-:-:S01]  /*19a50*/  FADD.FTZ R3, R158, R3 ;  /* 0x000000039e037221 */ /* 0x002fc20000010000 */
[----:B------:R-:W-:Y:S01]  /*19a60*/  F2FP.SATFINITE.E4M3.F32.PACK_AB_MERGE_C R155, R158, R155, RZ ;  /* 0x0000009b9e9b723e */ /* 0x000fe200048070ff */
[-C--:B------:R-:W-:Y:S01]  /*19a70*/  FMUL.FTZ R106, R106, R9.reuse ;  /* 0x000000096a6a7220 */ /* 0x080fe20000410000 */
[----:B------:R-:W-:Y:S01]  /*19a80*/  FMUL.FTZ R107, R107, R9 ;  /* 0x000000096b6b7220 */ /* 0x000fe20000410000 */
[----:B------:R-:W-:-:S01]  /*19a90*/  FADD.FTZ R3, R14, R3 ;  /* 0x000000030e037221 */ /* 0x000fc20000010000 */
[-C--:B------:R-:W-:Y:S01]  /*19aa0*/  FMUL.FTZ R110, R110, R9.reuse ;  /* 0x000000096e6e7220 */ /* 0x080fe20000410000 */
[----:B------:R-:W-:Y:S01]  /*19ab0*/  FMUL.FTZ R111, R111, R9 ;  /* 0x000000096f6f7220 */ /* 0x000fe20000410000 */
[----:B------:R-:W1:Y:S01]  /*19ac0*/  MUFU.EX2 R163, R163 ;  /* 0x000000a300a37308 */ /* 0x000e620000000800 */
[----:B0-----:R-:W-:-:S01]  /*19ad0*/  FADD.FTZ R3, R154, R3 ;  /* 0x000000039a037221 */ /* 0x001fc20000010000 */
[-C--:B------:R-:W-:Y:S01]  /*19ae0*/  FMUL.FTZ R114, R114, R9.reuse ;  /* 0x0000000972727220 */ /* 0x080fe20000410000 */
[-C--:B------:R-:W-:Y:S01]  /*19af0*/  FMUL.FTZ R115, R115, R9.reuse ;  /* 0x0000000973737220 */ /* 0x080fe20000410000 */
[----:B------:R-:W-:Y:S01]  /*19b00*/  FMUL.FTZ R118, R118, R9 ;  /* 0x0000000976767220 */ /* 0x000fe20000410000 */
[----:B------:R-:W-:-:S01]  /*19b10*/  FADD.FTZ R3, R162, R3 ;  /* 0x00000003a2037221 */ /* 0x000fc20000010000 */
[-C--:B------:R-:W-:Y:S01]  /*19b20*/  FMUL.FTZ R119, R119, R9.reuse ;  /* 0x0000000977777220 */ /* 0x080fe20000410000 */
[----:B------:R-:W-:Y:S01]  /*19b30*/  FMUL.FTZ R122, R122, R9 ;  /* 0x000000097a7a7220 */ /* 0x000fe20000410000 */
[----:B------:R-:W0:Y:S01]  /*19b40*/  MUFU.EX2 R159, R159 ;  /* 0x0000009f009f7308 */ /* 0x000e220000000800 */
[----:B--2---:R-:W-:-:S01]  /*19b50*/  FADD.FTZ R3, R167, R3 ;  /* 0x00000003a7037221 */ /* 0x004fc20000010000 */
[----:B------:R-:W-:Y:S01]  /*19b60*/  F2FP.SATFINITE.E4M3.F32.PACK_AB_MERGE_C R162, R167, R162, RZ ;  /* 0x000000a2a7a2723e */ /* 0x000fe200048070ff */
[-C--:B------:R-:W-:Y:S01]  /*19b70*/  FMUL.FTZ R123, R123, R9.reuse ;  /* 0x000000097b7b7220 */ /* 0x080fe20000410000 */
[----:B------:R-:W-:Y:S01]  /*19b80*/  F2FP.SATFINITE.E4M3.F32.PACK_AB_MERGE_C R167, R11, R10, R155 ;  /* 0x0000000a0ba7723e */ /* 0x000fe2000480709b */
[-C--:B------:R-:W-:Y:S01]  /*19b90*/  FMUL.FTZ R126, R126, R9.reuse ;  /* 0x000000097e7e7220 */ /* 0x080fe20000410000 */
[----:B------:R-:W-:Y:S01]  /*19ba0*/  F2FP.SATFINITE.E4M3.F32.PACK_AB_MERGE_C R161, R154, R14, R162 ;  /* 0x0000000e9aa1723e */ /* 0x000fe200048070a2 */
[----:B------:R-:W-:Y:S01]  /*19bb0*/  FMUL.FTZ R127, R127, R9 ;  /* 0x000000097f7f7220 */ /* 0x000fe20000410000 */
[----:B------:R-:W2:Y:S01]  /*19bc0*/  MUFU.EX2 R171, R171 ;  /* 0x000000ab00ab7308 */ /* 0x000ea20000000800 */
[----:B-1----:R-:W-:-:S01]  /*19bd0*/  FADD.FTZ R3, R163, R3 ;  /* 0x00000003a3037221 */ /* 0x002fc20000010000 */
[----:B------:R-:W-:Y:S01]  /*19be0*/  F2FP.SATFINITE.E4M3.F32.PACK_AB_MERGE_C R162, R205, R157, R15 ;  /* 0x0000009dcda2723e */ /* 0x000fe2000480700f */
[-C--:B------:R-:W-:Y:S01]  /*19bf0*/  FMUL.FTZ R130, R130, R9.reuse ;  /* 0x0000000982827220 */ /* 0x080fe20000410000 */
[-C--:B------:R-:W-:Y:S01]  /*19c00*/  FMUL.FTZ R131, R131, R9.reuse ;  /* 0x0000000983837220 */ /* 0x080fe20000410000 */
[-C--:B------:R-:W-:Y:S01]  /*19c10*/  FMUL.FTZ R134, R134, R9.reuse ;  /* 0x0000000986867220 */ /* 0x080fe20000410000 */
        /* <DEDUP_REMOVED lines=11> */
[----:B--2---:R-:W-:-:S01]  /*19cd0*/  FADD.FTZ R3, R171, R3 ;  /* 0x00000003ab037221 */ /* 0x004fc20000010000 */
[----:B------:R-:W-:-:S06]  /*19ce0*/  FMUL.FTZ R151, R151, R9 ;  /* 0x0000000997977220 */ /* 0x000fcc0000410000 */
[----:B------:R-:W2:Y:S01]  /*19cf0*/  MUFU.EX2 R173, R173 ;  /* 0x000000ad00ad7308 */ /* 0x000ea20000000800 */
[----:B-1----:R-:W-:-:S07]  /*19d00*/  FADD.FTZ R4, R172, R4 ;  /* 0x00000004ac047221 */ /* 0x002fce0000010000 */
        /* <DEDUP_REMOVED lines=13> */
[----:B-1----:R-:W-:-:S01]  /*19de0*/  FADD.FTZ R4, R177, R4 ;  /* 0x00000004b1047221 */ /* 0x002fc20000010000 */
[----:B------:R-:W-:-:S04]  /*19df0*/  F2FP.SATFINITE.E4M3.F32.PACK_AB_MERGE_C R176, R177, R176, RZ ;  /* 0x000000b0b1b0723e */ /* 0x000fc800048070ff */
[----:B------:R-:W-:Y:S02]  /*19e00*/  F2FP.SATFINITE.E4M3.F32.PACK_AB_MERGE_C R156, R173, R172, R176 ;  /* 0x000000acad9c723e */ /* 0x000fe400048070b0 */
        /* <DEDUP_REMOVED lines=13> */
[----:B-1----:R-:W-:-:S07]  /*19ee0*/  FADD.FTZ R4, R184, R4 ;  /* 0x00000004b8047221 */ /* 0x002fce0000010000 */
[----:B------:R-:W1:Y:S01]  /*19ef0*/  MUFU.EX2 R190, R190 ;  /* 0x000000be00be7308 */ /* 0x000e620000000800 */
[----:B0-----:R-:W-:-:S07]  /*19f00*/  FADD.FTZ R3, R187, R3 ;  /* 0x00000003bb037221 */ /* 0x001fce0000010000 */
[----:B------:R-:W0:Y:S01]  /*19f10*/  MUFU.EX2 R188, R188 ;  /* 0x000000bc00bc7308 */ /* 0x000e220000000800 */
[----:B--2---:R-:W-:-:S01]  /*19f20*/  FADD.FTZ R4, R185, R4 ;  /* 0x00000004b9047221 */ /* 0x004fc20000010000 */
[----:B------:R-:W-:-:S04]  /*19f30*/  F2FP.SATFINITE.E4M3.F32.PACK_AB_MERGE_C R158, R185, R184, RZ ;  /* 0x000000b8b99e723e */ /* 0x000fc800048070ff */
[----:B------:R-:W-:Y:S02]  /*19f40*/  F2FP.SATFINITE.E4M3.F32.PACK_AB_MERGE_C R158, R181, R180, R158 ;  /* 0x000000b4b59e723e */ /* 0x000fe4000480709e */
        /* <DEDUP_REMOVED lines=34> */
[----:B------:R-:W-:-:S03]  /*1a170*/  F2FP.SATFINITE.E4M3.F32.PACK_AB_MERGE_C R200, R13, R200, RZ ;  /* 0x000000c80dc8723e */ /* 0x000fc600048070ff */
[----:B------:R-:W-:Y:S01]  /*1a180*/  FADD.FTZ R4, R13, R4 ;  /* 0x000000040d047221 */ /* 0x000fe20000010000 */
[----:B------:R-:W-:Y:S02]  /*1a190*/  F2FP.SATFINITE.E4M3.F32.PACK_AB_MERGE_C R154, R197, R196, R200 ;  /* 0x000000c4c59a723e */ /* 0x000fe400048070c8 */
[----:B------:R-:W0:Y:S01]  /*1a1a0*/  MUFU.EX2 R206, R206 ;  /* 0x000000ce00ce7308 */ /* 0x000e220000000800 */
[----:B--2---:R-:W-:-:S04]  /*1a1b0*/  FADD.FTZ R3, R202, R3 ;  /* 0x00000003ca037221 */ /* 0x004fc80000010000 */
[----:B-1----:R-:W-:Y:S01]  /*1a1c0*/  FADD.FTZ R3, R203, R3 ;  /* 0x00000003cb037221 */ /* 0x002fe20000010000 */
[----:B0-----:R-:W-:-:S03]  /*1a1d0*/  F2FP.SATFINITE.E4M3.F32.PACK_AB_MERGE_C R13, R206, R203, RZ ;  /* 0x000000cbce0d723e */ /* 0x001fc600048070ff */
[----:B------:R-:W-:Y:S01]  /*1a1e0*/  FADD.FTZ R3, R206, R3 ;  /* 0x00000003ce037221 */ /* 0x000fe20000010000 */
[----:B------:R-:W-:Y:S01]  /*1a1f0*/  F2FP.SATFINITE.E4M3.F32.PACK_AB_MERGE_C R155, R202, R201, R13 ;  /* 0x000000c9ca9b723e */ /* 0x000fe2000480700d */
[----:B------:R-:W-:Y:S06]  /*1a200*/  @!P0 BRA `(.L_x_652) ;  /* 0x0000000000048947 */ /* 0x000fec0003800000 */
[----:B------:R-:W-:Y:S01]  /*1a210*/  BPT.TRAP 0x1 ;  /* 0x000000040000795c */ /* 0x000fe20000300000 */
.L_x_652:
[----:B------:R0:W1:Y:S01]  /*1a220*/  SYNCS.PHASECHK.TRANS64.TRYWAIT P2, [R5+URZ+0x38850], R6 ;  /* 0x03885006050075a7 */ /* 0x000062000804017f */
[----:B------:R-:W-:Y:S05]  /*1a230*/  @!P0 BRA `(.L_x_653) ;  /* 0x0000000000048947 */ /* 0x000fea0003800000 */
[----:B------:R-:W-:Y:S01]  /*1a240*/  BPT.TRAP 0x1 ;  /* 0x000000040000795c */ /* 0x000fe20000300000 */
.L_x_653:
[----:B------:R-:W-:Y:S04]  /*1a250*/  BSSY B0, `(.L_x_654) ;  /* 0x0000004000007945 */ /* 0x000fe80003800000 */
[----:B-1----:R-:W-:Y:S05]  /*1a260*/  @P2 BRA `(.L_x_655) ;  /* 0x0000000000082947 */ /* 0x002fea0003800000 */
[----:B------:R-:W1:Y:S02]  /*1a270*/  SYNCS.PHASECHK.TRANS64.TRYWAIT P2, [R5+URZ+0x38850], R6 ;  /* 0x03885006050075a7 */ /* 0x000e64000804017f */
[----:B-1----:R-:W-:Y:S05]  /*1a280*/  @!P2 BRA `(.L_x_656) ;  /* 0x0000011800b0a947 */ /* 0x002fea0003800000 */
.L_x_655:
[----:B------:R-:W-:Y:S05]  /*1a290*/  BSYNC B0 ;  /* 0x0000000000007941 */ /* 0x000fea0003800000 */
.L_x_654:
[----:B------:R-:W2:Y:S01]  /*1a2a0*/  S2R R9, SR_TID.X ;  /* 0x0000000000097919 */ /* 0x000ea20000002100 */
[----:B01----:R-:W-:Y:S01]  /*1a2b0*/  LEA R6, R7, UR42, 0xb ;  /* 0x0000002a07067c11 */ /* 0x003fe2000f8e58ff */
[----:B------:R-:W-:Y:S01]  /*1a2c0*/  IMAD.MOV.U32 R7, RZ, RZ, 0x40000040 ;  /* 0x40000040ff077424 */ /* 0x000fe200078e00ff */
[----:B------:R-:W-:Y:S05]  /*1a2d0*/  WARPSYNC.ALL ;  /* 0x0000000000007948 */ /* 0x000fea0003800000 */
[----:B------:R-:W-:Y:S01]  /*1a2e0*/  R2UR UR7, R7 ;  /* 0x00000000070772ca */ /* 0x000fe200000e0000 */
[----:B------:R-:W-:Y:S01]  /*1a2f0*/  IMAD.MOV.U32 R11, RZ, RZ, 0x40000040 ;  /* 0x40000040ff0b7424 */ /* 0x000fe200078e00ff */
[----:B------:R-:W-:-:S02]  /*1a300*/  R2UR UR6, R6 ;  /* 0x00000000060672ca */ /* 0x000fc400000e0000 */
[----:B------:R-:W-:Y:S02]  /*1a310*/  IADD3 R10, R6, 0x2, RZ ;  /* 0x00000002060a7810 */ /* 0x000fe40007ffe0ff */
[----:B--2---:R-:W-:-:S05]  /*1a320*/  SHF.R.U32.HI R9, RZ, 0x7, R9 ;  /* 0x00000007ff097819 */ /* 0x004fca0000011609 */
[----:B------:R-:W-:-:S05]  /*1a330*/  VIADD R7, R9, 0x8 ;  /* 0x0000000809077836 */ /* 0x000fca0000000000 */
[----:B------:R0:W-:Y:S02]  /*1a340*/  BAR.SYNC.DEFER_BLOCKING R7, 0x100 ;  /* 0x000400070000751d */ /* 0x0001e40000010000 */
[----:B0-----:R-:W-:-:S04]  /*1a350*/  IMAD.MOV.U32 R7, RZ, RZ, 0x40000040 ;  /* 0x40000040ff077424 */ /* 0x001fc800078e00ff */
[----:B------:R-:W-:-:S06]  /*1a360*/  WARPGROUP.ARRIVE ;  /* 0x00000000000079c5 */ /* 0x000fcc0000000000 */
[----:B------:R-:W-:Y:S01]  /*1a370*/  QGMMA.64x256x32.F32.E4M3.E4M3 R24, R164, gdesc[UR4], R24, gsb0 ;  /* 0x03e00004a4187df3 */ /* 0x000fe20008000818 */
[----:B------:R-:W-:Y:S01]  /*1a380*/  R2UR UR6, R10 ;  /* 0x000000000a0672ca */ /* 0x000fe200000e0000 */
[C---:B------:R-:W-:Y:S01]  /*1a390*/  VIADD R10, R6.reuse, 0x4 ;  /* 0x00000004060a7836 */ /* 0x040fe20000000000 */
[----:B------:R-:W-:Y:S01]  /*1a3a0*/  R2UR UR7, R11 ;  /* 0x000000000b0772ca */ /* 0x000fe200000e0000 */
[----:B------:R-:W-:Y:S01]  /*1a3b0*/  IMAD.MOV.U32 R11, RZ, RZ, 0x40000040 ;  /* 0x40000040ff0b7424 */ /* 0x000fe200078e00ff */
[----:B------:R-:W-:Y:S01]  /*1a3c0*/  IADD3 R6, R6, 0x6, RZ ;  /* 0x0000000606067810 */ /* 0x000fe20007ffe0ff */
[----:B------:R-:W-:Y:S02]  /*1a3d0*/  WARPGROUP.DEPBAR.LE gsb0, 0x0 ;  /* 0x00008000000079c5 */ /* 0x000fe40000010000 */
[----:B------:R-:W-:-:S15]  /*1a3e0*/  WARPGROUP.ARRIVE ;  /* 0x00000000000079c5 */ /* 0x000fde0000000000 */
[----:B------:R-:W-:-:S05]  /*1a3f0*/  NOP ;  /* 0x0000000000007918 */ /* 0x000fca0000000000 */
[----:B------:R-:W-:Y:S01]  /*1a400*/  QGMMA.64x256x32.F32.E4M3.E4M3 R24, R160, gdesc[UR4], R24, gsb0 ;  /* 0x03e00004a0187df3 */ /* 0x000fe20008000818 */
[----:B------:R-:W-:Y:S02]  /*1a410*/  R2UR UR6, R10 ;  /* 0x000000000a0672ca */ /* 0x000fe400000e0000 */
[----:B------:R-:W-:Y:S01]  /*1a420*/  R2UR UR7, R11 ;  /* 0x000000000b0772ca */ /* 0x000fe200000e0000 */
[----:B------:R-:W-:Y:S02]  /*1a430*/  WARPGROUP.DEPBAR.LE gsb0, 0x0 ;  /* 0x00008000000079c5 */ /* 0x000fe40000010000 */
[----:B------:R-:W-:-:S15]  /*1a440*/  WARPGROUP.ARRIVE ;  /* 0x00000000000079c5 */ /* 0x000fde0000000000 */
[----:B------:R-:W-:-:S07]  /*1a450*/  NOP ;  /* 0x0000000000007918 */ /* 0x000fce0000000000 */
[----:B------:R-:W-:Y:S01]  /*1a460*/  QGMMA.64x256x32.F32.E4M3.E4M3 R24, R156, gdesc[UR4], R24, gsb0 ;  /* 0x03e000049c187df3 */ /* 0x000fe20008000818 */
[----:B------:R-:W-:Y:S02]  /*1a470*/  R2UR UR6, R6 ;  /* 0x00000000060672ca */ /* 0x000fe400000e0000 */
[----:B------:R-:W-:Y:S01]  /*1a480*/  R2UR UR7, R7 ;  /* 0x00000000070772ca */ /* 0x000fe200000e0000 */
[----:B------:R-:W-:Y:S02]  /*1a490*/  WARPGROUP.DEPBAR.LE gsb0, 0x0 ;  /* 0x00008000000079c5 */ /* 0x000fe40000010000 */
[----:B------:R-:W-:-:S15]  /*1a4a0*/  WARPGROUP.ARRIVE ;  /* 0x00000000000079c5 */ /* 0x000fde0000000000 */
[----:B------:R-:W-:-:S07]  /*1a4b0*/  NOP ;  /* 0x0000000000007918 */ /* 0x000fce0000000000 */
[----:B------:R-:W-:Y:S03]  /*1a4c0*/  QGMMA.64x256x32.F32.E4M3.E4M3 R24, R152, gdesc[UR4], R24, gsb0 ;  /* 0x03e0000498187df3 */ /* 0x000fe60008000818 */
[----:B------:R-:W-:Y:S02]  /*1a4d0*/  WARPGROUP.DEPBAR.LE gsb0, 0x0 ;  /* 0x00008000000079c5 */ /* 0x000fe40000010000 */
[----:B------:R-:W-:Y:S05]  /*1a4e0*/  @!P0 BRA `(.L_x_657) ;  /* 0x0000000000048947 */ /* 0x000fea0003800000 */
[----:B------:R-:W-:Y:S01]  /*1a4f0*/  BPT.TRAP 0x1 ;  /* 0x000000040000795c */ /* 0x000fe20000300000 */
.L_x_657:
[----:B------:R-:W-:Y:S01]  /*1a500*/  VIADD R5, R5, 0x38860 ;  /* 0x0003886005057836 */ /* 0x000fe20000000000 */
[----:B------:R-:W-:Y:S01]  /*1a510*/  MOV R9, R169 ;  /* 0x000000a900097202 */ /* 0x000fe20000000f00 */
[----:B------:R-:W-:Y:S02]  /*1a520*/  IMAD.U32 R6, RZ, RZ, UR61 ;  /* 0x0000003dff067e24 */ /* 0x000fe4000f8e00ff */
[----:B------:R-:W-:-:S03]  /*1a530*/  IMAD.MOV.U32 R10, RZ, RZ, R168 ;  /* 0x000000ffff0a7224 */ /* 0x000fc600078e00a8 */
[----:B------:R-:W-:-:S04]  /*1a540*/  PRMT R5, R6, 0x654, R5 ;  /* 0x0000065406057816 */ /* 0x000fc80000000005 */
[----:B------:R0:W-:Y:S01]  /*1a550*/  SYNCS.ARRIVE.TRANS64.RED.A1T0 RZ, [R5+URZ], RZ ;  /* 0x000000ff05ff79a7 */ /* 0x0001e2000810043f */
[----:B------:R-:W-:Y:S05]  /*1a560*/  @P1 BRA `(.L_x_658) ;  /* 0xffffffd000bc1947 */ /* 0x000fea000383ffff */
.L_x_646:
[----:B------:R-:W2:Y:S04]  /*1a570*/  LDL R7, [R1+0x50] ;  /* 0x0000500001077983 */ /* 0x000ea80000100800 */
[----:B0-----:R-:W3:Y:S01]  /*1a580*/  LDL R5, [R1+0x3c] ;  /* 0x00003c0001057983 */ /* 0x001ee20000100800 */
[----:B------:R-:W-:Y:S05]  /*1a590*/  WARPSYNC.ALL ;  /* 0x0000000000007948 */ /* 0x000fea0003800000 */
[----:B------:R-:W0:Y:S01]  /*1a5a0*/  SHFL.BFLY PT, R0, R4, 0x2, 0x1f ;  /* 0x0c401f0004007f89 */ /* 0x000e2200000e0000 */
[----:B------:R-:W-:Y:S01]  /*1a5b0*/  MOV R167, 0xff800000 ;  /* 0xff80000000a77802 */ /* 0x000fe20000000f00 */
[----:B------:R-:W-:Y:S01]  /*1a5c0*/  IMAD.MOV.U32 R6, RZ, RZ, RZ ;  /* 0x000000ffff067224 */ /* 0x000fe200078e00ff */
[----:B------:R-:W-:Y:S01]  /*1a5d0*/  ULDC.64 UR4, c[0x0][0x9a0] ;  /* 0x0002680000047ab9 */ /* 0x000fe20000000a00 */
[----:B------:R-:W-:-:S02]  /*1a5e0*/  IMAD.MOV.U32 R166, RZ, RZ, -0x800000 ;  /* 0xff800000ffa67424 */ /* 0x000fc400078e00ff */
[----:B0-----:R-:W-:-:S05]  /*1a5f0*/  FADD.FTZ R0, R0, R4 ;  /* 0x0000000400007221 */ /* 0x001fca0000010000 */
[----:B------:R-:W0:Y:S02]  /*1a600*/  SHFL.BFLY PT, R4, R0, 0x1, 0x1f ;  /* 0x0c201f0000047f89 */ /* 0x000e2400000e0000 */
[----:B0-----:R-:W-:Y:S01]  /*1a610*/  FADD.FTZ R4, R0, R4 ;  /* 0x0000000400047221 */ /* 0x001fe20000010000 */
[----:B------:R-:W-:-:S03]  /*1a620*/  IMAD.MOV.U32 R0, RZ, RZ, RZ ;  /* 0x000000ffff007224 */ /* 0x000fc600078e00ff */
[----:B------:R-:W-:Y:S01]  /*1a630*/  FMUL.FTZ R2, R4, 0.00390625 ;  /* 0x3b80000004027820 */ /* 0x000fe20000410000 */
[----:B------:R0:W-:Y:S08]  /*1a640*/  BAR.ARV R8, 0x100 ;  /* 0x000400080000751d */ /* 0x0001f00000002000 */
[----:B------:R-:W-:Y:S06]  /*1a650*/  BAR.ARV 0x8, 0x180 ;  /* 0x0206000000007b1d */ /* 0x000fec0000002000 */
[----:B------:R-:W-:-:S02]  /*1a660*/  FSETP.NE.FTZ.AND P1, PT, R2, RZ, PT ;  /* 0x000000ff0200720b */ /* 0x000fc40003f35000 */
[----:B------:R-:W-:-:S11]  /*1a670*/  FSETP.NE.FTZ.AND P0, PT, R4, RZ, PT ;  /* 0x000000ff0400720b */ /* 0x000fd60003f15000 */
[----:B------:R-:W1:Y:S08]  /*1a680*/  @P1 MUFU.LG2 R2, R2 ;  /* 0x0000000200021308 */ /* 0x000e700000000c00 */
[----:B------:R4:W-:Y:S02]  /*1a690*/  @P0 MUFU.RCP R0, R4 ;  /* 0x0000000400000308 */ /* 0x0009e40000001000 */
[----:B----4-:R-:W-:-:S02]  /*1a6a0*/  IMAD.U32 R4, RZ, RZ, UR38 ;  /* 0x00000026ff047e24 */ /* 0x010fc4000f8e00ff */
[----:B-1----:R-:W-:Y:S02]  /*1a6b0*/  @P1 FMUL.FTZ R2, R2, 0.69314718246459960938 ;  /* 0x3f31721802021820 */ /* 0x002fe40000410000 */
[----:B------:R-:W-:-:S04]  /*1a6c0*/  @P1 FMUL.FTZ R4, R4, 0.69314718246459960938 ;  /* 0x3f31721804041820 */ /* 0x000fc80000410000 */
[----:B------:R-:W-:Y:S02]  /*1a6d0*/  @P1 FFMA.FTZ R167, R4, R168, R2 ;  /* 0x000000a804a71223 */ /* 0x000fe40000010002 */
[----:B------:R-:W1:Y:S02]  /*1a6e0*/  SHFL.BFLY PT, R2, R3, 0x2, 0x1f ;  /* 0x0c401f0003027f89 */ /* 0x000e6400000e0000 */
[----:B-1----:R-:W-:-:S05]  /*1a6f0*/  FADD.FTZ R2, R2, R3 ;  /* 0x0000000302027221 */ /* 0x002fca0000010000 */
[----:B------:R-:W1:Y:S02]  /*1a700*/  SHFL.BFLY PT, R3, R2, 0x1, 0x1f ;  /* 0x0c201f0002037f89 */ /* 0x000e6400000e0000 */
[----:B-1----:R-:W-:-:S04]  /*1a710*/  FADD.FTZ R2, R2, R3 ;  /* 0x0000000302027221 */ /* 0x002fc80000010000 */
[C---:B------:R-:W-:Y:S01]  /*1a720*/  FMUL.FTZ R3, R2.reuse, 0.00390625 ;  /* 0x3b80000002037820 */ /* 0x040fe20000410000 */
[----:B------:R-:W-:-:S04]  /*1a730*/  FSETP.NE.FTZ.AND P0, PT, R2, RZ, PT ;  /* 0x000000ff0200720b */ /* 0x000fc80003f15000 */
[----:B------:R-:W-:-:S09]  /*1a740*/  FSETP.NE.FTZ.AND P1, PT, R3, RZ, PT ;  /* 0x000000ff0300720b */ /* 0x000fd20003f35000 */
[----:B------:R1:W-:Y:S01]  /*1a750*/  @P0 MUFU.RCP R6, R2 ;  /* 0x0000000200060308 */ /* 0x0003e20000001000 */
[----:B------:R-:W-:-:S04]  /*1a760*/  ISETP.NE.U32.AND P0, PT, RZ, UR4, PT ;  /* 0x00000004ff007c0c */ /* 0x000fc8000bf05070 */
[----:B------:R-:W-:-:S03]  /*1a770*/  ISETP.NE.AND.EX P0, PT, RZ, UR5, PT, P0 ;  /* 0x00000005ff007c0c */ /* 0x000fc6000bf05300 */
[----:B------:R-:W4:Y:S01]  /*1a780*/  @P1 MUFU.LG2 R3, R3 ;  /* 0x0000000300031308 */ /* 0x000f220000000c00 */
[----:B-1----:R-:W-:-:S04]  /*1a790*/  IMAD.U32 R2, RZ, RZ, UR38 ;  /* 0x00000026ff027e24 */ /* 0x002fc8000f8e00ff */
[----:B------:R-:W-:Y:S01]  /*1a7a0*/  @P1 FMUL.FTZ R2, R2, 0.69314718246459960938 ;  /* 0x3f31721802021820 */ /* 0x000fe20000410000 */
[----:B----4-:R-:W-:-:S04]  /*1a7b0*/  @P1 FMUL.FTZ R3, R3, 0.69314718246459960938 ;  /* 0x3f31721803031820 */ /* 0x010fc80000410000 */
[----:B------:R-:W-:Y:S02]  /*1a7c0*/  @P1 FFMA.FTZ R166, R2, R169, R3 ;  /* 0x000000a902a61223 */ /* 0x000fe40000010003 */
[----:B------:R-:W2:Y:S02]  /*1a7d0*/  @P0 LDC.64 R2, c[0x0][0x9c8] ;  /* 0x00027200ff020b82 */ /* 0x000ea40000000a00 */
[-C--:B--2---:R-:W-:Y:S02]  /*1a7e0*/  @P0 IMAD R4, R7, R2.reuse, RZ ;  /* 0x0000000207040224 */ /* 0x084fe400078e02ff */
[----:B------:R-:W2:Y:S02]  /*1a7f0*/  LDL.LU R7, [R1+0x58] ;  /* 0x0000580001077983 */ /* 0x000ea40000300800 */
[C---:B---3--:R-:W-:Y:S02]  /*1a800*/  @P0 IMAD R4, R5.reuse, R3, R4 ;  /* 0x0000000305040224 */ /* 0x048fe400078e0204 */
[----:B------:R-:W-:-:S05]  /*1a810*/  @P0 IMAD.WIDE.U32 R2, R5, R2, RZ ;  /* 0x0000000205020225 */ /* 0x000fca00078e00ff */
[----:B------:R-:W-:Y:S01]  /*1a820*/  @P0 IADD3 R5, R3, R4, RZ ;  /* 0x0000000403050210 */ /* 0x000fe20007ffe0ff */
[----:B------:R-:W-:Y:S02]  /*1a830*/  @P0 IMAD.MOV.U32 R4, RZ, RZ, R2 ;  /* 0x000000ffff040224 */ /* 0x000fe400078e0002 */
[----:B------:R-:W1:Y:S02]  /*1a840*/  @P0 LDC.64 R2, c[0x0][0x9d0] ;  /* 0x00027400ff020b82 */ /* 0x000e640000000a00 */
[----:B-1----:R-:W-:-:S04]  /*1a850*/  @P0 IMAD.WIDE.U32 R4, R220, R2, R4 ;  /* 0x00000002dc040225 */ /* 0x002fc800078e0004 */
[----:B------:R-:W-:Y:S01]  /*1a860*/  @P0 IMAD R3, R220, R3, R5 ;  /* 0x00000003dc030224 */ /* 0x000fe200078e0205 */
[----:B------:R-:W-:-:S04]  /*1a870*/  @P0 LEA R2, P1, R4, UR4, 0x2 ;  /* 0x0000000404020c11 */ /* 0x000fc8000f8210ff */
[----:B------:R-:W-:Y:S01]  /*1a880*/  @P0 LEA.HI.X R3, R4, UR5, R3, 0x2, P1 ;  /* 0x0000000504030c11 */ /* 0x000fe200088f1403 */
[----:B------:R-:W-:-:S06]  /*1a890*/  IMAD.MOV.U32 R4, RZ, RZ, 0x3f800000 ;  /* 0x3f800000ff047424 */ /* 0x000fcc00078e00ff */
[----:B------:R-:W3:Y:S01]  /*1a8a0*/  @P0 LDG.E R4, desc[UR36][R2.64] ;  /* 0x0000002402040981 */ /* 0x000ee2000c1e1900 */
[----:B------:R-:W-:-:S05]  /*1a8b0*/  VIADD R222, R222, 0x1 ;  /* 0x00000001dede7836 */ /* 0x000fca0000000000 */
[C---:B------:R-:W-:Y:S02]  /*1a8c0*/  ISETP.NE.AND P1, PT, R222.reuse, 0x2, PT ;  /* 0x00000002de00780c */ /* 0x040fe40003f25270 */
[----:B------:R-:W-:Y:S02]  /*1a8d0*/  PLOP3.LUT P0, PT, PT, PT, PT, 0x8, 0x0 ;  /* 0x000000000000781c */ /* 0x000fe40003f0e170 */
[----:B------:R-:W-:Y:S02]  /*1a8e0*/  SEL R222, R222, RZ, P1 ;  /* 0x000000ffdede7207 */ /* 0x000fe40000800000 */
[----:B--2---:R-:W-:-:S05]  /*1a8f0*/  IADD3 R7, R7, 0x1, RZ ;  /* 0x0000000107077810 */ /* 0x004fca0007ffe0ff */
[----:B------:R0:W-:Y:S01]  /*1a900*/  STL [R1+0x58], R7 ;  /* 0x0000580701007387 */ /* 0x0001e20000100800 */
[-C--:B---3--:R-:W-:Y:S01]  /*1a910*/  FMUL.FTZ R2, R0, R4.reuse ;  /* 0x0000000400027220 */ /* 0x088fe20000410000 */
[----:B------:R-:W-:-:S03]  /*1a920*/  FMUL.FTZ R3, R6, R4 ;  /* 0x0000000406037220 */ /* 0x000fc60000410000 */
        /* <DEDUP_REMOVED lines=64> */
[----:B------:R-:W-:Y:S01]  /*1ad30*/  SEL R2, RZ, 0x1, P1 ;  /* 0x00000001ff027807 */ /* 0x000fe20000800000 */
        /* <DEDUP_REMOVED lines=64> */
[----:B0-----:R-:W-:-:S07]  /*1b140*/  LOP3.LUT R223, R223, R2, RZ, 0x3c, !PT ;  /* 0x00000002dfdf7212 */ /* 0x001fce00078e3cff */
.L_x_593:
[----:B------:R-:W-:Y:S05]  /*1b150*/  WARPSYNC.ALL ;  /* 0x0000000000007948 */ /* 0x000fea0003800000 */
[----:B------:R-:W2:Y:S01]  /*1b160*/  LDL R2, [R1+0x40] ;  /* 0x0000400001027983 */ /* 0x000ea20000100800 */
[----:B------:R-:W0:Y:S01]  /*1b170*/  S2UR UR61, SR_CgaCtaId ;  /* 0x00000000003d79c3 */ /* 0x000e220000008800 */
[----:B------:R-:W-:Y:S01]  /*1b180*/  UMOV UR4, 0x400 ;  /* 0x0000040000047882 */ /* 0x000fe20000000000 */
[----:B------:R-:W-:Y:S01]  /*1b190*/  BSSY B0, `(.L_x_659) ;  /* 0x0000723000007945 */ /* 0x000fe20003800000 */
[----:B0-----:R-:W-:-:S06]  /*1b1a0*/  ULEA UR4, UR61, UR4, 0x18 ;  /* 0x000000043d047291 */ /* 0x001fcc000f8ec03f */
[----:B------:R-:W-:Y:S01]  /*1b1b0*/  IMAD.U32 R19, RZ, RZ, UR4 ;  /* 0x00000004ff137e24 */ /* 0x000fe2000f8e00ff */
[----:B------:R-:W-:Y:S06]  /*1b1c0*/  BAR.SYNC.DEFER_BLOCKING 0x5, 0x180 ;  /* 0x0146000000007b1d */ /* 0x000fec0000010000 */
[----:B------:R0:W1:Y:S02]  /*1b1d0*/  LDS.128 R40, [R19+0x388d0] ;  /* 0x0388d00013287984 */ /* 0x0000640000000c00 */
[----:B------:R-:W-:Y:S06]  /*1b1e0*/  BAR.ARV 0x4, 0x180 ;  /* 0x0106000000007b1d */ /* 0x000fec0000002000 */
[----:B--2---:R-:W-:-:S13]  /*1b1f0*/  ISETP.NE.AND P1, PT, R2, RZ, PT ;  /* 0x000000ff0200720c */ /* 0x004fda0003f25270 */
[----:B------:R-:W2:Y:S02]  /*1b200*/  @!P1 LDC R2, c[0x0][0xad4] ;  /* 0x0002b500ff029b82 */ /* 0x000ea40000000800 */
[----:B--2---:R0:W-:Y:S01]  /*1b210*/  @!P1 STL [R1+0x40], R2 ;  /* 0x0000400201009387 */ /* 0x0041e20000100800 */
[----:B-1----:R-:W-:Y:S05]  /*1b220*/  @P0 BRA `(.L_x_660) ;  /* 0x00000060006c0947 */ /* 0x002fea0003800000 */
[----:B------:R-:W2:Y:S01]  /*1b230*/  LDL R3, [R1+0x1a0] ;  /* 0x0001a00001037983 */ /* 0x000ea20000100800 */
[----:B------:R-:W-:Y:S01]  /*1b240*/  ULDC.64 UR4, c[0x4][0x38] ;  /* 0x01000e0000047ab9 */ /* 0x000fe20000000a00 */
[----:B0-----:R-:W0:Y:S01]  /*1b250*/  S2R R2, SR_SWINHI ;  /* 0x0000000000027919 */ /* 0x001e220000002f00 */
[----:B-----5:R-:W-:Y:S02]  /*1b260*/  MOV R24, R19 ;  /* 0x0000001300187202 */ /* 0x020fe40000000f00 */
[----:B0-----:R-:W-:-:S03]  /*1b270*/  MOV R25, R2 ;  /* 0x0000000200197202 */ /* 0x001fc60000000f00 */
[----:B--2---:R-:W-:-:S03]  /*1b280*/  IMAD.WIDE R2, R3, 0x2, R24 ;  /* 0x0000000203027825 */ /* 0x004fc600078e0218 */
[C---:B------:R-:W-:Y:S02]  /*1b290*/  IADD3 R46, P5, R2.reuse, 0xc000, RZ ;  /* 0x0000c000022e7810 */ /* 0x040fe40007fbe0ff */
[----:B------:R-:W-:Y:S02]  /*1b2a0*/  IADD3 R50, P1, R2, 0xc060, RZ ;  /* 0x0000c06002327810 */ /* 0x000fe40007f3e0ff */
[----:B------:R-:W-:Y:S02]  /*1b2b0*/  LOP3.LUT R47, R46, 0x380, RZ, 0xc0, !PT ;  /* 0x000003802e2f7812 */ /* 0x000fe400078ec0ff */
[----:B------:R-:W-:Y:S01]  /*1b2c0*/  LOP3.LUT R4, R50, 0x380, RZ, 0xc0, !PT ;  /* 0x0000038032047812 */ /* 0x000fe200078ec0ff */
[----:B------:R-:W-:Y:S01]  /*1b2d0*/  IMAD.X R51, RZ, RZ, R3, P1 ;  /* 0x000000ffff337224 */ /* 0x000fe200008e0603 */
[----:B------:R-:W-:Y:S02]  /*1b2e0*/  SHF.R.U64 R47, R47, 0x3, RZ ;  /* 0x000000032f2f7819 */ /* 0x000fe400000012ff */
[----:B------:R-:W-:-:S02]  /*1b2f0*/  IADD3 R54, P0, R2, 0xc040, RZ ;  /* 0x0000c04002367810 */ /* 0x000fc40007f1e0ff */
[----:B------:R-:W-:Y:S01]  /*1b300*/  LOP3.LUT R46, R47, R46, RZ, 0x3c, !PT ;  /* 0x0000002e2f2e7212 */ /* 0x000fe200078e3cff */
[----:B------:R-:W-:Y:S01]  /*1b310*/  IMAD.X R47, RZ, RZ, R3, P5 ;  /* 0x000000ffff2f7224 */ /* 0x000fe200028e0603 */
[----:B------:R-:W-:Y:S02]  /*1b320*/  SHF.R.U64 R4, R4, 0x3, RZ ;  /* 0x0000000304047819 */ /* 0x000fe400000012ff */
[----:B------:R-:W-:Y:S02]  /*1b330*/  LOP3.LUT R55, R54, 0x380, RZ, 0xc0, !PT ;  /* 0x0000038036377812 */ /* 0x000fe400078ec0ff */
[C---:B------:R-:W-:Y:S02]  /*1b340*/  IADD3 R6, P1, R2.reuse, 0x8020, RZ ;  /* 0x0000802002067810 */ /* 0x040fe40007f3e0ff */
[C---:B------:R-:W-:Y:S02]  /*1b350*/  IADD3 R26, P5, R2.reuse, 0x4040, RZ ;  /* 0x00004040021a7810 */ /* 0x040fe40007fbe0ff */
[----:B------:R-:W-:-:S02]  /*1b360*/  IADD3 R30, P4, R2, 0x8060, RZ ;  /* 0x00008060021e7810 */ /* 0x000fc40007f9e0ff */
[----:B------:R-:W-:Y:S01]  /*1b370*/  LOP3.LUT R50, R4, R50, RZ, 0x3c, !PT ;  /* 0x0000003204327212 */ /* 0x000fe200078e3cff */
[--C-:B------:R-:W-:Y:S01]  /*1b380*/  IMAD.X R27, RZ, RZ, R3.reuse, P5 ;  /* 0x000000ffff1b7224 */ /* 0x100fe200028e0603 */
[----:B------:R-:W-:Y:S02]  /*1b390*/  SHF.R.U64 R55, R55, 0x3, RZ ;  /* 0x0000000337377819 */ /* 0x000fe400000012ff */
[----:B------:R-:W-:Y:S02]  /*1b3a0*/  LOP3.LUT R7, R6, 0x380, RZ, 0xc0, !PT ;  /* 0x0000038006077812 */ /* 0x000fe400078ec0ff */
[----:B------:R-:W-:Y:S02]  /*1b3b0*/  LOP3.LUT R4, R26, 0x380, RZ, 0xc0, !PT ;  /* 0x000003801a047812 */ /* 0x000fe400078ec0ff */
[----:B------:R-:W-:Y:S02]  /*1b3c0*/  LOP3.LUT R31, R30, 0x380, RZ, 0xc0, !PT ;  /* 0x000003801e1f7812 */ /* 0x000fe400078ec0ff */
[----:B------:R-:W-:Y:S01]  /*1b3d0*/  LOP3.LUT R54, R55, R54, RZ, 0x3c, !PT ;  /* 0x0000003637367212 */ /* 0x000fe200078e3cff */
[----:B------:R-:W-:Y:S01]  /*1b3e0*/  IMAD.X R55, RZ, RZ, R3, P0 ;  /* 0x000000ffff377224 */ /* 0x000fe200000e0603 */
[----:B------:R-:W-:-:S02]  /*1b3f0*/  SHF.R.U64 R7, R7, 0x3, RZ ;  /* 0x0000000307077819 */ /* 0x000fc400000012ff */
[----:B------:R-:W-:Y:S02]  /*1b400*/  SHF.R.U64 R4, R4, 0x3, RZ ;  /* 0x0000000304047819 */ /* 0x000fe400000012ff */
[----:B------:R-:W-:Y:S02]  /*1b410*/  SHF.R.U64 R31, R31, 0x3, RZ ;  /* 0x000000031f1f7819 */ /* 0x000fe400000012ff */
[----:B------:R-:W-:Y:S02]  /*1b420*/  IADD3 R38, P3, R2, 0xc020, RZ ;  /* 0x0000c02002267810 */ /* 0x000fe40007f7e0ff */
[----:B------:R-:W-:Y:S02]  /*1b430*/  LOP3.LUT R6, R7, R6, RZ, 0x3c, !PT ;  /* 0x0000000607067212 */ /* 0x000fe400078e3cff */
[----:B------:R-:W-:Y:S02]  /*1b440*/  LOP3.LUT R26, R4, R26, RZ, 0x3c, !PT ;  /* 0x0000001a041a7212 */ /* 0x000fe400078e3cff */
[----:B------:R-:W-:-:S02]  /*1b450*/  MOV R7, R50 ;  /* 0x0000003200077202 */ /* 0x000fc40000000f00 */
[----:B------:R-:W-:Y:S01]  /*1b460*/  LOP3.LUT R30, R31, R30, RZ, 0x3c, !PT ;  /* 0x0000001e1f1e7212 */ /* 0x000fe200078e3cff */
[----:B------:R-:W-:Y:S01]  /*1b470*/  IMAD.X R31, RZ, RZ, R3, P4 ;  /* 0x000000ffff1f7224 */ /* 0x000fe200020e0603 */
[----:B------:R-:W-:Y:S01]  /*1b480*/  MOV R4, R54 ;  /* 0x0000003600047202 */ /* 0x000fe20000000f00 */
[----:B------:R-:W-:Y:S01]  /*1b490*/  STL [R1+0xc0], R7 ;  /* 0x0000c00701007387 */ /* 0x000fe20000100800 */
[----:B------:R-:W-:Y:S02]  /*1b4a0*/  LOP3.LUT R39, R38, 0x380, RZ, 0xc0, !PT ;  /* 0x0000038026277812 */ /* 0x000fe400078ec0ff */
[C---:B------:R-:W-:Y:S01]  /*1b4b0*/  IADD3 R50, P4, R2.reuse, 0x4020, RZ ;  /* 0x0000402002327810 */ /* 0x040fe20007f9e0ff */
[----:B------:R0:W-:Y:S01]  /*1b4c0*/  STL [R1+0xbc], R4 ;  /* 0x0000bc0401007387 */ /* 0x0001e20000100800 */
[----:B------:R-:W-:Y:S02]  /*1b4d0*/  IADD3 R34, P2, R2, 0x8040, RZ ;  /* 0x0000804002227810 */ /* 0x000fe40007f5e0ff */
[----:B------:R-:W-:-:S02]  /*1b4e0*/  SHF.R.U64 R39, R39, 0x3, RZ ;  /* 0x0000000327277819 */ /* 0x000fc400000012ff */
[----:B------:R-:W-:Y:S02]  /*1b4f0*/  LOP3.LUT R35, R34, 0x380, RZ, 0xc0, !PT ;  /* 0x0000038022237812 */ /* 0x000fe400078ec0ff */
[----:B------:R-:W-:Y:S02]  /*1b500*/  LOP3.LUT R38, R39, R38, RZ, 0x3c, !PT ;  /* 0x0000002627267212 */ /* 0x000fe400078e3cff */
[----:B------:R-:W-:Y:S02]  /*1b510*/  IADD3.X R39, RZ, R3, RZ, P3, !PT ;  /* 0x00000003ff277210 */ /* 0x000fe40001ffe4ff */
[----:B0-----:R-:W-:Y:S02]  /*1b520*/  LOP3.LUT R4, R50, 0x380, RZ, 0xc0, !PT ;  /* 0x0000038032047812 */ /* 0x001fe400078ec0ff */
[----:B------:R-:W-:Y:S02]  /*1b530*/  SHF.R.U64 R35, R35, 0x3, RZ ;  /* 0x0000000323237819 */ /* 0x000fe400000012ff */
[----:B------:R-:W-:-:S02]  /*1b540*/  SHF.R.U64 R4, R4, 0x3, RZ ;  /* 0x0000000304047819 */ /* 0x000fc400000012ff */
[----:B------:R-:W-:Y:S02]  /*1b550*/  MOV R7, R38 ;  /* 0x0000002600077202 */ /* 0x000fe40000000f00 */
[----:B------:R-:W-:Y:S02]  /*1b560*/  LOP3.LUT R50, R4, R50, RZ, 0x3c, !PT ;  /* 0x0000003204327212 */ /* 0x000fe400078e3cff */
[----:B------:R-:W-:Y:S01]  /*1b570*/  LOP3.LUT R34, R35, R34, RZ, 0x3c, !PT ;  /* 0x0000002223227212 */ /* 0x000fe200078e3cff */
[----:B------:R-:W-:Y:S01]  /*1b580*/  IMAD.X R35, RZ, RZ, R3, P2 ;  /* 0x000000ffff237224 */ /* 0x000fe200010e0603 */
[----:B------:R-:W-:Y:S01]  /*1b590*/  MOV R4, R46 ;  /* 0x0000002e00047202 */ /* 0x000fe20000000f00 */
[----:B------:R0:W-:Y:S01]  /*1b5a0*/  STL [R1+0xb4], R7 ;  /* 0x0000b40701007387 */ /* 0x0001e20000100800 */
[C---:B------:R-:W-:Y:S02]  /*1b5b0*/  IADD3 R8, P0, R2.reuse, 0x8000, RZ ;  /* 0x0000800002087810 */ /* 0x040fe40007f1e0ff */
[----:B------:R-:W-:Y:S01]  /*1b5c0*/  IADD3 R38, P2, R2, 0x4000, RZ ;  /* 0x0000400002267810 */ /* 0x000fe20007f5e0ff */
[----:B------:R1:W-:Y:S01]  /*1b5d0*/  STL [R1+0xb0], R4 ;  /* 0x0000b00401007387 */ /* 0x0003e20000100800 */
[----:B------:R-:W-:-:S02]  /*1b5e0*/  LOP3.LUT R9, R8, 0x380, RZ, 0xc0, !PT ;  /* 0x0000038008097812 */ /* 0x000fc400078ec0ff */
[----:B------:R-:W-:Y:S01]  /*1b5f0*/  IADD3 R14, P3, R2, 0x4060, RZ ;  /* 0x00004060020e7810 */ /* 0x000fe20007f7e0ff */
[----:B------:R-:W-:Y:S01]  /*1b600*/  IMAD.X R39, RZ, RZ, R3, P2 ;  /* 0x000000ffff277224 */ /* 0x000fe200010e0603 */
[----:B------:R-:W-:Y:S02]  /*1b610*/  SHF.R.U64 R9, R9, 0x3, RZ ;  /* 0x0000000309097819 */ /* 0x000fe400000012ff */
[----:B0-----:R-:W-:Y:S02]  /*1b620*/  IADD3.X R7, RZ, R3, RZ, P1, !PT ;  /* 0x00000003ff077210 */ /* 0x001fe40000ffe4ff */
[----:B------:R-:W-:Y:S02]  /*1b630*/  LOP3.LUT R8, R9, R8, RZ, 0x3c, !PT ;  /* 0x0000000809087212 */ /* 0x000fe400078e3cff */
[----:B-1----:R-:W-:Y:S02]  /*1b640*/  LOP3.LUT R4, R38, 0x380, RZ, 0xc0, !PT ;  /* 0x0000038026047812 */ /* 0x002fe400078ec0ff */
[----:B------:R-:W-:-:S02]  /*1b650*/  MOV R9, R30 ;  /* 0x0000001e00097202 */ /* 0x000fc40000000f00 */
[----:B------:R-:W-:Y:S02]  /*1b660*/  SHF.R.U64 R4, R4, 0x3, RZ ;  /* 0x0000000304047819 */ /* 0x000fe400000012ff */
[----:B------:R-:W-:Y:S01]  /*1b670*/  IADD3 R30, P1, R2, 0x60, RZ ;  /* 0x00000060021e7810 */ /* 0x000fe20007f3e0ff */
[----:B------:R0:W-:Y:S01]  /*1b680*/  STL [R1+0xac], R9 ;  /* 0x0000ac0901007387 */ /* 0x0001e20000100800 */
[----:B------:R-:W-:Y:S02]  /*1b690*/  LOP3.LUT R38, R4, R38, RZ, 0x3c, !PT ;  /* 0x0000002604267212 */ /* 0x000fe400078e3cff */
[----:B------:R-:W-:Y:S01]  /*1b6a0*/  MOV R4, R34 ;  /* 0x0000002200047202 */ /* 0x000fe20000000f00 */
[----:B------:R-:W-:Y:S01]  /*1b6b0*/  IMAD.X R31, RZ, RZ, R3, P1 ;  /* 0x000000ffff1f7224 */ /* 0x000fe200008e0603 */
[----:B------:R-:W-:Y:S01]  /*1b6c0*/  LOP3.LUT R15, R14, 0x380, RZ, 0xc0, !PT ;  /* 0x000003800e0f7812 */ /* 0x000fe200078ec0ff */
[----:B------:R-:W1:Y:S01]  /*1b6d0*/  S2R R34, SR_TID.X ;  /* 0x0000000000227919 */ /* 0x000e620000002100 */
[----:B------:R-:W-:-:S02]  /*1b6e0*/  IADD3.X R51, RZ, R3, RZ, P4, !PT ;  /* 0x00000003ff337210 */ /* 0x000fc400027fe4ff */
[----:B------:R-:W-:Y:S01]  /*1b6f0*/  SHF.R.U64 R15, R15, 0x3, RZ ;  /* 0x000000030f0f7819 */ /* 0x000fe200000012ff */
[----:B------:R2:W-:Y:S01]  /*1b700*/  STL [R1+0x98], R4 ;  /* 0x0000980401007387 */ /* 0x0005e20000100800 */
[--C-:B0-----:R-:W-:Y:S01]  /*1b710*/  IMAD.X R9, RZ, RZ, R3.reuse, P0 ;  /* 0x000000ffff097224 */ /* 0x101fe200000e0603 */
[----:B------:R-:W-:Y:S02]  /*1b720*/  MOV R215, R26 ;  /* 0x0000001a00d77202 */ /* 0x000fe40000000f00 */
[----:B------:R-:W-:Y:S01]  /*1b730*/  LOP3.LUT R14, R15, R14, RZ, 0x3c, !PT ;  /* 0x0000000e0f0e7212 */ /* 0x000fe200078e3cff */
[----:B------:R-:W-:Y:S01]  /*1b740*/  IMAD.X R15, RZ, RZ, R3, P3 ;  /* 0x000000ffff0f7224 */ /* 0x000fe200018e0603 */
[----:B------:R-:W-:Y:S02]  /*1b750*/  MOV R214, R50 ;  /* 0x0000003200d67202 */ /* 0x000fe40000000f00 */
[----:B------:R-:W-:Y:S02]  /*1b760*/  MOV R213, R38 ;  /* 0x0000002600d57202 */ /* 0x000fe40000000f00 */
[----:B--2---:R-:W-:-:S04]  /*1b770*/  LOP3.LUT R4, R30, 0x380, RZ, 0xc0, !PT ;  /* 0x000003801e047812 */ /* 0x004fc800078ec0ff */
[----:B------:R-:W-:-:S04]  /*1b780*/  SHF.R.U64 R4, R4, 0x3, RZ ;  /* 0x0000000304047819 */ /* 0x000fc800000012ff */
[----:B------:R-:W-:Y:S02]  /*1b790*/  LOP3.LUT R30, R4, R30, RZ, 0x3c, !PT ;  /* 0x0000001e041e7212 */ /* 0x000fe400078e3cff */
[----:B------:R-:W-:Y:S02]  /*1b7a0*/  MOV R4, R6 ;  /* 0x0000000600047202 */ /* 0x000fe40000000f00 */
[----:B------:R-:W-:Y:S02]  /*1b7b0*/  MOV R6, R8 ;  /* 0x0000000800067202 */ /* 0x000fe40000000f00 */
[----:B------:R-:W-:Y:S01]  /*1b7c0*/  MOV R212, R30 ;  /* 0x0000001e00d47202 */ /* 0x000fe20000000f00 */
[----:B------:R0:W-:Y:S04]  /*1b7d0*/  STL [R1+0x90], R4 ;  /* 0x0000900401007387 */ /* 0x0001e80000100800 */
[----:B------:R2:W-:Y:S01]  /*1b7e0*/  STL [R1+0x80], R6 ;  /* 0x0000800601007387 */ /* 0x0005e20000100800 */
[----:B0-----:R-:W-:-:S02]  /*1b7f0*/  MOV R4, R14 ;  /* 0x0000000e00047202 */ /* 0x001fc40000000f00 */
[----:B--2---:R-:W-:-:S03]  /*1b800*/  IADD3 R6, P0, R2, 0x40, RZ ;  /* 0x0000004002067810 */ /* 0x004fc60007f1e0ff */
[----:B------:R0:W-:Y:S02]  /*1b810*/  STL [R1+0x8], R4 ;  /* 0x0000080401007387 */ /* 0x0001e40000100800 */
[----:B------:R-:W-:Y:S01]  /*1b820*/  IMAD.X R7, RZ, RZ, R3, P0 ;  /* 0x000000ffff077224 */ /* 0x000fe200000e0603 */
[----:B0-----:R-:W-:-:S04]  /*1b830*/  LOP3.LUT R4, R6, 0x380, RZ, 0xc0, !PT ;  /* 0x0000038006047812 */ /* 0x001fc800078ec0ff */
[----:B------:R-:W-:-:S04]  /*1b840*/  SHF.R.U64 R4, R4, 0x3, RZ ;  /* 0x0000000304047819 */ /* 0x000fc800000012ff */
[----:B------:R-:W-:-:S04]  /*1b850*/  LOP3.LUT R6, R4, R6, RZ, 0x3c, !PT ;  /* 0x0000000604067212 */ /* 0x000fc800078e3cff */
[----:B------:R-:W-:Y:S02]  /*1b860*/  MOV R211, R6 ;  /* 0x0000000600d37202 */ /* 0x000fe40000000f00 */
[----:B------:R-:W-:-:S04]  /*1b870*/  IADD3 R6, P0, R2, 0x20, RZ ;  /* 0x0000002002067810 */ /* 0x000fc80007f1e0ff */
[----:B------:R-:W-:Y:S02]  /*1b880*/  LOP3.LUT R4, R6, 0x380, RZ, 0xc0, !PT ;  /* 0x0000038006047812 */ /* 0x000fe400078ec0ff */
[----:B------:R-:W-:Y:S02]  /*1b890*/  IADD3.X R7, RZ, R3, RZ, P0, !PT ;  /* 0x00000003ff077210 */ /* 0x000fe400007fe4ff */
[----:B------:R-:W-:-:S04]  /*1b8a0*/  SHF.R.U64 R4, R4, 0x3, RZ ;  /* 0x0000000304047819 */ /* 0x000fc800000012ff */
[----:B------:R-:W-:Y:S02]  /*1b8b0*/  LOP3.LUT R6, R4, R6, RZ, 0x3c, !PT ;  /* 0x0000000604067212 */ /* 0x000fe400078e3cff */
[----:B------:R-:W-:Y:S02]  /*1b8c0*/  LOP3.LUT R4, R2, 0x380, RZ, 0xc0, !PT ;  /* 0x0000038002047812 */ /* 0x000fe400078ec0ff */
[----:B------:R-:W-:Y:S02]  /*1b8d0*/  MOV R210, R6 ;  /* 0x0000000600d27202 */ /* 0x000fe40000000f00 */
[----:B------:R-:W-:-:S04]  /*1b8e0*/  SHF.R.U64 R4, R4, 0x3, RZ ;  /* 0x0000000304047819 */ /* 0x000fc800000012ff */
[----:B------:R-:W-:-:S04]  /*1b8f0*/  LOP3.LUT R2, R4, R2, RZ, 0x3c, !PT ;  /* 0x0000000204027212 */ /* 0x000fc800078e3cff */
[----:B------:R-:W-:Y:S02]  /*1b900*/  MOV R209, R2 ;  /* 0x0000000200d17202 */ /* 0x000fe40000000f00 */
[----:B-1----:R-:W-:-:S04]  /*1b910*/  LOP3.LUT P0, R2, R34, 0x3, RZ, 0xc0, !PT ;  /* 0x0000000322027812 */ /* 0x002fc8000780c0ff */
[----:B------:R-:W-:Y:S01]  /*1b920*/  ISETP.EQ.OR P0, PT, R2, 0x3, !P0 ;  /* 0x000000030200780c */ /* 0x000fe20004702670 */
[----:B------:R-:W-:-:S03]  /*1b930*/  IMAD.SHL.U32 R2, R34, 0x4, RZ ;  /* 0x0000000422027824 */ /* 0x000fc600078e00ff */
[----:B------:R-:W-:Y:S02]  /*1b940*/  SEL R4, R5, R0, P0 ;  /* 0x0000000005047207 */ /* 0x000fe40000000000 */
[----:B------:R-:W-:Y:S02]  /*1b950*/  LOP3.LUT R2, R2, 0xc, RZ, 0xc0, !PT ;  /* 0x0000000c02027812 */ /* 0x000fe400078ec0ff */
[----:B------:R-:W-:Y:S02]  /*1b960*/  SEL R5, R0, R5, P0 ;  /* 0x0000000500057207 */ /* 0x000fe40000000000 */
[----:B------:R-:W-:Y:S02]  /*1b970*/  IADD3 R2, P1, R2, UR4, RZ ;  /* 0x0000000402027c10 */ /* 0x000fe4000ff3e0ff */
[----:B------:R-:W-:Y:S02]  /*1b980*/  SEL R9, R28, R29, P0 ;  /* 0x0000001d1c097207 */ /* 0x000fe40000000000 */
[----:B------:R-:W-:Y:S01]  /*1b990*/  SEL R6, R29, R28, P0 ;  /* 0x0000001c1d067207 */ /* 0x000fe20000000000 */
[----:B------:R-:W-:-:S05]  /*1b9a0*/  IMAD.X R3, RZ, RZ, UR5, P1 ;  /* 0x00000005ff037e24 */ /* 0x000fca00088e06ff */
[----:B------:R0:W5:Y:S01]  /*1b9b0*/  LDG.E.CONSTANT R0, desc[UR36][R2.64] ;  /* 0x0000002402007981 */ /* 0x000162000c1e9900 */
[----:B------:R-:W-:-:S03]  /*1b9c0*/  UMOV UR4, 0xffffffff ;  /* 0xffffffff00047882 */ /* 0x000fc60000000000 */
[----:B------:R-:W-:Y:S05]  /*1b9d0*/  BRA.DIV UR4, `(.L_x_661) ;  /* 0x0000010204f07947 */ /* 0x000fea000b800000 */
[----:B------:R-:W-:Y:S01]  /*1b9e0*/  SEL R7, R36, R37, P0 ;  /* 0x0000002524077207 */ /* 0x000fe20000000000 */
[----:B0----5:R-:W-:Y:S01]  /*1b9f0*/  SHFL.IDX PT, R3, R9, R0, 0x1c1f ;  /* 0x001c1f0009037589 */ /* 0x021fe200000e0000 */
[----:B------:R-:W-:Y:S02]  /*1ba00*/  SEL R37, R37, R36, P0 ;  /* 0x0000002425257207 */ /* 0x000fe40000000000 */
[----:B------:R-:W-:Y:S01]  /*1ba10*/  SEL R36, R52, R53, P0 ;  /* 0x0000003534247207 */ /* 0x000fe20000000000 */
[----:B------:R-:W-:Y:S01]  /*1ba20*/  SHFL.IDX PT, R4, R4, R0, 0x1c1f ;  /* 0x001c1f0004047589 */ /* 0x000fe200000e0000 */
[----:B------:R-:W-:Y:S02]  /*1ba30*/  SEL R50, R104, R105, P0 ;  /* 0x0000006968327207 */ /* 0x000fe40000000000 */
[----:B------:R-:W-:Y:S01]  /*1ba40*/  SEL R51, R108, R109, P0 ;  /* 0x0000006d6c337207 */ /* 0x000fe20000000000 */
[----:B------:R-:W-:Y:S01]  /*1ba50*/  SHFL.IDX PT, R7, R7, R0, 0x1c1f ;  /* 0x001c1f0007077589 */ /* 0x000fe200000e0000 */
[----:B------:R-:W-:-:S02]  /*1ba60*/  SEL R52, R53, R52, P0 ;  /* 0x0000003435347207 */ /* 0x000fc40000000000 */
[----:B------:R-:W-:Y:S01]  /*1ba70*/  SEL R104, R105, R104, P0 ;  /* 0x0000006869687207 */ /* 0x000fe20000000000 */
[----:B------:R-:W-:Y:S01]  /*1ba80*/  SHFL.IDX PT, R50, R50, R0, 0x1c1f ;  /* 0x001c1f0032327589 */ /* 0x000fe200000e0000 */
        /* <DEDUP_REMOVED lines=93> */
[----:B------:R-:W-:Y:S01]  /*1c060*/  LOP3.LUT R2, R0, 0x2, RZ, 0x3c, !PT ;  /* 0x0000000200027812 */ /* 0x000fe200078e3cff */
[----:B------:R-:W-:Y:S01]  /*1c070*/  SHFL.IDX PT, R66, R66, R0, 0x1c1f ;  /* 0x001c1f0042427589 */ /* 0x000fe200000e0000 */
[----:B------:R-:W-:Y:S02]  /*1c080*/  SEL R68, R69, R68, P0 ;  /* 0x0000004445447207 */ /* 0x000fe40000000000 */
[----:B------:R-:W-:Y:S01]  /*1c090*/  SEL R72, R73, R72, P0 ;  /* 0x0000004849487207 */ /* 0x000fe20000000000 */
[----:B------:R-:W-:Y:S01]  /*1c0a0*/  SHFL.IDX PT, R9, R32, R2, 0x1c1f ;  /* 0x001c1f0220097589 */ /* 0x000fe200000e0000 */
[----:B------:R-:W-:-:S02]  /*1c0b0*/  SEL R76, R77, R76, P0 ;  /* 0x0000004c4d4c7207 */ /* 0x000fc40000000000 */
[----:B------:R-:W-:Y:S01]  /*1c0c0*/  SEL R80, R81, R80, P0 ;  /* 0x0000005051507207 */ /* 0x000fe20000000000 */
[----:B------:R-:W0:Y:S01]  /*1c0d0*/  SHFL.IDX PT, R44, R44, R2, 0x1c1f ;  /* 0x001c1f022c2c7589 */ /* 0x000e2200000e0000 */
[----:B------:R-:W-:Y:S02]  /*1c0e0*/  SEL R116, R117, R116, P0 ;  /* 0x0000007475747207 */ /* 0x000fe40000000000 */
[----:B------:R-:W-:Y:S01]  /*1c0f0*/  SEL R128, R129, R128, P0 ;  /* 0x0000008081807207 */ /* 0x000fe20000000000 */
[----:B------:R-:W1:Y:S01]  /*1c100*/  SHFL.IDX PT, R48, R48, R2, 0x1c1f ;  /* 0x001c1f0230307589 */ /* 0x000e6200000e0000 */
[----:B------:R-:W-:Y:S02]  /*1c110*/  SEL R65, R132, R133, P0 ;  /* 0x0000008584417207 */ /* 0x000fe40000000000 */
[----:B------:R-:W-:Y:S01]  /*1c120*/  SEL R146, R64, R146, P0 ;  /* 0x0000009240927207 */ /* 0x000fe20000000000 */
[----:B------:R-:W2:Y:S01]  /*1c130*/  SHFL.IDX PT, R84, R84, R2, 0x1c1f ;  /* 0x001c1f0254547589 */ /* 0x000ea200000e0000 */
[----:B------:R-:W-:-:S02]  /*1c140*/  SEL R78, R79, R78, P0 ;  /* 0x0000004e4f4e7207 */ /* 0x000fc40000000000 */
[----:B------:R-:W-:Y:S01]  /*1c150*/  SEL R86, R87, R86, P0 ;  /* 0x0000005657567207 */ /* 0x000fe20000000000 */
[----:B------:R-:W3:Y:S01]  /*1c160*/  SHFL.IDX PT, R88, R88, R2, 0x1c1f ;  /* 0x001c1f0258587589 */ /* 0x000ee200000e0000 */
[----:B------:R-:W-:Y:S02]  /*1c170*/  SEL R115, R115, R114, P0 ;  /* 0x0000007273737207 */ /* 0x000fe40000000000 */
[----:B------:R-:W-:Y:S01]  /*1c180*/  SEL R99, R126, R127, P0 ;  /* 0x0000007f7e637207 */ /* 0x000fe20000000000 */
[----:B------:R-:W-:Y:S01]  /*1c190*/  SHFL.IDX PT, R114, R111, R0, 0x1c1f ;  /* 0x001c1f006f727589 */ /* 0x000fe200000e0000 */
[----:B------:R-:W-:Y:S02]  /*1c1a0*/  SEL R123, R130, R131, P0 ;  /* 0x00000083827b7207 */ /* 0x000fe40000000000 */
[----:B------:R-:W-:Y:S01]  /*1c1b0*/  SEL R132, R133, R132, P0 ;  /* 0x0000008485847207 */ /* 0x000fe20000000000 */
[----:B------:R-:W4:Y:S01]  /*1c1c0*/  SHFL.IDX PT, R93, R93, R2, 0x1c1f ;  /* 0x001c1f025d5d7589 */ /* 0x000f2200000e0000 */
[----:B------:R-:W-:-:S02]  /*1c1d0*/  SEL R69, R136, R137, P0 ;  /* 0x0000008988457207 */ /* 0x000fc40000000000 */
[----:B------:R-:W-:Y:S01]  /*1c1e0*/  SEL R73, R140, R141, P0 ;  /* 0x0000008d8c497207 */ /* 0x000fe20000000000 */
[----:B------:R-:W4:Y:S01]  /*1c1f0*/  SHFL.IDX PT, R96, R96, R2, 0x1c1f ;  /* 0x001c1f0260607589 */ /* 0x000f2200000e0000 */
[----:B------:R-:W-:Y:S02]  /*1c200*/  SEL R77, R144, R145, P0 ;  /* 0x00000091904d7207 */ /* 0x000fe40000000000 */
[----:B------:R-:W-:Y:S01]  /*1c210*/  SEL R81, R148, R149, P0 ;  /* 0x0000009594517207 */ /* 0x000fe20000000000 */
[----:B------:R-:W4:Y:S01]  /*1c220*/  SHFL.IDX PT, R100, R100, R2, 0x1c1f ;  /* 0x001c1f0264647589 */ /* 0x000f2200000e0000 */
[----:B------:R-:W-:Y:S02]  /*1c230*/  SEL R64, R152, R160, P0 ;  /* 0x000000a098407207 */ /* 0x000fe40000000000 */
[----:B------:R-:W-:Y:S01]  /*1c240*/  SEL R89, R159, R153, P0 ;  /* 0x000000999f597207 */ /* 0x000fe20000000000 */
[----:B------:R-:W-:Y:S01]  /*1c250*/  SHFL.IDX PT, R111, R115, R2, 0x1c1f ;  /* 0x001c1f02736f7589 */ /* 0x000fe200000e0000 */
        /* <DEDUP_REMOVED lines=50> */
[----:B------:R-:W4:Y:S01]  /*1c580*/  SHFL.IDX PT, R10, R37, R2, 0x1c1f ;  /* 0x001c1f02250a7589 */ /* 0x000f2200000e0000 */
[----:B0-----:R-:W-:Y:S02]  /*1c590*/  SEL R195, R31, R44, P0 ;  /* 0x0000002c1fc37207 */ /* 0x001fe40000000000 */
[----:B------:R-:W-:Y:S01]  /*1c5a0*/  SEL R196, R44, R31, P0 ;  /* 0x0000001f2cc47207 */ /* 0x000fe20000000000 */
[----:B------:R-:W0:Y:S01]  /*1c5b0*/  SHFL.IDX PT, R60, R60, R2, 0x1c1f ;  /* 0x001c1f023c3c7589 */ /* 0x000e2200000e0000 */
[----:B-1----:R-:W-:-:S02]  /*1c5c0*/  SEL R193, R28, R48, P0 ;  /* 0x000000301cc17207 */ /* 0x002fc40000000000 */
[----:B------:R-:W-:Y:S01]  /*1c5d0*/  SEL R194, R48, R28, P0 ;  /* 0x0000001c30c27207 */ /* 0x000fe20000000000 */
[----:B------:R-:W1:Y:S01]  /*1c5e0*/  SHFL.IDX PT, R20, R20, R2, 0x1c1f ;  /* 0x001c1f0214147589 */ /* 0x000e6200000e0000 */
[----:B--2---:R-:W-:Y:S02]  /*1c5f0*/  SEL R176, R40, R84, P0 ;  /* 0x0000005428b07207 */ /* 0x004fe40000000000 */
[----:B------:R-:W-:Y:S01]  /*1c600*/  SEL R175, R84, R40, P0 ;  /* 0x0000002854af7207 */ /* 0x000fe20000000000 */
[----:B------:R-:W2:Y:S01]  /*1c610*/  SHFL.IDX PT, R68, R68, R2, 0x1c1f ;  /* 0x001c1f0244447589 */ /* 0x000ea200000e0000 */
[----:B---3--:R-:W-:Y:S02]  /*1c620*/  SEL R174, R45, R88, P0 ;  /* 0x000000582dae7207 */ /* 0x008fe40000000000 */
[----:B------:R-:W-:Y:S01]  /*1c630*/  SEL R173, R88, R45, P0 ;  /* 0x0000002d58ad7207 */ /* 0x000fe20000000000 */
[----:B------:R-:W3:Y:S01]  /*1c640*/  SHFL.IDX PT, R72, R72, R2, 0x1c1f ;  /* 0x001c1f0248487589 */ /* 0x000ee200000e0000 */
[----:B----4-:R-:W-:-:S02]  /*1c650*/  SEL R172, R46, R93, P0 ;  /* 0x0000005d2eac7207 */ /* 0x010fc40000000000 */
        /* <DEDUP_REMOVED lines=37> */
[----:B------:R-:W-:Y:S01]  /*1c8b0*/  SHFL.IDX PT, R73, R73, R0, 0x1c1f ;  /* 0x001c1f0049497589 */ /* 0x000fe200000e0000 */
[----:B0-----:R-:W-:Y:S02]  /*1c8c0*/  SEL R187, R35, R60, P0 ;  /* 0x0000003c23bb7207 */ /* 0x001fe40000000000 */
[----:B------:R-:W-:Y:S01]  /*1c8d0*/  SEL R188, R60, R35, P0 ;  /* 0x000000233cbc7207 */ /* 0x000fe20000000000 */
[----:B------:R-:W0:Y:S01]  /*1c8e0*/  SHFL.IDX PT, R140, R140, R2, 0x1c1f ;  /* 0x001c1f028c8c7589 */ /* 0x000e2200000e0000 */
[----:B-1----:R-:W-:Y:S02]  /*1c8f0*/  SEL R186, R26, R20, P0 ;  /* 0x000000141aba7207 */ /* 0x002fe40000000000 */
[----:B------:R-:W-:Y:S01]  /*1c900*/  SEL R185, R20, R26, P0 ;  /* 0x0000001a14b97207 */ /* 0x000fe20000000000 */
[----:B------:R-:W-:Y:S01]  /*1c910*/  SHFL.IDX PT, R77, R77, R0, 0x1c1f ;  /* 0x001c1f004d4d7589 */ /* 0x000fe200000e0000 */
[----:B--2---:R-:W-:-:S02]  /*1c920*/  SEL R184, R34, R68, P0 ;  /* 0x0000004422b87207 */ /* 0x004fc40000000000 */
[----:B------:R-:W-:Y:S01]  /*1c930*/  SEL R183, R68, R34, P0 ;  /* 0x0000002244b77207 */ /* 0x000fe20000000000 */
[----:B------:R-:W1:Y:S01]  /*1c940*/  SHFL.IDX PT, R144, R144, R2, 0x1c1f ;  /* 0x001c1f0290907589 */ /* 0x000e6200000e0000 */
[----:B---3--:R-:W-:Y:S02]  /*1c950*/  SEL R182, R33, R72, P0 ;  /* 0x0000004821b67207 */ /* 0x008fe40000000000 */
[----:B------:R-:W-:Y:S01]  /*1c960*/  SEL R181, R72, R33, P0 ;  /* 0x0000002148b57207 */ /* 0x000fe20000000000 */
[----:B------:R-:W-:Y:S01]  /*1c970*/  SHFL.IDX PT, R81, R81, R0, 0x1c1f ;  /* 0x001c1f0051517589 */ /* 0x000fe200000e0000 */
[----:B----4-:R-:W-:Y:S02]  /*1c980*/  SEL R180, R38, R76, P0 ;  /* 0x0000004c26b47207 */ /* 0x010fe40000000000 */
        /* <DEDUP_REMOVED lines=23> */
[----:B0-----:R-:W-:Y:S02]  /*1cb00*/  SEL R7, R73, R140, P0 ;  /* 0x0000008c49077207 */ /* 0x001fe40000000000 */
[----:B-1----:R-:W-:Y:S01]  /*1cb10*/  SEL R8, R77, R144, P0 ;  /* 0x000000904d087207 */ /* 0x002fe20000000000 */
[----:B------:R-:W-:Y:S01]  /*1cb20*/  SHFL.IDX PT, R92, R92, R0, 0x1c1f ;  /* 0x001c1f005c5c7589 */ /* 0x000fe200000e0000 */
[----:B--2---:R-:W-:Y:S02]  /*1cb30*/  SEL R9, R81, R148, P0 ;  /* 0x0000009451097207 */ /* 0x004fe40000000000 */
[----:B---3--:R-:W-:Y:S01]  /*1cb40*/  SEL R10, R85, R158, P0 ;  /* 0x0000009e550a7207 */ /* 0x008fe20000000000 */
[----:B------:R-:W0:Y:S01]  /*1cb50*/  SHFL.IDX PT, R154, R154, R2, 0x1c1f ;  /* 0x001c1f029a9a7589 */ /* 0x000e2200000e0000 */
[----:B----4-:R-:W-:-:S02]  /*1cb60*/  SEL R20, R21, R146, P0 ;  /* 0x0000009215147207 */ /* 0x010fc40000000000 */
[----:B------:R-:W-:Y:S01]  /*1cb70*/  SEL R40, R105, R32, P0 ;  /* 0x0000002069287207 */ /* 0x000fe20000000000 */
[----:B------:R-:W-:Y:S01]  /*1cb80*/  SHFL.IDX PT, R94, R94, R0, 0x1c1f ;  /* 0x001c1f005e5e7589 */ /* 0x000fe200000e0000 */
[----:B------:R-:W-:Y:S02]  /*1cb90*/  SEL R45, R113, R109, P0 ;  /* 0x0000006d712d7207 */ /* 0x000fe40000000000 */
[----:B------:R-:W-:Y:S01]  /*1cba0*/  SEL R53, R103, R83, P0 ;  /* 0x0000005367357207 */ /* 0x000fe20000000000 */
[----:B------:R-:W1:Y:S01]  /*1cbb0*/  SHFL.IDX PT, R155, R155, R2, 0x1c1f ;  /* 0x001c1f029b9b7589 */ /* 0x000e6200000e0000 */
[----:B------:R-:W-:Y:S02]  /*1cbc0*/  SEL R26, R64, R152, P0 ;  /* 0x00000098401a7207 */ /* 0x000fe40000000000 */
[----:B------:R-:W-:Y:S01]  /*1cbd0*/  SEL R60, R114, R111, P0 ;  /* 0x0000006f723c7207 */ /* 0x000fe20000000000 */
[----:B------:R-:W-:Y:S01]  /*1cbe0*/  SHFL.IDX PT, R97, R97, R0, 0x1c1f ;  /* 0x001c1f0061617589 */ /* 0x000fe200000e0000 */
[----:B------:R-:W-:-:S02]  /*1cbf0*/  SEL R76, R125, R122, P0 ;  /* 0x0000007a7d4c7207 */ /* 0x000fc40000000000 */
[----:B------:R-:W-:Y:S01]  /*1cc00*/  SEL R57, R124, R57, P0 ;  /* 0x000000397c397207 */ /* 0x000fe20000000000 */
[----:B------:R-:W2:Y:S01]  /*1cc10*/  SHFL.IDX PT, R156, R156, R2, 0x1c1f ;  /* 0x001c1f029c9c7589 */ /* 0x000ea200000e0000 */
[----:B------:R-:W-:Y:S02]  /*1cc20*/  SEL R27, R89, R153, P0 ;  /* 0x00000099591b7207 */ /* 0x000fe40000000000 */
[----:B------:R-:W-:Y:S01]  /*1cc30*/  SEL R61, R128, R61, P0 ;  /* 0x0000003d803d7207 */ /* 0x000fe20000000000 */
[----:B------:R-:W-:Y:S01]  /*1cc40*/  SHFL.IDX PT, R101, R101, R0, 0x1c1f ;  /* 0x001c1f0065657589 */ /* 0x000fe200000e0000 */
[----:B------:R-:W-:Y:S02]  /*1cc50*/  SEL R65, R132, R65, P0 ;  /* 0x0000004184417207 */ /* 0x000fe40000000000 */
[----:B------:R-:W-:Y:S01]  /*1cc60*/  SEL R69, R136, R69, P0 ;  /* 0x0000004588457207 */ /* 0x000fe20000000000 */
[----:B------:R-:W3:Y:S01]  /*1cc70*/  SHFL.IDX PT, R157, R157, R2, 0x1c1f ;  /* 0x001c1f029d9d7589 */ /* 0x000ee200000e0000 */
[----:B0-----:R-:W-:-:S02]  /*1cc80*/  SEL R36, R92, R154, P0 ;  /* 0x0000009a5c247207 */ /* 0x001fc40000000000 */
[----:B------:R-:W-:Y:S01]  /*1cc90*/  SEL R73, R140, R73, P0 ;  /* 0x000000498c497207 */ /* 0x000fe20000000000 */
[----:B------:R-:W-:Y:S01]  /*1cca0*/  SHFL.IDX PT, R117, R59, R0, 0x1c1f ;  /* 0x001c1f003b757589 */ /* 0x000fe200000e0000 */
[----:B------:R-:W-:Y:S02]  /*1ccb0*/  SEL R77, R144, R77, P0 ;  /* 0x0000004d904d7207 */ /* 0x000fe40000000000 */
[----:B------:R-:W-:Y:S01]  /*1ccc0*/  SEL R81, R148, R81, P0 ;  /* 0x0000005194517207 */ /* 0x000fe20000000000 */
[----:B------:R-:W0:Y:S01]  /*1ccd0*/  SHFL.IDX PT, R70, R70, R2, 0x1c1f ;  /* 0x001c1f0246467589 */ /* 0x000e2200000e0000 */
[----:B-1----:R-:W-:Y:S02]  /*1cce0*/  SEL R37, R94, R155, P0 ;  /* 0x0000009b5e257207 */ /* 0x002fe40000000000 */
[----:B------:R-:W-:Y:S01]  /*1ccf0*/  SEL R85, R158, R85, P0 ;  /* 0x000000559e557207 */ /* 0x000fe20000000000 */
[----:B------:R-:W-:Y:S01]  /*1cd00*/  SHFL.IDX PT, R121, R63, R0, 0x1c1f ;  /* 0x001c1f003f797589 */ /* 0x000fe200000e0000 */
[----:B------:R-:W-:-:S02]  /*1cd10*/  SEL R21, R146, R21, P0 ;  /* 0x0000001592157207 */ /* 0x000fc40000000000 */
[----:B------:R-:W-:Y:S01]  /*1cd20*/  SEL R64, R152, R64, P0 ;  /* 0x0000004098407207 */ /* 0x000fe20000000000 */
[----:B------:R-:W1:Y:S01]  /*1cd30*/  SHFL.IDX PT, R74, R74, R2, 0x1c1f ;  /* 0x001c1f024a4a7589 */ /* 0x000e6200000e0000 */
[----:B--2---:R-:W-:Y:S02]  /*1cd40*/  SEL R38, R97, R156, P0 ;  /* 0x0000009c61267207 */ /* 0x004fe40000000000 */
[----:B------:R-:W-:Y:S01]  /*1cd50*/  SEL R89, R153, R89, P0 ;  /* 0x0000005999597207 */ /* 0x000fe20000000000 */
[----:B------:R-:W-:Y:S01]  /*1cd60*/  SHFL.IDX PT, R71, R71, R0, 0x1c1f ;  /* 0x001c1f0047477589 */ /* 0x000fe200000e0000 */
[----:B------:R-:W-:Y:S02]  /*1cd70*/  SEL R92, R154, R92, P0 ;  /* 0x0000005c9a5c7207 */ /* 0x000fe40000000000 */
[----:B------:R-:W-:Y:S01]  /*1cd80*/  SEL R94, R155, R94, P0 ;  /* 0x0000005e9b5e7207 */ /* 0x000fe20000000000 */
[----:B------:R-:W2:Y:S01]  /*1cd90*/  SHFL.IDX PT, R86, R86, R2, 0x1c1f ;  /* 0x001c1f0256567589 */ /* 0x000ea200000e0000 */
[----:B---3--:R-:W-:-:S02]  /*1cda0*/  SEL R39, R101, R157, P0 ;  /* 0x0000009d65277207 */ /* 0x008fc40000000000 */
[----:B------:R-:W-:Y:S01]  /*1cdb0*/  SEL R97, R156, R97, P0 ;  /* 0x000000619c617207 */ /* 0x000fe20000000000 */
[----:B------:R-:W3:Y:S01]  /*1cdc0*/  SHFL.IDX PT, R90, R90, R2, 0x1c1f ;  /* 0x001c1f025a5a7589 */ /* 0x000ee200000e0000 */
[----:B------:R-:W-:Y:S02]  /*1cdd0*/  SEL R101, R157, R101, P0 ;  /* 0x000000659d657207 */ /* 0x000fe40000000000 */
[----:B------:R-:W-:Y:S01]  /*1cde0*/  SEL R105, R32, R105, P0 ;  /* 0x0000006920697207 */ /* 0x000fe20000000000 */
[----:B------:R-:W-:Y:S01]  /*1cdf0*/  SHFL.IDX PT, R79, R79, R0, 0x1c1f ;  /* 0x001c1f004f4f7589 */ /* 0x000fe200000e0000 */
[----:B0-----:R-:W-:Y:S02]  /*1ce00*/  SEL R46, R117, R70, P0 ;  /* 0x00000046752e7207 */ /* 0x001fe40000000000 */
[----:B------:R-:W-:Y:S01]  /*1ce10*/  SEL R109, R109, R113, P0 ;  /* 0x000000716d6d7207 */ /* 0x000fe20000000000 */
[----:B------:R-:W0:Y:S01]  /*1ce20*/  SHFL.IDX PT, R95, R95, R2, 0x1c1f ;  /* 0x001c1f025f5f7589 */ /* 0x000e2200000e0000 */
[----:B------:R-:W-:-:S02]  /*1ce30*/  SEL R70, R70, R117, P0 ;  /* 0x0000007546467207 */ /* 0x000fc40000000000 */
[----:B------:R-:W-:Y:S01]  /*1ce40*/  SEL R83, R83, R103, P0 ;  /* 0x0000006753537207 */ /* 0x000fe20000000000 */
[----:B------:R-:W-:Y:S01]  /*1ce50*/  SHFL.IDX PT, R87, R87, R0, 0x1c1f ;  /* 0x001c1f0057577589 */ /* 0x000fe200000e0000 */
[----:B-1----:R-:W-:Y:S02]  /*1ce60*/  SEL R47, R121, R74, P0 ;  /* 0x0000004a792f7207 */ /* 0x002fe40000000000 */
[----:B------:R-:W-:Y:S01]  /*1ce70*/  SEL R74, R74, R121, P0 ;  /* 0x000000794a4a7207 */ /* 0x000fe20000000000 */
[----:B------:R-:W1:Y:S01]  /*1ce80*/  SHFL.IDX PT, R102, R102, R2, 0x1c1f ;  /* 0x001c1f0266667589 */ /* 0x000e6200000e0000 */
[----:B------:R-:W-:Y:S02]  /*1ce90*/  SEL R111, R111, R114, P0 ;  /* 0x000000726f6f7207 */ /* 0x000fe40000000000 */
[----:B------:R-:W-:Y:S01]  /*1cea0*/  SEL R122, R122, R125, P0 ;  /* 0x0000007d7a7a7207 */ /* 0x000fe20000000000 */
[----:B------:R-:W4:Y:S01]  /*1ceb0*/  SHFL.IDX PT, R106, R106, R2, 0x1c1f ;  /* 0x001c1f026a6a7589 */ /* 0x000f2200000e0000 */
[----:B--2---:R-:W-:-:S02]  /*1cec0*/  SEL R50, R71, R86, P0 ;  /* 0x0000005647327207 */ /* 0x004fc40000000000 */
[----:B------:R-:W-:Y:S01]  /*1ced0*/  SEL R71, R86, R71, P0 ;  /* 0x0000004756477207 */ /* 0x000fe20000000000 */
[----:B------:R-:W2:Y:S01]  /*1cee0*/  SHFL.IDX PT, R110, R110, R2, 0x1c1f ;  /* 0x001c1f026e6e7589 */ /* 0x000ea200000e0000 */
[----:B---3--:R-:W-:Y:S02]  /*1cef0*/  SEL R51, R75, R90, P0 ;  /* 0x0000005a4b337207 */ /* 0x008fe40000000000 */
[----:B------:R-:W-:Y:S01]  /*1cf00*/  SEL R75, R90, R75, P0 ;  /* 0x0000004b5a4b7207 */ /* 0x000fe20000000000 */
[----:B------:R-:W3:Y:S04]  /*1cf10*/  SHFL.IDX PT, R118, R118, R2, 0x1c1f ;  /* 0x001c1f0276767589 */ /* 0x000ee800000e0000 */
[----:B------:R-:W3:Y:S01]  /*1cf20*/  SHFL.IDX PT, R119, R119, R0, 0x1c1f ;  /* 0x001c1f0077777589 */ /* 0x000ee200000e0000 */
[----:B0-----:R-:W-:-:S02]  /*1cf30*/  SEL R52, R79, R95, P0 ;  /* 0x0000005f4f347207 */ /* 0x001fc40000000000 */
[----:B------:R-:W-:Y:S01]  /*1cf40*/  SEL R79, R95, R79, P0 ;  /* 0x0000004f5f4f7207 */ /* 0x000fe20000000000 */
[----:B------:R-:W-:Y:S04]  /*1cf50*/  SHFL.IDX PT, R99, R99, R0, 0x1c1f ;  /* 0x001c1f0063637589 */ /* 0x000fe800000e0000 */
[----:B------:R-:W0:Y:S01]  /*1cf60*/  SHFL.IDX PT, R126, R126, R2, 0x1c1f ;  /* 0x001c1f027e7e7589 */ /* 0x000e2200000e0000 */
[----:B-1----:R-:W-:Y:S02]  /*1cf70*/  SEL R54, R87, R102, P0 ;  /* 0x0000006657367207 */ /* 0x002fe40000000000 */
[----:B------:R-:W-:Y:S01]  /*1cf80*/  SEL R87, R102, R87, P0 ;  /* 0x0000005766577207 */ /* 0x000fe20000000000 */
[----:B------:R-:W-:Y:S01]  /*1cf90*/  SHFL.IDX PT, R127, R127, R0, 0x1c1f ;  /* 0x001c1f007f7f7589 */ /* 0x000fe200000e0000 */
[----:B----4-:R-:W-:-:S02]  /*1cfa0*/  SEL R55, R107, R106, P0 ;  /* 0x0000006a6b377207 */ /* 0x010fc40000000000 */
[----:B------:R-:W-:Y:S01]  /*1cfb0*/  SEL R106, R106, R107, P0 ;  /* 0x0000006b6a6a7207 */ /* 0x000fe20000000000 */
[----:B------:R-:W1:Y:S01]  /*1cfc0*/  SHFL.IDX PT, R123, R134, R2, 0x1c1f ;  /* 0x001c1f02867b7589 */ /* 0x000e6200000e0000 */
[----:B--2---:R-:W-:Y:S02]  /*1cfd0*/  SEL R56, R91, R110, P0 ;  /* 0x0000006e5b387207 */ /* 0x004fe40000000000 */
[----:B------:R-:W-:Y:S01]  /*1cfe0*/  SEL R91, R110, R91, P0 ;  /* 0x0000005b6e5b7207 */ /* 0x000fe20000000000 */
[----:B------:R-:W-:Y:S01]  /*1cff0*/  SHFL.IDX PT, R131, R131, R0, 0x1c1f ;  /* 0x001c1f0083837589 */ /* 0x000fe200000e0000 */
[----:B---3--:R-:W-:Y:S02]  /*1d000*/  SEL R62, R98, R118, P0 ;  /* 0x00000076623e7207 */ /* 0x008fe40000000000 */
[----:B------:R-:W-:Y:S01]  /*1d010*/  SEL R98, R118, R98, P0 ;  /* 0x0000006276627207 */ /* 0x000fe20000000000 */
[----:B------:R-:W2:Y:S01]  /*1d020*/  SHFL.IDX PT, R129, R138, R2, 0x1c1f ;  /* 0x001c1f028a817589 */ /* 0x000ea200000e0000 */
[----:B------:R-:W-:-:S02]  /*1d030*/  SEL R68, R119, R115, P0 ;  /* 0x0000007377447207 */ /* 0x000fc40000000000 */
[----:B------:R-:W-:Y:S01]  /*1d040*/  SEL R115, R115, R119, P0 ;  /* 0x0000007773737207 */ /* 0x000fe20000000000 */
[----:B------:R-:W-:Y:S04]  /*1d050*/  SHFL.IDX PT, R133, R133, R0, 0x1c1f ;  /* 0x001c1f0085857589 */ /* 0x000fe800000e0000 */
[----:B------:R-:W3:Y:S01]  /*1d060*/  SHFL.IDX PT, R130, R142, R2, 0x1c1f ;  /* 0x001c1f028e827589 */ /* 0x000ee200000e0000 */
[----:B0-----:R-:W-:Y:S02]  /*1d070*/  SEL R72, R99, R126, P0 ;  /* 0x0000007e63487207 */ /* 0x001fe40000000000 */
[----:B------:R-:W-:Y:S01]  /*1d080*/  SEL R99, R126, R99, P0 ;  /* 0x000000637e637207 */ /* 0x000fe20000000000 */
[----:B------:R-:W-:Y:S04]  /*1d090*/  SHFL.IDX PT, R30, R30, R0, 0x1c1f ;  /* 0x001c1f001e1e7589 */ /* 0x000fe800000e0000 */
[----:B------:R-:W0:Y:S01]  /*1d0a0*/  SHFL.IDX PT, R29, R29, R2, 0x1c1f ;  /* 0x001c1f021d1d7589 */ /* 0x000e2200000e0000 */
[----:B-1----:R-:W-:-:S02]  /*1d0b0*/  SEL R78, R127, R123, P0 ;  /* 0x0000007b7f4e7207 */ /* 0x002fc40000000000 */
[----:B------:R-:W-:Y:S01]  /*1d0c0*/  SEL R123, R123, R127, P0 ;  /* 0x0000007f7b7b7207 */ /* 0x000fe20000000000 */
[----:B------:R-:W1:Y:S04]  /*1d0d0*/  SHFL.IDX PT, R59, R207, R0, 0x1c1f ;  /* 0x001c1f00cf3b7589 */ /* 0x000e6800000e0000 */
[----:B------:R-:W4:Y:S01]  /*1d0e0*/  SHFL.IDX PT, R63, R135, R0, 0x1c1f ;  /* 0x001c1f00873f7589 */ /* 0x000f2200000e0000 */
[----:B--2---:R-:W-:Y:S02]  /*1d0f0*/  SEL R80, R131, R129, P0 ;  /* 0x0000008183507207 */ /* 0x004fe40000000000 */
[----:B------:R-:W-:Y:S01]  /*1d100*/  SEL R129, R129, R131, P0 ;  /* 0x0000008381817207 */ /* 0x000fe20000000000 */
[----:B------:R-:W2:Y:S01]  /*1d110*/  SHFL.IDX PT, R11, R208, R2, 0x1c1f ;  /* 0x001c1f02d00b7589 */ /* 0x000ea200000e0000 */
[----:B---3--:R-:W-:-:S03]  /*1d120*/  SEL R82, R133, R130, P0 ;  /* 0x0000008285527207 */ /* 0x008fc60000000000 */
[----:B------:R3:W1:Y:S01]  /*1d130*/  SHFL.IDX PT, R0, R150, R2, 0x1c1f ;  /* 0x001c1f0296007589 */ /* 0x00066200000e0000 */
[----:B------:R-:W-:Y:S02]  /*1d140*/  SEL R130, R130, R133, P0 ;  /* 0x0000008582827207 */ /* 0x000fe40000000000 */
[----:B0-----:R-:W-:Y:S02]  /*1d150*/  SEL R197, R30, R29, P0 ;  /* 0x0000001d1ec57207 */ /* 0x001fe40000000000 */
[----:B------:R-:W-:Y:S01]  /*1d160*/  SEL R198, R29, R30, P0 ;  /* 0x0000001e1dc67207 */ /* 0x000fe20000000000 */
[----:B---3--:R-:W-:-:S07]  /*1d170*/  IMAD.MOV.U32 R2, RZ, RZ, RZ ;  /* 0x000000ffff027224 */ /* 0x008fce00078e00ff */
.L_x_1028:
[----:B------:R-:W3:Y:S01]  /*1d180*/  LDL.LU R107, [R1+0x8] ;  /* 0x00000800016b7983 */ /* 0x000ee20000300800 */
[----:B------:R-:W-:Y:S05]  /*1d190*/  WARPSYNC.ALL ;  /* 0x0000000000007948 */ /* 0x000fea0003800000 */
[----:B------:R-:W2:Y:S01]  /*1d1a0*/  LDL.LU R103, [R1+0x80] ;  /* 0x0000800001677983 */ /* 0x000ea20000300800 */
[----:B------:R-:W-:Y:S01]  /*1d1b0*/  F2FP.BF16.F32.PACK_AB R12, R203, R205 ;  /* 0x000000cdcb0c723e */ /* 0x000fe200000010ff */
[----:B------:R-:W-:Y:S01]  /*1d1c0*/  ULDC.64 UR4, c[0x0][0xc00] ;  /* 0x0003000000047ab9 */ /* 0x000fe20000000a00 */
[----:B------:R-:W-:Y:S01]  /*1d1d0*/  F2FP.BF16.F32.PACK_AB R13, R20, R10 ;  /* 0x0000000a140d723e */ /* 0x000fe200000010ff */
[----:B------:R-:W4:Y:S01]  /*1d1e0*/  LDL.LU R102, [R1+0x90] ;  /* 0x0000900001667983 */ /* 0x000f220000300800 */
[----:B------:R-:W-:Y:S01]  /*1d1f0*/  F2FP.BF16.F32.PACK_AB R14, R204, R206 ;  /* 0x000000cecc0e723e */ /* 0x000fe200000010ff */
[----:B------:R-:W-:Y:S01]  /*1d200*/  ULDC.64 UR6, c[0x0][0xc08] ;  /* 0x0003020000067ab9 */ /* 0x000fe20000000a00 */
[----:B------:R-:W-:Y:S01]  /*1d210*/  F2FP.BF16.F32.PACK_AB R15, R21, R85 ;  /* 0x00000055150f723e */ /* 0x000fe200000010ff */
[----:B------:R-:W4:Y:S01]  /*1d220*/  LDL.LU R95, [R1+0x98] ;  /* 0x00009800015f7983 */ /* 0x000f220000300800 */
[----:B------:R-:W-:Y:S01]  /*1d230*/  F2FP.BF16.F32.PACK_AB R28, R199, R201 ;  /* 0x000000c9c71c723e */ /* 0x000fe200000010ff */
[----:B------:R-:W0:Y:S02]  /*1d240*/  LDC R110, c[0x0][0xbe8] ;  /* 0x0002fa00ff6e7b82 */ /* 0x000e240000000800 */
[----:B------:R-:W4:Y:S06]  /*1d250*/  LDL.LU R90, [R1+0xac] ;  /* 0x0000ac00015a7983 */ /* 0x000f2c0000300800 */
[----:B------:R-:W-:Y:S01]  /*1d260*/  BAR.SYNC.DEFER_BLOCKING 0x1, 0x100 ;  /* 0x0044000000007b1d */ /* 0x000fe20000010000 */
[----:B------:R-:W-:-:S02]  /*1d270*/  F2FP.BF16.F32.PACK_AB R29, R27, R26 ;  /* 0x0000001a1b1d723e */ /* 0x000fc400000010ff */
[----:B------:R-:W-:-:S03]  /*1d280*/  F2FP.BF16.F32.PACK_AB R30, R200, R202 ;  /* 0x000000cac81e723e */ /* 0x000fc600000010ff */
[----:B------:R-:W4:Y:S01]  /*1d290*/  LDL.LU R86, [R1+0xb0] ;  /* 0x0000b00001567983 */ /* 0x000f220000300800 */
[----:B------:R-:W-:Y:S02]  /*1d2a0*/  F2FP.BF16.F32.PACK_AB R31, R89, R64 ;  /* 0x00000040591f723e */ /* 0x000fe400000010ff */
[----:B------:R-:W-:Y:S02]  /*1d2b0*/  F2FP.BF16.F32.PACK_AB R32, R195, R197 ;  /* 0x000000c5c320723e */ /* 0x000fe400000010ff */
[----:B------:R-:W-:Y:S02]  /*1d2c0*/  F2FP.BF16.F32.PACK_AB R33, R37, R36 ;  /* 0x000000242521723e */ /* 0x000fe400000010ff */
[----:B------:R-:W-:Y:S02]  /*1d2d0*/  F2FP.BF16.F32.PACK_AB R34, R196, R198 ;  /* 0x000000c6c422723e */ /* 0x000fe400000010ff */
[----:B------:R-:W-:Y:S01]  /*1d2e0*/  F2FP.BF16.F32.PACK_AB R35, R94, R92 ;  /* 0x0000005c5e23723e */ /* 0x000fe200000010ff */
[----:B------:R1:W-:Y:S04]  /*1d2f0*/  STSM.16.M88.4 [R209], R12 ;  /* 0x0000000cd1007844 */ /* 0x0003e80000000200 */
[----:B------:R0:W-:Y:S04]  /*1d300*/  STSM.16.M88.4 [R210], R28 ;  /* 0x0000001cd2007844 */ /* 0x0001e80000000200 */
[----:B------:R0:W-:Y:S01]  /*1d310*/  STSM.16.M88.4 [R211], R32 ;  /* 0x00000020d3007844 */ /* 0x0001e20000000200 */
[----:B-1----:R-:W-:-:S02]  /*1d320*/  F2FP.BF16.F32.PACK_AB R12, R191, R193 ;  /* 0x000000c1bf0c723e */ /* 0x002fc400000010ff */
[----:B------:R-:W-:Y:S02]  /*1d330*/  F2FP.BF16.F32.PACK_AB R13, R39, R38 ;  /* 0x00000026270d723e */ /* 0x000fe400000010ff */
[----:B------:R-:W-:Y:S02]  /*1d340*/  F2FP.BF16.F32.PACK_AB R14, R192, R194 ;  /* 0x000000c2c00e723e */ /* 0x000fe400000010ff */
[----:B------:R-:W-:Y:S02]  /*1d350*/  F2FP.BF16.F32.PACK_AB R15, R101, R97 ;  /* 0x00000061650f723e */ /* 0x000fe400000010ff */
[----:B0-----:R-:W-:Y:S02]  /*1d360*/  F2FP.BF16.F32.PACK_AB R28, R187, R189 ;  /* 0x000000bdbb1c723e */ /* 0x001fe400000010ff */
[----:B------:R-:W-:Y:S01]  /*1d370*/  F2FP.BF16.F32.PACK_AB R29, R44, R40 ;  /* 0x000000282c1d723e */ /* 0x000fe200000010ff */
[----:B------:R0:W-:Y:S01]  /*1d380*/  STSM.16.M88.4 [R212], R12 ;  /* 0x0000000cd4007844 */ /* 0x0001e20000000200 */
[----:B------:R-:W-:-:S02]  /*1d390*/  F2FP.BF16.F32.PACK_AB R30, R188, R190 ;  /* 0x000000bebc1e723e */ /* 0x000fc400000010ff */
[----:B------:R-:W-:Y:S02]  /*1d3a0*/  F2FP.BF16.F32.PACK_AB R31, R58, R105 ;  /* 0x000000693a1f723e */ /* 0x000fe400000010ff */
[----:B------:R-:W-:Y:S02]  /*1d3b0*/  F2FP.BF16.F32.PACK_AB R32, R184, R186 ;  /* 0x000000bab820723e */ /* 0x000fe400000010ff */
[----:B------:R-:W-:Y:S01]  /*1d3c0*/  F2FP.BF16.F32.PACK_AB R33, R46, R45 ;  /* 0x0000002d2e21723e */ /* 0x000fe200000010ff */
[----:B------:R1:W-:Y:S01]  /*1d3d0*/  STSM.16.M88.4 [R213], R28 ;  /* 0x0000001cd5007844 */ /* 0x0003e20000000200 */
[----:B------:R-:W-:Y:S02]  /*1d3e0*/  F2FP.BF16.F32.PACK_AB R34, R183, R185 ;  /* 0x000000b9b722723e */ /* 0x000fe400000010ff */
[----:B------:R-:W-:Y:S02]  /*1d3f0*/  F2FP.BF16.F32.PACK_AB R35, R70, R109 ;  /* 0x0000006d4623723e */ /* 0x000fe400000010ff */
[----:B0-----:R-:W-:-:S03]  /*1d400*/  F2FP.BF16.F32.PACK_AB R12, R180, R182 ;  /* 0x000000b6b40c723e */ /* 0x001fc600000010ff */
[----:B------:R0:W-:Y:S01]  /*1d410*/  STSM.16.M88.4 [R214], R32 ;  /* 0x00000020d6007844 */ /* 0x0001e20000000200 */
[----:B------:R-:W-:Y:S02]  /*1d420*/  F2FP.BF16.F32.PACK_AB R13, R48, R47 ;  /* 0x0000002f300d723e */ /* 0x000fe400000010ff */
[----:B------:R-:W-:Y:S02]  /*1d430*/  F2FP.BF16.F32.PACK_AB R14, R179, R181 ;  /* 0x000000b5b30e723e */ /* 0x000fe400000010ff */
[----:B------:R-:W-:Y:S02]  /*1d440*/  F2FP.BF16.F32.PACK_AB R15, R66, R74 ;  /* 0x0000004a420f723e */ /* 0x000fe400000010ff */
[----:B-1----:R-:W-:Y:S02]  /*1d450*/  F2FP.BF16.F32.PACK_AB R28, R176, R178 ;  /* 0x000000b2b01c723e */ /* 0x002fe400000010ff */
[----:B------:R-:W-:Y:S01]  /*1d460*/  F2FP.BF16.F32.PACK_AB R29, R50, R49 ;  /* 0x00000031321d723e */ /* 0x000fe200000010ff */
[----:B------:R1:W-:Y:S01]  /*1d470*/  STSM.16.M88.4 [R215], R12 ;  /* 0x0000000cd7007844 */ /* 0x0003e20000000200 */
[----:B------:R-:W-:-:S02]  /*1d480*/  F2FP.BF16.F32.PACK_AB R30, R175, R177 ;  /* 0x000000b1af1e723e */ /* 0x000fc400000010ff */
[----:B------:R-:W-:Y:S02]  /*1d490*/  F2FP.BF16.F32.PACK_AB R31, R71, R67 ;  /* 0x00000043471f723e */ /* 0x000fe400000010ff */
[----:B0-----:R-:W-:Y:S02]  /*1d4a0*/  F2FP.BF16.F32.PACK_AB R32, R172, R174 ;  /* 0x000000aeac20723e */ /* 0x001fe400000010ff */
[----:B------:R-:W-:Y:S02]  /*1d4b0*/  F2FP.BF16.F32.PACK_AB R33, R52, R51 ;  /* 0x000000333421723e */ /* 0x000fe400000010ff */
[----:B------:R-:W-:Y:S02]  /*1d4c0*/  F2FP.BF16.F32.PACK_AB R34, R171, R173 ;  /* 0x000000adab22723e */ /* 0x000fe400000010ff */
[----:B------:R-:W-:Y:S02]  /*1d4d0*/  F2FP.BF16.F32.PACK_AB R35, R79, R75 ;  /* 0x0000004b4f23723e */ /* 0x000fe400000010ff */
[----:B-1----:R-:W-:-:S02]  /*1d4e0*/  F2FP.BF16.F32.PACK_AB R12, R168, R170 ;  /* 0x000000aaa80c723e */ /* 0x002fc400000010ff */
[----:B------:R-:W-:Y:S02]  /*1d4f0*/  F2FP.BF16.F32.PACK_AB R13, R54, R53 ;  /* 0x00000035360d723e */ /* 0x000fe400000010ff */
[----:B------:R-:W-:Y:S02]  /*1d500*/  F2FP.BF16.F32.PACK_AB R14, R147, R169 ;  /* 0x000000a9930e723e */ /* 0x000fe400000010ff */
[----:B------:R-:W-:Y:S01]  /*1d510*/  F2FP.BF16.F32.PACK_AB R15, R87, R83 ;  /* 0x00000053570f723e */ /* 0x000fe200000010ff */
[----:B---3--:R0:W-:Y:S04]  /*1d520*/  STSM.16.M88.4 [R107], R28 ;  /* 0x0000001c6b007844 */ /* 0x0081e80000000200 */
[----:B--2---:R1:W-:Y:S04]  /*1d530*/  STSM.16.M88.4 [R103], R32 ;  /* 0x0000002067007844 */ /* 0x0043e80000000200 */
[----:B0-----:R-:W2:Y:S04]  /*1d540*/  LDL.LU R107, [R1+0xb4] ;  /* 0x0000b400016b7983 */ /* 0x001ea80000300800 */
[----:B----4-:R0:W-:Y:S04]  /*1d550*/  STSM.16.M88.4 [R102], R12 ;  /* 0x0000000c66007844 */ /* 0x0101e80000000200 */
[----:B-1----:R-:W3:Y:S01]  /*1d560*/  LDL.LU R103, [R1+0xbc] ;  /* 0x0000bc0001677983 */ /* 0x002ee20000300800 */
[----:B------:R-:W-:-:S02]  /*1d570*/  F2FP.BF16.F32.PACK_AB R28, R96, R100 ;  /* 0x00000064601c723e */ /* 0x000fc400000010ff */
[----:B------:R-:W-:Y:S02]  /*1d580*/  F2FP.BF16.F32.PACK_AB R29, R56, R55 ;  /* 0x00000037381d723e */ /* 0x000fe400000010ff */
[----:B------:R-:W-:Y:S02]  /*1d590*/  F2FP.BF16.F32.PACK_AB R30, R108, R104 ;  /* 0x000000686c1e723e */ /* 0x000fe400000010ff */
[----:B------:R-:W-:Y:S01]  /*1d5a0*/  F2FP.BF16.F32.PACK_AB R31, R91, R106 ;  /* 0x0000006a5b1f723e */ /* 0x000fe200000010ff */
[----:B0-----:R-:W4:Y:S01]  /*1d5b0*/  LDL.LU R102, [R1+0xc0] ;  /* 0x0000c00001667983 */ /* 0x001f220000300800 */
[----:B------:R-:W-:Y:S02]  /*1d5c0*/  F2FP.BF16.F32.PACK_AB R32, R88, R93 ;  /* 0x0000005d5820723e */ /* 0x000fe400000010ff */
[----:B------:R-:W-:Y:S01]  /*1d5d0*/  F2FP.BF16.F32.PACK_AB R33, R62, R60 ;  /* 0x0000003c3e21723e */ /* 0x000fe200000010ff */
[----:B------:R0:W-:Y:S01]  /*1d5e0*/  STSM.16.M88.4 [R95], R28 ;  /* 0x0000001c5f007844 */ /* 0x0001e20000000200 */
[----:B------:R-:W-:-:S02]  /*1d5f0*/  F2FP.BF16.F32.PACK_AB R34, R116, R112 ;  /* 0x000000707422723e */ /* 0x000fc400000010ff */
[----:B------:R-:W-:-:S05]  /*1d600*/  F2FP.BF16.F32.PACK_AB R35, R98, R111 ;  /* 0x0000006f6223723e */ /* 0x000fca00000010ff */
[----:B------:R1:W-:Y:S04]  /*1d610*/  STSM.16.M88.4 [R90], R32 ;  /* 0x000000205a007844 */ /* 0x0003e80000000200 */
[----:B0-----:R-:W4:Y:S04]  /*1d620*/  LDL.LU R95, [R1+0x48] ;  /* 0x00004800015f7983 */ /* 0x001f280000300800 */
[----:B-1----:R-:W4:Y:S01]  /*1d630*/  LDL.LU R90, [R1+0x4c] ;  /* 0x00004c00015a7983 */ /* 0x002f220000300800 */
[----:B------:R-:W-:Y:S02]  /*1d640*/  F2FP.BF16.F32.PACK_AB R12, R3, R84 ;  /* 0x00000054030c723e */ /* 0x000fe400000010ff */
[----:B------:R-:W-:-:S02]  /*1d650*/  F2FP.BF16.F32.PACK_AB R13, R72, R68 ;  /* 0x00000044480d723e */ /* 0x000fc400000010ff */
[----:B------:R-:W-:Y:S02]  /*1d660*/  F2FP.BF16.F32.PACK_AB R14, R57, R120 ;  /* 0x00000078390e723e */ /* 0x000fe400000010ff */
[----:B------:R-:W-:-:S05]  /*1d670*/  F2FP.BF16.F32.PACK_AB R15, R99, R115 ;  /* 0x00000073630f723e */ /* 0x000fca00000010ff */
[----:B------:R0:W-:Y:S04]  /*1d680*/  STSM.16.M88.4 [R86], R12 ;  /* 0x0000000c56007844 */ /* 0x0001e80000000200 */
[----:B0-----:R-:W4:Y:S01]  /*1d690*/  LDL.LU R86, [R1+0x40] ;  /* 0x0000400001567983 */ /* 0x001f220000300800 */
[----:B------:R-:W-:Y:S02]  /*1d6a0*/  F2FP.BF16.F32.PACK_AB R28, R5, R4 ;  /* 0x00000004051c723e */ /* 0x000fe400000010ff */
[----:B------:R-:W-:Y:S02]  /*1d6b0*/  F2FP.BF16.F32.PACK_AB R29, R78, R76 ;  /* 0x0000004c4e1d723e */ /* 0x000fe400000010ff */
[----:B------:R-:W-:Y:S02]  /*1d6c0*/  F2FP.BF16.F32.PACK_AB R30, R65, R61 ;  /* 0x0000003d411e723e */ /* 0x000fe400000010ff */
[----:B------:R-:W-:-:S02]  /*1d6d0*/  F2FP.BF16.F32.PACK_AB R31, R123, R122 ;  /* 0x0000007a7b1f723e */ /* 0x000fc400000010ff */
[----:B------:R-:W-:Y:S02]  /*1d6e0*/  F2FP.BF16.F32.PACK_AB R32, R7, R6 ;  /* 0x000000060720723e */ /* 0x000fe400000010ff */
[----:B------:R-:W-:Y:S02]  /*1d6f0*/  F2FP.BF16.F32.PACK_AB R33, R82, R80 ;  /* 0x000000505221723e */ /* 0x000fe400000010ff */
[----:B------:R-:W-:Y:S02]  /*1d700*/  F2FP.BF16.F32.PACK_AB R34, R73, R69 ;  /* 0x000000454922723e */ /* 0x000fe400000010ff */
[----:B------:R-:W-:Y:S02]  /*1d710*/  F2FP.BF16.F32.PACK_AB R35, R130, R129 ;  /* 0x000000818223723e */ /* 0x000fe400000010ff */
[----:B------:R-:W-:Y:S02]  /*1d720*/  F2FP.BF16.F32.PACK_AB R12, R9, R8 ;  /* 0x00000008090c723e */ /* 0x000fe400000010ff */
[----:B------:R-:W-:Y:S01]  /*1d730*/  F2FP.BF16.F32.PACK_AB R14, R81, R77 ;  /* 0x0000004d510e723e */ /* 0x000fe200000010ff */
[----:B--2---:R0:W-:Y:S04]  /*1d740*/  STSM.16.M88.4 [R107], R28 ;  /* 0x0000001c6b007844 */ /* 0x0041e80000000200 */
[----:B---3--:R-:W-:Y:S01]  /*1d750*/  STSM.16.M88.4 [R103], R32 ;  /* 0x0000002067007844 */ /* 0x008fe20000000200 */
[----:B0-----:R-:W-:-:S02]  /*1d760*/  SEL R28, R59, R11, P0 ;  /* 0x0000000b3b1c7207 */ /* 0x001fc40000000000 */
[----:B------:R-:W-:Y:S02]  /*1d770*/  SEL R30, R11, R59, P0 ;  /* 0x0000003b0b1e7207 */ /* 0x000fe40000000000 */
[----:B------:R-:W-:Y:S02]  /*1d780*/  SEL R29, R63, R0, P0 ;  /* 0x000000003f1d7207 */ /* 0x000fe40000000000 */
[----:B------:R-:W-:Y:S02]  /*1d790*/  SEL R31, R0, R63, P0 ;  /* 0x0000003f001f7207 */ /* 0x000fe40000000000 */
[----:B------:R-:W-:Y:S02]  /*1d7a0*/  F2FP.BF16.F32.PACK_AB R13, R29, R28 ;  /* 0x0000001c1d0d723e */ /* 0x000fe400000010ff */
[----:B------:R-:W-:-:S05]  /*1d7b0*/  F2FP.BF16.F32.PACK_AB R15, R31, R30 ;  /* 0x0000001e1f0f723e */ /* 0x000fca00000010ff */
[----:B----4-:R0:W-:Y:S01]  /*1d7c0*/  STSM.16.M88.4 [R102], R12 ;  /* 0x0000000c66007844 */ /* 0x0101e20000000200 */
[----:B------:R-:W-:Y:S01]  /*1d7d0*/  BAR.SYNC.DEFER_BLOCKING 0x1, 0x100 ;  /* 0x0044000000007b1d */ /* 0x000fe20000010000 */
[----:B------:R-:W-:-:S04]  /*1d7e0*/  ISETP.NE.U32.AND P0, PT, RZ, UR4, PT ;  /* 0x00000004ff007c0c */ /* 0x000fc8000bf05070 */
[----:B------:R-:W-:Y:S02]  /*1d7f0*/  ISETP.NE.AND.EX P0, PT, RZ, UR5, PT, P0 ;  /* 0x00000005ff007c0c */ /* 0x000fe4000bf05300 */
[----:B0-----:R-:W-:-:S04]  /*1d800*/  IADD3 R12, P1, R95, UR4, RZ ;  /* 0x000000045f0c7c10 */ /* 0x001fc8000ff3e0ff */
[----:B------:R-:W-:-:S07]  /*1d810*/  IADD3.X R13, R90, UR5, RZ, P1, !PT ;  /* 0x000000055a0d7c10 */ /* 0x000fce0008ffe4ff */
[----:B------:R-:W5:Y:S01]  /*1d820*/  @P0 LDG.E R2, desc[UR36][R12.64] ;  /* 0x000000240c020981 */ /* 0x000f62000c1e1900 */
[----:B------:R-:W-:-:S04]  /*1d830*/  ISETP.NE.U32.AND P3, PT, RZ, UR6, PT ;  /* 0x00000006ff007c0c */ /* 0x000fc8000bf65070 */
[----:B------:R-:W-:Y:S01]  /*1d840*/  ISETP.NE.AND.EX P3, PT, RZ, UR7, PT, P3 ;  /* 0x00000007ff007c0c */ /* 0x000fe2000bf65330 */
[----:B------:R-:W-:-:S12]  /*1d850*/  IMAD.MOV.U32 R11, RZ, RZ, 0x9b8 ;  /* 0x000009b8ff0b7424 */ /* 0x000fd800078e00ff */
[----:B------:R-:W-:Y:S01]  /*1d860*/  @P3 IADD3 R14, P1, R95, UR6, RZ ;  /* 0x000000065f0e3c10 */ /* 0x000fe2000ff3e0ff */
[----:B------:R-:W-:Y:S01]  /*1d870*/  ULDC UR6, c[0x0][0xa88] ;  /* 0x0002a20000067ab9 */ /* 0x000fe20000000800 */
[----:B------:R-:W-:Y:S02]  /*1d880*/  ISETP.GT.AND P2, PT, R86, 0x1, PT ;  /* 0x000000015600780c */ /* 0x000fe40003f44270 */
[----:B------:R-:W-:Y:S02]  /*1d890*/  MOV R63, UR6 ;  /* 0x00000006003f7c02 */ /* 0x000fe40008000f00 */
[----:B------:R-:W-:Y:S02]  /*1d8a0*/  @P3 IADD3.X R15, R90, UR7, RZ, P1, !PT ;  /* 0x000000075a0f3c10 */ /* 0x000fe40008ffe4ff */
[----:B------:R-:W-:-:S03]  /*1d8b0*/  SEL R11, R11, 0x978, P2 ;  /* 0x000009780b0b7807 */ /* 0x000fc60001000000 */
[----:B------:R0:W5:Y:S01]  /*1d8c0*/  @P3 LDG.E R63, desc[UR36][R14.64] ;  /* 0x000000240e3f3981 */ /* 0x000162000c1e1900 */
[----:B------:R1:W2:Y:S08]  /*1d8d0*/  LDC.64 R34, c[0x0][R11+0x218] ;  /* 0x000086000b227b82 */ /* 0x0002b00000000a00 */
[----:B------:R1:W3:Y:S08]  /*1d8e0*/  LDC.64 R32, c[0x0][R11+0x228] ;  /* 0x00008a000b207b82 */ /* 0x0002f00000000a00 */
[----:B0-----:R1:W0:Y:S01]  /*1d8f0*/  LDC.64 R14, c[0x0][R11+0x220] ;  /* 0x000088000b0e7b82 */ /* 0x0012220000000a00 */
[----:B------:R-:W-:-:S13]  /*1d900*/  ISETP.NE.AND P1, PT, R110, 0x1, PT ;  /* 0x000000016e00780c */ /* 0x000fda0003f25270 */
[----:B------:R-:W4:Y:S08]  /*1d910*/  @P1 LDC R86, c[0x0][0xbec] ;  /* 0x0002fb00ff561b82 */ /* 0x000f300000000800 */
[----:B------:R-:W0:Y:S01]  /*1d920*/  @P1 LDC R0, c[0x0][0xbf0] ;  /* 0x0002fc00ff001b82 */ /* 0x000e220000000800 */
[----:B-1----:R-:W-:Y:S05]  /*1d930*/  @P3 BRA `(.L_x_662) ;  /* 0x0000000000103947 */ /* 0x002fea0003800000 */
[----:B------:R-:W-:Y:S05]  /*1d940*/  @!P0 BRA `(.L_x_662) ;  /* 0x00000000000c8947 */ /* 0x000fea0003800000 */
[----:B-----5:R-:W2:Y:S04]  /*1d950*/  LDG.E R63, desc[UR36][R12.64] ;  /* 0x000000240c3f7981 */ /* 0x020ea8000c1e1900 */
[----:B------:R-:W2:Y:S02]  /*1d960*/  LDG.E R12, desc[UR36][R12.64+0x4] ;  /* 0x000004240c0c7981 */ /* 0x000ea4000c1e1900 */
[----:B--2---:R-:W-:-:S07]  /*1d970*/  IMAD.IADD R63, R12, 0x1, -R63 ;  /* 0x000000010c3f7824 */ /* 0x004fce00078e0a3f */
.L_x_662:
[----:B------:R-:W2:Y:S01]  /*1d980*/  LDL R12, [R1+0x19c] ;  /* 0x00019c00010c7983 */ /* 0x000ea20000100800 */
[----:B------:R-:W-:Y:S01]  /*1d990*/  ISETP.NE.U32.AND P0, PT, RZ, UR4, PT ;  /* 0x00000004ff007c0c */ /* 0x000fe2000bf05070 */
[----:B------:R-:W1:Y:S02]  /*1d9a0*/  LDC.64 R102, c[0x0][0xba8] ;  /* 0x0002ea00ff667b82 */ /* 0x000e640000000a00 */
[----:B------:R-:W3:Y:S04]  /*1d9b0*/  LDL.LU R13, [R1+0x3c] ;  /* 0x00003c00010d7983 */ /* 0x000ee80000300800 */
[----:B------:R-:W3:Y:S04]  /*1d9c0*/  LDL.LU R90, [R1+0x50] ;  /* 0x00005000015a7983 */ /* 0x000ee80000300800 */
[----:B------:R-:W2:Y:S04]  /*1d9d0*/  LDL R114, [R1+0x54] ;  /* 0x0000540001727983 */ /* 0x000ea80000100800 */
[----:B------:R-:W3:Y:S01]  /*1d9e0*/  LDL R113, [R1+0x64] ;  /* 0x0000640001717983 */ /* 0x000ee20000100800 */
[----:B------:R-:W-:-:S03]  /*1d9f0*/  ISETP.NE.AND.EX P0, PT, RZ, UR5, PT, P0 ;  /* 0x00000005ff007c0c */ /* 0x000fc6000bf05300 */
[----:B------:R-:W3:Y:S04]  /*1da00*/  LDL R118, [R1+0x194] ;  /* 0x0001940001767983 */ /* 0x000ee80000100800 */
[----:B------:R-:W3:Y:S01]  /*1da10*/  LDL R117, [R1+0x108] ;  /* 0x0001080001757983 */ /* 0x000ee20000100800 */
[----:B-1----:R-:W1:Y:S08]  /*1da20*/  @!P2 LDC R102, c[0x0][0xb50] ;  /* 0x0002d400ff66ab82 */ /* 0x002e700000000800 */
[----:B------:R-:W1:Y:S01]  /*1da30*/  @!P2 LDC R103, c[0x0][0xb54] ;  /* 0x0002d500ff67ab82 */ /* 0x000e620000000800 */
[----:B--2---:R-:W-:-:S04]  /*1da40*/  IMAD R59, R114, 0x80, R12 ;  /* 0x00000080723b7824 */ /* 0x004fc800078e020c */
[----:B----4-:R-:W-:Y:S01]  /*1da50*/  @P1 IMAD.HI.U32 R12, R59, R86, RZ ;  /* 0x000000563b0c1227 */ /* 0x010fe200078e00ff */
[----:B------:R-:W-:-:S04]  /*1da60*/  MOV R86, R59 ;  /* 0x0000003b00567202 */ /* 0x000fc80000000f00 */
[----:B0-----:R-:W-:Y:S02]  /*1da70*/  @P1 SHF.R.U32.HI R86, RZ, R0, R12 ;  /* 0x00000000ff561219 */ /* 0x001fe4000001160c */
[----:B---3--:R-:W-:Y:S02]  /*1da80*/  SEL R0, R13, RZ, !P0 ;  /* 0x000000ff0d007207 */ /* 0x008fe40004000000 */
[----:B------:R0:W2:Y:S03]  /*1da90*/  LDC.64 R12, c[0x0][R11+0x210] ;  /* 0x000084000b0c7b82 */ /* 0x0000a60000000a00 */
[----:B------:R-:W-:Y:S01]  /*1daa0*/  IMAD R15, R15, R0, RZ ;  /* 0x000000000f0f7224 */ /* 0x000fe200078e02ff */
[----:B------:R-:W-:Y:S02]  /*1dab0*/  SEL R107, R113, RZ, P2 ;  /* 0x000000ff716b7207 */ /* 0x000fe40001000000 */
[----:B0-----:R-:W-:Y:S01]  /*1dac0*/  SEL R11, R90, RZ, !P0 ;  /* 0x000000ff5a0b7207 */ /* 0x001fe20004000000 */
[----:B------:R-:W-:-:S02]  /*1dad0*/  IMAD R90, R35, R220, RZ ;  /* 0x000000dc235a7224 */ /* 0x000fc400078e02ff */
[----:B------:R-:W-:-:S04]  /*1dae0*/  IMAD.WIDE.U32 R34, R34, R220, RZ ;  /* 0x000000dc22227225 */ /* 0x000fc800078e00ff */
[C---:B------:R-:W-:Y:S02]  /*1daf0*/  IMAD R11, R14.reuse, R11, R15 ;  /* 0x0000000b0e0b7224 */ /* 0x040fe400078e020f */
[----:B------:R-:W-:-:S04]  /*1db00*/  IMAD.WIDE.U32 R14, R14, R0, RZ ;  /* 0x000000000e0e7225 */ /* 0x000fc800078e00ff */
[-C--:B------:R-:W-:Y:S01]  /*1db10*/  IMAD R95, R33, R107.reuse, RZ ;  /* 0x0000006b215f7224 */ /* 0x080fe200078e02ff */
[----:B-----5:R-:W-:Y:S01]  /*1db20*/  IADD3 R14, P0, P3, R14, R34, R2 ;  /* 0x000000220e0e7210 */ /* 0x020fe20007b1e002 */
[----:B------:R-:W-:-:S04]  /*1db30*/  IMAD.WIDE.U32 R32, R32, R107, RZ ;  /* 0x0000006b20207225 */ /* 0x000fc800078e00ff */
[----:B------:R-:W-:Y:S01]  /*1db40*/  IMAD.IADD R15, R15, 0x1, R11 ;  /* 0x000000010f0f7824 */ /* 0x000fe200078e020b */
[----:B------:R-:W-:Y:S01]  /*1db50*/  SHF.R.S32.HI R11, RZ, 0x1f, R2 ;  /* 0x0000001fff0b7819 */ /* 0x000fe20000011402 */
[----:B------:R-:W-:Y:S01]  /*1db60*/  IMAD.IADD R90, R35, 0x1, R90 ;  /* 0x00000001235a7824 */ /* 0x000fe200078e025a */
[----:B------:R-:W-:Y:S01]  /*1db70*/  IADD3 R32, P4, P5, R86, R14, R32 ;  /* 0x0000000e56207210 */ /* 0x000fe20007d9e020 */
[----:B------:R-:W-:Y:S01]  /*1db80*/  IMAD.IADD R95, R33, 0x1, R95 ;  /* 0x00000001215f7824 */ /* 0x000fe200078e025f */
[----:B------:R-:W-:Y:S02]  /*1db90*/  SHF.R.S32.HI R14, RZ, 0x1f, R86 ;  /* 0x0000001fff0e7819 */ /* 0x000fe40000011456 */
[----:B------:R-:W-:-:S04]  /*1dba0*/  IADD3.X R15, R15, R90, R11, P0, P3 ;  /* 0x0000005a0f0f7210 */ /* 0x000fc800007e640b */
[----:B------:R-:W-:Y:S02]  /*1dbb0*/  IADD3.X R33, R14, R15, R95, P4, P5 ;  /* 0x0000000f0e217210 */ /* 0x000fe400027ea45f */
[----:B------:R-:W-:-:S05]  /*1dbc0*/  IADD3 R14, -R86, RZ, RZ ;  /* 0x000000ff560e7210 */ /* 0x000fca0007ffe1ff */
[----:B------:R-:W-:-:S04]  /*1dbd0*/  IMAD R14, R110, R14, R59 ;  /* 0x0000000e6e0e7224 */ /* 0x000fc800078e023b */
[-C--:B--2---:R-:W-:Y:S01]  /*1dbe0*/  IMAD R13, R13, R14.reuse, RZ ;  /* 0x0000000e0d0d7224 */ /* 0x084fe200078e02ff */
[----:B------:R-:W-:Y:S01]  /*1dbf0*/  SHF.R.S32.HI R15, RZ, 0x1f, R14 ;  /* 0x0000001fff0f7819 */ /* 0x000fe2000001140e */
[----:B------:R-:W-:-:S04]  /*1dc00*/  IMAD.WIDE.U32 R32, R12, R14, R32 ;  /* 0x0000000e0c207225 */ /* 0x000fc800078e0020 */
[----:B------:R-:W-:Y:S01]  /*1dc10*/  IMAD R13, R12, R15, R13 ;  /* 0x0000000f0c0d7224 */ /* 0x000fe200078e020d */
[----:B-1----:R-:W-:-:S03]  /*1dc20*/  LEA R102, P0, R32, R102, 0x2 ;  /* 0x0000006620667211 */ /* 0x002fc600078010ff */
[----:B------:R-:W-:-:S05]  /*1dc30*/  IMAD.IADD R13, R33, 0x1, R13 ;  /* 0x00000001210d7824 */ /* 0x000fca00078e020d */
[----:B------:R-:W-:Y:S01]  /*1dc40*/  LEA.HI.X R103, R32, R103, R13, 0x2, P0 ;  /* 0x0000006720677211 */ /* 0x000fe200000f140d */
[----:B------:R-:W-:Y:S01]  /*1dc50*/  SHFL.IDX PT, R12, R102, RZ, 0x1c1f ;  /* 0x001c1fff660c7589 */ /* 0x000fe200000e0000 */
[----:B------:R-:W-:-:S03]  /*1dc60*/  IMAD R34, R114, 0x80, R118 ;  /* 0x0000008072227824 */ /* 0x000fc600078e0276 */
[----:B------:R-:W0:Y:S04]  /*1dc70*/  SHFL.IDX PT, R13, R103, RZ, 0x1c1f ;  /* 0x001c1fff670d7589 */ /* 0x000e2800000e0000 */
[----:B------:R-:W-:Y:S04]  /*1dc80*/  SHFL.IDX PT, R14, R102, 0x1, 0x1c1f ;  /* 0x003c1f00660e7f89 */ /* 0x000fe800000e0000 */
[----:B------:R-:W1:Y:S01]  /*1dc90*/  SHFL.IDX PT, R15, R103, 0x1, 0x1c1f ;  /* 0x003c1f00670f7f89 */ /* 0x000e6200000e0000 */
[----:B------:R-:W-:Y:S01]  /*1dca0*/  IMAD R32, R63, R110, RZ ;  /* 0x0000006e3f207224 */ /* 0x000fe200078e02ff */
[----:B------:R-:W-:Y:S01]  /*1dcb0*/  LOP3.LUT P0, RZ, R117, 0x3, RZ, 0xc0, !PT ;  /* 0x0000000375ff7812 */ /* 0x000fe2000780c0ff */
[----:B------:R-:W-:-:S03]  /*1dcc0*/  VIADD R33, R34, 0x8 ;  /* 0x0000000822217836 */ /* 0x000fc60000000000 */
[-C--:B------:R-:W-:Y:S02]  /*1dcd0*/  ISETP.GE.OR P3, PT, R34, R32.reuse, P0 ;  /* 0x000000202200720c */ /* 0x080fe40000766670 */
[----:B------:R-:W-:-:S11]  /*1dce0*/  ISETP.GE.OR P0, PT, R33, R32, P0 ;  /* 0x000000202100720c */ /* 0x000fd60000706670 */
[----:B0-----:R0:W-:Y:S04]  /*1dcf0*/  @!P3 ST.E desc[UR36][R12.64], R167 ;  /* 0x000000a70c00b985 */ /* 0x0011e8000c101924 */
[----:B-1----:R0:W-:Y:S01]  /*1dd00*/  @!P0 ST.E desc[UR36][R14.64], R166 ;  /* 0x000000a60e008985 */ /* 0x0021e2000c101924 */
[----:B------:R-:W-:Y:S05]  /*1dd10*/  @P2 BRA `(.L_x_663) ;  /* 0x0000001000442947 */ /* 0x000fea0003800000 */
[----:B------:R-:W-:Y:S01]  /*1dd20*/  LEA R5, R219, R22, 0x6 ;  /* 0x00000016db057211 */ /* 0x000fe200078e30ff */
[----:B------:R-:W1:Y:S01]  /*1dd30*/  S2R R117, SR_TID.X ;  /* 0x0000000000757919 */ /* 0x000e620000002100 */
[----:B------:R-:W2:Y:S01]  /*1dd40*/  @P1 LDC R9, c[0x0][0xbec] ;  /* 0x0002fb00ff091b82 */ /* 0x000ea20000000800 */
[----:B------:R-:W-:Y:S02]  /*1dd50*/  ULDC.64 UR4, c[0x0][0xaa0] ;  /* 0x0002a80000047ab9 */ /* 0x000fe40000000a00 */
[----:B------:R-:W-:-:S03]  /*1dd60*/  IMAD.WIDE R4, R5, 0x2, R24 ;  /* 0x0000000205047825 */ /* 0x000fc600078e0218 */
[C---:B------:R-:W-:Y:S02]  /*1dd70*/  IADD3 R49, P5, R4.reuse, 0x5000, RZ ;  /* 0x0000500004317810 */ /* 0x040fe40007fbe0ff */
[C---:B------:R-:W-:Y:S02]  /*1dd80*/  IADD3 R25, P0, R4.reuse, 0x1000, RZ ;  /* 0x0000100004197810 */ /* 0x040fe40007f1e0ff */
[C---:B------:R-:W-:Y:S02]  /*1dd90*/  IADD3 R29, P2, R4.reuse, 0x2000, RZ ;  /* 0x00002000041d7810 */ /* 0x040fe40007f5e0ff */
[C---:B------:R-:W-:Y:S02]  /*1dda0*/  IADD3 R37, P3, R4.reuse, 0x3000, RZ ;  /* 0x0000300004257810 */ /* 0x040fe40007f7e0ff */
[----:B------:R-:W-:Y:S02]  /*1ddb0*/  IADD3 R45, P4, R4, 0x4000, RZ ;  /* 0x00004000042d7810 */ /* 0x000fe40007f9e0ff */
[----:B------:R-:W-:-:S02]  /*1ddc0*/  LOP3.LUT R48, R49, 0x380, RZ, 0xc0, !PT ;  /* 0x0000038031307812 */ /* 0x000fc400078ec0ff */
[----:B------:R-:W-:Y:S02]  /*1ddd0*/  LOP3.LUT R24, R25, 0x380, RZ, 0xc0, !PT ;  /* 0x0000038019187812 */ /* 0x000fe400078ec0ff */
[----:B------:R-:W-:Y:S02]  /*1dde0*/  LOP3.LUT R28, R29, 0x380, RZ, 0xc0, !PT ;  /* 0x000003801d1c7812 */ /* 0x000fe400078ec0ff */
[----:B------:R-:W-:Y:S02]  /*1ddf0*/  LOP3.LUT R36, R37, 0x380, RZ, 0xc0, !PT ;  /* 0x0000038025247812 */ /* 0x000fe400078ec0ff */
[----:B------:R-:W-:Y:S02]  /*1de00*/  LOP3.LUT R44, R45, 0x380, RZ, 0xc0, !PT ;  /* 0x000003802d2c7812 */ /* 0x000fe400078ec0ff */
[----:B------:R-:W-:Y:S02]  /*1de10*/  SHF.R.U64 R48, R48, 0x3, RZ ;  /* 0x0000000330307819 */ /* 0x000fe400000012ff */
[----:B------:R-:W-:-:S02]  /*1de20*/  SHF.R.U64 R24, R24, 0x3, RZ ;  /* 0x0000000318187819 */ /* 0x000fc400000012ff */
        /* <DEDUP_REMOVED lines=11> */
[----:B------:R-:W-:-:S02]  /*1dee0*/  LOP3.LUT R44, R44, R45, RZ, 0x3c, !PT ;  /* 0x0000002d2c2c7212 */ /* 0x000fc400078e3cff */
[----:B-1----:R-:W-:Y:S01]  /*1def0*/  IADD3 R8, R117, -0x80, RZ ;  /* 0xffffff8075087810 */ /* 0x002fe20007ffe0ff */
[----:B------:R-:W-:Y:S01]  /*1df00*/  IMAD R11, R11, UR4, RZ ;  /* 0x000000040b0b7c24 */ /* 0x000fe2000f8e02ff */
[----:B------:R-:W-:Y:S01]  /*1df10*/  IADD3.X R45, RZ, R5, RZ, P4, !PT ;  /* 0x00000005ff2d7210 */ /* 0x000fe200027fe4ff */
[----:B------:R-:W5:Y:S01]  /*1df20*/  LD.E.128 R24, desc[UR36][R24.64] ;  /* 0x0000002418187980 */ /* 0x000f62000c101d00 */
[C---:B------:R-:W-:Y:S02]  /*1df30*/  IADD3 R69, P5, R4.reuse, 0xa000, RZ ;  /* 0x0000a00004457810 */ /* 0x040fe40007fbe0ff */
[C---:B------:R-:W-:Y:S01]  /*1df40*/  IADD3 R53, P0, R4.reuse, 0x6000, RZ ;  /* 0x0000600004357810 */ /* 0x040fe20007f1e0ff */
[----:B------:R-:W5:Y:S01]  /*1df50*/  LD.E.128 R28, desc[UR36][R28.64] ;  /* 0x000000241c1c7980 */ /* 0x000f62000c101d00 */
[C---:B------:R-:W-:Y:S02]  /*1df60*/  IADD3 R57, P2, R4.reuse, 0x7000, RZ ;  /* 0x0000700004397810 */ /* 0x040fe40007f5e0ff */
[C---:B------:R-:W-:Y:S01]  /*1df70*/  IADD3 R61, P3, R4.reuse, 0x8000, RZ ;  /* 0x00008000043d7810 */ /* 0x040fe20007f7e0ff */
[----:B------:R-:W5:Y:S01]  /*1df80*/  LD.E.128 R36, desc[UR36][R36.64] ;  /* 0x0000002424247980 */ /* 0x000f62000c101d00 */
[----:B------:R-:W-:-:S02]  /*1df90*/  IADD3 R65, P4, R4, 0x9000, RZ ;  /* 0x0000900004417810 */ /* 0x000fc40007f9e0ff */
[----:B------:R-:W-:Y:S01]  /*1dfa0*/  LOP3.LUT R68, R69, 0x380, RZ, 0xc0, !PT ;  /* 0x0000038045447812 */ /* 0x000fe200078ec0ff */
[----:B------:R-:W5:Y:S01]  /*1dfb0*/  LD.E.128 R48, desc[UR36][R48.64] ;  /* 0x0000002430307980 */ /* 0x000f62000c101d00 */
[----:B------:R-:W-:Y:S02]  /*1dfc0*/  LOP3.LUT R52, R53, 0x380, RZ, 0xc0, !PT ;  /* 0x0000038035347812 */ /* 0x000fe400078ec0ff */
[----:B------:R-:W-:Y:S02]  /*1dfd0*/  LOP3.LUT R56, R57, 0x380, RZ, 0xc0, !PT ;  /* 0x0000038039387812 */ /* 0x000fe400078ec0ff */
[----:B0-----:R-:W-:Y:S02]  /*1dfe0*/  SHF.R.S32.HI R13, RZ, 0x1f, R8 ;  /* 0x0000001fff0d7819 */ /* 0x001fe40000011408 */
[----:B------:R-:W-:Y:S01]  /*1dff0*/  LOP3.LUT R7, R4, 0x380, RZ, 0xc0, !PT ;  /* 0x0000038004077812 */ /* 0x000fe200078ec0ff */
[----:B------:R-:W-:Y:S01]  /*1e000*/  IMAD R11, R2, UR5, R11 ;  /* 0x00000005020b7c24 */ /* 0x000fe2000f8e020b */
[----:B------:R-:W-:Y:S01]  /*1e010*/  LOP3.LUT R60, R61, 0x380, RZ, 0xc0, !PT ;  /* 0x000003803d3c7812 */ /* 0x000fe200078ec0ff */
[----:B------:R-:W5:Y:S01]  /*1e020*/  LD.E.128 R44, desc[UR36][R44.64] ;  /* 0x000000242c2c7980 */ /* 0x000f62000c101d00 */
[----:B------:R-:W-:-:S02]  /*1e030*/  LOP3.LUT R64, R65, 0x380, RZ, 0xc0, !PT ;  /* 0x0000038041407812 */ /* 0x000fc400078ec0ff */
[----:B------:R-:W-:Y:S02]  /*1e040*/  SHF.R.U64 R68, R68, 0x3, RZ ;  /* 0x0000000344447819 */ /* 0x000fe400000012ff */
[----:B------:R-:W-:Y:S02]  /*1e050*/  SHF.R.U64 R52, R52, 0x3, RZ ;  /* 0x0000000334347819 */ /* 0x000fe400000012ff */
        /* <DEDUP_REMOVED lines=10> */
[----:B------:R-:W5:Y:S01]  /*1e100*/  LD.E.128 R68, desc[UR36][R68.64] ;  /* 0x0000002444447980 */ /* 0x000f62000c101d00 */
[----:B------:R-:W-:Y:S01]  /*1e110*/  LOP3.LUT R64, R64, R65, RZ, 0x3c, !PT ;  /* 0x0000004140407212 */ /* 0x000fe200078e3cff */
[----:B------:R-:W-:Y:S01]  /*1e120*/  IMAD.X R65, RZ, RZ, R5, P4 ;  /* 0x000000ffff417224 */ /* 0x000fe200020e0605 */
[----:B------:R-:W-:Y:S01]  /*1e130*/  IADD3.X R61, RZ, R5, RZ, P3, !PT ;  /* 0x00000005ff3d7210 */ /* 0x000fe20001ffe4ff */
[----:B------:R-:W5:Y:S01]  /*1e140*/  LD.E.128 R52, desc[UR36][R52.64] ;  /* 0x0000002434347980 */ /* 0x000f62000c101d00 */
[----:B------:R-:W-:-:S02]  /*1e150*/  IADD3 R6, P5, R4, 0xf000, RZ ;  /* 0x0000f00004067810 */ /* 0x000fc40007fbe0ff */
[C---:B------:R-:W-:Y:S01]  /*1e160*/  IADD3 R73, P0, R4.reuse, 0xb000, RZ ;  /* 0x0000b00004497810 */ /* 0x040fe20007f1e0ff */
[----:B------:R-:W5:Y:S01]  /*1e170*/  LD.E.128 R56, desc[UR36][R56.64] ;  /* 0x0000002438387980 */ /* 0x000f62000c101d00 */
[C---:B------:R-:W-:Y:S01]  /*1e180*/  IADD3 R77, P2, R4.reuse, 0xc000, RZ ;  /* 0x0000c000044d7810 */ /* 0x040fe20007f5e0ff */
[----:B------:R-:W-:Y:S01]  /*1e190*/  IMAD.X R89, RZ, RZ, R5, P5 ;  /* 0x000000ffff597224 */ /* 0x000fe200028e0605 */
[C---:B------:R-:W-:Y:S01]  /*1e1a0*/  IADD3 R81, P3, R4.reuse, 0xd000, RZ ;  /* 0x0000d00004517810 */ /* 0x040fe20007f7e0ff */
[----:B------:R-:W5:Y:S01]  /*1e1b0*/  LD.E.128 R60, desc[UR36][R60.64] ;  /* 0x000000243c3c7980 */ /* 0x000f62000c101d00 */
[----:B------:R-:W-:Y:S02]  /*1e1c0*/  IADD3 R85, P4, R4, 0xe000, RZ ;  /* 0x0000e00004557810 */ /* 0x000fe40007f9e0ff */
[----:B------:R-:W-:Y:S01]  /*1e1d0*/  LOP3.LUT R3, R6, 0x380, RZ, 0xc0, !PT ;  /* 0x0000038006037812 */ /* 0x000fe200078ec0ff */
[----:B------:R-:W5:Y:S01]  /*1e1e0*/  LD.E.128 R64, desc[UR36][R64.64] ;  /* 0x0000002440407980 */ /* 0x000f62000c101d00 */
[----:B------:R-:W-:-:S02]  /*1e1f0*/  LEA.HI R10, R13, R8, RZ, 0x3 ;  /* 0x000000080d0a7211 */ /* 0x000fc400078f18ff */
[----:B------:R-:W-:Y:S01]  /*1e200*/  LOP3.LUT R72, R73, 0x380, RZ, 0xc0, !PT ;  /* 0x0000038049487812 */ /* 0x000fe200078ec0ff */
[----:B------:R-:W0:Y:S01]  /*1e210*/  @P1 LDC R13, c[0x0][0xbf0] ;  /* 0x0002fc00ff0d1b82 */ /* 0x000e220000000800 */
[----:B------:R-:W-:Y:S02]  /*1e220*/  LOP3.LUT R76, R77, 0x380, RZ, 0xc0, !PT ;  /* 0x000003804d4c7812 */ /* 0x000fe400078ec0ff */
[----:B------:R-:W-:Y:S02]  /*1e230*/  LOP3.LUT R80, R81, 0x380, RZ, 0xc0, !PT ;  /* 0x0000038051507812 */ /* 0x000fe400078ec0ff */
[----:B------:R-:W-:Y:S02]  /*1e240*/  LOP3.LUT R84, R85, 0x380, RZ, 0xc0, !PT ;  /* 0x0000038055547812 */ /* 0x000fe400078ec0ff */
[----:B------:R-:W-:Y:S02]  /*1e250*/  SHF.R.U64 R3, R3, 0x3, RZ ;  /* 0x0000000303037819 */ /* 0x000fe400000012ff */
[----:B------:R-:W-:-:S02]  /*1e260*/  LOP3.LUT R15, R10, 0xfffffff8, RZ, 0xc0, !PT ;  /* 0xfffffff80a0f7812 */ /* 0x000fc400078ec0ff */
[----:B------:R-:W-:Y:S02]  /*1e270*/  SHF.R.U64 R72, R72, 0x3, RZ ;  /* 0x0000000348487819 */ /* 0x000fe400000012ff */
[----:B------:R-:W-:Y:S02]  /*1e280*/  SHF.R.U64 R76, R76, 0x3, RZ ;  /* 0x000000034c4c7819 */ /* 0x000fe400000012ff */
[----:B------:R-:W-:Y:S02]  /*1e290*/  SHF.R.U64 R80, R80, 0x3, RZ ;  /* 0x0000000350507819 */ /* 0x000fe400000012ff */
[----:B------:R-:W-:Y:S02]  /*1e2a0*/  SHF.R.U64 R84, R84, 0x3, RZ ;  /* 0x0000000354547819 */ /* 0x000fe400000012ff */
[----:B------:R-:W-:Y:S01]  /*1e2b0*/  SHF.R.U64 R7, R7, 0x3, RZ ;  /* 0x0000000307077819 */ /* 0x000fe200000012ff */
[----:B------:R-:W-:Y:S01]  /*1e2c0*/  IMAD.IADD R10, R8, 0x1, -R15 ;  /* 0x00000001080a7824 */ /* 0x000fe200078e0a0f */
[----:B------:R-:W-:Y:S01]  /*1e2d0*/  LOP3.LUT R88, R3, R6, RZ, 0x3c, !PT ;  /* 0x0000000603587212 */ /* 0x000fe200078e3cff */
[----:B------:R-:W-:Y:S01]  /*1e2e0*/  IMAD.WIDE.U32 R2, R2, UR4, RZ ;  /* 0x0000000402027c25 */ /* 0x000fe2000f8e00ff */
[----:B------:R-:W-:Y:S01]  /*1e2f0*/  LOP3.LUT R72, R72, R73, RZ, 0x3c, !PT ;  /* 0x0000004948487212 */ /* 0x000fe200078e3cff */
[----:B------:R-:W-:Y:S01]  /*1e300*/  ULDC.64 UR4, c[0x0][0xae8] ;  /* 0x0002ba0000047ab9 */ /* 0x000fe20000000a00 */
[----:B------:R-:W-:Y:S01]  /*1e310*/  LOP3.LUT R76, R76, R77, RZ, 0x3c, !PT ;  /* 0x0000004d4c4c7212 */ /* 0x000fe200078e3cff */
[--C-:B------:R-:W-:Y:S01]  /*1e320*/  IMAD.X R73, RZ, RZ, R5.reuse, P0 ;  /* 0x000000ffff497224 */ /* 0x100fe200000e0605 */
[----:B------:R-:W-:Y:S01]  /*1e330*/  LOP3.LUT R80, R80, R81, RZ, 0x3c, !PT ;  /* 0x0000005150507212 */ /* 0x000fe200078e3cff */
[--C-:B------:R-:W-:Y:S01]  /*1e340*/  IMAD.X R81, RZ, RZ, R5.reuse, P3 ;  /* 0x000000ffff517224 */ /* 0x100fe200018e0605 */
[----:B------:R-:W-:Y:S01]  /*1e350*/  LOP3.LUT R84, R84, R85, RZ, 0x3c, !PT ;  /* 0x0000005554547212 */ /* 0x000fe200078e3cff */
[----:B------:R-:W-:Y:S01]  /*1e360*/  IMAD.X R85, RZ, RZ, R5, P4 ;  /* 0x000000ffff557224 */ /* 0x000fe200020e0605 */
[----:B------:R-:W-:-:S02]  /*1e370*/  IADD3.X R77, RZ, R5, RZ, P2, !PT ;  /* 0x00000005ff4d7210 */ /* 0x000fc400017fe4ff */
[----:B------:R-:W-:Y:S01]  /*1e380*/  LOP3.LUT R4, R7, R4, RZ, 0x3c, !PT ;  /* 0x0000000407047212 */ /* 0x000fe200078e3cff */
[----:B------:R-:W-:Y:S01]  /*1e390*/  IMAD.IADD R3, R3, 0x1, R11 ;  /* 0x0000000103037824 */ /* 0x000fe200078e020b */
[----:B------:R-:W5:Y:S01]  /*1e3a0*/  LD.E.128 R72, desc[UR36][R72.64] ;  /* 0x0000002448487980 */ /* 0x000f62000c101d00 */
[----:B------:R-:W-:Y:S02]  /*1e3b0*/  IMAD R10, R10, 0x20, R219 ;  /* 0x000000200a0a7824 */ /* 0x000fe400078e02db */
[----:B------:R-:W-:Y:S01]  /*1e3c0*/  IMAD.WIDE.U32 R2, R220, UR4, R2 ;  /* 0x00000004dc027c25 */ /* 0x000fe2000f8e0002 */
[----:B------:R-:W5:Y:S01]  /*1e3d0*/  LD.E.128 R4, desc[UR36][R4.64] ;  /* 0x0000002404047980 */ /* 0x000f62000c101d00 */
[----:B------:R-:W-:-:S03]  /*1e3e0*/  SHF.R.S32.HI R11, RZ, 0x1f, R0 ;  /* 0x0000001fff0b7819 */ /* 0x000fc60000011400 */
[----:B------:R-:W5:Y:S01]  /*1e3f0*/  LD.E.128 R76, desc[UR36][R76.64] ;  /* 0x000000244c4c7980 */ /* 0x000f62000c101d00 */
[----:B------:R-:W-:-:S03]  /*1e400*/  LEA R10, R114, R10, 0x7 ;  /* 0x0000000a720a7211 */ /* 0x000fc600078e38ff */
[----:B------:R-:W5:Y:S04]  /*1e410*/  LD.E.128 R80, desc[UR36][R80.64] ;  /* 0x0000002450507980 */ /* 0x000f68000c101d00 */
[----:B------:R-:W5:Y:S04]  /*1e420*/  LD.E.128 R84, desc[UR36][R84.64] ;  /* 0x0000002454547980 */ /* 0x000f68000c101d00 */
[----:B------:R-:W5:Y:S01]  /*1e430*/  LD.E.128 R88, desc[UR36][R88.64] ;  /* 0x0000002458587980 */ /* 0x000f62000c101d00 */
[----:B------:R-:W-:Y:S01]  /*1e440*/  @!PT LDS RZ, [RZ] ;  /* 0x00000000fffff984 */ /* 0x000fe20000000800 */
[----:B------:R-:W-:Y:S01]  /*1e450*/  @!PT LDS RZ, [RZ] ;  /* 0x00000000fffff984 */ /* 0x000fe20000000800 */
[----:B------:R-:W-:Y:S01]  /*1e460*/  @!PT LDS RZ, [RZ] ;  /* 0x00000000fffff984 */ /* 0x000fe20000000800 */
[----:B------:R-:W-:Y:S01]  /*1e470*/  @!PT LDS RZ, [RZ] ;  /* 0x00000000fffff984 */ /* 0x000fe20000000800 */
[----:B------:R1:W-:Y:S06]  /*1e480*/  MEMBAR.ALL.CTA ;  /* 0x0000000000007992 */ /* 0x0003ec0000008000 */
[----:B-1----:R-:W1:Y:S01]  /*1e490*/  FENCE.VIEW.ASYNC.S ;  /* 0x00000000000073c6 */ /* 0x002e620000000000 */
[----:B------:R-:W-:Y:S01]  /*1e4a0*/  IMAD R3, R220, UR5, R3 ;  /* 0x00000005dc037c24 */ /* 0x000fe2000f8e0203 */
[----:B------:R-:W-:Y:S01]  /*1e4b0*/  ULDC.64 UR4, c[0x0][0xaf0] ;  /* 0x0002bc0000047ab9 */ /* 0x000fe20000000a00 */
[----:B--2---:R-:W-:-:S04]  /*1e4c0*/  @P1 IMAD.HI.U32 R8, R10, R9, RZ ;  /* 0x000000090a081227 */ /* 0x004fc800078e00ff */
[----:B------:R-:W-:Y:S02]  /*1e4d0*/  IMAD R11, R11, UR4, RZ ;  /* 0x000000040b0b7c24 */ /* 0x000fe4000f8e02ff */
[----:B------:R-:W-:Y:S01]  /*1e4e0*/  IMAD.MOV.U32 R9, RZ, RZ, R10 ;  /* 0x000000ffff097224 */ /* 0x000fe200078e000a */
[----:B0-----:R-:W-:Y:S01]  /*1e4f0*/  @P1 SHF.R.U32.HI R9, RZ, R13, R8 ;  /* 0x0000000dff091219 */ /* 0x001fe20000011608 */
[C---:B------:R-:W-:Y:S02]  /*1e500*/  IMAD R11, R0.reuse, UR5, R11 ;  /* 0x00000005000b7c24 */ /* 0x040fe4000f8e020b */
[----:B------:R-:W-:Y:S01]  /*1e510*/  IMAD.WIDE.U32 R2, R0, UR4, R2 ;  /* 0x0000000400027c25 */ /* 0x000fe2000f8e0002 */
[----:B------:R-:W-:Y:S01]  /*1e520*/  SHF.R.S32.HI R8, RZ, 0x1f, R9 ;  /* 0x0000001fff087819 */ /* 0x000fe20000011409 */
[----:B------:R-:W-:Y:S01]  /*1e530*/  ULDC.64 UR4, c[0x0][0xae0] ;  /* 0x0002b80000047ab9 */ /* 0x000fe20000000a00 */
[----:B------:R-:W-:Y:S01]  /*1e540*/  IADD3 R0, R19, 0x38820, RZ ;  /* 0x0003882013007810 */ /* 0x000fe20007ffe0ff */
[----:B------:R-:W-:-:S02]  /*1e550*/  IMAD.IADD R3, R3, 0x1, R11 ;  /* 0x0000000103037824 */ /* 0x000fc400078e020b */
[----:B------:R-:W-:Y:S01]  /*1e560*/  IMAD.MOV R11, RZ, RZ, -R9 ;  /* 0x000000ffff0b7224 */ /* 0x000fe200078e0a09 */
[----:B------:R-:W-:Y:S01]  /*1e570*/  PRMT R0, RZ, 0x654, R0 ;  /* 0x00000654ff007816 */ /* 0x000fe20000000000 */
[----:B------:R-:W-:Y:S02]  /*1e580*/  IMAD R8, R8, UR4, RZ ;  /* 0x0000000408087c24 */ /* 0x000fe4000f8e02ff */
[----:B------:R-:W-:Y:S01]  /*1e590*/  IMAD R11, R110, R11, R10 ;  /* 0x0000000b6e0b7224 */ /* 0x000fe200078e020a */
[----:B-1----:R0:W-:Y:S01]  /*1e5a0*/  SYNCS.ARRIVE.TRANS64.RED.A1T0 RZ, [R0+URZ], RZ ;  /* 0x000000ff00ff79a7 */ /* 0x0021e2000810043f */
[----:B------:R-:W-:-:S04]  /*1e5b0*/  IMAD.WIDE.U32 R2, R9, UR4, R2 ;  /* 0x0000000409027c25 */ /* 0x000fc8000f8e0002 */
[----:B------:R-:W-:Y:S01]  /*1e5c0*/  IMAD R9, R9, UR5, R8 ;  /* 0x0000000509097c24 */ /* 0x000fe2000f8e0208 */
[----:B------:R-:W-:Y:S01]  /*1e5d0*/  ULDC.64 UR4, c[0x0][0xad8] ;  /* 0x0002b60000047ab9 */ /* 0x000fe20000000a00 */
[----:B0-----:R-:W-:Y:S02]  /*1e5e0*/  SHF.R.S32.HI R0, RZ, 0x1f, R11 ;  /* 0x0000001fff007819 */ /* 0x001fe4000001140b */
[----:B------:R-:W-:-:S03]  /*1e5f0*/  IMAD.IADD R3, R3, 0x1, R9 ;  /* 0x0000000103037824 */ /* 0x000fc600078e0209 */
[----:B------:R-:W-:Y:S02]  /*1e600*/  IMAD R0, R0, UR4, RZ ;  /* 0x0000000400007c24 */ /* 0x000fe4000f8e02ff */
[----:B------:R-:W-:-:S04]  /*1e610*/  IMAD.WIDE.U32 R2, R11, UR4, R2 ;  /* 0x000000040b027c25 */ /* 0x000fc8000f8e0002 */
[----:B------:R-:W-:Y:S01]  /*1e620*/  IMAD R11, R11, UR5, R0 ;  /* 0x000000050b0b7c24 */ /* 0x000fe2000f8e0200 */
[----:B------:R-:W-:Y:S02]  /*1e630*/  ULDC.64 UR4, c[0x0][0xa80] ;  /* 0x0002a00000047ab9 */ /* 0x000fe40000000a00 */
[----:B------:R-:W-:Y:S01]  /*1e640*/  LEA R0, P0, R2, UR4, 0x1 ;  /* 0x0000000402007c11 */ /* 0x000fe2000f8008ff */
[----:B------:R-:W-:Y:S01]  /*1e650*/  IMAD.IADD R3, R3, 0x1, R11 ;  /* 0x0000000103037824 */ /* 0x000fe200078e020b */
[----:B------:R-:W-:Y:S01]  /*1e660*/  UMOV UR4, 0xffffffff ;  /* 0xffffffff00047882 */ /* 0x000fe20000000000 */
[----:B------:R-:W-:-:S03]  /*1e670*/  IMAD R33, R114, 0x80, R219 ;  /* 0x0000008072217824 */ /* 0x000fc600078e02db */
[----:B------:R-:W-:Y:S01]  /*1e680*/  LEA.HI.X R20, R2, UR5, R3, 0x1, P0 ;  /* 0x0000000502147c11 */ /* 0x000fe200080f0c03 */
[----:B------:R-:W-:Y:S06]  /*1e690*/  BRA.DIV UR4, `(.L_x_664) ;  /* 0x0000011204b47947 */ /* 0x000fec000b800000 */
[----:B------:R0:W1:Y:S04]  /*1e6a0*/  SHFL.IDX PT, R21, R20, RZ, 0x181f ;  /* 0x00181fff14157589 */ /* 0x00006800000e0000 */
[----:B------:R0:W2:Y:S02]  /*1e6b0*/  SHFL.IDX PT, R14, R0, RZ, 0x181f ;  /* 0x00181fff000e7589 */ /* 0x0000a400000e0000 */
.L_x_1031:
[----:B------:R-:W-:Y:S01]  /*1e6c0*/  ISETP.GE.AND P0, PT, R33, R32, PT ;  /* 0x000000202100720c */ /* 0x000fe20003f06270 */
[----:B------:R-:W-:-:S12]  /*1e6d0*/  BSSY B1, `(.L_x_665) ;  /* 0x0000018000017945 */ /* 0x000fd80003800000 */
[----:B------:R-:W-:Y:S05]  /*1e6e0*/  @P0 BRA `(.L_x_666) ;  /* 0x0000000000580947 */ /* 0x000fea0003800000 */
[----:B------:R-:W3:Y:S01]  /*1e6f0*/  LDL R35, [R1+0x14] ;  /* 0x0000140001237983 */ /* 0x000ee20000100800 */
[----:B------:R-:W-:-:S03]  /*1e700*/  ULDC UR4, c[0x0][0xac8] ;  /* 0x0002b20000047ab9 */ /* 0x000fc60000000800 */
[----:B------:R-:W4:Y:S04]  /*1e710*/  LDL R15, [R1+0x1c] ;  /* 0x00001c00010f7983 */ /* 0x000f280000100800 */
[----:B------:R-:W4:Y:S04]  /*1e720*/  LDL R12, [R1+0x44] ;  /* 0x00004400010c7983 */ /* 0x000f280000100800 */
[----:B------:R-:W4:Y:S04]  /*1e730*/  LDL R40, [R1+0x60] ;  /* 0x0000600001287983 */ /* 0x000f280000100800 */
[----:B------:R-:W4:Y:S01]  /*1e740*/  LDL R34, [R1+0x5c] ;  /* 0x00005c0001227983 */ /* 0x000f220000100800 */
[----:B------:R-:W-:-:S02]  /*1e750*/  ISETP.GE.AND P3, PT, R22, UR4, PT ;  /* 0x0000000416007c0c */ /* 0x000fc4000bf66270 */
[----:B------:R-:W-:-:S11]  /*1e760*/  ISETP.GE.AND P2, PT, R218, UR4, PT ;  /* 0x00000004da007c0c */ /* 0x000fd6000bf46270 */
[-C--:B--2---:R-:W-:Y:S02]  /*1e770*/  @!P3 LEA R2, P5, R22, R14.reuse, 0x1 ;  /* 0x0000000e1602b211 */ /* 0x084fe400078a08ff */
[----:B------:R-:W-:Y:S02]  /*1e780*/  @!P2 LEA R8, P4, R218, R14, 0x1 ;  /* 0x0000000eda08a211 */ /* 0x000fe400078808ff */
[----:B-1----:R-:W-:-:S05]  /*1e790*/  @!P3 LEA.HI.X R3, R22, R21, R23, 0x1, P5 ;  /* 0x000000151603b211 */ /* 0x002fca00028f0c17 */
[----:B-----5:R1:W-:Y:S01]  /*1e7a0*/  @!P3 ST.E.128 desc[UR36][R2.64], R4 ;  /* 0x000000040200b985 */ /* 0x0203e2000c101d24 */
[----:B---3--:R-:W-:Y:S02]  /*1e7b0*/  ISETP.GE.AND P1, PT, R35, UR4, PT ;  /* 0x0000000423007c0c */ /* 0x008fe4000bf26270 */
[----:B----4-:R-:W-:Y:S02]  /*1e7c0*/  ISETP.GE.AND P0, PT, R15, UR4, PT ;  /* 0x000000040f007c0c */ /* 0x010fe4000bf06270 */
[----:B------:R-:W-:-:S09]  /*1e7d0*/  @!P2 LEA.HI.X R9, R218, R21, R12, 0x1, P4 ;  /* 0x00000015da09a211 */ /* 0x000fd200020f0c0c */
[-C--:B------:R-:W-:Y:S02]  /*1e7e0*/  @!P1 LEA R10, P5, R35, R14.reuse, 0x1 ;  /* 0x0000000e230a9211 */ /* 0x080fe400078a08ff */
[----:B------:R-:W-:Y:S02]  /*1e7f0*/  @!P0 LEA R12, P4, R15, R14, 0x1 ;  /* 0x0000000e0f0c8211 */ /* 0x000fe400078808ff */
[-C--:B------:R-:W-:Y:S02]  /*1e800*/  @!P1 LEA.HI.X R11, R35, R21.reuse, R40, 0x1, P5 ;  /* 0x00000015230b9211 */ /* 0x080fe400028f0c28 */
[----:B------:R-:W-:Y:S01]  /*1e810*/  @!P0 LEA.HI.X R13, R15, R21, R34, 0x1, P4 ;  /* 0x000000150f0d8211 */ /* 0x000fe200020f0c22 */
[----:B------:R1:W-:Y:S04]  /*1e820*/  @!P2 ST.E.128 desc[UR36][R8.64], R44 ;  /* 0x0000002c0800a985 */ /* 0x0003e8000c101d24 */
[----:B------:R1:W-:Y:S04]  /*1e830*/  @!P1 ST.E.128 desc[UR36][R10.64], R60 ;  /* 0x0000003c0a009985 */ /* 0x0003e8000c101d24 */
[----:B------:R1:W-:Y:S02]  /*1e840*/  @!P0 ST.E.128 desc[UR36][R12.64], R76 ;  /* 0x0000004c0c008985 */ /* 0x0003e4000c101d24 */
.L_x_666:
[----:B------:R-:W-:Y:S05]  /*1e850*/  BSYNC B1 ;  /* 0x0000000000017941 */ /* 0x000fea0003800000 */
.L_x_665:
[----:B------:R-:W-:-:S03]  /*1e860*/  UMOV UR4, 0xffffffff ;  /* 0xffffffff00047882 */ /* 0x000fc60000000000 */
[----:B------:R-:W-:Y:S05]  /*1e870*/  BRA.DIV UR4, `(.L_x_667) ;  /* 0x0000011204707947 */ /* 0x000fea000b800000 */
[----:B-1----:R1:W3:Y:S04]  /*1e880*/  SHFL.IDX PT, R9, R20, 0x1, 0x181f ;  /* 0x00381f0014097f89 */ /* 0x0022e800000e0000 */
[----:B--2---:R1:W2:Y:S02]  /*1e890*/  SHFL.IDX PT, R14, R0, 0x1, 0x181f ;  /* 0x00381f00000e7f89 */ /* 0x0042a400000e0000 */
.L_x_1035:
[----:B------:R-:W-:Y:S01]  /*1e8a0*/  IADD3 R3, R33, 0x20, RZ ;  /* 0x0000002021037810 */ /* 0x000fe20007ffe0ff */
[----:B------:R-:W-:Y:S03]  /*1e8b0*/  BSSY B1, `(.L_x_668) ;  /* 0x0000019000017945 */ /* 0x000fe60003800000 */
[----:B------:R-:W-:-:S13]  /*1e8c0*/  ISETP.GE.AND P0, PT, R3, R32, PT ;  /* 0x000000200300720c */ /* 0x000fda0003f06270 */
[----:B------:R-:W-:Y:S05]  /*1e8d0*/  @P0 BRA `(.L_x_669) ;  /* 0x0000000000580947 */ /* 0x000fea0003800000 */
[----:B------:R-:W4:Y:S01]  /*1e8e0*/  LDL R12, [R1+0x14] ;  /* 0x00001400010c7983 */ /* 0x000f220000100800 */
        /* <DEDUP_REMOVED lines=8> */
[----:B-----5:R-:W-:Y:S02]  /*1e970*/  @!P2 LEA R4, P4, R218, R14, 0x1 ;  /* 0x0000000eda04a211 */ /* 0x020fe400078808ff */
[----:B---3--:R-:W-:-:S05]  /*1e980*/  @!P3 LEA.HI.X R3, R22, R9, R23, 0x1, P5 ;  /* 0x000000091603b211 */ /* 0x008fca00028f0c17 */
[----:B------:R2:W-:Y:S01]  /*1e990*/  @!P3 ST.E.128 desc[UR36][R2.64], R24 ;  /* 0x000000180200b985 */ /* 0x0005e2000c101d24 */
[----:B----4-:R-:W-:Y:S02]  /*1e9a0*/  ISETP.GE.AND P1, PT, R12, UR4, PT ;  /* 0x000000040c007c0c */ /* 0x010fe4000bf26270 */
[----:B------:R-:W-:Y:S02]  /*1e9b0*/  ISETP.GE.AND P0, PT, R10, UR4, PT ;  /* 0x000000040a007c0c */ /* 0x000fe4000bf06270 */
        /* <DEDUP_REMOVED lines=8> */
.L_x_669:
[----:B------:R-:W-:Y:S05]  /*1ea40*/  BSYNC B1 ;  /* 0x0000000000017941 */ /* 0x000fea0003800000 */
.L_x_668:
[----:B------:R-:W-:-:S03]  /*1ea50*/  UMOV UR4, 0xffffffff ;  /* 0xffffffff00047882 */ /* 0x000fc60000000000 */
[----:B------:R-:W-:Y:S05]  /*1ea60*/  BRA.DIV UR4, `(.L_x_670) ;  /* 0x00000112043c7947 */ /* 0x000fea000b800000 */
[----:B--23--:R2:W3:Y:S04]  /*1ea70*/  SHFL.IDX PT, R9, R20, 0x2, 0x181f ;  /* 0x00581f0014097f89 */ /* 0x00c4e800000e0000 */
[----:B------:R2:W4:Y:S02]  /*1ea80*/  SHFL.IDX PT, R14, R0, 0x2, 0x181f ;  /* 0x00581f00000e7f89 */ /* 0x00052400000e0000 */
.L_x_1039:
[----:B------:R-:W-:Y:S01]  /*1ea90*/  VIADD R3, R33, 0x40 ;  /* 0x0000004021037836 */ /* 0x000fe20000000000 */
[----:B------:R-:W-:Y:S04]  /*1eaa0*/  BSSY B1, `(.L_x_671) ;  /* 0x0000019000017945 */ /* 0x000fe80003800000 */
[----:B------:R-:W-:-:S13]  /*1eab0*/  ISETP.GE.AND P0, PT, R3, R32, PT ;  /* 0x000000200300720c */ /* 0x000fda0003f06270 */
[----:B------:R-:W-:Y:S05]  /*1eac0*/  @P0 BRA `(.L_x_672) ;  /* 0x0000000000580947 */ /* 0x000fea0003800000 */
[----:B------:R-:W2:Y:S01]  /*1ead0*/  LDL R12, [R1+0x14] ;  /* 0x00001400010c7983 */ /* 0x000ea20000100800 */
[----:B------:R-:W-:-:S03]  /*1eae0*/  ULDC UR4, c[0x0][0xac8] ;  /* 0x0002b20000047ab9 */ /* 0x000fc60000000800 */
[----:B------:R-:W2:Y:S04]  /*1eaf0*/  LDL R10, [R1+0x1c] ;  /* 0x00001c00010a7983 */ /* 0x000ea80000100800 */
[----:B------:R-:W2:Y:S04]  /*1eb00*/  LDL R8, [R1+0x44] ;  /* 0x0000440001087983 */ /* 0x000ea80000100800 */
[----:B------:R-:W2:Y:S04]  /*1eb10*/  LDL R13, [R1+0x60] ;  /* 0x00006000010d7983 */ /* 0x000ea80000100800 */
[----:B------:R-:W2:Y:S01]  /*1eb20*/  LDL R11, [R1+0x5c] ;  /* 0x00005c00010b7983 */ /* 0x000ea20000100800 */
[----:B------:R-:W-:-:S02]  /*1eb30*/  ISETP.GE.AND P3, PT, R22, UR4, PT ;  /* 0x0000000416007c0c */ /* 0x000fc4000bf66270 */
[----:B------:R-:W-:-:S11]  /*1eb40*/  ISETP.GE.AND P2, PT, R218, UR4, PT ;  /* 0x00000004da007c0c */ /* 0x000fd6000bf46270 */
[-C--:B----4-:R-:W-:Y:S02]  /*1eb50*/  @!P3 LEA R2, P5, R22, R14.reuse, 0x1 ;  /* 0x0000000e1602b211 */ /* 0x090fe400078a08ff */
[----:B-----5:R-:W-:Y:S02]  /*1eb60*/  @!P2 LEA R4, P4, R218, R14, 0x1 ;  /* 0x0000000eda04a211 */ /* 0x020fe400078808ff */
[----:B---3--:R-:W-:-:S05]  /*1eb70*/  @!P3 LEA.HI.X R3, R22, R9, R23, 0x1, P5 ;  /* 0x000000091603b211 */ /* 0x008fca00028f0c17 */
[----:B------:R3:W-:Y:S01]  /*1eb80*/  @!P3 ST.E.128 desc[UR36][R2.64], R28 ;  /* 0x0000001c0200b985 */ /* 0x0007e2000c101d24 */
[----:B--2---:R-:W-:Y:S02]  /*1eb90*/  ISETP.GE.AND P1, PT, R12, UR4, PT ;  /* 0x000000040c007c0c */ /* 0x004fe4000bf26270 */
        /* <DEDUP_REMOVED lines=9> */
.L_x_672:
[----:B------:R-:W-:Y:S05]  /*1ec30*/  BSYNC B1 ;  /* 0x0000000000017941 */ /* 0x000fea0003800000 */
.L_x_671:
[----:B------:R-:W-:-:S03]  /*1ec40*/  UMOV UR4, 0xffffffff ;  /* 0xffffffff00047882 */ /* 0x000fc60000000000 */
[----:B------:R-:W-:Y:S05]  /*1ec50*/  BRA.DIV UR4, `(.L_x_673) ;  /* 0x0000011204087947 */ /* 0x000fea000b800000 */
[----:B---3--:R3:W0:Y:S04]  /*1ec60*/  SHFL.IDX PT, R9, R20, 0x3, 0x181f ;  /* 0x00781f0014097f89 */ /* 0x00862800000e0000 */
[----:B----4-:R3:W4:Y:S02]  /*1ec70*/  SHFL.IDX PT, R14, R0, 0x3, 0x181f ;  /* 0x00781f00000e7f89 */ /* 0x01072400000e0000 */
.L_x_1043:
[----:B------:R-:W-:-:S05]  /*1ec80*/  VIADD R33, R33, 0x60 ;  /* 0x0000006021217836 */ /* 0x000fca0000000000 */
[----:B------:R-:W-:-:S13]  /*1ec90*/  ISETP.GE.AND P0, PT, R33, R32, PT ;  /* 0x000000202100720c */ /* 0x000fda0003f06270 */
[----:B------:R-:W-:Y:S05]  /*1eca0*/  @P0 BRA `(.L_x_674) ;  /* 0x0000003400c40947 */ /* 0x000fea0003800000 */
[----:B------:R-:W4:Y:S01]  /*1ecb0*/  LDL R8, [R1+0x14] ;  /* 0x0000140001087983 */ /* 0x000f220000100800 */
[----:B------:R-:W-:-:S03]  /*1ecc0*/  ULDC UR4, c[0x0][0xac8] ;  /* 0x0002b20000047ab9 */ /* 0x000fc60000000800 */
[----:B------:R-:W4:Y:S04]  /*1ecd0*/  LDL R11, [R1+0x44] ;  /* 0x00004400010b7983 */ /* 0x000f280000100800 */
[----:B------:R-:W4:Y:S04]  /*1ece0*/  LDL R10, [R1+0x60] ;  /* 0x00006000010a7983 */ /* 0x000f280000100800 */
[----:B0123--:R-:W2:Y:S01]  /*1ecf0*/  LDL R0, [R1+0x1c] ;  /* 0x00001c0001007983 */ /* 0x00fea20000100800 */
[----:B------:R-:W-:Y:S02]  /*1ed00*/  ISETP.GE.AND P3, PT, R22, UR4, PT ;  /* 0x0000000416007c0c */ /* 0x000fe4000bf66270 */
[----:B------:R-:W-:-:S11]  /*1ed10*/  ISETP.GE.AND P4, PT, R218, UR4, PT ;  /* 0x00000004da007c0c */ /* 0x000fd6000bf86270 */
[-C--:B----4-:R-:W-:Y:S02]  /*1ed20*/  @!P3 LEA R2, P0, R22, R14.reuse, 0x1 ;  /* 0x0000000e1602b211 */ /* 0x090fe400078008ff */
[----:B-----5:R-:W-:Y:S02]  /*1ed30*/  @!P4 LEA R4, P1, R218, R14, 0x1 ;  /* 0x0000000eda04c211 */ /* 0x020fe400078208ff */
[----:B------:R-:W-:-:S05]  /*1ed40*/  @!P3 LEA.HI.X R3, R22, R9, R23, 0x1, P0 ;  /* 0x000000091603b211 */ /* 0x000fca00000f0c17 */
[----:B------:R0:W-:Y:S01]  /*1ed50*/  @!P3 ST.E.128 desc[UR36][R2.64], R36 ;  /* 0x000000240200b985 */ /* 0x0001e2000c101d24 */
[----:B------:R-:W-:Y:S02]  /*1ed60*/  ISETP.GE.AND P5, PT, R8, UR4, PT ;  /* 0x0000000408007c0c */ /* 0x000fe4000bfa6270 */
[----:B------:R-:W-:-:S11]  /*1ed70*/  @!P4 LEA.HI.X R5, R218, R9, R11, 0x1, P1 ;  /* 0x00000009da05c211 */ /* 0x000fd600008f0c0b */
[----:B------:R-:W-:-:S04]  /*1ed80*/  @!P5 LEA R6, P2, R8, R14, 0x1 ;  /* 0x0000000e0806d211 */ /* 0x000fc800078408ff */
[----:B------:R-:W-:Y:S01]  /*1ed90*/  @!P5 LEA.HI.X R7, R8, R9, R10, 0x1, P2 ;  /* 0x000000090807d211 */ /* 0x000fe200010f0c0a */
[----:B------:R0:W-:Y:S04]  /*1eda0*/  @!P4 ST.E.128 desc[UR36][R4.64], R56 ;  /* 0x000000380400c985 */ /* 0x0001e8000c101d24 */
[----:B------:R0:W-:Y:S01]  /*1edb0*/  @!P5 ST.E.128 desc[UR36][R6.64], R72 ;  /* 0x000000480600d985 */ /* 0x0001e2000c101d24 */
[----:B--2---:R-:W-:-:S13]  /*1edc0*/  ISETP.GE.AND P0, PT, R0, UR4, PT ;  /* 0x0000000400007c0c */ /* 0x004fda000bf06270 */
[----:B------:R-:W-:Y:S05]  /*1edd0*/  @P0 BRA `(.L_x_674) ;  /* 0x0000003400780947 */ /* 0x000fea0003800000 */
[----:B------:R-:W2:Y:S01]  /*1ede0*/  LDL R8, [R1+0x5c] ;  /* 0x00005c0001087983 */ /* 0x000ea20000100800 */
[----:B0-----:R-:W-:-:S04]  /*1edf0*/  LEA R2, P0, R0, R14, 0x1 ;  /* 0x0000000e00027211 */ /* 0x001fc800078008ff */
[----:B--2---:R-:W-:-:S05]  /*1ee00*/  LEA.HI.X R3, R0, R9, R8, 0x1, P0 ;  /* 0x0000000900037211 */ /* 0x004fca00000f0c08 */
[----:B------:R0:W-:Y:S01]  /*1ee10*/  ST.E.128 desc[UR36][R2.64], R88 ;  /* 0x0000005802007985 */ /* 0x0001e2000c101d24 */
[----:B------:R-:W-:Y:S05]  /*1ee20*/  BRA `(.L_x_674) ;  /* 0x0000003400647947 */ /* 0x000fea0003800000 */
.L_x_663:
[----:B0-----:R-:W0:Y:S01]  /*1ee30*/  @P1 LDC R13, c[0x0][0xbec] ;  /* 0x0002fb00ff0d1b82 */ /* 0x001e220000000800 */
[----:B------:R-:W-:Y:S01]  /*1ee40*/  ULDC.64 UR4, c[0x0][0xb08] ;  /* 0x0002c20000047ab9 */ /* 0x000fe20000000a00 */
[----:B------:R-:W-:Y:S02]  /*1ee50*/  IMAD.MOV.U32 R14, RZ, RZ, R59 ;  /* 0x000000ffff0e7224 */ /* 0x000fe400078e003b */
[----:B------:R-:W-:-:S04]  /*1ee60*/  IMAD R11, R11, UR4, RZ ;  /* 0x000000040b0b7c24 */ /* 0x000fc8000f8e02ff */
[----:B------:R-:W1:Y:S01]  /*1ee70*/  @P1 LDC R12, c[0x0][0xbf0] ;  /* 0x0002fc00ff0c1b82 */ /* 0x000e620000000800 */
[----:B------:R-:W-:Y:S02]  /*1ee80*/  IMAD R11, R2, UR5, R11 ;  /* 0x00000005020b7c24 */ /* 0x000fe4000f8e020b */
[----:B0-----:R-:W-:-:S05]  /*1ee90*/  @P1 IMAD.HI.U32 R13, R59, R13, RZ ;  /* 0x0000000d3b0d1227 */ /* 0x001fca00078e00ff */
[----:B-1----:R-:W-:Y:S01]  /*1eea0*/  @P1 SHF.R.U32.HI R14, RZ, R12, R13 ;  /* 0x0000000cff0e1219 */ /* 0x002fe2000001160d */
[----:B------:R-:W-:Y:S01]  /*1eeb0*/  IMAD.WIDE.U32 R12, R2, UR4, RZ ;  /* 0x00000004020c7c25 */ /* 0x000fe2000f8e00ff */
[----:B------:R-:W-:Y:S01]  /*1eec0*/  ULDC.64 UR4, c[0x0][0xb38] ;  /* 0x0002ce0000047ab9 */ /* 0x000fe20000000a00 */
[----:B------:R-:W-:-:S03]  /*1eed0*/  SHF.R.S32.HI R2, RZ, 0x1f, R0 ;  /* 0x0000001fff027819 */ /* 0x000fc60000011400 */
[----:B------:R-:W-:Y:S01]  /*1eee0*/  IADD3 R13, R13, R11, RZ ;  /* 0x0000000b0d0d7210 */ /* 0x000fe20007ffe0ff */
[----:B------:R-:W-:Y:S02]  /*1eef0*/  VIADD R11, R19, 0x38820 ;  /* 0x00038820130b7836 */ /* 0x000fe40000000000 */
[----:B------:R-:W-:-:S03]  /*1ef00*/  IMAD.WIDE.U32 R12, R220, UR4, R12 ;  /* 0x00000004dc0c7c25 */ /* 0x000fc6000f8e000c */
[----:B------:R-:W-:Y:S01]  /*1ef10*/  PRMT R11, RZ, 0x654, R11 ;  /* 0x00000654ff0b7816 */ /* 0x000fe2000000000b */
[----:B------:R-:W-:Y:S01]  /*1ef20*/  IMAD R13, R220, UR5, R13 ;  /* 0x00000005dc0d7c24 */ /* 0x000fe2000f8e020d */
[----:B------:R-:W-:Y:S02]  /*1ef30*/  ULDC.64 UR4, c[0x0][0xb40] ;  /* 0x0002d00000047ab9 */ /* 0x000fe40000000a00 */
[----:B------:R0:W-:Y:S01]  /*1ef40*/  SYNCS.ARRIVE.TRANS64.RED.A1T0 RZ, [R11+URZ], RZ ;  /* 0x000000ff0bff79a7 */ /* 0x0001e2000810043f */
[----:B------:R-:W-:Y:S02]  /*1ef50*/  IMAD R2, R2, UR4, RZ ;  /* 0x0000000402027c24 */ /* 0x000fe4000f8e02ff */
[----:B------:R-:W-:-:S04]  /*1ef60*/  IMAD.WIDE.U32 R12, R0, UR4, R12 ;  /* 0x00000004000c7c25 */ /* 0x000fc8000f8e000c */
[----:B------:R-:W-:Y:S01]  /*1ef70*/  IMAD R2, R0, UR5, R2 ;  /* 0x0000000500027c24 */ /* 0x000fe2000f8e0202 */
[----:B------:R-:W-:Y:S01]  /*1ef80*/  ULDC.64 UR4, c[0x0][0xb48] ;  /* 0x0002d20000047ab9 */ /* 0x000fe20000000a00 */
[----:B------:R-:W-:Y:S02]  /*1ef90*/  IMAD.MOV R0, RZ, RZ, -R14 ;  /* 0x000000ffff007224 */ /* 0x000fe400078e0a0e */
[----:B------:R-:W-:Y:S01]  /*1efa0*/  IMAD.IADD R13, R13, 0x1, R2 ;  /* 0x000000010d0d7824 */ /* 0x000fe200078e0202 */
[----:B------:R-:W-:Y:S01]  /*1efb0*/  SHF.R.S32.HI R2, RZ, 0x1f, R14 ;  /* 0x0000001fff027819 */ /* 0x000fe2000001140e */
[----:B------:R-:W-:Y:S02]  /*1efc0*/  IMAD R0, R110, R0, R59 ;  /* 0x000000006e007224 */ /* 0x000fe400078e023b */
[----:B------:R-:W-:-:S04]  /*1efd0*/  IMAD.WIDE.U32 R12, R113, UR4, R12 ;  /* 0x00000004710c7c25 */ /* 0x000fc8000f8e000c */
[----:B------:R-:W-:Y:S01]  /*1efe0*/  IMAD R13, R113, UR5, R13 ;  /* 0x00000005710d7c24 */ /* 0x000fe2000f8e020d */
[----:B------:R-:W-:Y:S02]  /*1eff0*/  ULDC.64 UR4, c[0x0][0xb30] ;  /* 0x0002cc0000047ab9 */ /* 0x000fe40000000a00 */
[----:B------:R-:W-:Y:S02]  /*1f000*/  IMAD R2, R2, UR4, RZ ;  /* 0x0000000402027c24 */ /* 0x000fe4000f8e02ff */
[----:B------:R-:W-:-:S04]  /*1f010*/  IMAD.WIDE.U32 R12, R14, UR4, R12 ;  /* 0x000000040e0c7c25 */ /* 0x000fc8000f8e000c */
[----:B------:R-:W-:Y:S01]  /*1f020*/  IMAD R2, R14, UR5, R2 ;  /* 0x000000050e027c24 */ /* 0x000fe2000f8e0202 */
[----:B------:R-:W-:-:S04]  /*1f030*/  ULDC.64 UR4, c[0x0][0xb28] ;  /* 0x0002ca0000047ab9 */ /* 0x000fc80000000a00 */
[----:B------:R-:W-:Y:S02]  /*1f040*/  IADD3 R13, R13, R2, RZ ;  /* 0x000000020d0d7210 */ /* 0x000fe40007ffe0ff */
[----:B------:R-:W-:Y:S01]  /*1f050*/  SHF.R.S32.HI R2, RZ, 0x1f, R0 ;  /* 0x0000001fff027819 */ /* 0x000fe20000011400 */
[----:B------:R-:W-:-:S04]  /*1f060*/  IMAD.WIDE.U32 R12, R0, UR4, R12 ;  /* 0x00000004000c7c25 */ /* 0x000fc8000f8e000c */
[----:B------:R-:W-:-:S04]  /*1f070*/  IMAD R2, R2, UR4, RZ ;  /* 0x0000000402027c24 */ /* 0x000fc8000f8e02ff */
[----:B------:R-:W-:Y:S01]  /*1f080*/  IMAD R2, R0, UR5, R2 ;  /* 0x0000000500027c24 */ /* 0x000fe2000f8e0202 */
[----:B------:R-:W-:Y:S02]  /*1f090*/  ULDC.64 UR4, c[0x0][0xb00] ;  /* 0x0002c00000047ab9 */ /* 0x000fe40000000a00 */
[----:B------:R-:W-:Y:S01]  /*1f0a0*/  LEA R0, P0, R12, UR4, 0x2 ;  /* 0x000000040c007c11 */ /* 0x000fe2000f8010ff */
[----:B------:R-:W-:Y:S01]  /*1f0b0*/  IMAD.IADD R2, R13, 0x1, R2 ;  /* 0x000000010d027824 */ /* 0x000fe200078e0202 */
[----:B------:R-:W-:-:S04]  /*1f0c0*/  UMOV UR4, 0xffffffff ;  /* 0xffffffff00047882 */ /* 0x000fc80000000000 */
[----:B------:R-:W-:Y:S01]  /*1f0d0*/  LEA.HI.X R2, R12, UR5, R2, 0x2, P0 ;  /* 0x000000050c027c11 */ /* 0x000fe200080f1402 */
[----:B0-----:R-:W-:Y:S06]  /*1f0e0*/  BRA.DIV UR4, `(.L_x_675) ;  /* 0x0000010e042c7947 */ /* 0x001fec000b800000 */
[----:B------:R0:W1:Y:S04]  /*1f0f0*/  SHFL.IDX PT, R24, R2, RZ, 0x1c1f ;  /* 0x001c1fff02187589 */ /* 0x00006800000e0000 */
[----:B------:R0:W2:Y:S02]  /*1f100*/  SHFL.IDX PT, R11, R0, RZ, 0x1c1f ;  /* 0x001c1fff000b7589 */ /* 0x0000a400000e0000 */
.L_x_1046:
[----:B------:R-:W-:Y:S01]  /*1f110*/  ISETP.GE.AND P0, PT, R34, R32, PT ;  /* 0x000000202200720c */ /* 0x000fe20003f06270 */
[----:B------:R-:W-:-:S12]  /*1f120*/  BSSY B1, `(.L_x_676) ;  /* 0x00000fc000017945 */ /* 0x000fd80003800000 */
[----:B------:R-:W-:Y:S05]  /*1f130*/  @P0 BRA `(.L_x_677) ;  /* 0x0000000c00e80947 */ /* 0x000fea0003800000 */
[----:B------:R-:W3:Y:S01]  /*1f140*/  LDL R14, [R1+0x68] ;  /* 0x00006800010e7983 */ /* 0x000ee20000100800 */
[----:B------:R-:W-:-:S03]  /*1f150*/  ULDC UR4, c[0x0][0xac8] ;  /* 0x0002b20000047ab9 */ /* 0x000fc60000000800 */
[----:B------:R-:W4:Y:S04]  /*1f160*/  LDL R59, [R1+0x104] ;  /* 0x00010400013b7983 */ /* 0x000f280000100800 */
[----:B------:R-:W5:Y:S04]  /*1f170*/  LDL R107, [R1+0x184] ;  /* 0x00018400016b7983 */ /* 0x000f680000100800 */
        /* <DEDUP_REMOVED lines=14> */
[----:B------:R-:W5:Y:S01]  /*1f260*/  LDL R119, [R1+0x130] ;  /* 0x0001300001777983 */ /* 0x000f620000100800 */
[----:B---3--:R-:W-:-:S13]  /*1f270*/  ISETP.GE.AND P0, PT, R14, UR4, PT ;  /* 0x000000040e007c0c */ /* 0x008fda000bf06270 */
[----:B--2---:R-:W-:Y:S02]  /*1f280*/  @!P0 IMAD.MOV.U32 R12, RZ, RZ, R11 ;  /* 0x000000ffff0c8224 */ /* 0x004fe400078e000b */
[----:B-1----:R-:W-:Y:S02]  /*1f290*/  @!P0 IMAD.MOV.U32 R13, RZ, RZ, R24 ;  /* 0x000000ffff0d8224 */ /* 0x002fe400078e0018 */
[----:B------:R-:W-:Y:S02]  /*1f2a0*/  @!P0 IMAD.MOV.U32 R15, RZ, RZ, R203 ;  /* 0x000000ffff0f8224 */ /* 0x000fe400078e00cb */
[----:B------:R-:W-:Y:S01]  /*1f2b0*/  @!P0 IMAD.WIDE R12, R14, 0x4, R12 ;  /* 0x000000040e0c8825 */ /* 0x000fe200078e020c */
[----:B------:R-:W-:-:S05]  /*1f2c0*/  @!P0 MOV R14, R205 ;  /* 0x000000cd000e8202 */ /* 0x000fca0000000f00 */
[----:B------:R1:W-:Y:S01]  /*1f2d0*/  @!P0 ST.E.64 desc[UR36][R12.64], R14 ;  /* 0x0000000e0c008985 */ /* 0x0003e2000c101b24 */
[----:B----4-:R-:W-:-:S13]  /*1f2e0*/  ISETP.GE.AND P0, PT, R59, UR4, PT ;  /* 0x000000043b007c0c */ /* 0x010fda000bf06270 */
[C---:B-1----:R-:W-:Y:S01]  /*1f2f0*/  @!P0 LEA R12, P1, R59.reuse, R11, 0x2 ;  /* 0x0000000b3b0c8211 */ /* 0x042fe200078210ff */
[----:B------:R-:W-:Y:S02]  /*1f300*/  @!P0 IMAD.MOV.U32 R14, RZ, RZ, R206 ;  /* 0x000000ffff0e8224 */ /* 0x000fe400078e00ce */
[----:B------:R-:W-:Y:S01]  /*1f310*/  @!P0 IMAD.MOV.U32 R15, RZ, RZ, R204 ;  /* 0x000000ffff0f8224 */ /* 0x000fe200078e00cc */
[----:B-----5:R-:W-:Y:S02]  /*1f320*/  @!P0 LEA.HI.X R13, R59, R24, R107, 0x2, P1 ;  /* 0x000000183b0d8211 */ /* 0x020fe400008f146b */
[----:B------:R-:W2:Y:S04]  /*1f330*/  LDL R59, [R1+0xec] ;  /* 0x0000ec00013b7983 */ /* 0x000ea80000100800 */
[----:B------:R1:W-:Y:S01]  /*1f340*/  @!P0 ST.E.64 desc[UR36][R12.64], R14 ;  /* 0x0000000e0c008985 */ /* 0x0003e2000c101b24 */
[----:B------:R-:W-:-:S02]  /*1f350*/  ISETP.GE.AND P0, PT, R90, UR4, PT ;  /* 0x000000045a007c0c */ /* 0x000fc4000bf06270 */
[----:B------:R-:W-:Y:S01]  /*1f360*/  ISETP.GE.AND P1, PT, R63, UR4, PT ;  /* 0x000000043f007c0c */ /* 0x000fe2000bf26270 */
[----:B------:R-:W3:Y:S10]  /*1f370*/  LDL R107, [R1+0x16c] ;  /* 0x00016c00016b7983 */ /* 0x000ef40000100800 */
[----:B-1----:R-:W-:Y:S01]  /*1f380*/  @!P0 LEA R12, P2, R90, R11, 0x2 ;  /* 0x0000000b5a0c8211 */ /* 0x002fe200078410ff */
[----:B------:R-:W-:Y:S01]  /*1f390*/  @!P0 IMAD.MOV.U32 R15, RZ, RZ, R199 ;  /* 0x000000ffff0f8224 */ /* 0x000fe200078e00c7 */
[----:B------:R-:W-:-:S02]  /*1f3a0*/  @!P0 MOV R14, R201 ;  /* 0x000000c9000e8202 */ /* 0x000fc40000000f00 */
[----:B------:R-:W-:Y:S02]  /*1f3b0*/  @!P0 LEA.HI.X R13, R90, R24, R103, 0x2, P2 ;  /* 0x000000185a0d8211 */ /* 0x000fe400010f1467 */
[----:B------:R-:W4:Y:S04]  /*1f3c0*/  LDL R90, [R1+0xe8] ;  /* 0x0000e800015a7983 */ /* 0x000f280000100800 */
[----:B------:R1:W-:Y:S01]  /*1f3d0*/  @!P0 ST.E.64 desc[UR36][R12.64], R14 ;  /* 0x0000000e0c008985 */ /* 0x0003e2000c101b24 */
[----:B------:R-:W-:-:S03]  /*1f3e0*/  ISETP.GE.AND P0, PT, R86, UR4, PT ;  /* 0x0000000456007c0c */ /* 0x000fc6000bf06270 */
[----:B------:R-:W5:Y:S01]  /*1f3f0*/  LDL R103, [R1+0xd8] ;  /* 0x0000d80001677983 */ /* 0x000f620000100800 */
[----:B-1----:R-:W-:Y:S01]  /*1f400*/  @!P1 LEA R12, P2, R63, R11, 0x2 ;  /* 0x0000000b3f0c9211 */ /* 0x002fe200078410ff */
[----:B------:R-:W-:-:S03]  /*1f410*/  @!P1 IMAD.MOV.U32 R14, RZ, RZ, R202 ;  /* 0x000000ffff0e9224 */ /* 0x000fc600078e00ca */
[----:B------:R-:W-:Y:S01]  /*1f420*/  @!P1 LEA.HI.X R13, R63, R24, R102, 0x2, P2 ;  /* 0x000000183f0d9211 */ /* 0x000fe200010f1466 */
[----:B------:R-:W-:Y:S01]  /*1f430*/  @!P1 IMAD.MOV.U32 R15, RZ, RZ, R200 ;  /* 0x000000ffff0f9224 */ /* 0x000fe200078e00c8 */
[----:B------:R-:W5:Y:S04]  /*1f440*/  LDL R63, [R1+0xe4] ;  /* 0x0000e400013f7983 */ /* 0x000f680000100800 */
[----:B------:R1:W-:Y:S01]  /*1f450*/  @!P1 ST.E.64 desc[UR36][R12.64], R14 ;  /* 0x0000000e0c009985 */ /* 0x0003e2000c101b24 */
[----:B------:R-:W-:-:S03]  /*1f460*/  ISETP.GE.AND P1, PT, R25, UR4, PT ;  /* 0x0000000419007c0c */ /* 0x000fc6000bf26270 */
[----:B------:R-:W5:Y:S01]  /*1f470*/  LDL R102, [R1+0x168] ;  /* 0x0001680001667983 */ /* 0x000f620000100800 */
[C---:B-1----:R-:W-:Y:S01]  /*1f480*/  @!P0 LEA R12, P2, R86.reuse, R11, 0x2 ;  /* 0x0000000b560c8211 */ /* 0x042fe200078410ff */
[----:B------:R-:W-:Y:S01]  /*1f490*/  @!P0 IMAD.MOV.U32 R15, RZ, RZ, R195 ;  /* 0x000000ffff0f8224 */ /* 0x000fe200078e00c3 */
[----:B------:R-:W-:Y:S02]  /*1f4a0*/  @!P0 MOV R14, R197 ;  /* 0x000000c5000e8202 */ /* 0x000fe40000000f00 */
[----:B------:R-:W-:Y:S02]  /*1f4b0*/  @!P0 LEA.HI.X R13, R86, R24, R95, 0x2, P2 ;  /* 0x00000018560d8211 */ /* 0x000fe400010f145f */
[----:B------:R-:W5:Y:S04]  /*1f4c0*/  LDL R95, [R1+0x164] ;  /* 0x00016400015f7983 */ /* 0x000f680000100800 */
[----:B------:R1:W-:Y:S01]  /*1f4d0*/  @!P0 ST.E.64 desc[UR36][R12.64], R14 ;  /* 0x0000000e0c008985 */ /* 0x0003e2000c101b24 */
[----:B------:R-:W-:-:S03]  /*1f4e0*/  ISETP.GE.AND P0, PT, R110, UR4, PT ;  /* 0x000000046e007c0c */ /* 0x000fc6000bf06270 */
[----:B------:R-:W5:Y:S01]  /*1f4f0*/  LDL R86, [R1+0xdc] ;  /* 0x0000dc0001567983 */ /* 0x000f620000100800 */
[CC--:B-1----:R-:W-:Y:S01]  /*1f500*/  @!P1 LEA R12, P2, R25.reuse, R11.reuse, 0x2 ;  /* 0x0000000b190c9211 */ /* 0x0c2fe200078410ff */
[----:B------:R-:W-:Y:S02]  /*1f510*/  @!P1 IMAD.MOV.U32 R14, RZ, RZ, R198 ;  /* 0x000000ffff0e9224 */ /* 0x000fe400078e00c6 */
[----:B------:R-:W-:Y:S01]  /*1f520*/  @!P1 IMAD.MOV.U32 R15, RZ, RZ, R196 ;  /* 0x000000ffff0f9224 */ /* 0x000fe200078e00c4 */
[----:B------:R-:W-:Y:S02]  /*1f530*/  @!P1 LEA.HI.X R13, R25, R24, R35, 0x2, P2 ;  /* 0x00000018190d9211 */ /* 0x000fe400010f1423 */
[----:B------:R-:W5:Y:S04]  /*1f540*/  LDL R35, [R1+0x160] ;  /* 0x0001600001237983 */ /* 0x000f680000100800 */
[----:B------:R1:W-:Y:S04]  /*1f550*/  @!P1 ST.E.64 desc[UR36][R12.64], R14 ;  /* 0x0000000e0c009985 */ /* 0x0003e8000c101b24 */
[----:B------:R-:W5:Y:S01]  /*1f560*/  LDL R25, [R1+0xd4] ;  /* 0x0000d40001197983 */ /* 0x000f620000100800 */
[----:B-1----:R-:W-:-:S04]  /*1f570*/  @!P0 LEA R12, P2, R110, R11, 0x2 ;  /* 0x0000000b6e0c8211 */ /* 0x002fc800078410ff */
[----:B------:R-:W-:Y:S02]  /*1f580*/  @!P0 LEA.HI.X R13, R110, R24, R113, 0x2, P2 ;  /* 0x000000186e0d8211 */ /* 0x000fe400010f1471 */
[----:B------:R-:W5:Y:S04]  /*1f590*/  LDL R110, [R1+0x15c] ;  /* 0x00015c00016e7983 */ /* 0x000f680000100800 */
[----:B------:R-:W5:Y:S01]  /*1f5a0*/  LDL R113, [R1+0x158] ;  /* 0x0001580001717983 */ /* 0x000f620000100800 */
[----:B------:R-:W-:Y:S01]  /*1f5b0*/  @!P0 MOV R14, R193 ;  /* 0x000000c1000e8202 */ /* 0x000fe20000000f00 */
[----:B------:R-:W-:-:S05]  /*1f5c0*/  @!P0 IMAD.MOV.U32 R15, RZ, RZ, R191 ;  /* 0x000000ffff0f8224 */ /* 0x000fca00078e00bf */
[----:B------:R1:W-:Y:S01]  /*1f5d0*/  @!P0 ST.E.64 desc[UR36][R12.64], R14 ;  /* 0x0000000e0c008985 */ /* 0x0003e2000c101b24 */
[----:B--2---:R-:W-:-:S13]  /*1f5e0*/  ISETP.GE.AND P1, PT, R59, UR4, PT ;  /* 0x000000043b007c0c */ /* 0x004fda000bf26270 */
[C---:B-1----:R-:W-:Y:S01]  /*1f5f0*/  @!P1 LEA R12, P2, R59.reuse, R11, 0x2 ;  /* 0x0000000b3b0c9211 */ /* 0x042fe200078410ff */
[----:B------:R-:W-:Y:S02]  /*1f600*/  @!P1 IMAD.MOV.U32 R14, RZ, RZ, R194 ;  /* 0x000000ffff0e9224 */ /* 0x000fe400078e00c2 */
[----:B------:R-:W-:Y:S01]  /*1f610*/  @!P1 IMAD.MOV.U32 R15, RZ, RZ, R192 ;  /* 0x000000ffff0f9224 */ /* 0x000fe200078e00c0 */
[----:B---3--:R-:W-:Y:S02]  /*1f620*/  @!P1 LEA.HI.X R13, R59, R24, R107, 0x2, P2 ;  /* 0x000000183b0d9211 */ /* 0x008fe400010f146b */
[----:B------:R-:W2:Y:S01]  /*1f630*/  LDL R59, [R1+0xcc] ;  /* 0x0000cc00013b7983 */ /* 0x000ea20000100800 */
[----:B----4-:R-:W-:-:S03]  /*1f640*/  ISETP.GE.AND P0, PT, R90, UR4, PT ;  /* 0x000000045a007c0c */ /* 0x010fc6000bf06270 */
[----:B------:R1:W-:Y:S04]  /*1f650*/  @!P1 ST.E.64 desc[UR36][R12.64], R14 ;  /* 0x0000000e0c009985 */ /* 0x0003e8000c101b24 */
[----:B------:R-:W3:Y:S06]  /*1f660*/  LDL R107, [R1+0xb8] ;  /* 0x0000b800016b7983 */ /* 0x000eec0000100800 */
[----:B-1----:R-:W-:Y:S01]  /*1f670*/  @!P0 LEA R12, P1, R90, R11, 0x2 ;  /* 0x0000000b5a0c8211 */ /* 0x002fe200078210ff */
[----:B------:R-:W-:Y:S01]  /*1f680*/  @!P0 IMAD.MOV.U32 R15, RZ, RZ, R187 ;  /* 0x000000ffff0f8224 */ /* 0x000fe200078e00bb */
[----:B------:R-:W-:-:S02]  /*1f690*/  @!P0 MOV R14, R189 ;  /* 0x000000bd000e8202 */ /* 0x000fc40000000f00 */
[----:B-----5:R-:W-:Y:S02]  /*1f6a0*/  ISETP.GE.AND P2, PT, R63, UR4, PT ;  /* 0x000000043f007c0c */ /* 0x020fe4000bf46270 */
[----:B------:R-:W-:Y:S02]  /*1f6b0*/  @!P0 LEA.HI.X R13, R90, R24, R102, 0x2, P1 ;  /* 0x000000185a0d8211 */ /* 0x000fe400008f1466 */
[----:B------:R-:W4:Y:S04]  /*1f6c0*/  LDL R90, [R1+0x154] ;  /* 0x00015400015a7983 */ /* 0x000f280000100800 */
[----:B------:R1:W-:Y:S01]  /*1f6d0*/  @!P0 ST.E.64 desc[UR36][R12.64], R14 ;  /* 0x0000000e0c008985 */ /* 0x0003e2000c101b24 */
[----:B------:R-:W-:-:S03]  /*1f6e0*/  ISETP.GE.AND P0, PT, R34, UR4, PT ;  /* 0x0000000422007c0c */ /* 0x000fc6000bf06270 */
[----:B------:R-:W5:Y:S01]  /*1f6f0*/  LDL R102, [R1+0xc4] ;  /* 0x0000c40001667983 */ /* 0x000f620000100800 */
[----:B-1----:R-:W-:-:S04]  /*1f700*/  @!P2 LEA R12, P1, R63, R11, 0x2 ;  /* 0x0000000b3f0ca211 */ /* 0x002fc800078210ff */
[----:B------:R-:W-:Y:S02]  /*1f710*/  @!P2 LEA.HI.X R13, R63, R24, R95, 0x2, P1 ;  /* 0x000000183f0da211 */ /* 0x000fe400008f145f */
[----:B------:R-:W-:Y:S01]  /*1f720*/  ISETP.GE.AND P1, PT, R86, UR4, PT ;  /* 0x0000000456007c0c */ /* 0x000fe2000bf26270 */
[----:B------:R-:W3:Y:S01]  /*1f730*/  LDL R63, [R1+0xc8] ;  /* 0x0000c800013f7983 */ /* 0x000ee20000100800 */
[----:B------:R-:W-:Y:S02]  /*1f740*/  @!P2 IMAD.MOV.U32 R14, RZ, RZ, R190 ;  /* 0x000000ffff0ea224 */ /* 0x000fe400078e00be */
[----:B------:R-:W-:Y:S01]  /*1f750*/  @!P2 IMAD.MOV.U32 R15, RZ, RZ, R188 ;  /* 0x000000ffff0fa224 */ /* 0x000fe200078e00bc */
[----:B------:R-:W3:Y:S04]  /*1f760*/  LDL R95, [R1+0x14c] ;  /* 0x00014c00015f7983 */ /* 0x000ee80000100800 */
[----:B------:R1:W-:Y:S01]  /*1f770*/  @!P2 ST.E.64 desc[UR36][R12.64], R14 ;  /* 0x0000000e0c00a985 */ /* 0x0003e2000c101b24 */
[----:B------:R-:W-:-:S03]  /*1f780*/  ISETP.GE.AND P2, PT, R103, UR4, PT ;  /* 0x0000000467007c0c */ /* 0x000fc6000bf46270 */
[-C--:B-1----:R-:W-:Y:S02]  /*1f790*/  @!P1 LEA R12, P4, R86, R11.reuse, 0x2 ;  /* 0x0000000b560c9211 */ /* 0x082fe400078810ff */
[----:B------:R-:W-:-:S04]  /*1f7a0*/  @!P0 LEA R14, P3, R34, R11, 0x2 ;  /* 0x0000000b220e8211 */ /* 0x000fc800078610ff */
[----:B------:R-:W-:Y:S01]  /*1f7b0*/  @!P0 LEA.HI.X R15, R34, R24, R35, 0x2, P3 ;  /* 0x00000018220f8211 */ /* 0x000fe200018f1423 */
[----:B------:R-:W-:Y:S01]  /*1f7c0*/  @!P0 IMAD.MOV.U32 R35, RZ, RZ, R184 ;  /* 0x000000ffff238224 */ /* 0x000fe200078e00b8 */
[----:B------:R-:W-:Y:S02]  /*1f7d0*/  @!P0 MOV R34, R186 ;  /* 0x000000ba00228202 */ /* 0x000fe40000000f00 */
[----:B------:R-:W-:Y:S02]  /*1f7e0*/  @!P1 LEA.HI.X R13, R86, R24, R110, 0x2, P4 ;  /* 0x00000018560d9211 */ /* 0x000fe400020f146e */
[----:B------:R-:W3:Y:S04]  /*1f7f0*/  LDL R86, [R1+0xa8] ;  /* 0x0000a80001567983 */ /* 0x000ee80000100800 */
[----:B------:R-:W3:Y:S04]  /*1f800*/  LDL R110, [R1+0x144] ;  /* 0x00014400016e7983 */ /* 0x000ee80000100800 */
[----:B------:R1:W-:Y:S02]  /*1f810*/  @!P0 ST.E.64 desc[UR36][R14.64], R34 ;  /* 0x000000220e008985 */ /* 0x0003e4000c101b24 */
[----:B-1----:R-:W-:-:S04]  /*1f820*/  @!P2 LEA R14, P4, R103, R11, 0x2 ;  /* 0x0000000b670ea211 */ /* 0x002fc800078810ff */
[----:B------:R-:W-:Y:S02]  /*1f830*/  @!P2 LEA.HI.X R15, R103, R24, R113, 0x2, P4 ;  /* 0x00000018670fa211 */ /* 0x000fe400020f1471 */
[----:B------:R-:W3:Y:S01]  /*1f840*/  LDL R103, [R1+0x13c] ;  /* 0x00013c0001677983 */ /* 0x000ee20000100800 */
[----:B------:R-:W-:Y:S01]  /*1f850*/  ISETP.GE.AND P3, PT, R25, UR4, PT ;  /* 0x0000000419007c0c */ /* 0x000fe2000bf66270 */
[----:B------:R-:W-:Y:S02]  /*1f860*/  @!P1 IMAD.MOV.U32 R34, RZ, RZ, R185 ;  /* 0x000000ffff229224 */ /* 0x000fe400078e00b9 */
[----:B------:R-:W-:Y:S01]  /*1f870*/  @!P1 IMAD.MOV.U32 R35, RZ, RZ, R183 ;  /* 0x000000ffff239224 */ /* 0x000fe200078e00b7 */
[----:B------:R-:W-:Y:S01]  /*1f880*/  ISETP.GE.AND P0, PT, R117, UR4, PT ;  /* 0x0000000475007c0c */ /* 0x000fe2000bf06270 */
[----:B------:R-:W3:Y:S04]  /*1f890*/  LDL R113, [R1+0x140] ;  /* 0x0001400001717983 */ /* 0x000ee80000100800 */
[----:B------:R1:W-:Y:S04]  /*1f8a0*/  @!P1 ST.E.64 desc[UR36][R12.64], R34 ;  /* 0x000000220c009985 */ /* 0x0003e8000c101b24 */
[----:B-1----:R-:W-:Y:S01]  /*1f8b0*/  @!P3 LEA R12, P5, R25, R11, 0x2 ;  /* 0x0000000b190cb211 */ /* 0x002fe200078a10ff */
[----:B------:R-:W-:Y:S01]  /*1f8c0*/  @!P2 IMAD.MOV.U32 R35, RZ, RZ, R180 ;  /* 0x000000ffff23a224 */ /* 0x000fe200078e00b4 */
[----:B------:R-:W-:-:S05]  /*1f8d0*/  @!P2 MOV R34, R182 ;  /* 0x000000b60022a202 */ /* 0x000fca0000000f00 */
[----:B------:R1:W-:Y:S02]  /*1f8e0*/  @!P2 ST.E.64 desc[UR36][R14.64], R34 ;  /* 0x000000220e00a985 */ /* 0x0003e4000c101b24 */
[----:B-1----:R-:W-:Y:S02]  /*1f8f0*/  @!P3 IMAD.MOV.U32 R34, RZ, RZ, R181 ;  /* 0x000000ffff22b224 */ /* 0x002fe400078e00b5 */
[----:B------:R-:W-:Y:S01]  /*1f900*/  @!P3 IMAD.MOV.U32 R35, RZ, RZ, R179 ;  /* 0x000000ffff23b224 */ /* 0x000fe200078e00b3 */
[----:B------:R-:W-:-:S04]  /*1f910*/  @!P0 LEA R14, P4, R117, R11, 0x2 ;  /* 0x0000000b750e8211 */ /* 0x000fc800078810ff */
[-C--:B------:R-:W-:Y:S02]  /*1f920*/  @!P0 LEA.HI.X R15, R117, R24.reuse, R118, 0x2, P4 ;  /* 0x00000018750f8211 */ /* 0x080fe400020f1476 */
[----:B------:R-:W3:Y:S04]  /*1f930*/  LDL R118, [R1+0x9c] ;  /* 0x00009c0001767983 */ /* 0x000ee80000100800 */
[----:B------:R-:W3:Y:S01]  /*1f940*/  LDL R117, [R1+0x124] ;  /* 0x0001240001757983 */ /* 0x000ee20000100800 */
[----:B--2---:R-:W-:Y:S02]  /*1f950*/  ISETP.GE.AND P1, PT, R59, UR4, PT ;  /* 0x000000043b007c0c */ /* 0x004fe4000bf26270 */
[----:B----4-:R-:W-:Y:S02]  /*1f960*/  @!P3 LEA.HI.X R13, R25, R24, R90, 0x2, P5 ;  /* 0x00000018190db211 */ /* 0x010fe400028f145a */
[----:B------:R-:W2:Y:S04]  /*1f970*/  LDL R90, [R1+0xa4] ;  /* 0x0000a400015a7983 */ /* 0x000ea80000100800 */
[----:B------:R-:W4:Y:S04]  /*1f980*/  LDL R25, [R1+0xa0] ;  /* 0x0000a00001197983 */ /* 0x000f280000100800 */
[----:B------:R1:W-:Y:S01]  /*1f990*/  @!P3 ST.E.64 desc[UR36][R12.64], R34 ;  /* 0x000000220c00b985 */ /* 0x0003e2000c101b24 */
[----:B-----5:R-:W-:-:S02]  /*1f9a0*/  ISETP.GE.AND P3, PT, R102, UR4, PT ;  /* 0x0000000466007c0c */ /* 0x020fc4000bf66270 */
[----:B---3--:R-:W-:Y:S02]  /*1f9b0*/  ISETP.GE.AND P2, PT, R63, UR4, PT ;  /* 0x000000043f007c0c */ /* 0x008fe4000bf46270 */
[C---:B-1----:R-:W-:Y:S01]  /*1f9c0*/  @!P1 LEA R12, P5, R59.reuse, R11, 0x2 ;  /* 0x0000000b3b0c9211 */ /* 0x042fe200078a10ff */
[----:B------:R-:W-:Y:S01]  /*1f9d0*/  @!P0 IMAD.MOV.U32 R35, RZ, RZ, R176 ;  /* 0x000000ffff238224 */ /* 0x000fe200078e00b0 */
[----:B------:R-:W-:Y:S02]  /*1f9e0*/  @!P0 MOV R34, R178 ;  /* 0x000000b200228202 */ /* 0x000fe40000000f00 */
[----:B------:R-:W-:Y:S02]  /*1f9f0*/  @!P1 LEA.HI.X R13, R59, R24, R95, 0x2, P5 ;  /* 0x000000183b0d9211 */ /* 0x000fe400028f145f */
[----:B------:R-:W3:Y:S04]  /*1fa00*/  LDL R95, [R1+0x138] ;  /* 0x00013800015f7983 */ /* 0x000ee80000100800 */
[----:B------:R1:W-:Y:S04]  /*1fa10*/  @!P0 ST.E.64 desc[UR36][R14.64], R34 ;  /* 0x000000220e008985 */ /* 0x0003e8000c101b24 */
[----:B------:R-:W5:Y:S01]  /*1fa20*/  LDL R59, [R1+0x94] ;  /* 0x00009400013b7983 */ /* 0x000f620000100800 */
[----:B-1----:R-:W-:-:S02]  /*1fa30*/  @!P1 IMAD.MOV.U32 R34, RZ, RZ, R177 ;  /* 0x000000ffff229224 */ /* 0x002fc400078e00b1 */
[----:B------:R-:W-:Y:S01]  /*1fa40*/  @!P1 IMAD.MOV.U32 R35, RZ, RZ, R175 ;  /* 0x000000ffff239224 */ /* 0x000fe200078e00af */
[----:B------:R-:W-:-:S04]  /*1fa50*/  @!P2 LEA R14, P4, R63, R11, 0x2 ;  /* 0x0000000b3f0ea211 */ /* 0x000fc800078810ff */
[----:B------:R1:W-:Y:S01]  /*1fa60*/  @!P1 ST.E.64 desc[UR36][R12.64], R34 ;  /* 0x000000220c009985 */ /* 0x0003e2000c101b24 */
[----:B------:R-:W-:-:S03]  /*1fa70*/  @!P2 LEA.HI.X R15, R63, R24, R114, 0x2, P4 ;  /* 0x000000183f0fa211 */ /* 0x000fc600020f1472 */
[----:B------:R-:W5:Y:S01]  /*1fa80*/  LDL R63, [R1+0x134] ;  /* 0x00013400013f7983 */ /* 0x000f620000100800 */
[----:B------:R-:W-:Y:S02]  /*1fa90*/  ISETP.GE.AND P1, PT, R86, UR4, PT ;  /* 0x0000000456007c0c */ /* 0x000fe4000bf26270 */
[----:B------:R-:W-:Y:S01]  /*1faa0*/  ISETP.GE.AND P0, PT, R107, UR4, PT ;  /* 0x000000046b007c0c */ /* 0x000fe2000bf06270 */
[----:B------:R-:W5:Y:S01]  /*1fab0*/  LDL R114, [R1+0x88] ;  /* 0x0000880001727983 */ /* 0x000f620000100800 */
[----:B-1----:R-:W-:Y:S01]  /*1fac0*/  @!P2 MOV R34, R174 ;  /* 0x000000ae0022a202 */ /* 0x002fe20000000f00 */
[----:B------:R-:W-:Y:S01]  /*1fad0*/  @!P2 IMAD.MOV.U32 R35, RZ, RZ, R172 ;  /* 0x000000ffff23a224 */ /* 0x000fe200078e00ac */
[----:B------:R-:W-:-:S04]  /*1fae0*/  @!P3 LEA R12, P5, R102, R11, 0x2 ;  /* 0x0000000b660cb211 */ /* 0x000fc800078a10ff */
[----:B------:R1:W-:Y:S01]  /*1faf0*/  @!P2 ST.E.64 desc[UR36][R14.64], R34 ;  /* 0x000000220e00a985 */ /* 0x0003e2000c101b24 */
[----:B------:R-:W-:-:S03]  /*1fb00*/  @!P3 LEA.HI.X R13, R102, R24, R110, 0x2, P5 ;  /* 0x00000018660db211 */ /* 0x000fc600028f146e */
[----:B------:R-:W5:Y:S04]  /*1fb10*/  LDL R102, [R1+0x8c] ;  /* 0x00008c0001667983 */ /* 0x000f680000100800 */
[----:B------:R-:W5:Y:S01]  /*1fb20*/  LDL R110, [R1+0x84] ;  /* 0x00008400016e7983 */ /* 0x000f620000100800 */
[----:B-1----:R-:W-:Y:S02]  /*1fb30*/  @!P3 IMAD.MOV.U32 R34, RZ, RZ, R173 ;  /* 0x000000ffff22b224 */ /* 0x002fe400078e00ad */
[----:B------:R-:W-:-:S05]  /*1fb40*/  @!P3 IMAD.MOV.U32 R35, RZ, RZ, R171 ;  /* 0x000000ffff23b224 */ /* 0x000fca00078e00ab */
[----:B------:R1:W-:Y:S02]  /*1fb50*/  @!P3 ST.E.64 desc[UR36][R12.64], R34 ;  /* 0x000000220c00b985 */ /* 0x0003e4000c101b24 */
[----:B-1----:R-:W-:-:S04]  /*1fb60*/  @!P1 LEA R12, P3, R86, R11, 0x2 ;  /* 0x0000000b560c9211 */ /* 0x002fc800078610ff */
[----:B------:R-:W-:Y:S02]  /*1fb70*/  @!P1 LEA.HI.X R13, R86, R24, R103, 0x2, P3 ;  /* 0x00000018560d9211 */ /* 0x000fe400018f1467 */
[----:B------:R-:W5:Y:S01]  /*1fb80*/  LDL R86, [R1+0x12c] ;  /* 0x00012c0001567983 */ /* 0x000f620000100800 */
[C---:B------:R-:W-:Y:S01]  /*1fb90*/  @!P0 LEA R14, P5, R107.reuse, R11, 0x2 ;  /* 0x0000000b6b0e8211 */ /* 0x040fe200078a10ff */
[----:B------:R-:W-:Y:S01]  /*1fba0*/  @!P0 IMAD.MOV.U32 R35, RZ, RZ, R168 ;  /* 0x000000ffff238224 */ /* 0x000fe200078e00a8 */
[----:B------:R-:W-:Y:S01]  /*1fbb0*/  @!P0 MOV R34, R170 ;  /* 0x000000aa00228202 */ /* 0x000fe20000000f00 */
[----:B------:R-:W5:Y:S01]  /*1fbc0*/  LDL R103, [R1+0x128] ;  /* 0x0001280001677983 */ /* 0x000f620000100800 */
[----:B------:R-:W-:-:S03]  /*1fbd0*/  @!P0 LEA.HI.X R15, R107, R24, R113, 0x2, P5 ;  /* 0x000000186b0f8211 */ /* 0x000fc600028f1471 */
[----:B------:R-:W5:Y:S04]  /*1fbe0*/  LDL R107, [R1+0x7c] ;  /* 0x00007c00016b7983 */ /* 0x000f680000100800 */
[----:B------:R1:W-:Y:S04]  /*1fbf0*/  @!P0 ST.E.64 desc[UR36][R14.64], R34 ;  /* 0x000000220e008985 */ /* 0x0003e8000c101b24 */
[----:B------:R-:W5:Y:S01]  /*1fc00*/  LDL R113, [R1+0x120] ;  /* 0x0001200001717983 */ /* 0x000f620000100800 */
[----:B-1----:R-:W-:Y:S02]  /*1fc10*/  @!P1 IMAD.MOV.U32 R34, RZ, RZ, R169 ;  /* 0x000000ffff229224 */ /* 0x002fe400078e00a9 */
[----:B------:R-:W-:Y:S01]  /*1fc20*/  @!P1 IMAD.MOV.U32 R35, RZ, RZ, R147 ;  /* 0x000000ffff239224 */ /* 0x000fe200078e0093 */
[----:B------:R-:W-:-:S04]  /*1fc30*/  ISETP.GE.AND P0, PT, R118, UR4, PT ;  /* 0x0000000476007c0c */ /* 0x000fc8000bf06270 */
[----:B------:R1:W-:Y:S01]  /*1fc40*/  @!P1 ST.E.64 desc[UR36][R12.64], R34 ;  /* 0x000000220c009985 */ /* 0x0003e2000c101b24 */
[----:B--2---:R-:W-:Y:S02]  /*1fc50*/  ISETP.GE.AND P2, PT, R90, UR4, PT ;  /* 0x000000045a007c0c */ /* 0x004fe4000bf46270 */
[----:B----4-:R-:W-:-:S11]  /*1fc60*/  ISETP.GE.AND P4, PT, R25, UR4, PT ;  /* 0x0000000419007c0c */ /* 0x010fd6000bf86270 */
[CC--:B------:R-:W-:Y:S02]  /*1fc70*/  @!P2 LEA R14, P3, R90.reuse, R11.reuse, 0x2 ;  /* 0x0000000b5a0ea211 */ /* 0x0c0fe400078610ff */
[----:B-1----:R-:W-:Y:S01]  /*1fc80*/  @!P4 LEA R12, P5, R25, R11, 0x2 ;  /* 0x0000000b190cc211 */ /* 0x002fe200078a10ff */
[----:B------:R-:W-:Y:S01]  /*1fc90*/  @!P2 IMAD.MOV.U32 R35, RZ, RZ, R96 ;  /* 0x000000ffff23a224 */ /* 0x000fe200078e0060 */
[----:B------:R-:W-:Y:S01]  /*1fca0*/  @!P2 MOV R34, R100 ;  /* 0x000000640022a202 */ /* 0x000fe20000000f00 */
[----:B------:R-:W2:Y:S04]  /*1fcb0*/  LDL R96, [R1+0x118] ;  /* 0x0001180001607983 */ /* 0x000ea80000100800 */
[----:B------:R-:W4:Y:S01]  /*1fcc0*/  LDL R100, [R1+0x11c] ;  /* 0x00011c0001647983 */ /* 0x000f220000100800 */
[----:B---3--:R-:W-:-:S03]  /*1fcd0*/  @!P2 LEA.HI.X R15, R90, R24, R95, 0x2, P3 ;  /* 0x000000185a0fa211 */ /* 0x008fc600018f145f */
[----:B------:R-:W3:Y:S04]  /*1fce0*/  LDL R95, [R1+0x78] ;  /* 0x00007800015f7983 */ /* 0x000ee80000100800 */
[----:B------:R-:W2:Y:S01]  /*1fcf0*/  LDL R90, [R1+0x74] ;  /* 0x00007400015a7983 */ /* 0x000ea20000100800 */
[----:B-----5:R-:W-:-:S03]  /*1fd00*/  ISETP.GE.AND P1, PT, R59, UR4, PT ;  /* 0x000000043b007c0c */ /* 0x020fc6000bf26270 */
[----:B------:R1:W-:Y:S01]  /*1fd10*/  @!P2 ST.E.64 desc[UR36][R14.64], R34 ;  /* 0x000000220e00a985 */ /* 0x0003e2000c101b24 */
[----:B------:R-:W-:-:S03]  /*1fd20*/  @!P4 LEA.HI.X R13, R25, R24, R63, 0x2, P5 ;  /* 0x00000018190dc211 */ /* 0x000fc600028f143f */
[----:B------:R-:W5:Y:S04]  /*1fd30*/  LDL R63, [R1+0x70] ;  /* 0x00007000013f7983 */ /* 0x000f680000100800 */
[----:B------:R-:W5:Y:S01]  /*1fd40*/  LDL R25, [R1+0x6c] ;  /* 0x00006c0001197983 */ /* 0x000f620000100800 */
[----:B-1----:R-:W-:Y:S02]  /*1fd50*/  @!P4 IMAD.MOV.U32 R34, RZ, RZ, R104 ;  /* 0x000000ffff22c224 */ /* 0x002fe400078e0068 */
[----:B------:R-:W-:-:S05]  /*1fd60*/  @!P4 IMAD.MOV.U32 R35, RZ, RZ, R108 ;  /* 0x000000ffff23c224 */ /* 0x000fca00078e006c */
[----:B------:R1:W-:Y:S02]  /*1fd70*/  @!P4 ST.E.64 desc[UR36][R12.64], R34 ;  /* 0x000000220c00c985 */ /* 0x0003e4000c101b24 */
[----:B-1----:R-:W-:Y:S01]  /*1fd80*/  @!P0 IMAD.MOV.U32 R35, RZ, RZ, R88 ;  /* 0x000000ffff238224 */ /* 0x002fe200078e0058 */
[C---:B------:R-:W-:Y:S01]  /*1fd90*/  @!P1 LEA R12, P5, R59.reuse, R11, 0x2 ;  /* 0x0000000b3b0c9211 */ /* 0x040fe200078a10ff */
[----:B------:R-:W5:Y:S03]  /*1fda0*/  LDL R88, [R1+0x114] ;  /* 0x0001140001587983 */ /* 0x000f660000100800 */
[----:B------:R-:W-:Y:S02]  /*1fdb0*/  @!P1 LEA.HI.X R13, R59, R24, R86, 0x2, P5 ;  /* 0x000000183b0d9211 */ /* 0x000fe400028f1456 */
[----:B------:R-:W5:Y:S04]  /*1fdc0*/  LDL R86, [R1+0x110] ;  /* 0x0001100001567983 */ /* 0x000f680000100800 */
[----:B------:R-:W5:Y:S01]  /*1fdd0*/  LDL R59, [R1+0x10c] ;  /* 0x00010c00013b7983 */ /* 0x000f620000100800 */
[----:B------:R-:W-:-:S02]  /*1fde0*/  ISETP.GE.AND P2, PT, R102, UR4, PT ;  /* 0x0000000466007c0c */ /* 0x000fc4000bf46270 */
[----:B------:R-:W-:Y:S02]  /*1fdf0*/  @!P0 LEA R14, P3, R118, R11, 0x2 ;  /* 0x0000000b760e8211 */ /* 0x000fe400078610ff */
[----:B------:R-:W-:Y:S02]  /*1fe00*/  ISETP.GE.AND P4, PT, R114, UR4, PT ;  /* 0x0000000472007c0c */ /* 0x000fe4000bf86270 */
[----:B------:R-:W-:Y:S02]  /*1fe10*/  @!P0 LEA.HI.X R15, R118, R24, R119, 0x2, P3 ;  /* 0x00000018760f8211 */ /* 0x000fe400018f1477 */
[----:B------:R-:W-:Y:S02]  /*1fe20*/  @!P0 MOV R34, R93 ;  /* 0x0000005d00228202 */ /* 0x000fe40000000f00 */
[----:B------:R-:W-:-:S03]  /*1fe30*/  ISETP.GE.AND P3, PT, R110, UR4, PT ;  /* 0x000000046e007c0c */ /* 0x000fc6000bf66270 */
[----:B------:R1:W-:Y:S04]  /*1fe40*/  @!P0 ST.E.64 desc[UR36][R14.64], R34 ;  /* 0x000000220e008985 */ /* 0x0003e8000c101b24 */
[----:B------:R-:W-:Y:S02]  /*1fe50*/  @!P4 IMAD.MOV.U32 R121, RZ, RZ, R57 ;  /* 0x000000ffff79c224 */ /* 0x000fe400078e0039 */
[----:B-1----:R-:W-:Y:S01]  /*1fe60*/  @!P1 IMAD.MOV.U32 R34, RZ, RZ, R112 ;  /* 0x000000ffff229224 */ /* 0x002fe200078e0070 */
[----:B------:R-:W-:Y:S01]  /*1fe70*/  @!P2 LEA R14, P0, R102, R11, 0x2 ;  /* 0x0000000b660ea211 */ /* 0x000fe200078010ff */
[----:B------:R-:W-:-:S03]  /*1fe80*/  @!P1 IMAD.MOV.U32 R35, RZ, RZ, R116 ;  /* 0x000000ffff239224 */ /* 0x000fc600078e0074 */
[----:B------:R-:W-:Y:S02]  /*1fe90*/  @!P2 LEA.HI.X R15, R102, R24, R103, 0x2, P0 ;  /* 0x00000018660fa211 */ /* 0x000fe400000f1467 */
[----:B------:R1:W-:Y:S01]  /*1fea0*/  @!P1 ST.E.64 desc[UR36][R12.64], R34 ;  /* 0x000000220c009985 */ /* 0x0003e2000c101b24 */
[----:B------:R-:W-:Y:S02]  /*1feb0*/  ISETP.GE.AND P0, PT, R107, UR4, PT ;  /* 0x000000046b007c0c */ /* 0x000fe4000bf06270 */
[-C--:B------:R-:W-:Y:S02]  /*1fec0*/  @!P3 LEA R102, P5, R110, R11.reuse, 0x2 ;  /* 0x0000000b6e66b211 */ /* 0x080fe400078a10ff */
[C---:B-1----:R-:W-:Y:S01]  /*1fed0*/  @!P4 LEA R12, P1, R114.reuse, R11, 0x2 ;  /* 0x0000000b720cc211 */ /* 0x042fe200078210ff */
[----:B------:R-:W-:Y:S01]  /*1fee0*/  @!P2 IMAD.MOV.U32 R35, RZ, RZ, R3 ;  /* 0x000000ffff23a224 */ /* 0x000fe200078e0003 */
[----:B------:R-:W-:Y:S02]  /*1fef0*/  @!P2 MOV R34, R84 ;  /* 0x000000540022a202 */ /* 0x000fe40000000f00 */
[----:B------:R-:W-:-:S03]  /*1ff00*/  @!P4 LEA.HI.X R13, R114, R24, R117, 0x2, P1 ;  /* 0x00000018720dc211 */ /* 0x000fc600008f1475 */
[----:B------:R1:W-:Y:S01]  /*1ff10*/  @!P2 ST.E.64 desc[UR36][R14.64], R34 ;  /* 0x000000220e00a985 */ /* 0x0003e2000c101b24 */
[----:B------:R-:W-:-:S03]  /*1ff20*/  @!P3 LEA.HI.X R103, R110, R24, R113, 0x2, P5 ;  /* 0x000000186e67b211 */ /* 0x000fc600028f1471 */
[----:B------:R0:W-:Y:S04]  /*1ff30*/  @!P4 ST.E.64 desc[UR36][R12.64], R120 ;  /* 0x000000780c00c985 */ /* 0x0001e8000c101b24 */
[----:B------:R4:W-:Y:S01]  /*1ff40*/  @!P3 ST.E.64 desc[UR36][R102.64], R4 ;  /* 0x000000046600b985 */ /* 0x0009e2000c101b24 */
[----:B-1----:R-:W-:Y:S01]  /*1ff50*/  @!P0 IMAD.MOV.U32 R14, RZ, RZ, R61 ;  /* 0x000000ffff0e8224 */ /* 0x002fe200078e003d */
[----:B0-----:R-:W-:Y:S02]  /*1ff60*/  @!P0 LEA R12, P2, R107, R11, 0x2 ;  /* 0x0000000b6b0c8211 */ /* 0x001fe400078410ff */
[----:B------:R-:W-:Y:S02]  /*1ff70*/  @!P0 MOV R15, R65 ;  /* 0x00000041000f8202 */ /* 0x000fe40000000f00 */
[----:B---3--:R-:W-:-:S02]  /*1ff80*/  ISETP.GE.AND P1, PT, R95, UR4, PT ;  /* 0x000000045f007c0c */ /* 0x008fc4000bf26270 */
[----:B--2---:R-:W-:Y:S02]  /*1ff90*/  ISETP.GE.AND P4, PT, R90, UR4, PT ;  /* 0x000000045a007c0c */ /* 0x004fe4000bf86270 */
[----:B----4-:R-:W-:-:S09]  /*1ffa0*/  @!P0 LEA.HI.X R13, R107, R24, R100, 0x2, P2 ;  /* 0x000000186b0d8211 */ /* 0x010fd200010f1464 */
[CC--:B------:R-:W-:Y:S01]  /*1ffb0*/  @!P1 LEA R4, P2, R95.reuse, R11.reuse, 0x2 ;  /* 0x0000000b5f049211 */ /* 0x0c0fe200078410ff */
[----:B------:R0:W-:Y:S03]  /*1ffc0*/  @!P0 ST.E.64 desc[UR36][R12.64], R14 ;  /* 0x0000000e0c008985 */ /* 0x0001e6000c101b24 */
[----:B------:R-:W-:Y:S02]  /*1ffd0*/  @!P1 LEA.HI.X R5, R95, R24, R96, 0x2, P2 ;  /* 0x000000185f059211 */ /* 0x000fe400010f1460 */
[----:B-----5:R-:W-:Y:S02]  /*1ffe0*/  ISETP.GE.AND P5, PT, R63, UR4, PT ;  /* 0x000000043f007c0c */ /* 0x020fe4000bfa6270 */
[----:B------:R-:W-:Y:S02]  /*1fff0*/  ISETP.GE.AND P3, PT, R25, UR4, PT ;  /* 0x0000000419007c0c */ /* 0x000fe4000bf66270 */
[----:B0-----:R-:W-:Y:S01]  /*20000*/  @!P4 LEA R12, P0, R90, R11, 0x2 ;  /* 0x0000000b5a0cc211 */ /* 0x001fe200078010ff */
[----:B------:R0:W-:Y:S01]  /*20010*/  @!P1 ST.E.64 desc[UR36][R4.64], R6 ;  /* 0x0000000604009985 */ /* 0x0001e2000c101b24 */
[----:B------:R-:W-:-:S02]  /*20020*/  @!P4 IMAD.MOV.U32 R14, RZ, RZ, R69 ;  /* 0x000000ffff0ec224 */ /* 0x000fc400078e0045 */
[----:B------:R-:W-:-:S05]  /*20030*/  @!P4 IMAD.MOV.U32 R15, RZ, RZ, R73 ;  /* 0x000000ffff0fc224 */ /* 0x000fca00078e0049 */
[-C--:B0-----:R-:W-:Y:S02]  /*20040*/  @!P5 LEA R4, P1, R63, R11.reuse, 0x2 ;  /* 0x0000000b3f04d211 */ /* 0x081fe400078210ff */
[----:B------:R-:W-:Y:S02]  /*20050*/  @!P3 LEA R6, P2, R25, R11, 0x2 ;  /* 0x0000000b1906b211 */ /* 0x000fe400078410ff */
[----:B------:R-:W-:-:S05]  /*20060*/  @!P4 LEA.HI.X R13, R90, R24, R88, 0x2, P0 ;  /* 0x000000185a0dc211 */ /* 0x000fca00000f1458 */
[----:B------:R0:W-:Y:S02]  /*20070*/  @!P4 ST.E.64 desc[UR36][R12.64], R14 ;  /* 0x0000000e0c00c985 */ /* 0x0001e4000c101b24 */
[----:B0-----:R-:W-:Y:S01]  /*20080*/  @!P3 IMAD.MOV.U32 R12, RZ, RZ, R77 ;  /* 0x000000ffff0cb224 */ /* 0x001fe200078e004d */
[----:B------:R-:W-:Y:S02]  /*20090*/  @!P3 MOV R13, R81 ;  /* 0x00000051000db202 */ /* 0x000fe40000000f00 */
[-C--:B------:R-:W-:Y:S02]  /*200a0*/  @!P5 LEA.HI.X R5, R63, R24.reuse, R86, 0x2, P1 ;  /* 0x000000183f05d211 */ /* 0x080fe400008f1456 */
[----:B------:R-:W-:-:S03]  /*200b0*/  @!P3 LEA.HI.X R7, R25, R24, R59, 0x2, P2 ;  /* 0x000000181907b211 */ /* 0x000fc600010f143b */
[----:B------:R3:W-:Y:S04]  /*200c0*/  @!P5 ST.E.64 desc[UR36][R4.64], R8 ;  /* 0x000000080400d985 */ /* 0x0007e8000c101b24 */
[----:B------:R3:W-:Y:S02]  /*200d0*/  @!P3 ST.E.64 desc[UR36][R6.64], R12 ;  /* 0x0000000c0600b985 */ /* 0x0007e4000c101b24 */
.L_x_677:
[----:B------:R-:W-:Y:S05]  /*200e0*/  BSYNC B1 ;  /* 0x0000000000017941 */ /* 0x000fea0003800000 */
.L_x_676:
[----:B------:R-:W-:-:S03]  /*200f0*/  UMOV UR4, 0xffffffff ;  /* 0xffffffff00047882 */ /* 0x000fc60000000000 */
[----:B------:R-:W-:Y:S05]  /*20100*/  BRA.DIV UR4, `(.L_x_678) ;  /* 0x000000fe045c7947 */ /* 0x000fea000b800000 */
[----:B---3--:R3:W4:Y:S04]  /*20110*/  SHFL.IDX PT, R8, R2, 0x1, 0x1c1f ;  /* 0x003c1f0002087f89 */ /* 0x00872800000e0000 */
[----:B0-----:R-:W0:Y:S02]  /*20120*/  SHFL.IDX PT, R0, R0, 0x1, 0x1c1f ;  /* 0x003c1f0000007f89 */ /* 0x001e2400000e0000 */
.L_x_1050:
[----:B------:R-:W-:-:S13]  /*20130*/  ISETP.GE.AND P0, PT, R33, R32, PT ;  /* 0x000000202100720c */ /* 0x000fda0003f06270 */
[----:B------:R-:W-:Y:S05]  /*20140*/  @P0 BRA `(.L_x_674) ;  /* 0x00000020009c0947 */ /* 0x000fea0003800000 */
[----:B------:R-:W5:Y:S01]  /*20150*/  LDL R100, [R1+0x68] ;  /* 0x0000680001647983 */ /* 0x000f620000100800 */
[----:B------:R-:W-:-:S03]  /*20160*/  ULDC UR4, c[0x0][0xac8] ;  /* 0x0002b20000047ab9 */ /* 0x000fc60000000800 */
[----:B------:R-:W4:Y:S04]  /*20170*/  LDL R93, [R1+0xd0] ;  /* 0x0000d000015d7983 */ /* 0x000f280000100800 */
[----:B------:R-:W4:Y:S04]  /*20180*/  LDL R90, [R1+0xc8] ;  /* 0x0000c800015a7983 */ /* 0x000f280000100800 */
[----:B------:R-:W4:Y:S04]  /*20190*/  LDL R88, [R1+0xc4] ;  /* 0x0000c40001587983 */ /* 0x000f280000100800 */
[----:B------:R-:W4:Y:S04]  /*201a0*/  LDL R84, [R1+0x130] ;  /* 0x0001300001547983 */ /* 0x000f280000100800 */
[----:B------:R-:W4:Y:S04]  /*201b0*/  LDL R34, [R1+0xa8] ;  /* 0x0000a80001227983 */ /* 0x000f280000100800 */
[----:B------:R-:W4:Y:S04]  /*201c0*/  LDL R81, [R1+0xa4] ;  /* 0x0000a40001517983 */ /* 0x000f280000100800 */
[----:B------:R-:W4:Y:S04]  /*201d0*/  LDL R9, [R1+0x7c] ;  /* 0x00007c0001097983 */ /* 0x000f280000100800 */
[----:B------:R-:W4:Y:S04]  /*201e0*/  LDL R3, [R1+0x6c] ;  /* 0x00006c0001037983 */ /* 0x000f280000100800 */
[----:B---3--:R-:W3:Y:S04]  /*201f0*/  LDL R2, [R1+0x12c] ;  /* 0x00012c0001027983 */ /* 0x008ee80000100800 */
[----:B------:R-:W3:Y:S04]  /*20200*/  LDL R118, [R1+0x100] ;  /* 0x0001000001767983 */ /* 0x000ee80000100800 */
[----:B------:R-:W3:Y:S04]  /*20210*/  LDL R61, [R1+0x150] ;  /* 0x00015000013d7983 */ /* 0x000ee80000100800 */
[----:B--2---:R-:W2:Y:S04]  /*20220*/  LDL R11, [R1+0x9c] ;  /* 0x00009c00010b7983 */ /* 0x004ea80000100800 */
[----:B------:R-:W2:Y:S04]  /*20230*/  LDL R119, [R1+0x180] ;  /* 0x0001800001777983 */ /* 0x000ea80000100800 */
        /* <DEDUP_REMOVED lines=13> */
[----:B-1----:R-:W2:Y:S04]  /*20310*/  LDL R24, [R1+0x144] ;  /* 0x0001440001187983 */ /* 0x002ea80000100800 */
        /* <DEDUP_REMOVED lines=16> */
[----:B------:R-:W2:Y:S01]  /*20420*/  LDL R13, [R1+0x110] ;  /* 0x00011000010d7983 */ /* 0x000ea20000100800 */
[----:B-----5:R-:W-:Y:S01]  /*20430*/  ISETP.GE.AND P0, PT, R100, UR4, PT ;  /* 0x0000000464007c0c */ /* 0x020fe2000bf06270 */
[----:B----4-:R-:W-:-:S02]  /*20440*/  IMAD.MOV.U32 R96, RZ, RZ, R93 ;  /* 0x000000ffff607224 */ /* 0x010fc400078e005d */
[----:B------:R-:W-:Y:S02]  /*20450*/  IMAD.MOV.U32 R95, RZ, RZ, R90 ;  /* 0x000000ffff5f7224 */ /* 0x000fe400078e005a */
[----:B------:R-:W-:Y:S01]  /*20460*/  IMAD.MOV.U32 R93, RZ, RZ, R88 ;  /* 0x000000ffff5d7224 */ /* 0x000fe200078e0058 */
[----:B------:R-:W-:Y:S01]  /*20470*/  MOV R90, R84 ;  /* 0x00000054005a7202 */ /* 0x000fe20000000f00 */
[----:B------:R-:W-:Y:S02]  /*20480*/  IMAD.MOV.U32 R88, RZ, RZ, R34 ;  /* 0x000000ffff587224 */ /* 0x000fe400078e0022 */
[----:B------:R-:W-:Y:S02]  /*20490*/  IMAD.MOV.U32 R84, RZ, RZ, R81 ;  /* 0x000000ffff547224 */ /* 0x000fe400078e0051 */
[----:B------:R-:W-:Y:S01]  /*204a0*/  IMAD.MOV.U32 R34, RZ, RZ, R9 ;  /* 0x000000ffff227224 */ /* 0x000fe200078e0009 */
[----:B------:R-:W-:Y:S01]  /*204b0*/  MOV R9, R3 ;  /* 0x0000000300097202 */ /* 0x000fe20000000f00 */
[----:B------:R-:W-:-:S02]  /*204c0*/  @!P0 IMAD.MOV.U32 R3, RZ, RZ, R8 ;  /* 0x000000ffff038224 */ /* 0x000fc400078e0008 */
[----:B---3--:R-:W-:Y:S02]  /*204d0*/  IMAD.MOV.U32 R81, RZ, RZ, R2 ;  /* 0x000000ffff517224 */ /* 0x008fe400078e0002 */
[----:B0-----:R-:W-:Y:S01]  /*204e0*/  @!P0 IMAD.MOV.U32 R2, RZ, RZ, R0 ;  /* 0x000000ffff028224 */ /* 0x001fe200078e0000 */
[----:B------:R-:W-:-:S03]  /*204f0*/  ISETP.GE.AND P3, PT, R118, UR4, PT ;  /* 0x0000000476007c0c */ /* 0x000fc6000bf66270 */
[----:B------:R-:W-:-:S04]  /*20500*/  @!P0 IMAD.WIDE R2, R100, 0x4, R2 ;  /* 0x0000000464028825 */ /* 0x000fc800078e0202 */
[----:B------:R-:W-:Y:S02]  /*20510*/  IMAD.MOV.U32 R100, RZ, RZ, R93 ;  /* 0x000000ffff647224 */ /* 0x000fe400078e005d */
[----:B------:R-:W-:Y:S02]  /*20520*/  IMAD.MOV.U32 R93, RZ, RZ, R61 ;  /* 0x000000ffff5d7224 */ /* 0x000fe400078e003d */
[----:B--2---:R-:W-:Y:S02]  /*20530*/  IMAD.MOV.U32 R61, RZ, RZ, R11 ;  /* 0x000000ffff3d7224 */ /* 0x004fe400078e000b */
[----:B------:R-:W-:-:S05]  /*20540*/  @!P0 IMAD.MOV.U32 R11, RZ, RZ, R20 ;  /* 0x000000ffff0b8224 */ /* 0x000fca00078e0014 */
[----:B------:R0:W-:Y:S02]  /*20550*/  @!P0 ST.E.64 desc[UR36][R2.64], R10 ;  /* 0x0000000a02008985 */ /* 0x0001e4000c101b24 */
[----:B0-----:R-:W-:-:S04]  /*20560*/  @!P3 LEA R2, P5, R118, R0, 0x2 ;  /* 0x000000007602b211 */ /* 0x001fc800078a10ff */
[----:B------:R-:W-:Y:S02]  /*20570*/  @!P3 LEA.HI.X R3, R118, R8, R119, 0x2, P5 ;  /* 0x000000087603b211 */ /* 0x000fe400028f1477 */
[----:B------:R-:W2:Y:S01]  /*20580*/  LDL R118, [R1+0x17c] ;  /* 0x00017c0001767983 */ /* 0x000ea20000100800 */
[----:B------:R-:W-:Y:S01]  /*20590*/  ISETP.GE.AND P1, PT, R104, UR4, PT ;  /* 0x0000000468007c0c */ /* 0x000fe2000bf26270 */
[----:B------:R-:W-:Y:S02]  /*205a0*/  IMAD.MOV.U32 R102, RZ, RZ, R95 ;  /* 0x000000ffff667224 */ /* 0x000fe400078e005f */
[----:B------:R-:W-:Y:S01]  /*205b0*/  IMAD.MOV.U32 R95, RZ, RZ, R65 ;  /* 0x000000ffff5f7224 */ /* 0x000fe200078e0041 */
[----:B------:R-:W-:Y:S01]  /*205c0*/  MOV R103, R96 ;  /* 0x0000006000677202 */ /* 0x000fe20000000f00 */
[----:B------:R-:W-:Y:S01]  /*205d0*/  IMAD.MOV.U32 R65, RZ, RZ, R4 ;  /* 0x000000ffff417224 */ /* 0x000fe200078e0004 */
[----:B------:R-:W-:Y:S01]  /*205e0*/  ISETP.GE.AND P2, PT, R108, UR4, PT ;  /* 0x000000046c007c0c */ /* 0x000fe2000bf46270 */
[----:B------:R-:W-:Y:S01]  /*205f0*/  IMAD.MOV.U32 R96, RZ, RZ, R88 ;  /* 0x000000ffff607224 */ /* 0x000fe200078e0058 */
[----:B------:R-:W-:Y:S01]  /*20600*/  MOV R88, R81 ;  /* 0x0000005100587202 */ /* 0x000fe20000000f00 */
[----:B------:R-:W3:Y:S01]  /*20610*/  LDL R119, [R1+0xd8] ;  /* 0x0000d80001777983 */ /* 0x000ee20000100800 */
[----:B------:R-:W-:-:S03]  /*20620*/  MOV R81, R5 ;  /* 0x0000000500517202 */ /* 0x000fc60000000f00 */
[----:B------:R-:W-:-:S04]  /*20630*/  @!P1 LEA R4, P4, R104, R0, 0x2 ;  /* 0x0000000068049211 */ /* 0x000fc800078810ff */
[----:B------:R-:W-:Y:S01]  /*20640*/  @!P1 LEA.HI.X R5, R104, R8, R107, 0x2, P4 ;  /* 0x0000000868059211 */ /* 0x000fe200020f146b */
[----:B------:R-:W-:Y:S01]  /*20650*/  IMAD.MOV.U32 R107, RZ, RZ, R103 ;  /* 0x000000ffff6b7224 */ /* 0x000fe200078e0067 */
[----:B------:R-:W-:Y:S01]  /*20660*/  MOV R104, R102 ;  /* 0x0000006600687202 */ /* 0x000fe20000000f00 */
[----:B------:R-:W-:Y:S02]  /*20670*/  IMAD.MOV.U32 R103, RZ, RZ, R100 ;  /* 0x000000ffff677224 */ /* 0x000fe400078e0064 */
[----:B------:R-:W-:Y:S01]  /*20680*/  IMAD.MOV.U32 R102, RZ, RZ, R96 ;  /* 0x000000ffff667224 */ /* 0x000fe200078e0060 */
[----:B------:R-:W-:Y:S01]  /*20690*/  MOV R96, R93 ;  /* 0x0000005d00607202 */ /* 0x000fe20000000f00 */
[----:B------:R-:W-:Y:S02]  /*206a0*/  IMAD.MOV.U32 R100, RZ, RZ, R95 ;  /* 0x000000ffff647224 */ /* 0x000fe400078e005f */
[----:B------:R-:W-:Y:S02]  /*206b0*/  IMAD.MOV.U32 R95, RZ, RZ, R81 ;  /* 0x000000ffff5f7224 */ /* 0x000fe400078e0051 */
[----:B------:R-:W-:-:S02]  /*206c0*/  IMAD.MOV.U32 R81, RZ, RZ, R7 ;  /* 0x000000ffff517224 */ /* 0x000fc400078e0007 */
[----:B------:R-:W-:Y:S01]  /*206d0*/  IMAD.MOV.U32 R93, RZ, RZ, R6 ;  /* 0x000000ffff5d7224 */ /* 0x000fe200078e0006 */
[----:B------:R-:W-:Y:S01]  /*206e0*/  @!P1 MOV R6, R85 ;  /* 0x0000005500069202 */ /* 0x000fe20000000f00 */
[----:B------:R-:W-:-:S05]  /*206f0*/  @!P1 IMAD.MOV.U32 R7, RZ, RZ, R21 ;  /* 0x000000ffff079224 */ /* 0x000fca00078e0015 */
[----:B------:R0:W-:Y:S02]  /*20700*/  @!P1 ST.E.64 desc[UR36][R4.64], R6 ;  /* 0x0000000604009985 */ /* 0x0001e4000c101b24 */
[----:B0-----:R-:W-:-:S04]  /*20710*/  @!P2 LEA R4, P4, R108, R0, 0x2 ;  /* 0x000000006c04a211 */ /* 0x001fc800078810ff */
[----:B--2---:R-:W-:Y:S02]  /*20720*/  @!P2 LEA.HI.X R5, R108, R8, R118, 0x2, P4 ;  /* 0x000000086c05a211 */ /* 0x004fe400020f1476 */
[----:B------:R-:W2:Y:S01]  /*20730*/  LDL R118, [R1+0x178] ;  /* 0x0001780001767983 */ /* 0x000ea20000100800 */
[----:B------:R-:W-:-:S03]  /*20740*/  ISETP.GE.AND P0, PT, R116, UR4, PT ;  /* 0x0000000474007c0c */ /* 0x000fc6000bf06270 */
[----:B------:R0:W-:Y:S01]  /*20750*/  @!P3 ST.E.64 desc[UR36][R2.64], R26 ;  /* 0x0000001a0200b985 */ /* 0x0001e2000c101b24 */
[----:B------:R-:W-:Y:S01]  /*20760*/  IMAD.MOV.U32 R108, RZ, RZ, R107 ;  /* 0x000000ffff6c7224 */ /* 0x000fe200078e006b */
[----:B------:R-:W-:Y:S01]  /*20770*/  ISETP.GE.AND P3, PT, R114, UR4, PT ;  /* 0x0000000472007c0c */ /* 0x000fe2000bf66270 */
[----:B------:R-:W-:Y:S01]  /*20780*/  IMAD.MOV.U32 R107, RZ, RZ, R104 ;  /* 0x000000ffff6b7224 */ /* 0x000fe200078e0068 */
[----:B------:R-:W-:-:S06]  /*20790*/  MOV R104, R103 ;  /* 0x0000006700687202 */ /* 0x000fcc0000000f00 */
[----:B0-----:R-:W-:Y:S01]  /*207a0*/  @!P0 LEA R2, P5, R116, R0, 0x2 ;  /* 0x0000000074028211 */ /* 0x001fe200078a10ff */
[----:B------:R-:W-:Y:S02]  /*207b0*/  IMAD.MOV.U32 R103, RZ, RZ, R100 ;  /* 0x000000ffff677224 */ /* 0x000fe400078e0064 */
[----:B------:R-:W-:Y:S02]  /*207c0*/  IMAD.MOV.U32 R100, RZ, RZ, R96 ;  /* 0x000000ffff647224 */ /* 0x000fe400078e0060 */
[----:B------:R-:W-:Y:S01]  /*207d0*/  IMAD.MOV.U32 R96, RZ, RZ, R81 ;  /* 0x000000ffff607224 */ /* 0x000fe200078e0051 */
[----:B------:R-:W-:Y:S01]  /*207e0*/  MOV R81, R65 ;  /* 0x0000004100517202 */ /* 0x000fe20000000f00 */
[----:B------:R-:W-:-:S05]  /*207f0*/  @!P2 IMAD.MOV.U32 R65, RZ, RZ, R89 ;  /* 0x000000ffff41a224 */ /* 0x000fca00078e0059 */
[----:B------:R-:W-:Y:S01]  /*20800*/  @!P2 ST.E.64 desc[UR36][R4.64], R64 ;  /* 0x000000400400a985 */ /* 0x000fe2000c101b24 */
[----:B--2---:R-:W-:-:S03]  /*20810*/  @!P0 LEA.HI.X R3, R116, R8, R118, 0x2, P5 ;  /* 0x0000000874038211 */ /* 0x004fc600028f1476 */
[----:B------:R-:W2:Y:S04]  /*20820*/  LDL R116, [R1+0x174] ;  /* 0x0001740001747983 */ /* 0x000ea80000100800 */
[----:B------:R0:W-:Y:S01]  /*20830*/  @!P0 ST.E.64 desc[UR36][R2.64], R36 ;  /* 0x0000002402008985 */ /* 0x0001e2000c101b24 */
[----:B------:R-:W-:Y:S02]  /*20840*/  ISETP.GE.AND P1, PT, R110, UR4, PT ;  /* 0x000000046e007c0c */ /* 0x000fe4000bf26270 */
[----:B------:R-:W-:Y:S01]  /*20850*/  ISETP.GE.AND P2, PT, R112, UR4, PT ;  /* 0x0000000470007c0c */ /* 0x000fe2000bf46270 */
[----:B------:R-:W4:Y:S01]  /*20860*/  LDL R118, [R1+0xd4] ;  /* 0x0000d40001767983 */ /* 0x000f220000100800 */
[----:B0-----:R-:W-:-:S04]  /*20870*/  @!P3 LEA R2, P5, R114, R0, 0x2 ;  /* 0x000000007202b211 */ /* 0x001fc800078a10ff */
[----:B------:R-:W-:Y:S02]  /*20880*/  @!P3 LEA.HI.X R3, R114, R8, R124, 0x2, P5 ;  /* 0x000000087203b211 */ /* 0x000fe400028f147c */
[----:B------:R-:W5:Y:S03]  /*20890*/  LDL R124, [R1+0x16c] ;  /* 0x00016c00017c7983 */ /* 0x000f660000100800 */
[C---:B------:R-:W-:Y:S02]  /*208a0*/  @!P1 LEA R4, P4, R110.reuse, R0, 0x2 ;  /* 0x000000006e049211 */ /* 0x040fe400078810ff */
[----:B------:R-:W-:Y:S01]  /*208b0*/  ISETP.GE.AND P0, PT, R113, UR4, PT ;  /* 0x0000000471007c0c */ /* 0x000fe2000bf06270 */
[----:B------:R-:W-:Y:S01]  /*208c0*/  @!P2 IMAD.MOV.U32 R6, RZ, RZ, R97 ;  /* 0x000000ffff06a224 */ /* 0x000fe200078e0061 */
[----:B------:R-:W4:Y:S01]  /*208d0*/  LDL R114, [R1+0xcc] ;  /* 0x0000cc0001727983 */ /* 0x000f220000100800 */
[----:B--2---:R-:W-:Y:S01]  /*208e0*/  @!P1 LEA.HI.X R5, R110, R8, R116, 0x2, P4 ;  /* 0x000000086e059211 */ /* 0x004fe200020f1474 */
[----:B------:R-:W-:-:S02]  /*208f0*/  IMAD.MOV.U32 R116, RZ, RZ, R108 ;  /* 0x000000ffff747224 */ /* 0x000fc400078e006c */
[----:B------:R-:W-:Y:S01]  /*20900*/  IMAD.MOV.U32 R108, RZ, RZ, R107 ;  /* 0x000000ffff6c7224 */ /* 0x000fe200078e006b */
[----:B------:R-:W-:Y:S01]  /*20910*/  MOV R107, R104 ;  /* 0x00000068006b7202 */ /* 0x000fe20000000f00 */
[----:B------:R-:W-:Y:S02]  /*20920*/  IMAD.MOV.U32 R104, RZ, RZ, R100 ;  /* 0x000000ffff687224 */ /* 0x000fe400078e0064 */
[----:B------:R-:W-:Y:S01]  /*20930*/  IMAD.MOV.U32 R100, RZ, RZ, R93 ;  /* 0x000000ffff647224 */ /* 0x000fe200078e005d */
[----:B------:R-:W-:Y:S01]  /*20940*/  MOV R110, R108 ;  /* 0x0000006c006e7202 */ /* 0x000fe20000000f00 */
[----:B------:R-:W-:Y:S02]  /*20950*/  IMAD.MOV.U32 R93, RZ, RZ, R24 ;  /* 0x000000ffff5d7224 */ /* 0x000fe400078e0018 */
[----:B------:R-:W-:Y:S01]  /*20960*/  IMAD.MOV.U32 R108, RZ, RZ, R107 ;  /* 0x000000ffff6c7224 */ /* 0x000fe200078e006b */
[----:B------:R-:W2:Y:S01]  /*20970*/  LDL R24, [R1+0x78] ;  /* 0x0000780001187983 */ /* 0x000ea20000100800 */
[----:B------:R-:W-:-:S02]  /*20980*/  IMAD.MOV.U32 R107, RZ, RZ, R104 ;  /* 0x000000ffff6b7224 */ /* 0x000fc400078e0068 */
[----:B------:R-:W-:Y:S01]  /*20990*/  IMAD.MOV.U32 R104, RZ, RZ, R93 ;  /* 0x000000ffff687224 */ /* 0x000fe200078e005d */
[----:B------:R-:W-:-:S05]  /*209a0*/  @!P1 MOV R93, R94 ;  /* 0x0000005e005d9202 */ /* 0x000fca0000000f00 */
[----:B------:R0:W-:Y:S02]  /*209b0*/  @!P1 ST.E.64 desc[UR36][R4.64], R92 ;  /* 0x0000005c04009985 */ /* 0x0001e4000c101b24 */
[----:B0-----:R-:W-:-:S04]  /*209c0*/  @!P2 LEA R4, P4, R112, R0, 0x2 ;  /* 0x000000007004a211 */ /* 0x001fc800078810ff */
[----:B-----5:R-:W-:Y:S02]  /*209d0*/  @!P2 LEA.HI.X R5, R112, R8, R124, 0x2, P4 ;  /* 0x000000087005a211 */ /* 0x020fe400020f147c */
[----:B------:R-:W5:Y:S04]  /*209e0*/  LDL R124, [R1+0x168] ;  /* 0x00016800017c7983 */ /* 0x000f680000100800 */
[----:B------:R0:W-:Y:S02]  /*209f0*/  @!P3 ST.E.64 desc[UR36][R2.64], R38 ;  /* 0x000000260200b985 */ /* 0x0001e4000c101b24 */
[----:B0-----:R-:W-:-:S04]  /*20a00*/  @!P0 LEA R2, P5, R113, R0, 0x2 ;  /* 0x0000000071028211 */ /* 0x001fc800078a10ff */
[----:B-----5:R-:W-:Y:S02]  /*20a10*/  @!P0 LEA.HI.X R3, R113, R8, R124, 0x2, P5 ;  /* 0x0000000871038211 */ /* 0x020fe400028f147c */
[----:B------:R-:W5:Y:S01]  /*20a20*/  LDL R124, [R1+0x164] ;  /* 0x00016400017c7983 */ /* 0x000f620000100800 */
[----:B------:R-:W-:Y:S01]  /*20a30*/  ISETP.GE.AND P1, PT, R117, UR4, PT ;  /* 0x0000000475007c0c */ /* 0x000fe2000bf26270 */
[----:B------:R-:W-:-:S05]  /*20a40*/  @!P2 IMAD.MOV.U32 R7, RZ, RZ, R101 ;  /* 0x000000ffff07a224 */ /* 0x000fca00078e0065 */
[----:B------:R0:W-:Y:S07]  /*20a50*/  @!P2 ST.E.64 desc[UR36][R4.64], R6 ;  /* 0x000000060400a985 */ /* 0x0001ee000c101b24 */
[----:B0-----:R-:W-:-:S04]  /*20a60*/  @!P1 LEA R6, P4, R117, R0, 0x2 ;  /* 0x0000000075069211 */ /* 0x001fc800078810ff */
[----:B-----5:R-:W-:Y:S02]  /*20a70*/  @!P1 LEA.HI.X R7, R117, R8, R124, 0x2, P4 ;  /* 0x0000000875079211 */ /* 0x020fe400020f147c */
[----:B------:R-:W5:Y:S01]  /*20a80*/  LDL R124, [R1+0x160] ;  /* 0x00016000017c7983 */ /* 0x000f620000100800 */
[----:B------:R-:W-:Y:S02]  /*20a90*/  IMAD.MOV.U32 R112, RZ, RZ, R110 ;  /* 0x000000ffff707224 */ /* 0x000fe400078e006e */
[----:B------:R-:W-:Y:S02]  /*20aa0*/  IMAD.MOV.U32 R110, RZ, RZ, R107 ;  /* 0x000000ffff6e7224 */ /* 0x000fe400078e006b */
[----:B------:R-:W-:Y:S01]  /*20ab0*/  IMAD.MOV.U32 R107, RZ, RZ, R104 ;  /* 0x000000ffff6b7224 */ /* 0x000fe200078e0068 */
[----:B------:R-:W-:Y:S01]  /*20ac0*/  ISETP.GE.AND P3, PT, R121, UR4, PT ;  /* 0x0000000479007c0c */ /* 0x000fe2000bf66270 */
[----:B------:R-:W-:Y:S01]  /*20ad0*/  IMAD.MOV.U32 R113, RZ, RZ, R110 ;  /* 0x000000ffff717224 */ /* 0x000fe200078e006e */
[----:B------:R-:W-:-:S02]  /*20ae0*/  MOV R104, R96 ;  /* 0x0000006000687202 */ /* 0x000fc40000000f00 */
[----:B------:R-:W-:Y:S01]  /*20af0*/  MOV R110, R107 ;  /* 0x0000006b006e7202 */ /* 0x000fe20000000f00 */
[----:B------:R-:W3:Y:S01]  /*20b00*/  LDL R96, [R1+0x140] ;  /* 0x0001400001607983 */ /* 0x000ee20000100800 */
[----:B------:R-:W-:-:S03]  /*20b10*/  @!P0 IMAD.MOV.U32 R4, RZ, RZ, R40 ;  /* 0x000000ffff048224 */ /* 0x000fc600078e0028 */
[----:B------:R-:W4:Y:S01]  /*20b20*/  LDL R107, [R1+0x148] ;  /* 0x00014800016b7983 */ /* 0x000f220000100800 */
[----:B------:R-:W-:-:S05]  /*20b30*/  @!P0 IMAD.MOV.U32 R5, RZ, RZ, R44 ;  /* 0x000000ffff058224 */ /* 0x000fca00078e002c */
[----:B------:R0:W-:Y:S02]  /*20b40*/  @!P0 ST.E.64 desc[UR36][R2.64], R4 ;  /* 0x0000000402008985 */ /* 0x0001e4000c101b24 */
[----:B0-----:R-:W-:-:S04]  /*20b50*/  @!P3 LEA R2, P5, R121, R0, 0x2 ;  /* 0x000000007902b211 */ /* 0x001fc800078a10ff */
[----:B-----5:R-:W-:Y:S02]  /*20b60*/  @!P3 LEA.HI.X R3, R121, R8, R124, 0x2, P5 ;  /* 0x000000087903b211 */ /* 0x020fe400028f147c */
[----:B------:R-:W5:Y:S01]  /*20b70*/  LDL R121, [R1+0x15c] ;  /* 0x00015c0001797983 */ /* 0x000f620000100800 */
[----:B------:R-:W-:Y:S01]  /*20b80*/  ISETP.GE.AND P2, PT, R120, UR4, PT ;  /* 0x0000000478007c0c */ /* 0x000fe2000bf46270 */
[----:B------:R-:W-:Y:S01]  /*20b90*/  IMAD.MOV.U32 R117, RZ, RZ, R113 ;  /* 0x000000ffff757224 */ /* 0x000fe200078e0071 */
[----:B----4-:R-:W-:Y:S01]  /*20ba0*/  MOV R113, R107 ;  /* 0x0000006b00717202 */ /* 0x010fe20000000f00 */
[----:B---3--:R-:W-:Y:S02]  /*20bb0*/  IMAD.MOV.U32 R107, RZ, RZ, R96 ;  /* 0x000000ffff6b7224 */ /* 0x008fe400078e0060 */
[----:B------:R-:W-:Y:S02]  /*20bc0*/  IMAD.MOV.U32 R96, RZ, RZ, R59 ;  /* 0x000000ffff607224 */ /* 0x000fe400078e003b */
[----:B------:R-:W-:Y:S01]  /*20bd0*/  @!P1 IMAD.MOV.U32 R59, RZ, RZ, R58 ;  /* 0x000000ffff3b9224 */ /* 0x000fe200078e003a */
[----:B------:R-:W-:-:S05]  /*20be0*/  @!P1 MOV R58, R105 ;  /* 0x00000069003a9202 */ /* 0x000fca0000000f00 */
[----:B------:R0:W-:Y:S02]  /*20bf0*/  @!P1 ST.E.64 desc[UR36][R6.64], R58 ;  /* 0x0000003a06009985 */ /* 0x0001e4000c101b24 */
[----:B0-----:R-:W-:-:S04]  /*20c00*/  @!P2 LEA R6, P4, R120, R0, 0x2 ;  /* 0x000000007806a211 */ /* 0x001fc800078810ff */
[----:B-----5:R-:W-:Y:S02]  /*20c10*/  @!P2 LEA.HI.X R7, R120, R8, R121, 0x2, P4 ;  /* 0x000000087807a211 */ /* 0x020fe400020f1479 */
[----:B------:R-:W3:Y:S01]  /*20c20*/  LDL R120, [R1+0x158] ;  /* 0x0001580001787983 */ /* 0x000ee20000100800 */
[----:B------:R-:W-:Y:S01]  /*20c30*/  ISETP.GE.AND P0, PT, R119, UR4, PT ;  /* 0x0000000477007c0c */ /* 0x000fe2000bf06270 */
[----:B------:R-:W-:Y:S02]  /*20c40*/  @!P3 IMAD.MOV.U32 R4, RZ, RZ, R45 ;  /* 0x000000ffff04b224 */ /* 0x000fe400078e002d */
[----:B------:R-:W-:-:S05]  /*20c50*/  @!P3 IMAD.MOV.U32 R5, RZ, RZ, R46 ;  /* 0x000000ffff05b224 */ /* 0x000fca00078e002e */
[----:B------:R0:W-:Y:S01]  /*20c60*/  @!P3 ST.E.64 desc[UR36][R2.64], R4 ;  /* 0x000000040200b985 */ /* 0x0001e2000c101b24 */
[----:B------:R-:W-:-:S04]  /*20c70*/  ISETP.GE.AND P3, PT, R116, UR4, PT ;  /* 0x0000000474007c0c */ /* 0x000fc8000bf66270 */
[----:B0-----:R-:W-:Y:S01]  /*20c80*/  @!P0 LEA R2, P5, R119, R0, 0x2 ;  /* 0x0000000077028211 */ /* 0x001fe200078a10ff */
[----:B------:R-:W-:Y:S01]  /*20c90*/  @!P2 IMAD.MOV.U32 R4, RZ, RZ, R109 ;  /* 0x000000ffff04a224 */ /* 0x000fe200078e006d */
[----:B------:R-:W-:-:S05]  /*20ca0*/  @!P2 MOV R5, R70 ;  /* 0x000000460005a202 */ /* 0x000fca0000000f00 */
[----:B------:R0:W-:Y:S02]  /*20cb0*/  @!P2 ST.E.64 desc[UR36][R6.64], R4 ;  /* 0x000000040600a985 */ /* 0x0001e4000c101b24 */
[----:B0-----:R-:W-:Y:S02]  /*20cc0*/  @!P0 IMAD.MOV.U32 R4, RZ, RZ, R47 ;  /* 0x000000ffff048224 */ /* 0x001fe400078e002f */
[----:B------:R-:W-:Y:S01]  /*20cd0*/  @!P0 IMAD.MOV.U32 R5, RZ, RZ, R48 ;  /* 0x000000ffff058224 */ /* 0x000fe200078e0030 */
[----:B---3--:R-:W-:Y:S02]  /*20ce0*/  @!P0 LEA.HI.X R3, R119, R8, R120, 0x2, P5 ;  /* 0x0000000877038211 */ /* 0x008fe400028f1478 */
[----:B------:R-:W3:Y:S04]  /*20cf0*/  LDL R119, [R1+0x154] ;  /* 0x0001540001777983 */ /* 0x000ee80000100800 */
[----:B------:R0:W-:Y:S02]  /*20d00*/  @!P0 ST.E.64 desc[UR36][R2.64], R4 ;  /* 0x0000000402008985 */ /* 0x0001e4000c101b24 */
[----:B0-----:R-:W-:-:S04]  /*20d10*/  @!P3 LEA R2, P5, R116, R0, 0x2 ;  /* 0x000000007402b211 */ /* 0x001fc800078a10ff */
[----:B------:R-:W-:Y:S02]  /*20d20*/  @!P3 LEA.HI.X R3, R116, R8, R117, 0x2, P5 ;  /* 0x000000087403b211 */ /* 0x000fe400028f1475 */
[----:B------:R-:W4:Y:S01]  /*20d30*/  LDL R116, [R1+0x14c] ;  /* 0x00014c0001747983 */ /* 0x000f220000100800 */
[----:B------:R-:W-:Y:S02]  /*20d40*/  ISETP.GE.AND P1, PT, R118, UR4, PT ;  /* 0x0000000476007c0c */ /* 0x000fe4000bf26270 */
[----:B------:R-:W-:Y:S02]  /*20d50*/  ISETP.GE.AND P2, PT, R114, UR4, PT ;  /* 0x0000000472007c0c */ /* 0x000fe4000bf46270 */
[----:B------:R-:W-:-:S09]  /*20d60*/  ISETP.GE.AND P0, PT, R112, UR4, PT ;  /* 0x0000000470007c0c */ /* 0x000fd2000bf06270 */
[C---:B------:R-:W-:Y:S01]  /*20d70*/  @!P1 LEA R6, P4, R118.reuse, R0, 0x2 ;  /* 0x0000000076069211 */ /* 0x040fe200078810ff */
[----:B------:R-:W-:Y:S01]  /*20d80*/  @!P1 IMAD.MOV.U32 R4, RZ, RZ, R74 ;  /* 0x000000ffff049224 */ /* 0x000fe200078e004a */
[----:B------:R-:W-:Y:S02]  /*20d90*/  @!P1 MOV R5, R66 ;  /* 0x0000004200059202 */ /* 0x000fe40000000f00 */
[----:B---3--:R-:W-:-:S05]  /*20da0*/  @!P1 LEA.HI.X R7, R118, R8, R119, 0x2, P4 ;  /* 0x0000000876079211 */ /* 0x008fca00020f1477 */
[----:B------:R0:W-:Y:S01]  /*20db0*/  @!P1 ST.E.64 desc[UR36][R6.64], R4 ;  /* 0x0000000406009985 */ /* 0x0001e2000c101b24 */
[----:B------:R-:W-:Y:S01]  /*20dc0*/  ISETP.GE.AND P1, PT, R108, UR4, PT ;  /* 0x000000046c007c0c */ /* 0x000fe2000bf26270 */
[----:B0-----:R-:W-:Y:S02]  /*20dd0*/  @!P3 IMAD.MOV.U32 R4, RZ, RZ, R49 ;  /* 0x000000ffff04b224 */ /* 0x001fe400078e0031 */
[----:B------:R-:W-:Y:S01]  /*20de0*/  @!P3 IMAD.MOV.U32 R5, RZ, RZ, R50 ;  /* 0x000000ffff05b224 */ /* 0x000fe200078e0032 */
[----:B------:R-:W-:-:S04]  /*20df0*/  @!P2 LEA R6, P4, R114, R0, 0x2 ;  /* 0x000000007206a211 */ /* 0x000fc800078810ff */
[----:B------:R0:W-:Y:S01]  /*20e00*/  @!P3 ST.E.64 desc[UR36][R2.64], R4 ;  /* 0x000000040200b985 */ /* 0x0001e2000c101b24 */
[----:B----4-:R-:W-:Y:S02]  /*20e10*/  @!P2 LEA.HI.X R7, R114, R8, R116, 0x2, P4 ;  /* 0x000000087207a211 */ /* 0x010fe400020f1474 */
[----:B------:R-:W-:Y:S01]  /*20e20*/  ISETP.GE.AND P3, PT, R104, UR4, PT ;  /* 0x0000000468007c0c */ /* 0x000fe2000bf66270 */
[----:B0-----:R-:W-:Y:S01]  /*20e30*/  @!P2 IMAD.MOV.U32 R4, RZ, RZ, R67 ;  /* 0x000000ffff04a224 */ /* 0x001fe200078e0043 */
[----:B------:R-:W-:Y:S02]  /*20e40*/  @!P2 MOV R5, R71 ;  /* 0x000000470005a202 */ /* 0x000fe40000000f00 */
[----:B------:R-:W-:-:S03]  /*20e50*/  @!P0 LEA R2, P5, R112, R0, 0x2 ;  /* 0x0000000070028211 */ /* 0x000fc600078a10ff */
[----:B------:R0:W-:Y:S01]  /*20e60*/  @!P2 ST.E.64 desc[UR36][R6.64], R4 ;  /* 0x000000040600a985 */ /* 0x0001e2000c101b24 */
[----:B------:R-:W-:Y:S02]  /*20e70*/  @!P0 LEA.HI.X R3, R112, R8, R113, 0x2, P5 ;  /* 0x0000000870038211 */ /* 0x000fe400028f1471 */
[----:B------:R-:W-:Y:S01]  /*20e80*/  ISETP.GE.AND P2, PT, R102, UR4, PT ;  /* 0x0000000466007c0c */ /* 0x000fe2000bf46270 */
[----:B0-----:R-:W-:Y:S02]  /*20e90*/  @!P0 IMAD.MOV.U32 R4, RZ, RZ, R51 ;  /* 0x000000ffff048224 */ /* 0x001fe400078e0033 */
[----:B------:R-:W-:Y:S01]  /*20ea0*/  @!P0 IMAD.MOV.U32 R5, RZ, RZ, R52 ;  /* 0x000000ffff058224 */ /* 0x000fe200078e0034 */
[----:B------:R-:W-:-:S04]  /*20eb0*/  @!P1 LEA R6, P4, R108, R0, 0x2 ;  /* 0x000000006c069211 */ /* 0x000fc800078810ff */
[----:B------:R0:W-:Y:S01]  /*20ec0*/  @!P0 ST.E.64 desc[UR36][R2.64], R4 ;  /* 0x0000000402008985 */ /* 0x0001e2000c101b24 */
[----:B------:R-:W-:Y:S02]  /*20ed0*/  ISETP.GE.AND P0, PT, R84, UR4, PT ;  /* 0x0000000454007c0c */ /* 0x000fe4000bf06270 */
[----:B------:R-:W-:Y:S01]  /*20ee0*/  @!P1 LEA.HI.X R7, R108, R8, R110, 0x2, P4 ;  /* 0x000000086c079211 */ /* 0x000fe200020f146e */
        /* <DEDUP_REMOVED lines=11> */
[----:B------:R-:W-:Y:S02]  /*20fa0*/  @!P2 LEA.HI.X R7, R102, R8, R103, 0x2, P4 ;  /* 0x000000086607a211 */ /* 0x000fe400020f1467 */
[C---:B0-----:R-:W-:Y:S01]  /*20fb0*/  @!P0 LEA R2, P5, R84.reuse, R0, 0x2 ;  /* 0x0000000054028211 */ /* 0x041fe200078a10ff */
[----:B------:R-:W-:Y:S01]  /*20fc0*/  @!P2 IMAD.MOV.U32 R4, RZ, RZ, R83 ;  /* 0x000000ffff04a224 */ /* 0x000fe200078e0053 */
[----:B------:R-:W-:Y:S02]  /*20fd0*/  @!P2 MOV R5, R87 ;  /* 0x000000570005a202 */ /* 0x000fe40000000f00 */
[----:B------:R-:W-:Y:S01]  /*20fe0*/  @!P0 LEA.HI.X R3, R84, R8, R100, 0x2, P5 ;  /* 0x0000000854038211 */ /* 0x000fe200028f1464 */
[----:B------:R-:W-:-:S02]  /*20ff0*/  IMAD.MOV.U32 R84, RZ, RZ, R81 ;  /* 0x000000ffff547224 */ /* 0x000fc400078e0051 */
[----:B------:R-:W-:Y:S02]  /*21000*/  IMAD.MOV.U32 R81, RZ, RZ, R73 ;  /* 0x000000ffff517224 */ /* 0x000fe400078e0049 */
[----:B------:R-:W-:Y:S01]  /*21010*/  IMAD.MOV.U32 R73, RZ, RZ, R57 ;  /* 0x000000ffff497224 */ /* 0x000fe200078e0039 */
[----:B------:R-:W-:Y:S01]  /*21020*/  @!P0 MOV R57, R56 ;  /* 0x0000003800398202 */ /* 0x000fe20000000f00 */
[----:B------:R-:W-:Y:S01]  /*21030*/  @!P0 IMAD.MOV.U32 R56, RZ, RZ, R55 ;  /* 0x000000ffff388224 */ /* 0x000fe200078e0037 */
[----:B------:R0:W-:Y:S01]  /*21040*/  @!P2 ST.E.64 desc[UR36][R6.64], R4 ;  /* 0x000000040600a985 */ /* 0x0001e2000c101b24 */
[----:B------:R-:W-:-:S03]  /*21050*/  ISETP.GE.AND P2, PT, R86, UR4, PT ;  /* 0x0000000456007c0c */ /* 0x000fc6000bf46270 */
[----:B------:R1:W-:Y:S01]  /*21060*/  @!P0 ST.E.64 desc[UR36][R2.64], R56 ;  /* 0x0000003802008985 */ /* 0x0003e2000c101b24 */
[----:B------:R-:W-:Y:S01]  /*21070*/  ISETP.GE.AND P0, PT, R69, UR4, PT ;  /* 0x0000000445007c0c */ /* 0x000fe2000bf06270 */
[----:B------:R-:W-:Y:S01]  /*21080*/  @!P1 IMAD.MOV.U32 R107, RZ, RZ, R91 ;  /* 0x000000ffff6b9224 */ /* 0x000fe200078e005b */
[-C--:B0-----:R-:W-:Y:S02]  /*21090*/  @!P1 LEA R4, P4, R95, R0.reuse, 0x2 ;  /* 0x000000005f049211 */ /* 0x081fe400078810ff */
[----:B-1----:R-:W-:Y:S02]  /*210a0*/  @!P3 LEA R2, P5, R61, R0, 0x2 ;  /* 0x000000003d02b211 */ /* 0x002fe400078a10ff */
[-C--:B------:R-:W-:Y:S02]  /*210b0*/  @!P1 LEA.HI.X R5, R95, R8.reuse, R96, 0x2, P4 ;  /* 0x000000085f059211 */ /* 0x080fe400020f1460 */
[----:B------:R-:W-:Y:S01]  /*210c0*/  @!P3 LEA.HI.X R3, R61, R8, R90, 0x2, P5 ;  /* 0x000000083d03b211 */ /* 0x000fe200028f145a */
[----:B------:R-:W-:Y:S01]  /*210d0*/  @!P3 IMAD.MOV.U32 R61, RZ, RZ, R62 ;  /* 0x000000ffff3db224 */ /* 0x000fe200078e003e */
[----:B------:R-:W-:Y:S01]  /*210e0*/  ISETP.GE.AND P4, PT, R77, UR4, PT ;  /* 0x000000044d007c0c */ /* 0x000fe2000bf86270 */
[----:B------:R0:W-:Y:S01]  /*210f0*/  @!P1 ST.E.64 desc[UR36][R4.64], R106 ;  /* 0x0000006a04009985 */ /* 0x0001e2000c101b24 */
[----:B------:R-:W-:Y:S01]  /*21100*/  @!P2 MOV R6, R111 ;  /* 0x0000006f0006a202 */ /* 0x000fe20000000f00 */
[----:B------:R-:W-:-:S02]  /*21110*/  @!P2 IMAD.MOV.U32 R7, RZ, RZ, R98 ;  /* 0x000000ffff07a224 */ /* 0x000fc400078e0062 */
[----:B------:R1:W-:Y:S01]  /*21120*/  @!P3 ST.E.64 desc[UR36][R2.64], R60 ;  /* 0x0000003c0200b985 */ /* 0x0003e2000c101b24 */
[CC--:B0-----:R-:W-:Y:S02]  /*21130*/  @!P2 LEA R4, P1, R86.reuse, R0.reuse, 0x2 ;  /* 0x000000005604a211 */ /* 0x0c1fe400078210ff */
[----:B-1----:R-:W-:Y:S02]  /*21140*/  @!P0 LEA R2, P5, R69, R0, 0x2 ;  /* 0x0000000045028211 */ /* 0x002fe400078a10ff */
[-C--:B------:R-:W-:Y:S02]  /*21150*/  @!P2 LEA.HI.X R5, R86, R8.reuse, R88, 0x2, P1 ;  /* 0x000000085605a211 */ /* 0x080fe400008f1458 */
[----:B------:R-:W-:Y:S02]  /*21160*/  ISETP.GE.AND P1, PT, R63, UR4, PT ;  /* 0x000000043f007c0c */ /* 0x000fe4000bf26270 */
[----:B------:R-:W-:Y:S01]  /*21170*/  @!P0 LEA.HI.X R3, R69, R8, R84, 0x2, P5 ;  /* 0x0000000845038211 */ /* 0x000fe200028f1454 */
[----:B------:R0:W-:Y:S01]  /*21180*/  @!P2 ST.E.64 desc[UR36][R4.64], R6 ;  /* 0x000000060400a985 */ /* 0x0001e2000c101b24 */
[----:B------:R-:W-:Y:S01]  /*21190*/  @!P0 IMAD.MOV.U32 R69, RZ, RZ, R72 ;  /* 0x000000ffff458224 */ /* 0x000fe200078e0048 */
[----:B------:R-:W-:-:S02]  /*211a0*/  ISETP.GE.AND P2, PT, R34, UR4, PT ;  /* 0x0000000422007c0c */ /* 0x000fc4000bf46270 */
[C---:B------:R-:W-:Y:S02]  /*211b0*/  @!P4 LEA R10, P3, R77.reuse, R0, 0x2 ;  /* 0x000000004d0ac211 */ /* 0x040fe400078610ff */
[----:B------:R1:W-:Y:S02]  /*211c0*/  @!P0 ST.E.64 desc[UR36][R2.64], R68 ;  /* 0x0000004402008985 */ /* 0x0003e4000c101b24 */
[----:B------:R-:W-:Y:S02]  /*211d0*/  @!P4 LEA.HI.X R11, R77, R8, R81, 0x2, P3 ;  /* 0x000000084d0bc211 */ /* 0x000fe400018f1451 */
[----:B--2---:R-:W-:Y:S02]  /*211e0*/  ISETP.GE.AND P3, PT, R24, UR4, PT ;  /* 0x0000000418007c0c */ /* 0x004fe4000bf66270 */
[----:B------:R-:W-:Y:S02]  /*211f0*/  ISETP.GE.AND P5, PT, R14, UR4, PT ;  /* 0x000000040e007c0c */ /* 0x000fe4000bfa6270 */
[----:B0-----:R-:W-:Y:S01]  /*21200*/  @!P1 LEA R4, P0, R63, R0, 0x2 ;  /* 0x000000003f049211 */ /* 0x001fe200078010ff */
[----:B-1----:R-:W-:Y:S01]  /*21210*/  @!P4 IMAD.MOV.U32 R2, RZ, RZ, R115 ;  /* 0x000000ffff02c224 */ /* 0x002fe200078e0073 */
[----:B------:R-:W-:-:S02]  /*21220*/  @!P4 MOV R3, R99 ;  /* 0x000000630003c202 */ /* 0x000fc40000000f00 */
[----:B------:R-:W-:-:S03]  /*21230*/  @!P1 LEA.HI.X R5, R63, R8, R73, 0x2, P0 ;  /* 0x000000083f059211 */ /* 0x000fc600000f1449 */
[----:B------:R0:W-:Y:S01]  /*21240*/  @!P4 ST.E.64 desc[UR36][R10.64], R2 ;  /* 0x000000020a00c985 */ /* 0x0001e2000c101b24 */
[----:B------:R-:W-:Y:S01]  /*21250*/  ISETP.GE.AND P4, PT, R12, UR4, PT ;  /* 0x000000040c007c0c */ /* 0x000fe2000bf86270 */
[----:B------:R-:W-:Y:S01]  /*21260*/  @!P1 IMAD.MOV.U32 R77, RZ, RZ, R78 ;  /* 0x000000ffff4d9224 */ /* 0x000fe200078e004e */
[----:B0-----:R-:W-:-:S04]  /*21270*/  @!P2 LEA R2, P0, R34, R0, 0x2 ;  /* 0x000000002202a211 */ /* 0x001fc800078010ff */
[----:B------:R-:W-:Y:S01]  /*21280*/  @!P2 LEA.HI.X R3, R34, R8, R35, 0x2, P0 ;  /* 0x000000082203a211 */ /* 0x000fe200000f1423 */
[----:B------:R0:W-:Y:S04]  /*21290*/  @!P1 ST.E.64 desc[UR36][R4.64], R76 ;  /* 0x0000004c04009985 */ /* 0x0001e8000c101b24 */
[----:B------:R1:W-:Y:S02]  /*212a0*/  @!P2 ST.E.64 desc[UR36][R2.64], R122 ;  /* 0x0000007a0200a985 */ /* 0x0003e4000c101b24 */
[----:B------:R-:W-:Y:S01]  /*212b0*/  @!P4 LEA R6, P2, R12, R0, 0x2 ;  /* 0x000000000c06c211 */ /* 0x000fe200078410ff */
[----:B------:R-:W-:Y:S02]  /*212c0*/  @!P3 IMAD.MOV.U32 R81, RZ, RZ, R82 ;  /* 0x000000ffff51b224 */ /* 0x000fe400078e0052 */
[----:B------:R-:W-:Y:S01]  /*212d0*/  @!P5 IMAD.MOV.U32 R131, RZ, RZ, R130 ;  /* 0x000000ffff83d224 */ /* 0x000fe200078e0082 */
[----:B------:R-:W-:-:S02]  /*212e0*/  @!P5 MOV R130, R129 ;  /* 0x000000810082d202 */ /* 0x000fc40000000f00 */
[-C--:B0-----:R-:W-:Y:S02]  /*212f0*/  @!P3 LEA R4, P0, R24, R0.reuse, 0x2 ;  /* 0x000000001804b211 */ /* 0x081fe400078010ff */
[----:B-1----:R-:W-:Y:S02]  /*21300*/  @!P5 LEA R2, P1, R14, R0, 0x2 ;  /* 0x000000000e02d211 */ /* 0x002fe400078210ff */
[-C--:B------:R-:W-:Y:S02]  /*21310*/  @!P3 LEA.HI.X R5, R24, R8.reuse, R25, 0x2, P0 ;  /* 0x000000081805b211 */ /* 0x080fe400000f1419 */
[-C--:B------:R-:W-:Y:S02]  /*21320*/  @!P5 LEA.HI.X R3, R14, R8.reuse, R15, 0x2, P1 ;  /* 0x000000080e03d211 */ /* 0x080fe400008f140f */
[----:B------:R-:W-:Y:S01]  /*21330*/  @!P4 LEA.HI.X R7, R12, R8, R13, 0x2, P2 ;  /* 0x000000080c07c211 */ /* 0x000fe200010f140d */
[----:B------:R0:W-:Y:S04]  /*21340*/  @!P3 ST.E.64 desc[UR36][R4.64], R80 ;  /* 0x000000500400b985 */ /* 0x0001e8000c101b24 */
[----:B------:R0:W-:Y:S04]  /*21350*/  @!P5 ST.E.64 desc[UR36][R2.64], R130 ;  /* 0x000000820200d985 */ /* 0x0001e8000c101b24 */
[----:B------:R0:W-:Y:S01]  /*21360*/  @!P4 ST.E.64 desc[UR36][R6.64], R28 ;  /* 0x0000001c0600c985 */ /* 0x0001e2000c101b24 */
[----:B------:R-:W-:-:S13]  /*21370*/  ISETP.GE.AND P0, PT, R9, UR4, PT ;  /* 0x0000000409007c0c */ /* 0x000fda000bf06270 */
[----:B0-----:R-:W-:Y:S05]  /*21380*/  @P0 BRA `(.L_x_674) ;  /* 0x00000010000c0947 */ /* 0x001fea0003800000 */
[----:B------:R-:W2:Y:S01]  /*21390*/  LDL R12, [R1+0x10c] ;  /* 0x00010c00010c7983 */ /* 0x000ea20000100800 */
[----:B------:R-:W-:-:S04]  /*213a0*/  LEA R2, P0, R9, R0, 0x2 ;  /* 0x0000000009027211 */ /* 0x000fc800078010ff */
[----:B--2---:R-:W-:-:S05]  /*213b0*/  LEA.HI.X R3, R9, R8, R12, 0x2, P0 ;  /* 0x0000000809037211 */ /* 0x004fca00000f140c */
[----:B------:R0:W-:Y:S01]  /*213c0*/  ST.E.64 desc[UR36][R2.64], R30 ;  /* 0x0000001e02007985 */ /* 0x0001e2000c101b24 */
[----:B------:R-:W-:Y:S05]  /*213d0*/  BRA `(.L_x_674) ;  /* 0x0000000c00f87947 */ /* 0x000fea0003800000 */
.L_x_660:
[----:B------:R-:W0:Y:S01]  /*213e0*/  LDL.LU R4, [R1+0x48] ;  /* 0x0000480001047983 */ /* 0x000e220000300800 */
[----:B------:R-:W-:Y:S01]  /*213f0*/  ULDC.64 UR6, c[0x0][0xc08] ;  /* 0x0003020000067ab9 */ /* 0x000fe20000000a00 */
[----:B------:R-:W-:Y:S02]  /*21400*/  ULDC.64 UR4, c[0x0][0xc00] ;  /* 0x0003000000047ab9 */ /* 0x000fe40000000a00 */
[----:B------:R-:W2:Y:S01]  /*21410*/  LDL.LU R0, [R1+0x4c] ;  /* 0x00004c0001007983 */ /* 0x000ea20000300800 */
[----:B------:R-:W-:Y:S02]  /*21420*/  ISETP.NE.U32.AND P1, PT, RZ, UR6, PT ;  /* 0x00000006ff007c0c */ /* 0x000fe4000bf25070 */
[----:B------:R-:W-:Y:S01]  /*21430*/  ISETP.NE.U32.AND P0, PT, RZ, UR4, PT ;  /* 0x00000004ff007c0c */ /* 0x000fe2000bf05070 */
[----:B------:R-:W-:Y:S01]  /*21440*/  IMAD.MOV.U32 R15, RZ, RZ, RZ ;  /* 0x000000ffff0f7224 */ /* 0x000fe200078e00ff */
[----:B------:R-:W-:Y:S01]  /*21450*/  ISETP.NE.AND.EX P1, PT, RZ, UR7, PT, P1 ;  /* 0x00000007ff007c0c */ /* 0x000fe2000bf25310 */
[----:B------:R-:W3:Y:S01]  /*21460*/  LDL R6, [R1+0x40] ;  /* 0x0000400001067983 */ /* 0x000ee20000100800 */
[----:B------:R-:W-:Y:S01]  /*21470*/  ISETP.NE.AND.EX P0, PT, RZ, UR5, PT, P0 ;  /* 0x00000005ff007c0c */ /* 0x000fe2000bf05300 */
[----:B------:R-:W1:Y:S01]  /*21480*/  S2R R7, SR_TID.X ;  /* 0x0000000000077919 */ /* 0x000e620000002100 */
[----:B0-----:R-:W-:Y:S01]  /*21490*/  IADD3 R2, P2, R4, UR4, RZ ;  /* 0x0000000404027c10 */ /* 0x001fe2000ff5e0ff */
[----:B------:R-:W-:-:S03]  /*214a0*/  ULDC UR4, c[0x0][0xa88] ;  /* 0x0002a20000047ab9 */ /* 0x000fc60000000800 */
[----:B--2---:R-:W-:-:S05]  /*214b0*/  IADD3.X R3, R0, UR5, RZ, P2, !PT ;  /* 0x0000000500037c10 */ /* 0x004fca00097fe4ff */
[----:B------:R-:W-:Y:S01]  /*214c0*/  @P1 IADD3 R4, P2, R4, UR6, RZ ;  /* 0x0000000604041c10 */ /* 0x000fe2000ff5e0ff */
[----:B------:R-:W-:Y:S01]  /*214d0*/  IMAD.U32 R20, RZ, RZ, UR4 ;  /* 0x00000004ff147e24 */ /* 0x000fe2000f8e00ff */
[----:B------:R0:W5:Y:S02]  /*214e0*/  @P0 LDG.E R15, desc[UR36][R2.64] ;  /* 0x00000024020f0981 */ /* 0x000164000c1e1900 */
[----:B------:R-:W-:-:S05]  /*214f0*/  @P1 IADD3.X R5, R0, UR7, RZ, P2, !PT ;  /* 0x0000000700051c10 */ /* 0x000fca00097fe4ff */
[----:B------:R0:W5:Y:S01]  /*21500*/  @P1 LDG.E R20, desc[UR36][R4.64] ;  /* 0x0000002404141981 */ /* 0x000162000c1e1900 */
[----:B-1----:R-:W-:Y:S01]  /*21510*/  VIADD R28, R7, 0xffffff80 ;  /* 0xffffff80071c7836 */ /* 0x002fe20000000000 */
[----:B---3--:R-:W-:-:S04]  /*21520*/  ISETP.GT.AND P2, PT, R6, 0x1, PT ;  /* 0x000000010600780c */ /* 0x008fc80003f44270 */
[----:B------:R-:W-:Y:S01]  /*21530*/  ISETP.GT.AND P3, PT, R28, 0x7f, PT ;  /* 0x0000007f1c00780c */ /* 0x000fe20003f64270 */
[----:B------:R-:W-:-:S12]  /*21540*/  @P1 BRA `(.L_x_679) ;  /* 0x0000000000101947 */ /* 0x000fd80003800000 */
[----:B------:R-:W-:Y:S05]  /*21550*/  @!P0 BRA `(.L_x_679) ;  /* 0x00000000000c8947 */ /* 0x000fea0003800000 */
[----:B0-----:R-:W2:Y:S04]  /*21560*/  LDG.E R5, desc[UR36][R2.64] ;  /* 0x0000002402057981 */ /* 0x001ea8000c1e1900 */
[----:B-----5:R-:W2:Y:S02]  /*21570*/  LDG.E R20, desc[UR36][R2.64+0x4] ;  /* 0x0000042402147981 */ /* 0x020ea4000c1e1900 */
[----:B--2---:R-:W-:-:S07]  /*21580*/  IADD3 R20, -R5, R20, RZ ;  /* 0x0000001405147210 */ /* 0x004fce0007ffe1ff */
.L_x_679:
[----:B0-----:R-:W2:Y:S04]  /*21590*/  LDL.LU R2, [R1+0x3c] ;  /* 0x00003c0001027983 */ /* 0x001ea80000300800 */
[----:B------:R-:W3:Y:S01]  /*215a0*/  LDL.LU R0, [R1+0x50] ;  /* 0x0000500001007983 */ /* 0x000ee20000300800 */
[----:B------:R-:W-:Y:S01]  /*215b0*/  BSSY B1, `(.L_x_680) ;  /* 0x0000038000017945 */ /* 0x000fe20003800000 */
[----:B-----5:R-:W-:Y:S02]  /*215c0*/  SHF.R.S32.HI R14, RZ, 0x1f, R15 ;  /* 0x0000001fff0e7819 */ /* 0x020fe4000001140f */
[----:B--2---:R-:W-:Y:S02]  /*215d0*/  SEL R25, R2, RZ, !P0 ;  /* 0x000000ff02197207 */ /* 0x004fe40004000000 */
[----:B---3--:R-:W-:Y:S01]  /*215e0*/  SEL R24, R0, RZ, !P0 ;  /* 0x000000ff00187207 */ /* 0x008fe20004000000 */
[----:B------:R-:W-:Y:S06]  /*215f0*/  @P3 BRA `(.L_x_681) ;  /* 0x0000000000cc3947 */ /* 0x000fec0003800000 */
[----:B------:R-:W2:Y:S01]  /*21600*/  LDL R0, [R1+0x54] ;  /* 0x0000540001007983 */ /* 0x000ea20000100800 */
[----:B------:R-:W0:Y:S02]  /*21610*/  LDC R29, c[0x0][0xbe8] ;  /* 0x0002fa00ff1d7b82 */ /* 0x000e240000000800 */
[----:B0-----:R-:W-:Y:S02]  /*21620*/  IMAD R2, R20, R29, RZ ;  /* 0x0000001d14027224 */ /* 0x001fe400078e02ff */
[----:B--2---:R-:W-:-:S04]  /*21630*/  IMAD R0, R0, 0x80, R7 ;  /* 0x0000008000007824 */ /* 0x004fc800078e0207 */
[----:B------:R-:W-:-:S05]  /*21640*/  VIADD R27, R0, 0xffffff80 ;  /* 0xffffff80001b7836 */ /* 0x000fca0000000000 */
[----:B------:R-:W-:-:S13]  /*21650*/  ISETP.GE.AND P0, PT, R27, R2, PT ;  /* 0x000000021b00720c */ /* 0x000fda0003f06270 */
[----:B------:R-:W-:Y:S05]  /*21660*/  @P0 BRA `(.L_x_681) ;  /* 0x0000000000b00947 */ /* 0x000fea0003800000 */
[----:B------:R-:W2:Y:S01]  /*21670*/  LDL.LU R30, [R1+0x64] ;  /* 0x00006400011e7983 */ /* 0x000ea20000300800 */
[----:B------:R-:W-:Y:S01]  /*21680*/  IMAD.MOV.U32 R0, RZ, RZ, 0x9b8 ;  /* 0x000009b8ff007424 */ /* 0x000fe200078e00ff */
[----:B------:R-:W-:Y:S01]  /*21690*/  ISETP.GT.AND P3, PT, R6, 0x1, PT ;  /* 0x000000010600780c */ /* 0x000fe20003f64270 */
[----:B------:R-:W0:Y:S01]  /*216a0*/  LDC.64 R8, c[0x0][0xba8] ;  /* 0x0002ea00ff087b82 */ /* 0x000e220000000a00 */
[----:B------:R-:W-:Y:S02]  /*216b0*/  ISETP.NE.AND P0, PT, R29, 0x1, PT ;  /* 0x000000011d00780c */ /* 0x000fe40003f05270 */
[----:B------:R-:W-:Y:S02]  /*216c0*/  SEL R26, R0, 0x978, P3 ;  /* 0x00000978001a7807 */ /* 0x000fe40001800000 */
[----:B------:R-:W-:-:S03]  /*216d0*/  MOV R21, R27 ;  /* 0x0000001b00157202 */ /* 0x000fc60000000f00 */
[----:B------:R-:W1:Y:S08]  /*216e0*/  LDC.64 R2, c[0x0][R26+0x220] ;  /* 0x000088001a027b82 */ /* 0x000e700000000a00 */
[----:B------:R-:W3:Y:S08]  /*216f0*/  LDC.64 R10, c[0x0][R26+0x218] ;  /* 0x000086001a0a7b82 */ /* 0x000ef00000000a00 */
[----:B------:R-:W4:Y:S08]  /*21700*/  LDC.64 R4, c[0x0][R26+0x228] ;  /* 0x00008a001a047b82 */ /* 0x000f300000000a00 */
[----:B------:R-:W5:Y:S08]  /*21710*/  LDC.64 R6, c[0x0][R26+0x210] ;  /* 0x000084001a067b82 */ /* 0x000f700000000a00 */
[----:B------:R-:W3:Y:S08]  /*21720*/  @P0 LDC R0, c[0x0][0xbec] ;  /* 0x0002fb00ff000b82 */ /* 0x000ef00000000800 */
[----:B------:R-:W4:Y:S01]  /*21730*/  @P0 LDC R33, c[0x0][0xbf0] ;  /* 0x0002fc00ff210b82 */ /* 0x000f220000000800 */
[----:B-1----:R-:W-:-:S07]  /*21740*/  IMAD R3, R3, R25, RZ ;  /* 0x0000001903037224 */ /* 0x002fce00078e02ff */
[----:B0-----:R-:W0:Y:S01]  /*21750*/  @!P3 LDC R8, c[0x0][0xb50] ;  /* 0x0002d400ff08bb82 */ /* 0x001e220000000800 */
[----:B------:R-:W-:-:S04]  /*21760*/  IMAD.WIDE.U32 R12, R2, R25, RZ ;  /* 0x00000019020c7225 */ /* 0x000fc800078e00ff */
[----:B------:R-:W-:Y:S02]  /*21770*/  IMAD R3, R2, R24, R3 ;  /* 0x0000001802037224 */ /* 0x000fe400078e0203 */
[----:B---3--:R-:W-:Y:S01]  /*21780*/  @P0 IMAD.HI.U32 R0, R27, R0, RZ ;  /* 0x000000001b000227 */ /* 0x008fe200078e00ff */
[----:B------:R-:W1:Y:S03]  /*21790*/  @!P3 LDC R9, c[0x0][0xb54] ;  /* 0x0002d500ff09bb82 */ /* 0x000e660000000800 */
[-C--:B------:R-:W-:Y:S02]  /*217a0*/  IMAD R31, R11, R220.reuse, RZ ;  /* 0x000000dc0b1f7224 */ /* 0x080fe400078e02ff */
[----:B------:R-:W-:Y:S01]  /*217b0*/  IMAD.WIDE.U32 R10, R10, R220, RZ ;  /* 0x000000dc0a0a7225 */ /* 0x000fe200078e00ff */
[----:B----4-:R-:W-:-:S03]  /*217c0*/  @P0 SHF.R.U32.HI R21, RZ, R33, R0 ;  /* 0x00000021ff150219 */ /* 0x010fc60000011600 */
[----:B------:R-:W-:Y:S01]  /*217d0*/  IMAD.IADD R11, R31, 0x1, R11 ;  /* 0x000000011f0b7824 */ /* 0x000fe200078e020b */
[----:B------:R-:W-:Y:S01]  /*217e0*/  IADD3 R10, P0, P1, R12, R10, R15 ;  /* 0x0000000a0c0a7210 */ /* 0x000fe2000791e00f */
[----:B------:R-:W-:Y:S02]  /*217f0*/  IMAD.IADD R12, R13, 0x1, R3 ;  /* 0x000000010d0c7824 */ /* 0x000fe400078e0203 */
[----:B------:R-:W-:-:S04]  /*21800*/  IMAD.MOV R0, RZ, RZ, -R21 ;  /* 0x000000ffff007224 */ /* 0x000fc800078e0a15 */
[----:B------:R-:W-:Y:S01]  /*21810*/  IMAD R3, R29, R0, R27 ;  /* 0x000000001d037224 */ /* 0x000fe200078e021b */
[----:B------:R-:W-:-:S04]  /*21820*/  IADD3.X R0, R12, R11, R14, P0, P1 ;  /* 0x0000000b0c007210 */ /* 0x000fc800007e240e */
[----:B------:R-:W-:Y:S02]  /*21830*/  SHF.R.S32.HI R11, RZ, 0x1f, R3 ;  /* 0x0000001fff0b7819 */ /* 0x000fe40000011403 */
[----:B--2---:R-:W-:-:S05]  /*21840*/  SEL R33, R30, RZ, P3 ;  /* 0x000000ff1e217207 */ /* 0x004fca0001800000 */
[-C--:B------:R-:W-:Y:S02]  /*21850*/  IMAD R13, R5, R33.reuse, RZ ;  /* 0x00000021050d7224 */ /* 0x080fe400078e02ff */
[----:B------:R-:W-:-:S03]  /*21860*/  IMAD.WIDE.U32 R4, R4, R33, RZ ;  /* 0x0000002104047225 */ /* 0x000fc600078e00ff */
[----:B------:R-:W-:Y:S02]  /*21870*/  IADD3 R4, P0, P1, R21, R10, R4 ;  /* 0x0000000a15047210 */ /* 0x000fe4000791e004 */
[----:B------:R-:W-:Y:S02]  /*21880*/  IADD3 R2, R13, R5, RZ ;  /* 0x000000050d027210 */ /* 0x000fe40007ffe0ff */
[----:B------:R-:W-:-:S04]  /*21890*/  SHF.R.S32.HI R21, RZ, 0x1f, R21 ;  /* 0x0000001fff157819 */ /* 0x000fc80000011415 */
[----:B------:R-:W-:Y:S01]  /*218a0*/  IADD3.X R5, R21, R0, R2, P0, P1 ;  /* 0x0000000015057210 */ /* 0x000fe200007e2402 */
[----:B-----5:R-:W-:-:S04]  /*218b0*/  IMAD R0, R7, R3, RZ ;  /* 0x0000000307007224 */ /* 0x020fc800078e02ff */
[C---:B------:R-:W-:Y:S02]  /*218c0*/  IMAD R11, R6.reuse, R11, R0 ;  /* 0x0000000b060b7224 */ /* 0x040fe400078e0200 */
[----:B------:R-:W-:-:S04]  /*218d0*/  IMAD.WIDE.U32 R4, R6, R3, R4 ;  /* 0x0000000306047225 */ /* 0x000fc800078e0004 */
[----:B------:R-:W-:Y:S01]  /*218e0*/  IMAD.IADD R0, R5, 0x1, R11 ;  /* 0x0000000105007824 */ /* 0x000fe200078e020b */
[----:B0-----:R-:W-:Y:S01]  /*218f0*/  LEA R8, P0, R4, R8, 0x2 ;  /* 0x0000000804087211 */ /* 0x001fe200078010ff */
[----:B------:R-:W-:-:S03]  /*21900*/  IMAD.MOV.U32 R3, RZ, RZ, -0x800000 ;  /* 0xff800000ff037424 */ /* 0x000fc600078e00ff */
[----:B-1----:R-:W-:-:S05]  /*21910*/  LEA.HI.X R9, R4, R9, R0, 0x2, P0 ;  /* 0x0000000904097211 */ /* 0x002fca00000f1400 */
[----:B------:R0:W-:Y:S04]  /*21920*/  STG.E desc[UR36][R8.64], R3 ;  /* 0x0000000308007986 */ /* 0x0001e8000c101924 */
.L_x_681:
[----:B------:R-:W-:Y:S05]  /*21930*/  BSYNC B1 ;  /* 0x0000000000017941 */ /* 0x000fea0003800000 */
.L_x_680:
[----:B------:R-:W-:Y:S05]  /*21940*/  @P2 BRA `(.L_x_674) ;  /* 0x00000008009c2947 */ /* 0x000fea0003800000 */
[----:B0-----:R-:W2:Y:S01]  /*21950*/  LDL.LU R8, [R1+0x54] ;  /* 0x0000540001087983 */ /* 0x001ea20000300800 */
[----:B------:R-:W0:Y:S01]  /*21960*/  LDC R21, c[0x0][0xbe8] ;  /* 0x0002fa00ff157b82 */ /* 0x000e220000000800 */
[----:B------:R-:W-:Y:S01]  /*21970*/  SHF.R.S32.HI R3, RZ, 0x1f, R28 ;  /* 0x0000001fff037819 */ /* 0x000fe2000001141c */
[----:B------:R-:W-:Y:S01]  /*21980*/  ULDC.64 UR4, c[0x0][0xaa0] ;  /* 0x0002a80000047ab9 */ /* 0x000fe20000000a00 */
[----:B------:R-:W-:Y:S01]  /*21990*/  ULDC.64 UR6, c[0x0][0xaf0] ;  /* 0x0002bc0000067ab9 */ /* 0x000fe20000000a00 */
[----:B------:R-:W-:Y:S01]  /*219a0*/  IMAD R0, R14, UR4, RZ ;  /* 0x000000040e007c24 */ /* 0x000fe2000f8e02ff */
[----:B------:R-:W-:Y:S01]  /*219b0*/  LEA.HI R4, R3, R28, RZ, 0x3 ;  /* 0x0000001c03047211 */ /* 0x000fe200078f18ff */
[----:B------:R-:W-:-:S03]  /*219c0*/  IMAD.WIDE.U32 R2, R15, UR4, RZ ;  /* 0x000000040f027c25 */ /* 0x000fc6000f8e00ff */
[----:B------:R-:W-:Y:S01]  /*219d0*/  LOP3.LUT R7, R4, 0xfffffff8, RZ, 0xc0, !PT ;  /* 0xfffffff804077812 */ /* 0x000fe200078ec0ff */
[----:B------:R-:W-:Y:S01]  /*219e0*/  IMAD R5, R15, UR5, R0 ;  /* 0x000000050f057c24 */ /* 0x000fe2000f8e0200 */
[----:B------:R-:W-:Y:S01]  /*219f0*/  ULDC.64 UR4, c[0x0][0xae8] ;  /* 0x0002ba0000047ab9 */ /* 0x000fe20000000a00 */
[----:B------:R-:W-:Y:S02]  /*21a00*/  IMAD R4, R24, UR6, RZ ;  /* 0x0000000618047c24 */ /* 0x000fe4000f8e02ff */
[----:B------:R-:W-:Y:S01]  /*21a10*/  IMAD.IADD R0, R28, 0x1, -R7 ;  /* 0x000000011c007824 */ /* 0x000fe200078e0a07 */
[----:B------:R-:W-:Y:S01]  /*21a20*/  IADD3 R3, R3, R5, RZ ;  /* 0x0000000503037210 */ /* 0x000fe20007ffe0ff */
[----:B------:R-:W-:Y:S02]  /*21a30*/  IMAD R7, R25, UR7, R4 ;  /* 0x0000000719077c24 */ /* 0x000fe4000f8e0204 */
[----:B------:R-:W-:Y:S02]  /*21a40*/  IMAD R0, R0, 0x20, R219 ;  /* 0x0000002000007824 */ /* 0x000fe400078e02db */
[----:B------:R-:W-:Y:S01]  /*21a50*/  IMAD.WIDE.U32 R2, R220, UR4, R2 ;  /* 0x00000004dc027c25 */ /* 0x000fe2000f8e0002 */
[----:B0-----:R-:W-:-:S03]  /*21a60*/  ISETP.NE.AND P0, PT, R21, 0x1, PT ;  /* 0x000000011500780c */ /* 0x001fc60003f05270 */
[----:B------:R-:W-:Y:S01]  /*21a70*/  IMAD R3, R220, UR5, R3 ;  /* 0x00000005dc037c24 */ /* 0x000fe2000f8e0203 */
[----:B------:R-:W-:Y:S01]  /*21a80*/  ULDC.64 UR4, c[0x0][0xae0] ;  /* 0x0002b80000047ab9 */ /* 0x000fe20000000a00 */
[----:B------:R-:W-:-:S04]  /*21a90*/  IMAD.WIDE.U32 R2, R25, UR6, R2 ;  /* 0x0000000619027c25 */ /* 0x000fc8000f8e0002 */
[----:B------:R-:W-:-:S04]  /*21aa0*/  IMAD.IADD R3, R3, 0x1, R7 ;  /* 0x0000000103037824 */ /* 0x000fc800078e0207 */
[----:B------:R-:W0:Y:S08]  /*21ab0*/  @P0 LDC R6, c[0x0][0xbec] ;  /* 0x0002fb00ff060b82 */ /* 0x000e300000000800 */
[----:B------:R-:W1:Y:S01]  /*21ac0*/  @P0 LDC R11, c[0x0][0xbf0] ;  /* 0x0002fc00ff0b0b82 */ /* 0x000e620000000800 */
[C---:B--2---:R-:W-:Y:S01]  /*21ad0*/  IMAD R9, R8.reuse, 0x80, R0 ;  /* 0x0000008008097824 */ /* 0x044fe200078e0200 */
[----:B------:R-:W-:-:S03]  /*21ae0*/  LEA R24, R8, R219, 0x7 ;  /* 0x000000db08187211 */ /* 0x000fc600078e38ff */
[----:B0-----:R-:W-:-:S04]  /*21af0*/  @P0 IMAD.HI.U32 R0, R9, R6, RZ ;  /* 0x0000000609000227 */ /* 0x001fc800078e00ff */
[----:B------:R-:W-:Y:S01]  /*21b00*/  IMAD.MOV.U32 R5, RZ, RZ, R9 ;  /* 0x000000ffff057224 */ /* 0x000fe200078e0009 */
[----:B-1----:R-:W-:-:S04]  /*21b10*/  @P0 SHF.R.U32.HI R5, RZ, R11, R0 ;  /* 0x0000000bff050219 */ /* 0x002fc80000011600 */
[----:B------:R-:W-:Y:S01]  /*21b20*/  SHF.R.S32.HI R0, RZ, 0x1f, R5 ;  /* 0x0000001fff007819 */ /* 0x000fe20000011405 */
[C---:B------:R-:W-:Y:S01]  /*21b30*/  IMAD.WIDE.U32 R2, R5.reuse, UR4, R2 ;  /* 0x0000000405027c25 */ /* 0x040fe2000f8e0002 */
[----:B------:R-:W-:-:S03]  /*21b40*/  IADD3 R4, -R5, RZ, RZ ;  /* 0x000000ff05047210 */ /* 0x000fc60007ffe1ff */
[----:B------:R-:W-:Y:S02]  /*21b50*/  IMAD R0, R0, UR4, RZ ;  /* 0x0000000400007c24 */ /* 0x000fe4000f8e02ff */
[----:B------:R-:W-:Y:S02]  /*21b60*/  IMAD R7, R21, R4, R9 ;  /* 0x0000000415077224 */ /* 0x000fe400078e0209 */
[----:B------:R-:W-:Y:S01]  /*21b70*/  IMAD R9, R5, UR5, R0 ;  /* 0x0000000505097c24 */ /* 0x000fe2000f8e0200 */
[----:B------:R-:W-:Y:S02]  /*21b80*/  ULDC.64 UR4, c[0x0][0xad8] ;  /* 0x0002b60000047ab9 */ /* 0x000fe40000000a00 */
[----:B------:R-:W-:Y:S01]  /*21b90*/  SHF.R.S32.HI R0, RZ, 0x1f, R7 ;  /* 0x0000001fff007819 */ /* 0x000fe20000011407 */
[----:B------:R-:W-:-:S04]  /*21ba0*/  IMAD.IADD R3, R3, 0x1, R9 ;  /* 0x0000000103037824 */ /* 0x000fc800078e0209 */
[----:B------:R-:W-:Y:S02]  /*21bb0*/  IMAD R0, R0, UR4, RZ ;  /* 0x0000000400007c24 */ /* 0x000fe4000f8e02ff */
[----:B------:R-:W-:-:S04]  /*21bc0*/  IMAD.WIDE.U32 R2, R7, UR4, R2 ;  /* 0x0000000407027c25 */ /* 0x000fc8000f8e0002 */
[----:B------:R-:W-:Y:S01]  /*21bd0*/  IMAD R7, R7, UR5, R0 ;  /* 0x0000000507077c24 */ /* 0x000fe2000f8e0200 */
[----:B------:R-:W-:Y:S02]  /*21be0*/  ULDC.64 UR4, c[0x0][0xa80] ;  /* 0x0002a00000047ab9 */ /* 0x000fe40000000a00 */
[----:B------:R-:W-:Y:S01]  /*21bf0*/  LEA R0, P0, R2, UR4, 0x1 ;  /* 0x0000000402007c11 */ /* 0x000fe2000f8008ff */
[----:B------:R-:W-:Y:S01]  /*21c00*/  IMAD.IADD R3, R3, 0x1, R7 ;  /* 0x0000000103037824 */ /* 0x000fe200078e0207 */
[----:B------:R-:W-:-:S04]  /*21c10*/  UMOV UR4, 0xffffffff ;  /* 0xffffffff00047882 */ /* 0x000fc80000000000 */
[----:B------:R-:W-:Y:S01]  /*21c20*/  LEA.HI.X R10, R2, UR5, R3, 0x1, P0 ;  /* 0x00000005020a7c11 */ /* 0x000fe200080f0c03 */
[----:B------:R-:W-:Y:S06]  /*21c30*/  BRA.DIV UR4, `(.L_x_682) ;  /* 0x000000e204dc7947 */ /* 0x000fec000b800000 */
[----:B------:R0:W1:Y:S04]  /*21c40*/  SHFL.IDX PT, R9, R10, RZ, 0x181f ;  /* 0x00181fff0a097589 */ /* 0x00006800000e0000 */
[----:B------:R0:W2:Y:S02]  /*21c50*/  SHFL.IDX PT, R14, R0, RZ, 0x181f ;  /* 0x00181fff000e7589 */ /* 0x0000a400000e0000 */
.L_x_1053:
[----:B------:R-:W-:Y:S01]  /*21c60*/  IMAD R21, R20, R21, RZ ;  /* 0x0000001514157224 */ /* 0x000fe200078e02ff */
[----:B------:R-:W-:Y:S04]  /*21c70*/  BSSY B1, `(.L_x_683) ;  /* 0x0000019000017945 */ /* 0x000fe80003800000 */
[----:B------:R-:W-:-:S13]  /*21c80*/  ISETP.GE.AND P0, PT, R24, R21, PT ;  /* 0x000000151800720c */ /* 0x000fda0003f06270 */
[----:B------:R-:W-:Y:S05]  /*21c90*/  @P0 BRA `(.L_x_684) ;  /* 0x0000000000580947 */ /* 0x000fea0003800000 */
[----:B------:R-:W3:Y:S01]  /*21ca0*/  LDL R13, [R1+0x14] ;  /* 0x00001400010d7983 */ /* 0x000ee20000100800 */
[----:B------:R-:W-:-:S03]  /*21cb0*/  ULDC UR4, c[0x0][0xac8] ;  /* 0x0002b20000047ab9 */ /* 0x000fc60000000800 */
[----:B------:R-:W4:Y:S04]  /*21cc0*/  LDL R11, [R1+0x1c] ;  /* 0x00001c00010b7983 */ /* 0x000f280000100800 */
[----:B------:R-:W5:Y:S04]  /*21cd0*/  LDL R8, [R1+0x44] ;  /* 0x0000440001087983 */ /* 0x000f680000100800 */
[----:B------:R-:W5:Y:S04]  /*21ce0*/  LDL R15, [R1+0x60] ;  /* 0x00006000010f7983 */ /* 0x000f680000100800 */
[----:B------:R-:W5:Y:S01]  /*21cf0*/  LDL R12, [R1+0x5c] ;  /* 0x00005c00010c7983 */ /* 0x000f620000100800 */
[----:B------:R-:W-:-:S02]  /*21d00*/  ISETP.GE.AND P3, PT, R22, UR4, PT ;  /* 0x0000000416007c0c */ /* 0x000fc4000bf66270 */
[----:B------:R-:W-:-:S11]  /*21d10*/  ISETP.GE.AND P2, PT, R218, UR4, PT ;  /* 0x00000004da007c0c */ /* 0x000fd6000bf46270 */
[-C--:B--2---:R-:W-:Y:S02]  /*21d20*/  @!P3 LEA R2, P5, R22, R14.reuse, 0x1 ;  /* 0x0000000e1602b211 */ /* 0x084fe400078a08ff */
[----:B------:R-:W-:Y:S02]  /*21d30*/  @!P2 LEA R4, P4, R218, R14, 0x1 ;  /* 0x0000000eda04a211 */ /* 0x000fe400078808ff */
[----:B-1----:R-:W-:-:S05]  /*21d40*/  @!P3 LEA.HI.X R3, R22, R9, R23, 0x1, P5 ;  /* 0x000000091603b211 */ /* 0x002fca00028f0c17 */
[----:B------:R1:W-:Y:S01]  /*21d50*/  @!P3 ST.E.128 desc[UR36][R2.64], RZ ;  /* 0x000000ff0200b985 */ /* 0x0003e2000c101d24 */
[----:B---3--:R-:W-:Y:S02]  /*21d60*/  ISETP.GE.AND P1, PT, R13, UR4, PT ;  /* 0x000000040d007c0c */ /* 0x008fe4000bf26270 */
[----:B----4-:R-:W-:Y:S02]  /*21d70*/  ISETP.GE.AND P0, PT, R11, UR4, PT ;  /* 0x000000040b007c0c */ /* 0x010fe4000bf06270 */
[----:B-----5:R-:W-:-:S09]  /*21d80*/  @!P2 LEA.HI.X R5, R218, R9, R8, 0x1, P4 ;  /* 0x00000009da05a211 */ /* 0x020fd200020f0c08 */
[-C--:B------:R-:W-:Y:S02]  /*21d90*/  @!P1 LEA R6, P5, R13, R14.reuse, 0x1 ;  /* 0x0000000e0d069211 */ /* 0x080fe400078a08ff */
[----:B------:R-:W-:Y:S02]  /*21da0*/  @!P0 LEA R8, P4, R11, R14, 0x1 ;  /* 0x0000000e0b088211 */ /* 0x000fe400078808ff */
[-C--:B------:R-:W-:Y:S02]  /*21db0*/  @!P1 LEA.HI.X R7, R13, R9.reuse, R15, 0x1, P5 ;  /* 0x000000090d079211 */ /* 0x080fe400028f0c0f */
[----:B------:R-:W-:Y:S01]  /*21dc0*/  @!P0 LEA.HI.X R9, R11, R9, R12, 0x1, P4 ;  /* 0x000000090b098211 */ /* 0x000fe200020f0c0c */
[----:B------:R1:W-:Y:S04]  /*21dd0*/  @!P2 ST.E.128 desc[UR36][R4.64], RZ ;  /* 0x000000ff0400a985 */ /* 0x0003e8000c101d24 */
[----:B------:R1:W-:Y:S04]  /*21de0*/  @!P1 ST.E.128 desc[UR36][R6.64], RZ ;  /* 0x000000ff06009985 */ /* 0x0003e8000c101d24 */
[----:B------:R1:W-:Y:S02]  /*21df0*/  @!P0 ST.E.128 desc[UR36][R8.64], RZ ;  /* 0x000000ff08008985 */ /* 0x0003e4000c101d24 */
.L_x_684:
[----:B------:R-:W-:Y:S05]  /*21e00*/  BSYNC B1 ;  /* 0x0000000000017941 */ /* 0x000fea0003800000 */
.L_x_683:
[----:B------:R-:W-:-:S03]  /*21e10*/  UMOV UR4, 0xffffffff ;  /* 0xffffffff00047882 */ /* 0x000fc60000000000 */
[----:B------:R-:W-:Y:S05]  /*21e20*/  BRA.DIV UR4, `(.L_x_685) ;  /* 0x000000e204947947 */ /* 0x000fea000b800000 */
[----:B-1----:R1:W3:Y:S04]  /*21e30*/  SHFL.IDX PT, R9, R10, 0x1, 0x181f ;  /* 0x00381f000a097f89 */ /* 0x0022e800000e0000 */
[----:B--2---:R1:W2:Y:S02]  /*21e40*/  SHFL.IDX PT, R14, R0, 0x1, 0x181f ;  /* 0x00381f00000e7f89 */ /* 0x0042a400000e0000 */
.L_x_1057:
[----:B------:R-:W-:Y:S01]  /*21e50*/  VIADD R2, R24, 0x20 ;  /* 0x0000002018027836 */ /* 0x000fe20000000000 */
[----:B------:R-:W-:Y:S04]  /*21e60*/  BSSY B1, `(.L_x_686) ;  /* 0x0000019000017945 */ /* 0x000fe80003800000 */
[----:B------:R-:W-:-:S13]  /*21e70*/  ISETP.GE.AND P0, PT, R2, R21, PT ;  /* 0x000000150200720c */ /* 0x000fda0003f06270 */
[----:B------:R-:W-:Y:S05]  /*21e80*/  @P0 BRA `(.L_x_687) ;  /* 0x0000000000580947 */ /* 0x000fea0003800000 */
[----:B------:R-:W4:Y:S01]  /*21e90*/  LDL R13, [R1+0x14] ;  /* 0x00001400010d7983 */ /* 0x000f220000100800 */
[----:B------:R-:W-:-:S03]  /*21ea0*/  ULDC UR4, c[0x0][0xac8] ;  /* 0x0002b20000047ab9 */ /* 0x000fc60000000800 */
[----:B------:R-:W5:Y:S04]  /*21eb0*/  LDL R11, [R1+0x1c] ;  /* 0x00001c00010b7983 */ /* 0x000f680000100800 */
[----:B------:R-:W5:Y:S04]  /*21ec0*/  LDL R8, [R1+0x44] ;  /* 0x0000440001087983 */ /* 0x000f680000100800 */
[----:B------:R-:W5:Y:S04]  /*21ed0*/  LDL R15, [R1+0x60] ;  /* 0x00006000010f7983 */ /* 0x000f680000100800 */
[----:B------:R-:W5:Y:S01]  /*21ee0*/  LDL R12, [R1+0x5c] ;  /* 0x00005c00010c7983 */ /* 0x000f620000100800 */
[----:B------:R-:W-:-:S02]  /*21ef0*/  ISETP.GE.AND P3, PT, R22, UR4, PT ;  /* 0x0000000416007c0c */ /* 0x000fc4000bf66270 */
[----:B------:R-:W-:-:S11]  /*21f00*/  ISETP.GE.AND P2, PT, R218, UR4, PT ;  /* 0x00000004da007c0c */ /* 0x000fd6000bf46270 */
[-C--:B--2---:R-:W-:Y:S02]  /*21f10*/  @!P3 LEA R2, P5, R22, R14.reuse, 0x1 ;  /* 0x0000000e1602b211 */ /* 0x084fe400078a08ff */
[----:B------:R-:W-:Y:S02]  /*21f20*/  @!P2 LEA R4, P4, R218, R14, 0x1 ;  /* 0x0000000eda04a211 */ /* 0x000fe400078808ff */
[----:B---3--:R-:W-:-:S05]  /*21f30*/  @!P3 LEA.HI.X R3, R22, R9, R23, 0x1, P5 ;  /* 0x000000091603b211 */ /* 0x008fca00028f0c17 */
[----:B------:R2:W-:Y:S01]  /*21f40*/  @!P3 ST.E.128 desc[UR36][R2.64], RZ ;  /* 0x000000ff0200b985 */ /* 0x0005e2000c101d24 */
[----:B----4-:R-:W-:Y:S02]  /*21f50*/  ISETP.GE.AND P1, PT, R13, UR4, PT ;  /* 0x000000040d007c0c */ /* 0x010fe4000bf26270 */
[----:B-----5:R-:W-:Y:S02]  /*21f60*/  ISETP.GE.AND P0, PT, R11, UR4, PT ;  /* 0x000000040b007c0c */ /* 0x020fe4000bf06270 */
[----:B------:R-:W-:-:S09]  /*21f70*/  @!P2 LEA.HI.X R5, R218, R9, R8, 0x1, P4 ;  /* 0x00000009da05a211 */ /* 0x000fd200020f0c08 */
[-C--:B------:R-:W-:Y:S02]  /*21f80*/  @!P1 LEA R6, P5, R13, R14.reuse, 0x1 ;  /* 0x0000000e0d069211 */ /* 0x080fe400078a08ff */
[----:B------:R-:W-:Y:S02]  /*21f90*/  @!P0 LEA R8, P4, R11, R14, 0x1 ;  /* 0x0000000e0b088211 */ /* 0x000fe400078808ff */
[-C--:B------:R-:W-:Y:S02]  /*21fa0*/  @!P1 LEA.HI.X R7, R13, R9.reuse, R15, 0x1, P5 ;  /* 0x000000090d079211 */ /* 0x080fe400028f0c0f */
[----:B------:R-:W-:Y:S01]  /*21fb0*/  @!P0 LEA.HI.X R9, R11, R9, R12, 0x1, P4 ;  /* 0x000000090b098211 */ /* 0x000fe200020f0c0c */
[----:B------:R2:W-:Y:S04]  /*21fc0*/  @!P2 ST.E.128 desc[UR36][R4.64], RZ ;  /* 0x000000ff0400a985 */ /* 0x0005e8000c101d24 */
[----:B------:R2:W-:Y:S04]  /*21fd0*/  @!P1 ST.E.128 desc[UR36][R6.64], RZ ;  /* 0x000000ff06009985 */ /* 0x0005e8000c101d24 */
[----:B------:R2:W-:Y:S02]  /*21fe0*/  @!P0 ST.E.128 desc[UR36][R8.64], RZ ;  /* 0x000000ff08008985 */ /* 0x0005e4000c101d24 */
.L_x_687:
[----:B------:R-:W-:Y:S05]  /*21ff0*/  BSYNC B1 ;  /* 0x0000000000017941 */ /* 0x000fea0003800000 */
.L_x_686:
[----:B------:R-:W-:-:S03]  /*22000*/  UMOV UR4, 0xffffffff ;  /* 0xffffffff00047882 */ /* 0x000fc60000000000 */
[----:B------:R-:W-:Y:S05]  /*22010*/  BRA.DIV UR4, `(.L_x_688) ;  /* 0x000000e204607947 */ /* 0x000fea000b800000 */
[----:B--23--:R2:W3:Y:S04]  /*22020*/  SHFL.IDX PT, R9, R10, 0x2, 0x181f ;  /* 0x00581f000a097f89 */ /* 0x00c4e800000e0000 */
[----:B------:R2:W4:Y:S02]  /*22030*/  SHFL.IDX PT, R14, R0, 0x2, 0x181f ;  /* 0x00581f00000e7f89 */ /* 0x00052400000e0000 */
.L_x_1061:
[----:B------:R-:W-:Y:S01]  /*22040*/  VIADD R2, R24, 0x40 ;  /* 0x0000004018027836 */ /* 0x000fe20000000000 */
[----:B------:R-:W-:Y:S04]  /*22050*/  BSSY B1, `(.L_x_689) ;  /* 0x0000019000017945 */ /* 0x000fe80003800000 */
[----:B------:R-:W-:-:S13]  /*22060*/  ISETP.GE.AND P0, PT, R2, R21, PT ;  /* 0x000000150200720c */ /* 0x000fda0003f06270 */
[----:B------:R-:W-:Y:S05]  /*22070*/  @P0 BRA `(.L_x_690) ;  /* 0x0000000000580947 */ /* 0x000fea0003800000 */
[----:B------:R-:W5:Y:S01]  /*22080*/  LDL R13, [R1+0x14] ;  /* 0x00001400010d7983 */ /* 0x000f620000100800 */
        /* <DEDUP_REMOVED lines=8> */
[----:B------:R-:W-:Y:S02]  /*22110*/  @!P2 LEA R4, P4, R218, R14, 0x1 ;  /* 0x0000000eda04a211 */ /* 0x000fe400078808ff */
[----:B---3--:R-:W-:-:S05]  /*22120*/  @!P3 LEA.HI.X R3, R22, R9, R23, 0x1, P5 ;  /* 0x000000091603b211 */ /* 0x008fca00028f0c17 */
[----:B------:R3:W-:Y:S01]  /*22130*/  @!P3 ST.E.128 desc[UR36][R2.64], RZ ;  /* 0x000000ff0200b985 */ /* 0x0007e2000c101d24 */
[----:B-----5:R-:W-:Y:S02]  /*22140*/  ISETP.GE.AND P1, PT, R13, UR4, PT ;  /* 0x000000040d007c0c */ /* 0x020fe4000bf26270 */
[----:B--2---:R-:W-:Y:S02]  /*22150*/  ISETP.GE.AND P0, PT, R11, UR4, PT ;  /* 0x000000040b007c0c */ /* 0x004fe4000bf06270 */
        /* <DEDUP_REMOVED lines=8> */
.L_x_690:
[----:B------:R-:W-:Y:S05]  /*221e0*/  BSYNC B1 ;  /* 0x0000000000017941 */ /* 0x000fea0003800000 */
.L_x_689:
[----:B------:R-:W-:-:S03]  /*221f0*/  UMOV UR4, 0xffffffff ;  /* 0xffffffff00047882 */ /* 0x000fc60000000000 */
[----:B------:R-:W-:Y:S05]  /*22200*/  BRA.DIV UR4, `(.L_x_691) ;  /* 0x000000e2042c7947 */ /* 0x000fea000b800000 */
[----:B---3--:R3:W0:Y:S04]  /*22210*/  SHFL.IDX PT, R9, R10, 0x3, 0x181f ;  /* 0x00781f000a097f89 */ /* 0x00862800000e0000 */
[----:B----4-:R3:W4:Y:S02]  /*22220*/  SHFL.IDX PT, R14, R0, 0x3, 0x181f ;  /* 0x00781f00000e7f89 */ /* 0x01072400000e0000 */
.L_x_1065:
[----:B0123--:R-:W-:-:S05]  /*22230*/  VIADD R0, R24, 0x60 ;  /* 0x0000006018007836 */ /* 0x00ffca0000000000 */
[----:B------:R-:W-:-:S13]  /*22240*/  ISETP.GE.AND P0, PT, R0, R21, PT ;  /* 0x000000150000720c */ /* 0x000fda0003f06270 */
[----:B------:R-:W-:Y:S05]  /*22250*/  @P0 BRA `(.L_x_674) ;  /* 0x0000000000580947 */ /* 0x000fea0003800000 */
[----:B------:R-:W2:Y:S01]  /*22260*/  LDL R12, [R1+0x14] ;  /* 0x00001400010c7983 */ /* 0x000ea20000100800 */
[----:B------:R-:W-:-:S03]  /*22270*/  ULDC UR4, c[0x0][0xac8] ;  /* 0x0002b20000047ab9 */ /* 0x000fc60000000800 */
[----:B------:R-:W3:Y:S04]  /*22280*/  LDL R10, [R1+0x1c] ;  /* 0x00001c00010a7983 */ /* 0x000ee80000100800 */
[----:B------:R-:W5:Y:S04]  /*22290*/  LDL R8, [R1+0x44] ;  /* 0x0000440001087983 */ /* 0x000f680000100800 */
[----:B------:R-:W5:Y:S04]  /*222a0*/  LDL R13, [R1+0x60] ;  /* 0x00006000010d7983 */ /* 0x000f680000100800 */
[----:B------:R-:W5:Y:S01]  /*222b0*/  LDL R11, [R1+0x5c] ;  /* 0x00005c00010b7983 */ /* 0x000f620000100800 */
[----:B------:R-:W-:-:S02]  /*222c0*/  ISETP.GE.AND P3, PT, R22, UR4, PT ;  /* 0x0000000416007c0c */ /* 0x000fc4000bf66270 */
[----:B------:R-:W-:-:S11]  /*222d0*/  ISETP.GE.AND P2, PT, R218, UR4, PT ;  /* 0x00000004da007c0c */ /* 0x000fd6000bf46270 */
[-C--:B----4-:R-:W-:Y:S02]  /*222e0*/  @!P3 LEA R2, P5, R22, R14.reuse, 0x1 ;  /* 0x0000000e1602b211 */ /* 0x090fe400078a08ff */
[----:B------:R-:W-:Y:S02]  /*222f0*/  @!P2 LEA R4, P4, R218, R14, 0x1 ;  /* 0x0000000eda04a211 */ /* 0x000fe400078808ff */
[----:B------:R-:W-:-:S05]  /*22300*/  @!P3 LEA.HI.X R3, R22, R9, R23, 0x1, P5 ;  /* 0x000000091603b211 */ /* 0x000fca00028f0c17 */
[----:B------:R0:W-:Y:S01]  /*22310*/  @!P3 ST.E.128 desc[UR36][R2.64], RZ ;  /* 0x000000ff0200b985 */ /* 0x0001e2000c101d24 */
[----:B--2---:R-:W-:Y:S02]  /*22320*/  ISETP.GE.AND P1, PT, R12, UR4, PT ;  /* 0x000000040c007c0c */ /* 0x004fe4000bf26270 */
[----:B---3--:R-:W-:Y:S02]  /*22330*/  ISETP.GE.AND P0, PT, R10, UR4, PT ;  /* 0x000000040a007c0c */ /* 0x008fe4000bf06270 */
        /* <DEDUP_REMOVED lines=8> */
.L_x_674:
[----:B------:R-:W-:Y:S05]  /*223c0*/  BSYNC B0 ;  /* 0x0000000000007941 */ /* 0x000fea0003800000 */
.L_x_659:
[----:B------:R-:W-:Y:S02]  /*223d0*/  ULDC UR4, c[0x0][0xc3c] ;  /* 0x00030f0000047ab9 */ /* 0x000fe40000000800 */
[----:B------:R-:W-:-:S13]  /*223e0*/  ISETP.GE.AND P0, PT, R43, UR4, PT ;  /* 0x000000042b007c0c */ /* 0x000fda000bf06270 */
[----:B------:R-:W-:Y:S05]  /*223f0*/  @!P0 BRA `(.L_x_692) ;  /* 0xfffffdf400c48947 */ /* 0x000fea000383ffff */
[----:B------:R-:W-:Y:S05]  /*22400*/  BRA `(.L_x_483) ;  /* 0x00000084000c7947 */ /* 0x000fea0003800000 */
.L_x_481:
[----:B------:R-:W-:-:S08]  /*22410*/  NOP ;  /* 0x0000000000007918 */ /* 0x000fd00000000000 */
[----:B0-----:R-:W0:-:S00]  /*22420*/  USETMAXREG.DEALLOC.CTAPOOL 0x28 ;  /* 0x00000028000079c8 */ /* 0x001e0000080e0500 */
[----:B0-----:R-:W2:Y:S01]  /*22430*/  LDL.LU R3, [R1] ;  /* 0x0000000001037983 */ /* 0x001ea20000300800 */
[----:B------:R-:W-:-:S06]  /*22440*/  LOP3.LUT R0, R0, 0x3, RZ, 0xc0, !PT ;  /* 0x0000000300007812 */ /* 0x000fcc00078ec0ff */
[----:B------:R-:W0:Y:S02]  /*22450*/  SHFL.IDX PT, R0, R0, RZ, 0x1f ;  /* 0x00001fff00007589 */ /* 0x000e2400000e0000 */
[----:B0-----:R-:W-:-:S13]  /*22460*/  ISETP.NE.AND P0, PT, R0, RZ, PT ;  /* 0x000000ff0000720c */ /* 0x001fda0003f05270 */
[----:B------:R-:W-:Y:S01]  /*22470*/  @P0 BAR.SYNC.DEFER_BLOCKING 0x5, 0x180 ;  /* 0x0146000000000b1d */ /* 0x000fe20000010000 */
[----:B--2---:R-:W-:-:S04]  /*22480*/  LOP3.LUT R3, R3, 0xffffff7f, RZ, 0xc0, !PT ;  /* 0xffffff7f03037812 */ /* 0x004fc800078ec0ff */
[----:B------:R-:W-:-:S05]  /*22490*/  @P0 LOP3.LUT R3, R3, 0x80, RZ, 0xfc, !PT ;  /* 0x0000008003030812 */ /* 0x000fca00078efcff */
[----:B------:R0:W-:Y:S02]  /*224a0*/  STL [R1], R3 ;  /* 0x0000000301007387 */ /* 0x0001e40000100800 */
[----:B0-----:R-:W-:-:S04]  /*224b0*/  @P0 MOV R3, 0x400 ;  /* 0x0000040000030802 */ /* 0x001fc80000000f00 */
[----:B------:R-:W-:-:S05]  /*224c0*/  @P0 LEA R2, R2, R3, 0x18 ;  /* 0x0000000302020211 */ /* 0x000fca00078ec0ff */
[----:B------:R0:W1:Y:S01]  /*224d0*/  @P0 LDS.128 R24, [R2+0x388d0] ;  /* 0x0388d00002180984 */ /* 0x0000620000000c00 */
[----:B------:R-:W-:Y:S06]  /*224e0*/  @P0 BAR.ARV 0x4, 0x180 ;  /* 0x0106000000000b1d */ /* 0x000fec0000002000 */
[----:B------:R-:W-:Y:S05]  /*224f0*/  @P0 BRA `(.L_x_693) ;  /* 0x0000000800980947 */ /* 0x000fea0003800000 */
[----:B------:R-:W2:Y:S01]  /*22500*/  S2R R4, SR_TID.X ;  /* 0x0000000000047919 */ /* 0x000ea20000002100 */
[----:B------:R-:W-:Y:S01]  /*22510*/  ULDC UR4, c[0x0][0xc3c] ;  /* 0x00030f0000047ab9 */ /* 0x000fe20000000800 */
[----:B------:R-:W-:Y:S01]  /*22520*/  MOV R0, RZ ;  /* 0x000000ff00007202 */ /* 0x000fe20000000f00 */
[----:B------:R-:W-:Y:S01]  /*22530*/  IMAD.MOV.U32 R9, RZ, RZ, RZ ;  /* 0x000000ffff097224 */ /* 0x000fe200078e00ff */
[----:B------:R-:W3:Y:S01]  /*22540*/  S2UR UR6, SR_CTAID.X ;  /* 0x00000000000679c3 */ /* 0x000ee20000002500 */
[----:B------:R-:W-:Y:S01]  /*22550*/  ULDC UR5, c[0x0][0xc38] ;  /* 0x00030e0000057ab9 */ /* 0x000fe20000000800 */
[----:B--2---:R-:W-:-:S04]  /*22560*/  LOP3.LUT R7, R4, 0x1f, RZ, 0xc0, !PT ;  /* 0x0000001f04077812 */ /* 0x004fc800078ec0ff */
[----:B------:R-:W-:-:S04]  /*22570*/  ISETP.NE.AND P0, PT, R7, 0x1f, PT ;  /* 0x0000001f0700780c */ /* 0x000fc80003f05270 */
[----:B------:R-:W-:-:S13]  /*22580*/  ISETP.GE.OR P1, PT, R7, UR4, !P0 ;  /* 0x0000000407007c0c */ /* 0x000fda000c726670 */
[----:B------:R-:W2:Y:S08]  /*22590*/  @!P1 LDC.64 R4, c[0x0][0xc80] ;  /* 0x00032000ff049b82 */ /* 0x000eb00000000a00 */
[----:B0-----:R-:W0:Y:S01]  /*225a0*/  @!P1 LDC.64 R2, c[0x0][0xc78] ;  /* 0x00031e00ff029b82 */ /* 0x001e220000000a00 */
[----:B--2---:R-:W-:-:S05]  /*225b0*/  @!P1 IMAD.WIDE.U32 R4, R7, 0x4, R4 ;  /* 0x0000000407049825 */ /* 0x004fca00078e0004 */
[----:B------:R-:W2:Y:S01]  /*225c0*/  @!P1 LDG.E R0, desc[UR36][R4.64] ;  /* 0x0000002404009981 */ /* 0x000ea2000c1e1900 */
[----:B0-----:R-:W-:-:S05]  /*225d0*/  @!P1 IMAD.WIDE.U32 R2, R7, 0x4, R2 ;  /* 0x0000000407029825 */ /* 0x001fca00078e0002 */
[----:B------:R-:W2:Y:S01]  /*225e0*/  @!P1 LDG.E R9, desc[UR36][R2.64] ;  /* 0x0000002402099981 */ /* 0x000ea2000c1e1900 */
[C---:B------:R-:W-:Y:S02]  /*225f0*/  ISETP.NE.AND P1, PT, R7.reuse, RZ, PT ;  /* 0x000000ff0700720c */ /* 0x040fe40003f25270 */
[C---:B------:R-:W-:Y:S02]  /*22600*/  ISETP.GE.U32.AND P2, PT, R7.reuse, 0x2, PT ;  /* 0x000000020700780c */ /* 0x040fe40003f46070 */
[C---:B------:R-:W-:Y:S02]  /*22610*/  ISETP.GE.U32.AND P3, PT, R7.reuse, 0x4, PT ;  /* 0x000000040700780c */ /* 0x040fe40003f66070 */
[C---:B------:R-:W-:Y:S02]  /*22620*/  ISETP.GE.U32.AND P4, PT, R7.reuse, 0x8, PT ;  /* 0x000000080700780c */ /* 0x040fe40003f86070 */
[----:B------:R-:W-:Y:S01]  /*22630*/  ISETP.GE.U32.AND P5, PT, R7, 0x10, PT ;  /* 0x000000100700780c */ /* 0x000fe20003fa6070 */
[----:B------:R-:W-:Y:S01]  /*22640*/  UMOV UR4, URZ ;  /* 0x0000003f00047c82 */ /* 0x000fe20008000000 */
        /* <DEDUP_REMOVED lines=8> */
[----:B0-----:R-:W-:-:S04]  /*226d0*/  SEL R3, R4, RZ, P3 ;  /* 0x000000ff04037207 */ /* 0x001fc80001800000 */
[----:B------:R-:W-:-:S05]  /*226e0*/  IADD3 R3, R8, R3, RZ ;  /* 0x0000000308037210 */ /* 0x000fca0007ffe0ff */
[----:B------:R-:W0:Y:S02]  /*226f0*/  SHFL.UP PT, R2, R3, 0x8, RZ ;  /* 0x0500000003027989 */ /* 0x000e2400000e00ff */
[----:B0-----:R-:W-:-:S05]  /*22700*/  SEL R2, R2, RZ, P4 ;  /* 0x000000ff02027207 */ /* 0x001fca0002000000 */
[----:B------:R-:W-:-:S05]  /*22710*/  IMAD.IADD R2, R3, 0x1, R2 ;  /* 0x0000000103027824 */ /* 0x000fca00078e0202 */
[----:B------:R-:W0:Y:S02]  /*22720*/  SHFL.UP PT, R4, R2, 0x10, RZ ;  /* 0x0600000002047989 */ /* 0x000e2400000e00ff */
[----:B0-----:R-:W-:-:S05]  /*22730*/  SEL R5, R4, RZ, P5 ;  /* 0x000000ff04057207 */ /* 0x001fca0002800000 */
[----:B------:R-:W-:-:S05]  /*22740*/  IMAD.IADD R5, R2, 0x1, R5 ;  /* 0x0000000102057824 */ /* 0x000fca00078e0205 */
[----:B------:R-:W0:Y:S02]  /*22750*/  SHFL.IDX PT, R6, R5, 0x1f, 0x1f ;  /* 0x03e01f0005067f89 */ /* 0x000e2400000e0000 */
[----:B0-----:R-:W-:-:S05]  /*22760*/  IMAD R6, R6, UR5, RZ ;  /* 0x0000000506067c24 */ /* 0x001fca000f8e02ff */
[----:B---3--:R-:W-:Y:S01]  /*22770*/  ISETP.GT.AND P6, PT, R6, UR6, PT ;  /* 0x0000000606007c0c */ /* 0x008fe2000bfc4270 */
[----:B------:R-:W-:-:S12]  /*22780*/  IMAD.MOV.U32 R3, RZ, RZ, R6 ;  /* 0x000000ffff037224 */ /* 0x000fd800078e0006 */
[----:B------:R-:W-:Y:S05]  /*22790*/  @P6 BRA `(.L_x_694) ;  /* 0x0000000000a06947 */ /* 0x000fea0003800000 */
[----:B------:R-:W-:Y:S01]  /*227a0*/  MOV R6, R3 ;  /* 0x0000000300067202 */ /* 0x000fe20000000f00 */
[----:B------:R-:W-:Y:S01]  /*227b0*/  UMOV UR4, URZ ;  /* 0x0000003f00047c82 */ /* 0x000fe20008000000 */
[----:B------:R-:W-:-:S05]  /*227c0*/  ULDC UR5, c[0x0][0xc38] ;  /* 0x00030e0000057ab9 */ /* 0x000fca0000000800 */
.L_x_696:
[----:B------:R-:W0:Y:S01]  /*227d0*/  LDC R0, c[0x0][0xc3c] ;  /* 0x00030f00ff007b82 */ /* 0x000e220000000800 */
[----:B------:R-:W-:Y:S01]  /*227e0*/  UIADD3 UR4, UR4, 0x1f, URZ ;  /* 0x0000001f04047890 */ /* 0x000fe2000fffe03f */
[----:B------:R-:W-:Y:S02]  /*227f0*/  ULDC UR7, c[0x0][0xc3c] ;  /* 0x00030f0000077ab9 */ /* 0x000fe40000000800 */
[----:B-1----:R-:W-:-:S03]  /*22800*/  IMAD.U32 R27, RZ, RZ, UR7 ;  /* 0x00000007ff1b7e24 */ /* 0x002fc6000f8e00ff */
[----:B0-----:R-:W-:-:S13]  /*22810*/  ISETP.LE.AND P6, PT, R0, UR4, PT ;  /* 0x0000000400007c0c */ /* 0x001fda000bfc3270 */
[----:B------:R-:W-:Y:S05]  /*22820*/  @P6 BRA `(.L_x_695) ;  /* 0x0000000400a86947 */ /* 0x000fea0003800000 */
[----:B------:R-:W-:-:S05]  /*22830*/  VIADD R9, R7, UR4 ;  /* 0x0000000407097c36 */ /* 0x000fca0008000000 */
[----:B------:R-:W-:Y:S01]  /*22840*/  ISETP.GE.OR P6, PT, R9, R0, !P0 ;  /* 0x000000000900720c */ /* 0x000fe200047c6670 */
[----:B------:R-:W-:-:S12]  /*22850*/  IMAD.MOV.U32 R0, RZ, RZ, RZ ;  /* 0x000000ffff007224 */ /* 0x000fd800078e00ff */
[----:B------:R-:W0:Y:S08]  /*22860*/  @!P6 LDC.64 R4, c[0x0][0xc80] ;  /* 0x00032000ff04eb82 */ /* 0x000e300000000a00 */
[----:B------:R-:W1:Y:S01]  /*22870*/  @!P6 LDC.64 R2, c[0x0][0xc78] ;  /* 0x00031e00ff02eb82 */ /* 0x000e620000000a00 */
[----:B0-----:R-:W-:-:S05]  /*22880*/  @!P6 IMAD.WIDE R4, R9, 0x4, R4 ;  /* 0x000000040904e825 */ /* 0x001fca00078e0204 */
[----:B------:R-:W2:Y:S01]  /*22890*/  @!P6 LDG.E R0, desc[UR36][R4.64] ;  /* 0x000000240400e981 */ /* 0x000ea2000c1e1900 */
[----:B-1----:R-:W-:Y:S01]  /*228a0*/  @!P6 IMAD.WIDE R2, R9, 0x4, R2 ;  /* 0x000000040902e825 */ /* 0x002fe200078e0202 */
[----:B------:R-:W-:-:S06]  /*228b0*/  MOV R9, RZ ;  /* 0x000000ff00097202 */ /* 0x000fcc0000000f00 */
[----:B------:R-:W2:Y:S02]  /*228c0*/  @!P6 LDG.E R9, desc[UR36][R2.64] ;  /* 0x000000240209e981 */ /* 0x000ea4000c1e1900 */
        /* <DEDUP_REMOVED lines=16> */
[----:B------:R-:W0:Y:S02]  /*229d0*/  SHFL.IDX PT, R2, R5, 0x1f, 0x1f ;  /* 0x03e01f0005027f89 */ /* 0x000e2400000e0000 */
[----:B0-----:R-:W-:-:S04]  /*229e0*/  IMAD R3, R2, UR5, RZ ;  /* 0x0000000502037c24 */ /* 0x001fc8000f8e02ff */
[----:B------:R-:W-:-:S05]  /*229f0*/  IMAD.IADD R6, R3, 0x1, R6 ;  /* 0x0000000103067824 */ /* 0x000fca00078e0206 */
[----:B------:R-:W-:-:S13]  /*22a00*/  ISETP.GT.AND P6, PT, R6, UR6, PT ;  /* 0x0000000606007c0c */ /* 0x000fda000bfc4270 */
[----:B------:R-:W-:Y:S05]  /*22a10*/  @!P6 BRA `(.L_x_696) ;  /* 0xfffffffc006ce947 */ /* 0x000fea000383ffff */
.L_x_694:
[----:B------:R-:W-:Y:S02]  /*22a20*/  IMAD.IADD R10, R6, 0x1, -R3 ;  /* 0x00000001060a7824 */ /* 0x000fe400078e0a03 */
[----:B-1----:R-:W-:Y:S02]  /*22a30*/  IMAD.MOV.U32 R24, RZ, RZ, RZ ;  /* 0x000000ffff187224 */ /* 0x002fe400078e00ff */
[----:B------:R-:W-:-:S05]  /*22a40*/  IMAD R2, R5, UR5, R10 ;  /* 0x0000000505027c24 */ /* 0x000fca000f8e020a */
[----:B------:R-:W-:-:S13]  /*22a50*/  ISETP.GT.AND P0, PT, R2, UR6, PT ;  /* 0x0000000602007c0c */ /* 0x000fda000bf04270 */
[----:B------:R-:W-:-:S04]  /*22a60*/  VOTE.ANY R6, PT, !P0 ;  /* 0x0000000000067806 */ /* 0x000fc800040e0100 */
[----:B------:R-:W0:Y:S01]  /*22a70*/  POPC R27, R6 ;  /* 0x00000006001b7309 */ /* 0x000e220000000000 */
[----:B------:R-:W-:Y:S01]  /*22a80*/  ISETP.NE.AND P0, PT, R6, RZ, PT ;  /* 0x000000ff0600720c */ /* 0x000fe20003f05270 */
[----:B0-----:R-:W0:Y:S04]  /*22a90*/  SHFL.IDX PT, R0, R0, R27, 0x1f ;  /* 0x00001f1b00007589 */ /* 0x001e2800000e0000 */
[----:B------:R1:W2:Y:S01]  /*22aa0*/  SHFL.IDX PT, R9, R9, R27, 0x1f ;  /* 0x00001f1b09097589 */ /* 0x0002a200000e0000 */
[----:B0-----:R-:W-:-:S04]  /*22ab0*/  IABS R4, R0 ;  /* 0x0000000000047213 */ /* 0x001fc80000000000 */
[----:B------:R-:W0:Y:S08]  /*22ac0*/  I2F.RP R8, R4 ;  /* 0x0000000400087306 */ /* 0x000e300000209400 */
[----:B0-----:R-:W0:Y:S02]  /*22ad0*/  MUFU.RCP R8, R8 ;  /* 0x0000000800087308 */ /* 0x001e240000001000 */
[----:B0-----:R-:W-:-:S06]  /*22ae0*/  IADD3 R2, R8, 0xffffffe, RZ ;  /* 0x0ffffffe08027810 */ /* 0x001fcc0007ffe0ff */
[----:B------:R-:W0:Y:S02]  /*22af0*/  F2I.FTZ.U32.TRUNC.NTZ R3, R2 ;  /* 0x0000000200037305 */ /* 0x000e24000021f000 */
[----:B0-----:R-:W-:Y:S01]  /*22b00*/  IMAD.MOV R11, RZ, RZ, -R3 ;  /* 0x000000ffff0b7224 */ /* 0x001fe200078e0a03 */
[----:B-12---:R-:W-:Y:S06]  /*22b10*/  @!P0 BRA `(.L_x_697) ;  /* 0x0000000000088947 */ /* 0x006fec0003800000 */
[----:B------:R-:W-:-:S06]  /*22b20*/  VIADD R24, R27, 0xffffffff ;  /* 0xffffffff1b187836 */ /* 0x000fcc0000000000 */
[----:B------:R0:W1:Y:S02]  /*22b30*/  SHFL.IDX PT, R24, R5, R24, 0x1f ;  /* 0x00001f1805187589 */ /* 0x00006400000e0000 */
.L_x_697:
[----:B-1----:R-:W-:Y:S01]  /*22b40*/  IMAD R24, R24, UR5, R10 ;  /* 0x0000000518187c24 */ /* 0x002fe2000f8e020a */
[----:B------:R-:W-:Y:S01]  /*22b50*/  MOV R2, RZ ;  /* 0x000000ff00027202 */ /* 0x000fe20000000f00 */
[----:B------:R-:W-:Y:S01]  /*22b60*/  IMAD R11, R11, R4, RZ ;  /* 0x000000040b0b7224 */ /* 0x000fe200078e02ff */
[----:B------:R-:W-:Y:S01]  /*22b70*/  IABS R10, R0 ;  /* 0x00000000000a7213 */ /* 0x000fe20000000000 */
[----:B------:R-:W-:Y:S01]  /*22b80*/  VIADD R27, R27, UR4 ;  /* 0x000000041b1b7c36 */ /* 0x000fe20008000000 */
[----:B------:R-:W-:Y:S01]  /*22b90*/  IADD3 R25, -R24, UR6, RZ ;  /* 0x0000000618197c10 */ /* 0x000fe2000fffe1ff */
[----:B------:R-:W-:Y:S01]  /*22ba0*/  IMAD.HI.U32 R2, R3, R11, R2 ;  /* 0x0000000b03027227 */ /* 0x000fe200078e0002 */
[----:B0-----:R-:W-:Y:S02]  /*22bb0*/  IABS R5, R9 ;  /* 0x0000000900057213 */ /* 0x001fe40000000000 */
[----:B------:R-:W-:Y:S01]  /*22bc0*/  IABS R8, R25 ;  /* 0x0000001900087213 */ /* 0x000fe20000000000 */
[----:B------:R-:W-:Y:S01]  /*22bd0*/  IMAD.MOV R10, RZ, RZ, -R10 ;  /* 0x000000ffff0a7224 */ /* 0x000fe200078e0a0a */
[----:B------:R-:W0:Y:S03]  /*22be0*/  I2F.RP R6, R5 ;  /* 0x0000000500067306 */ /* 0x000e260000209400 */
[----:B------:R-:W-:-:S02]  /*22bf0*/  IMAD.MOV.U32 R3, RZ, RZ, R8 ;  /* 0x000000ffff037224 */ /* 0x000fc400078e0008 */
[----:B------:R-:W-:Y:S02]  /*22c00*/  IMAD.MOV.U32 R8, RZ, RZ, R10 ;  /* 0x000000ffff087224 */ /* 0x000fe400078e000a */
[----:B------:R-:W-:-:S04]  /*22c10*/  IMAD.HI.U32 R2, R2, R3, RZ ;  /* 0x0000000302027227 */ /* 0x000fc800078e00ff */
[----:B------:R-:W-:Y:S01]  /*22c20*/  IMAD R3, R2, R8, R3 ;  /* 0x0000000802037224 */ /* 0x000fe200078e0203 */
[----:B0-----:R-:W0:Y:S04]  /*22c30*/  MUFU.RCP R6, R6 ;  /* 0x0000000600067308 */ /* 0x001e280000001000 */
[----:B------:R-:W-:-:S13]  /*22c40*/  ISETP.GT.U32.AND P1, PT, R4, R3, PT ;  /* 0x000000030400720c */ /* 0x000fda0003f24070 */
[-C--:B------:R-:W-:Y:S01]  /*22c50*/  @!P1 IADD3 R3, R3, -R4.reuse, RZ ;  /* 0x8000000403039210 */ /* 0x080fe20007ffe0ff */
[----:B------:R-:W-:Y:S01]  /*22c60*/  @!P1 VIADD R2, R2, 0x1 ;  /* 0x0000000102029836 */ /* 0x000fe20000000000 */
[----:B------:R-:W-:Y:S01]  /*22c70*/  ISETP.NE.AND P1, PT, R0, RZ, PT ;  /* 0x000000ff0000720c */ /* 0x000fe20003f25270 */
[----:B0-----:R-:W-:Y:S01]  /*22c80*/  VIADD R8, R6, 0xffffffe ;  /* 0x0ffffffe06087836 */ /* 0x001fe20000000000 */
[----:B------:R-:W-:Y:S02]  /*22c90*/  ISETP.GE.U32.AND P0, PT, R3, R4, PT ;  /* 0x000000040300720c */ /* 0x000fe40003f06070 */
[----:B------:R-:W-:Y:S01]  /*22ca0*/  LOP3.LUT R4, R25, R0, RZ, 0x3c, !PT ;  /* 0x0000000019047212 */ /* 0x000fe200078e3cff */
[----:B------:R0:W1:Y:S03]  /*22cb0*/  F2I.FTZ.U32.TRUNC.NTZ R3, R8 ;  /* 0x0000000800037305 */ /* 0x000066000021f000 */
[----:B------:R-:W-:-:S02]  /*22cc0*/  ISETP.GE.AND P2, PT, R4, RZ, PT ;  /* 0x000000ff0400720c */ /* 0x000fc40003f46270 */
[----:B0-----:R-:W-:-:S05]  /*22cd0*/  IABS R8, R9 ;  /* 0x0000000900087213 */ /* 0x001fca0000000000 */
[----:B------:R-:W-:Y:S02]  /*22ce0*/  @P0 VIADD R2, R2, 0x1 ;  /* 0x0000000102020836 */ /* 0x000fe40000000000 */
[----:B------:R-:W-:-:S03]  /*22cf0*/  IMAD.MOV R8, RZ, RZ, -R8 ;  /* 0x000000ffff087224 */ /* 0x000fc600078e0a08 */
[----:B------:R-:W-:Y:S01]  /*22d00*/  MOV R6, R2 ;  /* 0x0000000200067202 */ /* 0x000fe20000000f00 */
[----:B-1----:R-:W-:-:S04]  /*22d10*/  IMAD.MOV R2, RZ, RZ, -R3 ;  /* 0x000000ffff027224 */ /* 0x002fc800078e0a03 */
[----:B------:R-:W-:Y:S01]  /*22d20*/  @!P2 IMAD.MOV R6, RZ, RZ, -R6 ;  /* 0x000000ffff06a224 */ /* 0x000fe200078e0a06 */
[----:B------:R-:W-:Y:S01]  /*22d30*/  @!P1 LOP3.LUT R6, RZ, R0, RZ, 0x33, !PT ;  /* 0x00000000ff069212 */ /* 0x000fe200078e33ff */
[----:B------:R-:W-:Y:S01]  /*22d40*/  IMAD R11, R2, R5, RZ ;  /* 0x00000005020b7224 */ /* 0x000fe200078e02ff */
[----:B------:R-:W-:Y:S02]  /*22d50*/  MOV R2, RZ ;  /* 0x000000ff00027202 */ /* 0x000fe40000000f00 */
[-C--:B------:R-:W-:Y:S01]  /*22d60*/  IABS R4, R6.reuse ;  /* 0x0000000600047213 */ /* 0x080fe20000000000 */
[----:B------:R-:W-:Y:S02]  /*22d70*/  IMAD R0, R0, R6, RZ ;  /* 0x0000000600007224 */ /* 0x000fe400078e02ff */
[----:B------:R-:W-:-:S04]  /*22d80*/  IMAD.HI.U32 R2, R3, R11, R2 ;  /* 0x0000000b03027227 */ /* 0x000fc800078e0002 */
[----:B------:R-:W-:Y:S02]  /*22d90*/  IMAD.MOV.U32 R3, RZ, RZ, R4 ;  /* 0x000000ffff037224 */ /* 0x000fe400078e0004 */
[----:B------:R-:W-:Y:S02]  /*22da0*/  IMAD.MOV.U32 R4, RZ, RZ, R8 ;  /* 0x000000ffff047224 */ /* 0x000fe400078e0008 */
[----:B------:R-:W-:-:S04]  /*22db0*/  IMAD.HI.U32 R2, R2, R3, RZ ;  /* 0x0000000302027227 */ /* 0x000fc800078e00ff */
[----:B------:R-:W-:Y:S01]  /*22dc0*/  IMAD R4, R2, R4, R3 ;  /* 0x0000000402047224 */ /* 0x000fe200078e0203 */
[----:B------:R-:W-:Y:S01]  /*22dd0*/  LOP3.LUT R3, R6, R9, RZ, 0x3c, !PT ;  /* 0x0000000906037212 */ /* 0x000fe200078e3cff */
[----:B------:R-:W-:-:S03]  /*22de0*/  IMAD.IADD R25, R25, 0x1, -R0 ;  /* 0x0000000119197824 */ /* 0x000fc600078e0a00 */
[----:B------:R-:W-:Y:S02]  /*22df0*/  ISETP.GT.U32.AND P1, PT, R5, R4, PT ;  /* 0x000000040500720c */ /* 0x000fe40003f24070 */
[----:B------:R-:W-:-:S11]  /*22e00*/  ISETP.GE.AND P2, PT, R3, RZ, PT ;  /* 0x000000ff0300720c */ /* 0x000fd60003f46270 */
[----:B------:R-:W-:Y:S01]  /*22e10*/  @!P1 IMAD.IADD R4, R4, 0x1, -R5 ;  /* 0x0000000104049824 */ /* 0x000fe200078e0a05 */
[----:B------:R-:W-:Y:S02]  /*22e20*/  @!P1 IADD3 R2, R2, 0x1, RZ ;  /* 0x0000000102029810 */ /* 0x000fe40007ffe0ff */
[----:B------:R-:W-:Y:S02]  /*22e30*/  ISETP.NE.AND P1, PT, R9, RZ, PT ;  /* 0x000000ff0900720c */ /* 0x000fe40003f25270 */
[----:B------:R-:W-:-:S13]  /*22e40*/  ISETP.GE.U32.AND P0, PT, R4, R5, PT ;  /* 0x000000050400720c */ /* 0x000fda0003f06070 */
[----:B------:R-:W-:-:S04]  /*22e50*/  @P0 VIADD R2, R2, 0x1 ;  /* 0x0000000102020836 */ /* 0x000fc80000000000 */
[----:B------:R-:W-:Y:S01]  /*22e60*/  @!P2 IMAD.MOV R2, RZ, RZ, -R2 ;  /* 0x000000ffff02a224 */ /* 0x000fe200078e0a02 */
[----:B------:R-:W-:-:S05]  /*22e70*/  @!P1 LOP3.LUT R2, RZ, R9, RZ, 0x33, !PT ;  /* 0x00000009ff029212 */ /* 0x000fca00078e33ff */
[----:B------:R-:W-:-:S04]  /*22e80*/  IMAD.MOV R26, RZ, RZ, -R2 ;  /* 0x000000ffff1a7224 */ /* 0x000fc800078e0a02 */
[C---:B------:R-:W-:Y:S01]  /*22e90*/  IMAD R26, R9.reuse, R26, R6 ;  /* 0x0000001a091a7224 */ /* 0x040fe200078e0206 */
[----:B------:R-:W-:-:S05]  /*22ea0*/  LEA R9, R9, R2, 0x18 ;  /* 0x0000000209097211 */ /* 0x000fca00078ec0ff */
[----:B------:R-:W-:Y:S01]  /*22eb0*/  IMAD R26, R26, 0x10000, R9 ;  /* 0x000100001a1a7824 */ /* 0x000fe200078e0209 */
[----:B------:R-:W-:Y:S06]  /*22ec0*/  BRA `(.L_x_698) ;  /* 0x00000000000c7947 */ /* 0x000fec0003800000 */
.L_x_695:
[----:B------:R-:W-:Y:S01]  /*22ed0*/  MOV R25, RZ ;  /* 0x000000ff00197202 */ /* 0x000fe20000000f00 */
[----:B------:R-:W-:Y:S02]  /*22ee0*/  IMAD.U32 R24, RZ, RZ, UR6 ;  /* 0x00000006ff187e24 */ /* 0x000fe4000f8e00ff */
[----:B------:R-:W-:-:S07]  /*22ef0*/  IMAD.MOV.U32 R26, RZ, RZ, RZ ;  /* 0x000000ffff1a7224 */ /* 0x000fce00078e00ff */
.L_x_698:
[----:B------:R-:W-:-:S13]  /*22f00*/  ISETP.NE.AND P0, PT, R7, RZ, PT ;  /* 0x000000ff0700720c */ /* 0x000fda0003f05270 */
[----:B------:R-:W0:Y:S01]  /*22f10*/  @!P0 S2R R3, SR_CgaCtaId ;  /* 0x0000000000038919 */ /* 0x000e220000008800 */
[----:B------:R-:W-:-:S04]  /*22f20*/  @!P0 MOV R0, 0x400 ;  /* 0x0000040000008802 */ /* 0x000fc80000000f00 */
[----:B0-----:R-:W-:-:S05]  /*22f30*/  @!P0 LEA R0, R3, R0, 0x18 ;  /* 0x0000000003008211 */ /* 0x001fca00078ec0ff */
[----:B------:R2:W-:Y:S01]  /*22f40*/  @!P0 STS.128 [R0+0x388d0], R24 ;  /* 0x0388d01800008388 */ /* 0x0005e20000000c00 */
[----:B------:R-:W-:Y:S06]  /*22f50*/  BAR.ARV 0x5, 0x180 ;  /* 0x0146000000007b1d */ /* 0x000fec0000002000 */
.L_x_693:
[----:B------:R3:W-:Y:S01]  /*22f60*/  STL [R1+0x28], RZ ;  /* 0x000028ff01007387 */ /* 0x0007e20000100800 */
[----:B------:R-:W-:Y:S01]  /*22f70*/  ULDC UR4, c[0x0][0xc3c] ;  /* 0x00030f0000047ab9 */ /* 0x000fe20000000800 */
[----:B------:R-:W-:Y:S01]  /*22f80*/  IMAD.MOV.U32 R31, RZ, RZ, 0x1 ;  /* 0x00000001ff1f7424 */ /* 0x000fe200078e00ff */
[----:B-1----:R-:W-:Y:S02]  /*22f90*/  ISETP.GE.AND P0, PT, R27, UR4, PT ;  /* 0x000000041b007c0c */ /* 0x002fe4000bf06270 */
[----:B------:R-:W-:-:S11]  /*22fa0*/  MOV R28, RZ ;  /* 0x000000ff001c7202 */ /* 0x000fd60000000f00 */
[----:B---3--:R-:W-:Y:S05]  /*22fb0*/  @P0 BRA `(.L_x_699) ;  /* 0x00000074001c0947 */ /* 0x008fea0003800000 */
[----:B--2---:R-:W2:Y:S01]  /*22fc0*/  LDL R0, [R1+0x1a4] ;  /* 0x0001a40001007983 */ /* 0x004ea20000100800 */
[----:B------:R-:W1:Y:S01]  /*22fd0*/  S2UR UR4, SR_CgaCtaId ;  /* 0x00000000000479c3 */ /* 0x000e620000008800 */
[----:B------:R-:W-:Y:S01]  /*22fe0*/  MOV R16, 0x400 ;  /* 0x0000040000107802 */ /* 0x000fe20000000f00 */
[----:B------:R-:W-:Y:S01]  /*22ff0*/  IMAD.MOV.U32 R34, RZ, RZ, 0x40 ;  /* 0x00000040ff227424 */ /* 0x000fe200078e00ff */
[----:B------:R-:W0:Y:S01]  /*23000*/  S2R R11, SR_TID.X ;  /* 0x00000000000b7919 */ /* 0x000e220000002100 */
[----:B------:R-:W-:Y:S01]  /*23010*/  IMAD.MOV.U32 R33, RZ, RZ, 0x20 ;  /* 0x00000020ff217424 */ /* 0x000fe200078e00ff */
[----:B------:R-:W-:Y:S01]  /*23020*/  BSSY B7, `(.L_x_699) ;  /* 0x0000740000077945 */ /* 0x000fe20003800000 */
[----:B------:R-:W-:Y:S02]  /*23030*/  MOV R32, 0x1 ;  /* 0x0000000100207802 */ /* 0x000fe40000000f00 */
[----:B------:R-:W-:Y:S01]  /*23040*/  CS2R R28, SRZ ;  /* 0x00000000001c7805 */ /* 0x000fe2000001ff00 */
[----:B------:R-:W-:Y:S01]  /*23050*/  IMAD.MOV.U32 R31, RZ, RZ, 0x1 ;  /* 0x00000001ff1f7424 */ /* 0x000fe200078e00ff */
[----:B------:R-:W-:Y:S01]  /*23060*/  ULDC.64 UR40, c[0x0][0x198] ;  /* 0x0000660000287ab9 */ /* 0x000fe20000000a00 */
[----:B------:R-:W-:Y:S01]  /*23070*/  ULDC UR39, c[0x0][0xc] ;  /* 0x0000030000277ab9 */ /* 0x000fe20000000800 */
[C---:B0-----:R-:W-:Y:S01]  /*23080*/  IMAD.SHL.U32 R2, R11.reuse, 0x80, RZ ;  /* 0x000000800b027824 */ /* 0x041fe200078e00ff */
[----:B------:R-:W-:Y:S01]  /*23090*/  SHF.R.U32.HI R4, RZ, 0x1, R11 ;  /* 0x00000001ff047819 */ /* 0x000fe2000001160b */
[C---:B------:R-:W-:Y:S01]  /*230a0*/  IMAD.SHL.U32 R6, R11.reuse, 0x2, RZ ;  /* 0x000000020b067824 */ /* 0x040fe200078e00ff */
[----:B------:R-:W-:-:S02]  /*230b0*/  LOP3.LUT R10, R11, 0x7f, RZ, 0xc0, !PT ;  /* 0x0000007f0b0a7812 */ /* 0x000fc400078ec0ff */
[----:B------:R-:W-:Y:S02]  /*230c0*/  LOP3.LUT R3, R2, 0x380, RZ, 0xc0, !PT ;  /* 0x0000038002037812 */ /* 0x000fe400078ec0ff */
[----:B------:R-:W-:Y:S02]  /*230d0*/  SHF.L.U32 R7, R10, 0x6, RZ ;  /* 0x000000060a077819 */ /* 0x000fe400000006ff */
[----:B------:R-:W-:-:S05]  /*230e0*/  R2P PR, R11, 0x6 ;  /* 0x000000060b007804 */ /* 0x000fca0000000000 */
[----:B------:R-:W-:Y:S02]  /*230f0*/  SEL R34, R34, 0xffffffc0, !P2 ;  /* 0xffffffc022227807 */ /* 0x000fe40005000000 */
[----:B------:R-:W-:Y:S02]  /*23100*/  SEL R33, R33, 0xffffffe0, !P1 ;  /* 0xffffffe021217807 */ /* 0x000fe40004800000 */
[----:B--2---:R-:W-:Y:S01]  /*23110*/  R2UR UR5, R0 ;  /* 0x00000000000572ca */ /* 0x004fe200000e0000 */
[----:B------:R-:W-:-:S05]  /*23120*/  IMAD.SHL.U32 R0, R11, 0x10, RZ ;  /* 0x000000100b007824 */ /* 0x000fca00078e00ff */
[C---:B------:R-:W-:Y:S02]  /*23130*/  LOP3.LUT R5, R0.reuse, 0x3f0, RZ, 0xc0, !PT ;  /* 0x000003f000057812 */ /* 0x040fe400078ec0ff */
[----:B------:R-:W-:Y:S02]  /*23140*/  LOP3.LUT R30, R0, 0x70, RZ, 0xc0, !PT ;  /* 0x00000070001e7812 */ /* 0x000fe400078ec0ff */
[----:B------:R-:W-:Y:S01]  /*23150*/  LOP3.LUT R9, R5, 0x70, R6, 0x78, !PT ;  /* 0x0000007005097812 */ /* 0x000fe200078e7806 */
[----:B------:R-:W-:Y:S01]  /*23160*/  IMAD.SHL.U32 R6, R10, 0x10, RZ ;  /* 0x000000100a067824 */ /* 0x000fe200078e00ff */
[C---:B------:R-:W-:Y:S01]  /*23170*/  LOP3.LUT R5, R3.reuse, 0x30, R4, 0xf8, !PT ;  /* 0x0000003003057812 */ /* 0x040fe200078ef804 */
[----:B------:R-:W-:Y:S01]  /*23180*/  ULOP3.LUT UR42, UR5, 0x2, URZ, 0xfc, !UPT ;  /* 0x00000002052a7892 */ /* 0x000fe2000f8efc3f */
[----:B------:R-:W-:Y:S01]  /*23190*/  LOP3.LUT R4, R2, 0x400, RZ, 0xc0, !PT ;  /* 0x0000040002047812 */ /* 0x000fe200078ec0ff */
[----:B------:R-:W-:Y:S01]  /*231a0*/  ULOP3.LUT UR38, UR5, 0x1, URZ, 0xfc, !UPT ;  /* 0x0000000105267892 */ /* 0x000fe2000f8efc3f */
[----:B------:R-:W-:-:S02]  /*231b0*/  LOP3.LUT R3, R3, 0x10, R11, 0xf8, !PT ;  /* 0x0000001003037812 */ /* 0x000fc400078ef80b */
[--C-:B------:R-:W-:Y:S02]  /*231c0*/  LOP3.LUT R5, R5, 0x70, R0.reuse, 0x78, !PT ;  /* 0x0000007005057812 */ /* 0x100fe400078e7800 */
[----:B------:R-:W-:Y:S02]  /*231d0*/  LOP3.LUT R4, R4, 0x1800, R7, 0xf8, !PT ;  /* 0x0000180004047812 */ /* 0x000fe400078ef807 */
[----:B------:R-:W-:Y:S02]  /*231e0*/  LOP3.LUT R3, R3, 0x70, R0, 0x78, !PT ;  /* 0x0000007003037812 */ /* 0x000fe400078e7800 */
[----:B------:R-:W-:Y:S02]  /*231f0*/  LOP3.LUT R5, R5, 0xc00, R2, 0xf8, !PT ;  /* 0x00000c0005057812 */ /* 0x000fe400078ef802 */
[----:B------:R-:W-:Y:S02]  /*23200*/  LOP3.LUT R8, R9, 0x400, R6, 0xf8, !PT ;  /* 0x0000040009087812 */ /* 0x000fe400078ef806 */
[----:B------:R-:W-:Y:S01]  /*23210*/  LOP3.LUT R2, R4, R3, RZ, 0xfc, !PT ;  /* 0x0000000304027212 */ /* 0x000fe200078efcff */
[----:B------:R-:W-:Y:S01]  /*23220*/  STL [R1+0x10], R5 ;  /* 0x0000100501007387 */ /* 0x000fe20000100800 */
[----:B------:R-:W-:-:S03]  /*23230*/  SHF.R.U32.HI R3, RZ, 0x3, R10 ;  /* 0x00000003ff037819 */ /* 0x000fc6000001160a */
[----:B------:R-:W-:Y:S01]  /*23240*/  STL [R1+0x8], R8 ;  /* 0x0000080801007387 */ /* 0x000fe20000100800 */
[----:B------:R-:W-:-:S03]  /*23250*/  LOP3.LUT R0, R3, 0x70, R0, 0xf8, !PT ;  /* 0x0000007003007812 */ /* 0x000fc600078ef800 */
[----:B------:R1:W-:Y:S04]  /*23260*/  STL [R1+0xc], R2 ;  /* 0x00000c0201007387 */ /* 0x0003e80000100800 */
[----:B------:R-:W-:Y:S01]  /*23270*/  STL [R1+0x28], RZ ;  /* 0x000028ff01007387 */ /* 0x000fe20000100800 */
[----:B-1----:R-:W-:-:S05]  /*23280*/  IMAD.U32 R2, RZ, RZ, UR4 ;  /* 0x00000004ff027e24 */ /* 0x002fca000f8e00ff */
[----:B------:R-:W-:Y:S01]  /*23290*/  LEA R16, R2, R16, 0x18 ;  /* 0x0000001002107211 */ /* 0x000fe200078ec0ff */
[----:B------:R0:W-:Y:S04]  /*232a0*/  STL [R1+0x4], R2 ;  /* 0x0000040201007387 */ /* 0x0001e80000100800 */
[----:B------:R-:W-:-:S05]  /*232b0*/  IMAD.IADD R0, R16, 0x1, R8 ;  /* 0x0000000110007824 */ /* 0x000fca00078e0208 */
[----:B------:R1:W-:Y:S01]  /*232c0*/  STL [R1+0x14], R0 ;  /* 0x0000140001007387 */ /* 0x0003e20000100800 */
[----:B0-----:R-:W-:-:S07]  /*232d0*/  LOP3.LUT R2, R30, 0x80, RZ, 0xfc, !PT ;  /* 0x000000801e027812 */ /* 0x001fce00078efcff */
.L_x_815:
[----:B01----:R-:W0:Y:S02]  /*232e0*/  LDC.64 R18, c[0x0][0xc88] ;  /* 0x00032200ff127b82 */ /* 0x003e240000000a00 */
[----:B0-----:R-:W-:-:S06]  /*232f0*/  IMAD.WIDE R18, R27, 0x4, R18 ;  /* 0x000000041b127825 */ /* 0x001fcc00078e0212 */
[----:B------:R-:W1:Y:S01]  /*23300*/  LDG.E R18, desc[UR36][R18.64] ;  /* 0x0000002412127981 */ /* 0x000e62000c1e1900 */
[----:B------:R-:W-:Y:S05]  /*23310*/  YIELD ;  /* 0x0000000000007946 */ /* 0x000fea0003800000 */
[----:B------:R-:W-:Y:S01]  /*23320*/  ULDC.64 UR4, c[0x0][0xa28] ;  /* 0x00028a0000047ab9 */ /* 0x000fe20000000a00 */
[----:B------:R-:W-:Y:S01]  /*23330*/  MOV R36, RZ ;  /* 0x000000ff00247202 */ /* 0x000fe20000000f00 */
[----:B------:R-:W-:Y:S01]  /*23340*/  IMAD.MOV.U32 R6, RZ, RZ, RZ ;  /* 0x000000ffff067224 */ /* 0x000fe200078e00ff */
[----:B------:R-:W-:Y:S01]  /*23350*/  ISETP.NE.U32.AND P0, PT, RZ, UR4, PT ;  /* 0x00000004ff007c0c */ /* 0x000fe2000bf05070 */
[----:B------:R-:W-:Y:S01]  /*23360*/  ULDC.64 UR8, c[0x0][0xa18] ;  /* 0x0002860000087ab9 */ /* 0x000fe20000000a00 */
[----:B------:R-:W-:-:S02]  /*23370*/  ULDC.64 UR6, c[0x0][0xa10] ;  /* 0x0002840000067ab9 */ /* 0x000fc40000000a00 */
[----:B------:R-:W-:Y:S02]  /*23380*/  ISETP.NE.AND.EX P0, PT, RZ, UR5, PT, P0 ;  /* 0x00000005ff007c0c */ /* 0x000fe4000bf05300 */
[----:B-1----:R-:W-:-:S11]  /*23390*/  SHF.R.S32.HI R0, RZ, 0x1f, R18 ;  /* 0x0000001fff007819 */ /* 0x002fd60000011412 */
[C---:B---3--:R-:W-:Y:S01]  /*233a0*/  @P0 LEA R2, P1, R18.reuse, UR4, 0x2 ;  /* 0x0000000412020c11 */ /* 0x048fe2000f8210ff */
[C---:B------:R-:W-:Y:S01]  /*233b0*/  IMAD.SHL.U32 R19, R18.reuse, 0x4, RZ ;  /* 0x0000000412137824 */ /* 0x040fe200078e00ff */
[C-C-:B------:R-:W-:Y:S01]  /*233c0*/  SHF.L.U64.HI R22, R18.reuse, 0x2, R0.reuse ;  /* 0x0000000212167819 */ /* 0x140fe20000010200 */
[----:B------:R0:W-:Y:S01]  /*233d0*/  STL [R1+0x20], R0 ;  /* 0x0000200001007387 */ /* 0x0001e20000100800 */
[----:B------:R-:W-:Y:S01]  /*233e0*/  @P0 LEA.HI.X R3, R18, UR5, R0, 0x2, P1 ;  /* 0x0000000512030c11 */ /* 0x000fe200088f1400 */
[----:B------:R-:W-:-:S04]  /*233f0*/  ULDC.64 UR4, c[0x0][0xa00] ;  /* 0x0002800000047ab9 */ /* 0x000fc80000000a00 */
[----:B------:R1:W5:Y:S01]  /*23400*/  @P0 LDG.E R36, desc[UR36][R2.64] ;  /* 0x0000002402240981 */ /* 0x000362000c1e1900 */
[----:B------:R-:W-:Y:S02]  /*23410*/  ISETP.NE.U32.AND P0, PT, RZ, UR4, PT ;  /* 0x00000004ff007c0c */ /* 0x000fe4000bf05070 */
[----:B------:R-:W-:Y:S01]  /*23420*/  ISETP.NE.U32.AND P1, PT, RZ, UR8, PT ;  /* 0x00000008ff007c0c */ /* 0x000fe2000bf25070 */
[----:B0-----:R-:W-:Y:S01]  /*23430*/  IMAD.MOV.U32 R0, RZ, RZ, RZ ;  /* 0x000000ffff007224 */ /* 0x001fe200078e00ff */
[----:B------:R-:W-:Y:S02]  /*23440*/  ISETP.NE.AND.EX P0, PT, RZ, UR5, PT, P0 ;  /* 0x00000005ff007c0c */ /* 0x000fe4000bf05300 */
[----:B------:R-:W-:Y:S02]  /*23450*/  ISETP.NE.AND.EX P1, PT, RZ, UR9, PT, P1 ;  /* 0x00000009ff007c0c */ /* 0x000fe4000bf25310 */
[----:B------:R-:W-:Y:S02]  /*23460*/  ISETP.NE.U32.AND P2, PT, RZ, UR6, PT ;  /* 0x00000006ff007c0c */ /* 0x000fe4000bf45070 */
[----:B-1----:R-:W-:-:S02]  /*23470*/  IADD3 R2, P3, R19, UR4, RZ ;  /* 0x0000000413027c10 */ /* 0x002fc4000ff7e0ff */
[----:B------:R-:W-:Y:S02]  /*23480*/  ISETP.NE.AND.EX P2, PT, RZ, UR7, PT, P2 ;  /* 0x00000007ff007c0c */ /* 0x000fe4000bf45320 */
[----:B------:R-:W-:Y:S02]  /*23490*/  IADD3.X R3, R22, UR5, RZ, P3, !PT ;  /* 0x0000000516037c10 */ /* 0x000fe40009ffe4ff */
[----:B------:R-:W-:-:S03]  /*234a0*/  IADD3 R4, P4, R19, UR6, RZ ;  /* 0x0000000613047c10 */ /* 0x000fc6000ff9e0ff */
[----:B------:R-:W2:Y:S01]  /*234b0*/  @P0 LDG.E R6, desc[UR36][R2.64] ;  /* 0x0000002402060981 */ /* 0x000ea2000c1e1900 */
[----:B------:R-:W-:Y:S01]  /*234c0*/  ULDC UR4, c[0x0][0x288] ;  /* 0x0000a20000047ab9 */ /* 0x000fe20000000800 */
[----:B------:R-:W-:Y:S02]  /*234d0*/  IADD3.X R5, R22, UR7, RZ, P4, !PT ;  /* 0x0000000716057c10 */ /* 0x000fe4000a7fe4ff */
[----:B------:R-:W-:Y:S01]  /*234e0*/  MOV R8, UR4 ;  /* 0x0000000400087c02 */ /* 0x000fe20008000f00 */
[----:B------:R-:W-:Y:S02]  /*234f0*/  ULDC.64 UR4, c[0x0][0x418] ;  /* 0x0001060000047ab9 */ /* 0x000fe40000000a00 */
[----:B------:R-:W5:Y:S04]  /*23500*/  @P2 LDG.E R0, desc[UR36][R4.64] ;  /* 0x0000002404002981 */ /* 0x000f68000c1e1900 */
[----:B--2---:R0:W-:Y:S02]  /*23510*/  STL [R1+0x18], R6 ;  /* 0x0000180601007387 */ /* 0x0041e40000100800 */
[----:B0-----:R-:W-:-:S04]  /*23520*/  @P1 IADD3 R6, P3, R19, UR8, RZ ;  /* 0x0000000813061c10 */ /* 0x001fc8000ff7e0ff */
[----:B------:R-:W-:-:S05]  /*23530*/  @P1 IADD3.X R7, R22, UR9, RZ, P3, !PT ;  /* 0x0000000916071c10 */ /* 0x000fca0009ffe4ff */
[----:B------:R0:W2:Y:S01]  /*23540*/  @P1 LDG.E R8, desc[UR36][R6.64] ;  /* 0x0000002406081981 */ /* 0x0000a2000c1e1900 */
[----:B------:R-:W-:-:S03]  /*23550*/  UISETP.NE.U32.AND UP0, UPT, UR4, URZ, UPT ;  /* 0x0000003f0400728c */ /* 0x000fc6000bf05070 */
[----:B------:R-:W-:Y:S01]  /*23560*/  ULDC UR4, c[0x0][0x424] ;  /* 0x0001090000047ab9 */ /* 0x000fe20000000800 */
[----:B------:R-:W-:-:S03]  /*23570*/  UISETP.NE.AND.EX UP0, UPT, UR5, URZ, UPT, UP0 ;  /* 0x0000003f0500728c */ /* 0x000fc6000bf05300 */
[----:B------:R-:W-:Y:S01]  /*23580*/  ULDC UR5, c[0x0][0x2f0] ;  /* 0x0000bc0000057ab9 */ /* 0x000fe20000000800 */
[----:B------:R-:W-:-:S04]  /*23590*/  USEL UR4, UR4, 0x1, UP0 ;  /* 0x0000000104047887 */ /* 0x000fc80008000000 */
[----:B------:R-:W-:-:S03]  /*235a0*/  UIMAD UR4, UR4, UR5, URZ ;  /* 0x00000005040472a4 */ /* 0x000fc6000f8e023f */
[----:B------:R-:W-:Y:S02]  /*235b0*/  ULDC UR5, c[0x0][0x348] ;  /* 0x0000d20000057ab9 */ /* 0x000fe40000000800 */
[----:B0-----:R-:W-:Y:S01]  /*235c0*/  IMAD.U32 R6, RZ, RZ, UR5 ;  /* 0x00000005ff067e24 */ /* 0x001fe2000f8e00ff */
[----:B--2---:R0:W-:Y:S02]  /*235d0*/  STL [R1+0x24], R8 ;  /* 0x0000240801007387 */ /* 0x0041e40000100800 */
[----:B0-----:R-:W-:Y:S01]  /*235e0*/  IMAD.U32 R8, RZ, RZ, UR4 ;  /* 0x00000004ff087e24 */ /* 0x001fe2000f8e00ff */
[----:B------:R-:W-:Y:S06]  /*235f0*/  @P1 BRA `(.L_x_700) ;  /* 0x0000000000141947 */ /* 0x000fec0003800000 */
[----:B------:R-:W-:Y:S05]  /*23600*/  @!P0 BRA `(.L_x_700) ;  /* 0x0000000000108947 */ /* 0x000fea0003800000 */
[----:B------:R-:W2:Y:S04]  /*23610*/  LDG.E R7, desc[UR36][R2.64] ;  /* 0x0000002402077981 */ /* 0x000ea8000c1e1900 */
[----:B------:R-:W2:Y:S02]  /*23620*/  LDG.E R2, desc[UR36][R2.64+0x4] ;  /* 0x0000042402027981 */ /* 0x000ea4000c1e1900 */
[----:B--2---:R-:W-:-:S05]  /*23630*/  IMAD.IADD R2, R2, 0x1, -R7 ;  /* 0x0000000102027824 */ /* 0x004fca00078e0a07 */
[----:B------:R0:W-:Y:S02]  /*23640*/  STL [R1+0x24], R2 ;  /* 0x0000240201007387 */ /* 0x0001e40000100800 */
.L_x_700:
[----:B------:R-:W-:Y:S01]  /*23650*/  ULDC.64 UR4, c[0x0][0xa20] ;  /* 0x0002880000047ab9 */ /* 0x000fe20000000a00 */
[C---:B------:R-:W-:Y:S02]  /*23660*/  LOP3.LUT R7, R26.reuse, 0xff000000, RZ, 0xc0, !PT ;  /* 0xff0000001a077812 */ /* 0x040fe400078ec0ff */
[----:B------:R-:W-:Y:S02]  /*23670*/  ISETP.NE.U32.AND P0, PT, RZ, UR4, PT ;  /* 0x00000004ff007c0c */ /* 0x000fe4000bf05070 */
[----:B------:R-:W-:Y:S02]  /*23680*/  SHF.R.U32.HI R7, RZ, 0x8, R7 ;  /* 0x00000008ff077819 */ /* 0x000fe40000011607 */
[----:B------:R-:W-:Y:S02]  /*23690*/  ISETP.NE.AND.EX P0, PT, RZ, UR5, PT, P0 ;  /* 0x00000005ff007c0c */ /* 0x000fe4000bf05300 */
[C---:B0-----:R-:W-:Y:S02]  /*236a0*/  LOP3.LUT R2, R26.reuse, 0xff0000, RZ, 0xc0, !PT ;  /* 0x00ff00001a027812 */ /* 0x041fe400078ec0ff */
[----:B------:R-:W-:-:S02]  /*236b0*/  LOP3.LUT R17, R26, 0xffff, RZ, 0xc0, !PT ;  /* 0x0000ffff1a117812 */ /* 0x000fc400078ec0ff */
[----:B------:R-:W-:Y:S02]  /*236c0*/  LEA.HI R7, R2, R7, RZ, 0x10 ;  /* 0x0000000702077211 */ /* 0x000fe400078f80ff */
[----:B------:R-:W-:-:S05]  /*236d0*/  MOV R26, R18 ;  /* 0x00000012001a7202 */ /* 0x000fca0000000f00 */
[----:B------:R-:W-:Y:S05]  /*236e0*/  @!P0 BRA `(.L_x_701) ;  /* 0x0000000000108947 */ /* 0x000fea0003800000 */
[----:B------:R-:W-:-:S04]  /*236f0*/  IADD3 R2, P0, R19, UR4, RZ ;  /* 0x0000000413027c10 */ /* 0x000fc8000ff1e0ff */
[----:B------:R-:W-:-:S05]  /*23700*/  IADD3.X R3, R22, UR5, RZ, P0, !PT ;  /* 0x0000000516037c10 */ /* 0x000fca00087fe4ff */
[----:B------:R0:W5:Y:S01]  /*23710*/  LDG.E R8, desc[UR36][R2.64] ;  /* 0x0000002402087981 */ /* 0x000162000c1e1900 */
[----:B------:R-:W-:Y:S05]  /*23720*/  BRA `(.L_x_702) ;  /* 0x0000000000247947 */ /* 0x000fea0003800000 */
.L_x_701:
[----:B------:R-:W-:Y:S02]  /*23730*/  ULDC.64 UR4, c[0x0][0xa08] ;  /* 0x0002820000047ab9 */ /* 0x000fe40000000a00 */
[----:B------:R-:W-:-:S04]  /*23740*/  ISETP.NE.U32.AND P0, PT, RZ, UR4, PT ;  /* 0x00000004ff007c0c */ /* 0x000fc8000bf05070 */
[----:B------:R-:W-:-:S13]  /*23750*/  ISETP.NE.AND.EX P0, PT, RZ, UR5, PT, P0 ;  /* 0x00000005ff007c0c */ /* 0x000fda000bf05300 */
[----:B------:R-:W-:Y:S05]  /*23760*/  @!P0 BRA `(.L_x_702) ;  /* 0x0000000000148947 */ /* 0x000fea0003800000 */
[----:B------:R-:W0:Y:S02]  /*23770*/  LDC.64 R2, c[0x0][0xa08] ;  /* 0x00028200ff027b82 */ /* 0x000e240000000a00 */
[----:B0-----:R-:W-:-:S05]  /*23780*/  IMAD.WIDE R2, R26, 0x4, R2 ;  /* 0x000000041a027825 */ /* 0x001fca00078e0202 */
[----:B------:R-:W2:Y:S04]  /*23790*/  LDG.E R8, desc[UR36][R2.64] ;  /* 0x0000002402087981 */ /* 0x000ea8000c1e1900 */
[----:B------:R-:W2:Y:S02]  /*237a0*/  LDG.E R2, desc[UR36][R2.64+0x4] ;  /* 0x0000042402027981 */ /* 0x000ea4000c1e1900 */
[----:B--2---:R-:W-:-:S07]  /*237b0*/  IMAD.IADD R8, R2, 0x1, -R8 ;  /* 0x0000000102087824 */ /* 0x004fce00078e0a08 */
.L_x_702:
[----:B0-----:R-:W2:Y:S04]  /*237c0*/  @P2 LDG.E R2, desc[UR36][R4.64] ;  /* 0x0000002404022981 */ /* 0x001ea8000c1e1900 */
[----:B------:R0:W2:Y:S01]  /*237d0*/  @P2 LDG.E R4, desc[UR36][R4.64+0x4] ;  /* 0x0000042404042981 */ /* 0x0000a2000c1e1900 */
[----:B-----5:R-:W-:Y:S01]  /*237e0*/  IMAD.IADD R8, R8, 0x1, -R36 ;  /* 0x0000000108087824 */ /* 0x020fe200078e0a24 */
[----:B------:R-:W-:Y:S01]  /*237f0*/  BSSY B0, `(.L_x_703) ;  /* 0x0000029000007945 */ /* 0x000fe20003800000 */
[----:B------:R-:W-:Y:S01]  /*23800*/  LOP3.LUT R35, R7, 0xff, RZ, 0xc0, !PT ;  /* 0x000000ff07237812 */ /* 0x000fe200078ec0ff */
[----:B------:R-:W-:Y:S01]  /*23810*/  IMAD.MOV.U32 R3, RZ, RZ, RZ ;  /* 0x000000ffff037224 */ /* 0x000fe200078e00ff */
[----:B0-----:R-:W-:Y:S01]  /*23820*/  SHF.R.U32.HI R5, RZ, 0x10, R7 ;  /* 0x00000010ff057819 */ /* 0x001fe20000011607 */
[----:B--2---:R-:W-:-:S05]  /*23830*/  @P2 IMAD.IADD R6, R4, 0x1, -R2 ;  /* 0x0000000104062824 */ /* 0x004fca00078e0a02 */
[----:B------:R-:W-:-:S04]  /*23840*/  IADD3 R23, R8, R6, RZ ;  /* 0x0000000608177210 */ /* 0x000fc80007ffe0ff */
[C---:B------:R-:W-:Y:S01]  /*23850*/  ISETP.GE.AND P1, PT, R23.reuse, 0x1, PT ;  /* 0x000000011700780c */ /* 0x040fe20003f26270 */
[----:B------:R-:W-:-:S05]  /*23860*/  VIADD R4, R23, 0x7f ;  /* 0x0000007f17047836 */ /* 0x000fca0000000000 */
[----:B------:R-:W-:-:S04]  /*23870*/  SHF.R.S32.HI R2, RZ, 0x1f, R4 ;  /* 0x0000001fff027819 */ /* 0x000fc80000011404 */
[----:B------:R-:W-:-:S04]  /*23880*/  LEA.HI R4, R2, R4, RZ, 0x7 ;  /* 0x0000000402047211 */ /* 0x000fc800078f38ff */
[----:B------:R-:W-:Y:S01]  /*23890*/  SHF.R.S32.HI R4, RZ, 0x7, R4 ;  /* 0x00000007ff047819 */ /* 0x000fe20000011404 */
[----:B------:R-:W-:Y:S06]  /*238a0*/  @!P1 BRA `(.L_x_704) ;  /* 0x0000000000749947 */ /* 0x000fec0003800000 */
[----:B------:R-:W-:Y:S01]  /*238b0*/  ISETP.NE.AND P0, PT, R5, RZ, PT ;  /* 0x000000ff0500720c */ /* 0x000fe20003f05270 */
[----:B------:R-:W-:-:S03]  /*238c0*/  ULDC UR4, c[0x0][0x9f0] ;  /* 0x00027c0000047ab9 */ /* 0x000fc60000000800 */
[----:B------:R-:W-:-:S04]  /*238d0*/  SEL R7, R5, UR4, P0 ;  /* 0x0000000405077c07 */ /* 0x000fc80008000000 */
[----:B------:R-:W-:Y:S02]  /*238e0*/  IABS R9, R7 ;  /* 0x0000000700097213 */ /* 0x000fe40000000000 */
[----:B------:R-:W-:Y:S02]  /*238f0*/  IADD3 R10, R7, -0x1, R4 ;  /* 0xffffffff070a7810 */ /* 0x000fe40007ffe004 */
[----:B------:R-:W0:Y:S08]  /*23900*/  I2F.RP R2, R9 ;  /* 0x0000000900027306 */ /* 0x000e300000209400 */
[----:B0-----:R-:W0:Y:S02]  /*23910*/  MUFU.RCP R2, R2 ;  /* 0x0000000200027308 */ /* 0x001e240000001000 */
[----:B0-----:R-:W-:-:S06]  /*23920*/  VIADD R2, R2, 0xffffffe ;  /* 0x0ffffffe02027836 */ /* 0x001fcc0000000000 */
[----:B------:R0:W1:Y:S02]  /*23930*/  F2I.FTZ.U32.TRUNC.NTZ R3, R2 ;  /* 0x0000000200037305 */ /* 0x000064000021f000 */
[----:B0-----:R-:W-:-:S04]  /*23940*/  LOP3.LUT R2, R10, R7, RZ, 0x3c, !PT ;  /* 0x000000070a027212 */ /* 0x001fc800078e3cff */
[----:B------:R-:W-:Y:S02]  /*23950*/  ISETP.GE.AND P4, PT, R2, RZ, PT ;  /* 0x000000ff0200720c */ /* 0x000fe40003f86270 */
[----:B-1----:R-:W-:-:S05]  /*23960*/  IADD3 R2, RZ, -R3, RZ ;  /* 0x80000003ff027210 */ /* 0x002fca0007ffe0ff */
[----:B------:R-:W-:Y:S02]  /*23970*/  IMAD R11, R2, R9, RZ ;  /* 0x00000009020b7224 */ /* 0x000fe400078e02ff */
[----:B------:R-:W-:-:S04]  /*23980*/  IMAD.MOV.U32 R2, RZ, RZ, RZ ;  /* 0x000000ffff027224 */ /* 0x000fc800078e00ff */
[----:B------:R-:W-:Y:S01]  /*23990*/  IMAD.HI.U32 R2, R3, R11, R2 ;  /* 0x0000000b03027227 */ /* 0x000fe200078e0002 */
[----:B------:R-:W-:Y:S02]  /*239a0*/  IABS R3, R10 ;  /* 0x0000000a00037213 */ /* 0x000fe40000000000 */
[----:B------:R-:W-:-:S03]  /*239b0*/  IABS R10, R7 ;  /* 0x00000007000a7213 */ /* 0x000fc60000000000 */
[----:B------:R-:W-:-:S04]  /*239c0*/  IMAD.HI.U32 R2, R2, R3, RZ ;  /* 0x0000000302027227 */ /* 0x000fc800078e00ff */
[----:B------:R-:W-:-:S04]  /*239d0*/  IMAD.MOV R10, RZ, RZ, -R10 ;  /* 0x000000ffff0a7224 */ /* 0x000fc800078e0a0a */
[----:B------:R-:W-:-:S05]  /*239e0*/  IMAD R3, R2, R10, R3 ;  /* 0x0000000a02037224 */ /* 0x000fca00078e0203 */
[----:B------:R-:W-:-:S13]  /*239f0*/  ISETP.GT.U32.AND P3, PT, R9, R3, PT ;  /* 0x000000030900720c */ /* 0x000fda0003f64070 */
[----:B------:R-:W-:Y:S01]  /*23a00*/  @!P3 IMAD.IADD R3, R3, 0x1, -R9 ;  /* 0x000000010303b824 */ /* 0x000fe200078e0a09 */
[----:B------:R-:W-:Y:S02]  /*23a10*/  @!P3 IADD3 R2, R2, 0x1, RZ ;  /* 0x000000010202b810 */ /* 0x000fe40007ffe0ff */
[----:B------:R-:W-:Y:S02]  /*23a20*/  ISETP.NE.AND P3, PT, R7, RZ, PT ;  /* 0x000000ff0700720c */ /* 0x000fe40003f65270 */
[----:B------:R-:W-:-:S13]  /*23a30*/  ISETP.GE.U32.AND P0, PT, R3, R9, PT ;  /* 0x000000090300720c */ /* 0x000fda0003f06070 */
[----:B------:R-:W-:-:S04]  /*23a40*/  @P0 VIADD R2, R2, 0x1 ;  /* 0x0000000102020836 */ /* 0x000fc80000000000 */
[----:B------:R-:W-:Y:S01]  /*23a50*/  @!P4 IMAD.MOV R2, RZ, RZ, -R2 ;  /* 0x000000ffff02c224 */ /* 0x000fe200078e0a02 */
[----:B------:R-:W-:-:S05]  /*23a60*/  @!P3 LOP3.LUT R2, RZ, R7, RZ, 0x33, !PT ;  /* 0x00000007ff02b212 */ /* 0x000fca00078e33ff */
[----:B------:R-:W-:-:S07]  /*23a70*/  IMAD.MOV.U32 R3, RZ, RZ, R2 ;  /* 0x000000ffff037224 */ /* 0x000fce00078e0002 */
.L_x_704:
[----:B------:R-:W-:Y:S05]  /*23a80*/  BSYNC B0 ;  /* 0x0000000000007941 */ /* 0x000fea0003800000 */
.L_x_703:
[-C--:B------:R-:W-:Y:S01]  /*23a90*/  IMAD R2, R35, R3.reuse, RZ ;  /* 0x0000000323027224 */ /* 0x080fe200078e02ff */
[----:B------:R-:W-:Y:S04]  /*23aa0*/  BSSY B0, `(.L_x_705) ;  /* 0x0000112000007945 */ /* 0x000fe80003800000 */
[C---:B------:R-:W-:Y:S02]  /*23ab0*/  VIADDMNMX R3, R2.reuse, R3, R4, PT ;  /* 0x0000000302037246 */ /* 0x040fe40003800104 */
[----:B------:R-:W-:-:S03]  /*23ac0*/  LEA R2, R2, -R8, 0x7 ;  /* 0x8000000802027211 */ /* 0x000fc600078e38ff */
[----:B------:R-:W-:-:S05]  /*23ad0*/  IMAD R3, R3, 0x80, -R8 ;  /* 0x0000008003037824 */ /* 0x000fca00078e0a08 */
[----:B------:R-:W-:Y:S02]  /*23ae0*/  VIMNMX R3, R3, R6, PT ;  /* 0x0000000603037248 */ /* 0x000fe40003fe0100 */
[----:B------:R-:W-:-:S04]  /*23af0*/  VIMNMX R6, RZ, R2, !PT ;  /* 0x00000002ff067248 */ /* 0x000fc80007fe0100 */
[----:B------:R-:W-:Y:S02]  /*23b00*/  ISETP.GT.AND P0, PT, R3, R6, PT ;  /* 0x000000060300720c */ /* 0x000fe40003f04270 */
[----:B------:R-:W-:-:S11]  /*23b10*/  SHF.R.U32.HI R6, RZ, 0x7, R6 ;  /* 0x00000007ff067819 */ /* 0x000fd60000011606 */
[----:B------:R-:W-:-:S05]  /*23b20*/  @P0 VIADD R2, R3, 0x7f ;  /* 0x0000007f03020836 */ /* 0x000fca0000000000 */
[----:B------:R-:W-:-:S04]  /*23b30*/  @P0 SHF.R.S32.HI R3, RZ, 0x1f, R2 ;  /* 0x0000001fff030819 */ /* 0x000fc80000011402 */
[----:B------:R-:W-:Y:S01]  /*23b40*/  @P0 LEA.HI R2, R3, R2, RZ, 0x7 ;  /* 0x0000000203020211 */ /* 0x000fe200078f38ff */
[----:B------:R-:W-:-:S03]  /*23b50*/  IMAD.MOV.U32 R3, RZ, RZ, R6 ;  /* 0x000000ffff037224 */ /* 0x000fc600078e0006 */
[----:B------:R-:W-:Y:S02]  /*23b60*/  @P0 SHF.R.S32.HI R3, RZ, 0x7, R2 ;  /* 0x00000007ff030819 */ /* 0x000fe40000011402 */
[----:B------:R-:W-:Y:S02]  /*23b70*/  PLOP3.LUT P0, PT, PT, PT, PT, 0x80, 0x0 ;  /* 0x000000000000781c */ /* 0x000fe40003f0f070 */
[----:B------:R-:W-:-:S13]  /*23b80*/  ISETP.GT.AND P3, PT, R3, R6, PT ;  /* 0x000000060300720c */ /* 0x000fda0003f64270 */
[----:B------:R-:W-:Y:S05]  /*23b90*/  @!P3 BRA `(.L_x_706) ;  /* 0x000000100008b947 */ /* 0x000fea0003800000 */
[----:B------:R-:W-:Y:S01]  /*23ba0*/  UMOV UR4, 0xffffffff ;  /* 0xffffffff00047882 */ /* 0x000fe20000000000 */
[----:B------:R-:W-:Y:S02]  /*23bb0*/  SEL R2, R26, RZ, !P2 ;  /* 0x000000ff1a027207 */ /* 0x000fe40005000000 */
[----:B------:R-:W-:Y:S05]  /*23bc0*/  BRA.DIV UR4, `(.L_x_707) ;  /* 0x000000ca04047947 */ /* 0x000fea000b800000 */
[----:B------:R-:W0:Y:S02]  /*23bd0*/  S2R R7, SR_TID.X ;  /* 0x0000000000077919 */ /* 0x000e240000002100 */
[----:B0-----:R-:W-:-:S04]  /*23be0*/  SHF.R.U32.HI R7, RZ, 0x5, R7 ;  /* 0x00000005ff077819 */ /* 0x001fc80000011607 */
[----:B------:R-:W-:-:S05]  /*23bf0*/  LOP3.LUT R7, R7, 0x3, RZ, 0xc0, !PT ;  /* 0x0000000307077812 */ /* 0x000fca00078ec0ff */
[----:B------:R0:W1:Y:S02]  /*23c00*/  SHFL.IDX PT, R14, R7, RZ, 0x1f ;  /* 0x00001fff070e7589 */ /* 0x00006400000e0000 */
.L_x_1068:
[----:B-1----:R-:W-:Y:S02]  /*23c10*/  ISETP.NE.AND P0, PT, R14, RZ, PT ;  /* 0x000000ff0e00720c */ /* 0x002fe40003f05270 */
[----:B------:R-:W-:-:S11]  /*23c20*/  PLOP3.LUT P6, PT, PT, PT, PT, 0x8, 0x0 ;  /* 0x000000000000781c */ /* 0x000fd60003fce170 */
[----:B------:R-:W-:Y:S05]  /*23c30*/  @P0 BRA `(.L_x_708) ;  /* 0x00000000000c0947 */ /* 0x000fea0003800000 */
[----:B------:R-:W-:-:S03]  /*23c40*/  UMOV UR4, 0xffffffff ;  /* 0xffffffff00047882 */ /* 0x000fc60000000000 */
[----:B------:R-:W-:Y:S05]  /*23c50*/  BRA.DIV UR4, `(.L_x_709) ;  /* 0x000000ca04147947 */ /* 0x000fea000b800000 */
[----:B------:R-:W-:-:S13]  /*23c60*/  ELECT P6, URZ, PT ;  /* 0x00000000003f782f */ /* 0x000fda00038c0000 */
.L_x_708:
[----:B0-----:R-:W2:Y:S01]  /*23c70*/  LDL R7, [R1+0x28] ;  /* 0x0000280001077983 */ /* 0x001ea20000100800 */
[----:B------:R-:W-:Y:S01]  /*23c80*/  BSSY B1, `(.L_x_710) ;  /* 0x0000008000017945 */ /* 0x000fe20003800000 */
[----:B--2---:R-:W-:-:S04]  /*23c90*/  IADD3 R7, R7, 0x1, RZ ;  /* 0x0000000107077810 */ /* 0x004fc80007ffe0ff */
[----:B------:R-:W-:-:S04]  /*23ca0*/  LEA.HI R8, R7, R7, RZ, 0x1 ;  /* 0x0000000707087211 */ /* 0x000fc800078f08ff */
[----:B------:R-:W-:-:S05]  /*23cb0*/  LOP3.LUT R8, R8, 0xfffffffe, RZ, 0xc0, !PT ;  /* 0xfffffffe08087812 */ /* 0x000fca00078ec0ff */
[----:B------:R-:W-:-:S05]  /*23cc0*/  IMAD.IADD R7, R7, 0x1, -R8 ;  /* 0x0000000107077824 */ /* 0x000fca00078e0a08 */
[----:B------:R-:W-:-:S04]  /*23cd0*/  SHF.L.U32 R7, R7, 0x1f, RZ ;  /* 0x0000001f07077819 */ /* 0x000fc800000006ff */
[----:B------:R-:W0:Y:S02]  /*23ce0*/  SYNCS.PHASECHK.TRANS64.TRYWAIT P0, [R16+URZ+0x38820], R7 ;  /* 0x03882007100075a7 */ /* 0x000e24000800017f */
[----:B0-----:R-:W-:Y:S05]  /*23cf0*/  @!P0 BRA `(.L_x_711) ;  /* 0x000000c8000c8947 */ /* 0x001fea0003800000 */
.L_x_1071:
[----:B------:R-:W-:Y:S05]  /*23d00*/  BSYNC B1 ;  /* 0x0000000000017941 */ /* 0x000fea0003800000 */
.L_x_710:
[----:B------:R-:W-:Y:S04]  /*23d10*/  BSSY B1, `(.L_x_712) ;  /* 0x000006c000017945 */ /* 0x000fe80003800000 */
[----:B------:R-:W-:Y:S05]  /*23d20*/  @!P6 BRA `(.L_x_713) ;  /* 0x0000000400a8e947 */ /* 0x000fea0003800000 */
[----:B------:R-:W-:Y:S01]  /*23d30*/  IMAD R11, R29, 0x8, R16 ;  /* 0x000000081d0b7824 */ /* 0x000fe200078e0210 */
[----:B------:R-:W-:Y:S01]  /*23d40*/  SHF.L.U32 R10, R32, 0x1f, RZ ;  /* 0x0000001f200a7819 */ /* 0x000fe200000006ff */
[----:B------:R-:W1:Y:S01]  /*23d50*/  S2R R8, SR_TID.X ;  /* 0x0000000000087919 */ /* 0x000e620000002100 */
[----:B------:R-:W-:Y:S02]  /*23d60*/  BSSY B2, `(.L_x_714) ;  /* 0x0000005000027945 */ /* 0x000fe40003800000 */
[----:B------:R-:W2:Y:S01]  /*23d70*/  SYNCS.PHASECHK.TRANS64.TRYWAIT P0, [R11+URZ+0x388a0], R10 ;  /* 0x0388a00a0b0075a7 */ /* 0x000ea2000800017f */
[----:B-1----:R-:W-:-:S04]  /*23d80*/  LOP3.LUT R8, R8, 0x7f, RZ, 0xc0, !PT ;  /* 0x0000007f08087812 */ /* 0x002fc800078ec0ff */
[----:B------:R-:W-:Y:S01]  /*23d90*/  ISETP.NE.AND P2, PT, R8, RZ, PT ;  /* 0x000000ff0800720c */ /* 0x000fe20003f45270 */
[----:B--2---:R-:W-:-:S12]  /*23da0*/  @!P0 BRA `(.L_x_715) ;  /* 0x000000c400f48947 */ /* 0x004fd80003800000 */
.L_x_1072:
[----:B------:R-:W-:Y:S05]  /*23db0*/  BSYNC B2 ;  /* 0x0000000000027941 */ /* 0x000fea0003800000 */
.L_x_714:
[----:B------:R-:W-:Y:S04]  /*23dc0*/  BSSY B2, `(.L_x_716) ;  /* 0x0000009000027945 */ /* 0x000fe80003800000 */
[----:B------:R-:W-:Y:S05]  /*23dd0*/  @P2 BRA `(.L_x_717) ;  /* 0x00000000001c2947 */ /* 0x000fea0003800000 */
[----:B0-----:R-:W0:Y:S02]  /*23de0*/  S2R R7, SR_TID.X ;  /* 0x0000000000077919 */ /* 0x001e240000002100 */
[----:B0-----:R-:W-:Y:S01]  /*23df0*/  LOP3.LUT R8, R7, 0x1f, RZ, 0xc0, !PT ;  /* 0x0000001f07087812 */ /* 0x001fe200078ec0ff */
[----:B------:R-:W-:-:S03]  /*23e00*/  IMAD.MOV.U32 R7, RZ, RZ, 0x8000 ;  /* 0x00008000ff077424 */ /* 0x000fc600078e00ff */
[----:B------:R-:W-:Y:S01]  /*23e10*/  ISETP.NE.AND P0, PT, R8, RZ, PT ;  /* 0x000000ff0800720c */ /* 0x000fe20003f05270 */
[----:B------:R2:W-:-:S12]  /*23e20*/  SYNCS.ARRIVE.TRANS64 RZ, [R11+URZ+0x38890], R7 ;  /* 0x038890070bff79a7 */ /* 0x0005d8000800003f */
[----:B--2---:R-:W-:Y:S05]  /*23e30*/  @!P0 BRA `(.L_x_717) ;  /* 0x0000000000048947 */ /* 0x004fea0003800000 */
[----:B------:R-:W-:Y:S01]  /*23e40*/  BPT.TRAP 0x1 ;  /* 0x000000040000795c */ /* 0x000fe20000300000 */
.L_x_717:
[----:B------:R-:W-:Y:S05]  /*23e50*/  BSYNC B2 ;  /* 0x0000000000027941 */ /* 0x000fea0003800000 */
.L_x_716:
[----:B------:R-:W-:Y:S01]  /*23e60*/  MOV R15, RZ ;  /* 0x000000ff000f7202 */ /* 0x000fe20000000f00 */
[----:B------:R-:W-:Y:S01]  /*23e70*/  IMAD R8, R3, 0x80, R0 ;  /* 0x0000008003087824 */ /* 0x000fe200078e0200 */
[----:B------:R-:W-:Y:S01]  /*23e80*/  UIADD3 UR4, UP0, UR40, 0x570, URZ ;  /* 0x0000057028047890 */ /* 0x000fe2000ff1e03f */
[----:B------:R-:W-:Y:S01]  /*23e90*/  IMAD R9, R29, 0x8000, R16 ;  /* 0x000080001d097824 */ /* 0x000fe200078e0210 */
[----:B------:R-:W-:Y:S01]  /*23ea0*/  R2UR UR10, R15 ;  /* 0x000000000f0a72ca */ /* 0x000fe200000e0000 */
[----:B------:R-:W-:Y:S01]  /*23eb0*/  VIADD R8, R8, 0xffffff80 ;  /* 0xffffff8008087836 */ /* 0x000fe20000000000 */
[----:B------:R-:W-:Y:S01]  /*23ec0*/  PLOP3.LUT P0, PT, PT, PT, PT, 0x80, 0x0 ;  /* 0x000000000000781c */ /* 0x000fe20003f0f070 */
[----:B------:R-:W-:Y:S01]  /*23ed0*/  VIADD R12, R9, 0x28400 ;  /* 0x00028400090c7836 */ /* 0x000fe20000000000 */
[----:B0-----:R-:W-:Y:S01]  /*23ee0*/  IADD3 R7, R11, 0x38890, RZ ;  /* 0x000388900b077810 */ /* 0x001fe20007ffe0ff */
[----:B------:R-:W-:Y:S01]  /*23ef0*/  UIADD3.X UR5, URZ, UR41, URZ, UP0, !UPT ;  /* 0x000000293f057290 */ /* 0x000fe200087fe43f */
[----:B------:R-:W-:Y:S01]  /*23f00*/  UMOV UR6, 0x0 ;  /* 0x0000000000067882 */ /* 0x000fe20000000000 */
[----:B------:R-:W-:-:S10]  /*23f10*/  UMOV UR7, 0x12f00000 ;  /* 0x12f0000000077882 */ /* 0x000fd40000000000 */
.L_x_718:
[----:B------:R-:W-:-:S13]  /*23f20*/  @P0 ELECT P3, URZ, PT ;  /* 0x00000000003f082f */ /* 0x000fda0003860000 */
[----:B------:R-:W-:Y:S02]  /*23f30*/  @P3 R2UR UR13, R2 ;  /* 0x00000000020d32ca */ /* 0x000fe400000e0000 */
[----:B------:R-:W-:Y:S02]  /*23f40*/  @P3 R2UR UR12, R17 ;  /* 0x00000000110c32ca */ /* 0x000fe400000e0000 */
[----:B------:R-:W-:Y:S02]  /*23f50*/  @P3 R2UR UR11, R8 ;  /* 0x00000000080b32ca */ /* 0x000fe400000e0000 */
[----:B------:R-:W-:Y:S02]  /*23f60*/  @P3 R2UR UR9, R7 ;  /* 0x00000000070932ca */ /* 0x000fe400000e0000 */
[----:B------:R-:W-:Y:S02]  /*23f70*/  @P3 R2UR UR8, R12 ;  /* 0x000000000c0832ca */ /* 0x000fe400000e0000 */
[----:B------:R-:W-:-:S02]  /*23f80*/  @P3 PLOP3.LUT P0, PT, P3, PT, PT, 0x8, 0x0 ;  /* 0x000000000000381c */ /* 0x000fc40001f0e170 */
[----:B------:R-:W-:-:S09]  /*23f90*/  PLOP3.LUT P3, PT, PT, PT, PT, 0x8, 0x0 ;  /* 0x000000000000781c */ /* 0x000fd20003f6e170 */
[----:B------:R0:W-:Y:S02]  /*23fa0*/  UTMALDG.4D [UR8], [UR4], desc[UR6] ;  /* 0x00000608040075b4 */ /* 0x0001e40008019000 */
[----:B0-----:R-:W-:Y:S05]  /*23fb0*/  @P0 BRA.U.ANY `(.L_x_718) ;  /* 0xfffffffd00d80947 */ /* 0x001fea000393ffff */
[----:B------:R-:W-:Y:S01]  /*23fc0*/  IMAD.MOV.U32 R14, RZ, RZ, 0x80 ;  /* 0x00000080ff0e7424 */ /* 0x000fe200078e00ff */
[----:B------:R-:W-:Y:S01]  /*23fd0*/  PLOP3.LUT P0, PT, PT, PT, PT, 0x80, 0x0 ;  /* 0x000000000000781c */ /* 0x000fe20003f0f070 */
[----:B------:R-:W-:Y:S01]  /*23fe0*/  VIADD R12, R9, 0x2c400 ;  /* 0x0002c400090c7836 */ /* 0x000fe20000000000 */
[----:B------:R-:W-:Y:S01]  /*23ff0*/  UMOV UR6, 0x0 ;  /* 0x0000000000067882 */ /* 0x000fe20000000000 */
[----:B------:R-:W-:Y:S01]  /*24000*/  UMOV UR7, 0x12f00000 ;  /* 0x12f0000000077882 */ /* 0x000fe20000000000 */
[----:B------:R-:W-:-:S15]  /*24010*/  R2UR UR10, R14 ;  /* 0x000000000e0a72ca */ /* 0x000fde00000e0000 */
.L_x_719:
        /* <DEDUP_REMOVED lines=10> */
[----:B------:R-:W0:Y:S01]  /*240c0*/  SYNCS.PHASECHK.TRANS64.TRYWAIT P0, [R11+URZ+0x388c0], R10 ;  /* 0x0388c00a0b0075a7 */ /* 0x000e22000800017f */
[----:B------:R-:W-:Y:S04]  /*240d0*/  BSSY B2, `(.L_x_720) ;  /* 0x0000002000027945 */ /* 0x000fe80003800000 */
[----:B0-----:R-:W-:Y:S05]  /*240e0*/  @!P0 BRA `(.L_x_721) ;  /* 0x000000c400388947 */ /* 0x001fea0003800000 */
.L_x_1073:
[----:B------:R-:W-:Y:S05]  /*240f0*/  BSYNC B2 ;  /* 0x0000000000027941 */ /* 0x000fea0003800000 */
.L_x_720:
[----:B------:R-:W-:Y:S01]  /*24100*/  BSSY B2, `(.L_x_722) ;  /* 0x000000b000027945 */ /* 0x000fe20003800000 */
[----:B------:R-:W-:Y:S01]  /*24110*/  MOV R12, 0x0 ;  /* 0x00000000000c7802 */ /* 0x000fe20000000f00 */
[----:B------:R-:W-:Y:S02]  /*24120*/  IMAD.MOV.U32 R13, RZ, RZ, 0x12f00000 ;  /* 0x12f00000ff0d7424 */ /* 0x000fe400078e00ff */
[----:B------:R-:W-:Y:S05]  /*24130*/  @P2 BRA `(.L_x_723) ;  /* 0x00000000001c2947 */ /* 0x000fea0003800000 */
[----:B------:R-:W2:Y:S02]  /*24140*/  S2R R7, SR_TID.X ;  /* 0x0000000000077919 */ /* 0x000ea40000002100 */
[----:B--2---:R-:W-:Y:S01]  /*24150*/  LOP3.LUT R20, R7, 0x1f, RZ, 0xc0, !PT ;  /* 0x0000001f07147812 */ /* 0x004fe200078ec0ff */
[----:B------:R-:W-:-:S03]  /*24160*/  IMAD.MOV.U32 R7, RZ, RZ, 0x8000 ;  /* 0x00008000ff077424 */ /* 0x000fc600078e00ff */
[----:B------:R-:W-:Y:S01]  /*24170*/  ISETP.NE.AND P0, PT, R20, RZ, PT ;  /* 0x000000ff1400720c */ /* 0x000fe20003f05270 */
[----:B------:R2:W-:-:S12]  /*24180*/  SYNCS.ARRIVE.TRANS64 RZ, [R11+URZ+0x388b0], R7 ;  /* 0x0388b0070bff79a7 */ /* 0x0005d8000800003f */
[----:B--2---:R-:W-:Y:S05]  /*24190*/  @!P0 BRA `(.L_x_723) ;  /* 0x0000000000048947 */ /* 0x004fea0003800000 */
[----:B------:R-:W-:Y:S01]  /*241a0*/  BPT.TRAP 0x1 ;  /* 0x000000040000795c */ /* 0x000fe20000300000 */
.L_x_723:
[----:B------:R-:W-:Y:S05]  /*241b0*/  BSYNC B2 ;  /* 0x0000000000027941 */ /* 0x000fea0003800000 */
.L_x_722:
[----:B------:R-:W-:Y:S01]  /*241c0*/  R2UR UR10, R15 ;  /* 0x000000000f0a72ca */ /* 0x000fe200000e0000 */
[----:B------:R-:W-:Y:S01]  /*241d0*/  UIADD3 UR4, UP0, UR40, 0x670, URZ ;  /* 0x0000067028047890 */ /* 0x000fe2000ff1e03f */
[----:B------:R-:W-:Y:S01]  /*241e0*/  R2UR UR6, R12 ;  /* 0x000000000c0672ca */ /* 0x000fe200000e0000 */
[----:B01----:R-:W-:Y:S01]  /*241f0*/  VIADD R11, R11, 0x388b0 ;  /* 0x000388b00b0b7836 */ /* 0x003fe20000000000 */
[----:B------:R-:W-:Y:S01]  /*24200*/  R2UR UR7, R13 ;  /* 0x000000000d0772ca */ /* 0x000fe200000e0000 */
[----:B------:R-:W-:Y:S01]  /*24210*/  UIADD3.X UR5, URZ, UR41, URZ, UP0, !UPT ;  /* 0x000000293f057290 */ /* 0x000fe200087fe43f */
[----:B------:R-:W-:Y:S02]  /*24220*/  PLOP3.LUT P0, PT, PT, PT, PT, 0x80, 0x0 ;  /* 0x000000000000781c */ /* 0x000fe40003f0f070 */
[----:B------:R-:W-:-:S11]  /*24230*/  IADD3 R7, R9, 0x10400, RZ ;  /* 0x0001040009077810 */ /* 0x000fd60007ffe0ff */
.L_x_724:
        /* <DEDUP_REMOVED lines=10> */
[----:B------:R-:W-:Y:S01]  /*242e0*/  R2UR UR10, R14 ;  /* 0x000000000e0a72ca */ /* 0x000fe200000e0000 */
[----:B------:R-:W-:Y:S01]  /*242f0*/  VIADD R9, R9, 0x14400 ;  /* 0x0001440009097836 */ /* 0x000fe20000000000 */
[----:B------:R-:W-:Y:S02]  /*24300*/  R2UR UR6, R12 ;  /* 0x000000000c0672ca */ /* 0x000fe400000e0000 */
[----:B------:R-:W-:Y:S02]  /*24310*/  R2UR UR7, R13 ;  /* 0x000000000d0772ca */ /* 0x000fe400000e0000 */
[----:B------:R-:W-:-:S13]  /*24320*/  PLOP3.LUT P0, PT, PT, PT, PT, 0x80, 0x0 ;  /* 0x000000000000781c */ /* 0x000fda0003f0f070 */
.L_x_725:
        /* <DEDUP_REMOVED lines=9> */
[----:B-1----:R-:W-:Y:S05]  /*243c0*/  @P0 BRA.U.ANY `(.L_x_725) ;  /* 0xfffffffd00d80947 */ /* 0x002fea000393ffff */
.L_x_713:
[----:B------:R-:W-:Y:S05]  /*243d0*/  BSYNC B1 ;  /* 0x0000000000017941 */ /* 0x000fea0003800000 */
.L_x_712:
[----:B------:R-:W-:Y:S01]  /*243e0*/  VIADD R11, R3, 0xfffffffe ;  /* 0xfffffffe030b7836 */ /* 0x000fe20000000000 */
[----:B------:R-:W-:Y:S01]  /*243f0*/  PLOP3.LUT P0, PT, PT, PT, PT, 0x8, 0x0 ;  /* 0x000000000000781c */ /* 0x000fe20003f0e170 */
[----:B------:R-:W-:-:S03]  /*24400*/  VIADD R29, R29, 0x1 ;  /* 0x000000011d1d7836 */ /* 0x000fc60000000000 */
[----:B------:R-:W-:Y:S02]  /*24410*/  ISETP.GE.AND P3, PT, R11, R6, PT ;  /* 0x000000060b00720c */ /* 0x000fe40003f66270 */
[----:B------:R-:W-:-:S04]  /*24420*/  ISETP.NE.AND P2, PT, R29, 0x2, PT ;  /* 0x000000021d00780c */ /* 0x000fc80003f45270 */
[----:B------:R-:W-:Y:S02]  /*24430*/  SEL R3, RZ, 0x1, P2 ;  /* 0x00000001ff037807 */ /* 0x000fe40001000000 */
[----:B------:R-:W-:Y:S02]  /*24440*/  SEL R29, R29, RZ, P2 ;  /* 0x000000ff1d1d7207 */ /* 0x000fe40001000000 */
[----:B------:R-:W-:-:S03]  /*24450*/  LOP3.LUT R32, R32, R3, RZ, 0x3c, !PT ;  /* 0x0000000320207212 */ /* 0x000fc600078e3cff */
[----:B------:R-:W-:Y:S05]  /*24460*/  @!P3 BRA `(.L_x_706) ;  /* 0x0000000400d4b947 */ /* 0x000fea0003800000 */
.L_x_740:
[----:B------:R-:W-:Y:S05]  /*24470*/  YIELD ;  /* 0x0000000000007946 */ /* 0x000fea0003800000 */
[----:B------:R-:W-:Y:S04]  /*24480*/  BSSY B1, `(.L_x_726) ;  /* 0x000006b000017945 */ /* 0x000fe80003800000 */
[----:B------:R-:W-:Y:S05]  /*24490*/  @!P6 BRA `(.L_x_727) ;  /* 0x0000000400a4e947 */ /* 0x000fea0003800000 */
[----:B------:R-:W-:Y:S01]  /*244a0*/  LEA R10, R29, R16, 0x3 ;  /* 0x000000101d0a7211 */ /* 0x000fe200078e18ff */
[----:B------:R-:W1:Y:S01]  /*244b0*/  S2R R3, SR_TID.X ;  /* 0x0000000000037919 */ /* 0x000e620000002100 */
[----:B------:R-:W-:Y:S01]  /*244c0*/  SHF.L.U32 R9, R32, 0x1f, RZ ;  /* 0x0000001f20097819 */ /* 0x000fe200000006ff */
[----:B------:R-:W-:Y:S03]  /*244d0*/  BSSY B2, `(.L_x_728) ;  /* 0x0000005000027945 */ /* 0x000fe60003800000 */
[----:B------:R-:W2:Y:S01]  /*244e0*/  SYNCS.PHASECHK.TRANS64.TRYWAIT P2, [R10+URZ+0x388a0], R9 ;  /* 0x0388a0090a0075a7 */ /* 0x000ea2000804017f */
[----:B-1----:R-:W-:-:S04]  /*244f0*/  LOP3.LUT R3, R3, 0x7f, RZ, 0xc0, !PT ;  /* 0x0000007f03037812 */ /* 0x002fc800078ec0ff */
[----:B------:R-:W-:Y:S01]  /*24500*/  ISETP.NE.AND P3, PT, R3, RZ, PT ;  /* 0x000000ff0300720c */ /* 0x000fe20003f65270 */
[----:B--2---:R-:W-:-:S12]  /*24510*/  @!P2 BRA `(.L_x_729) ;  /* 0x000000c00040a947 */ /* 0x004fd80003800000 */
.L_x_1074:
[----:B------:R-:W-:Y:S05]  /*24520*/  BSYNC B2 ;  /* 0x0000000000027941 */ /* 0x000fea0003800000 */
.L_x_728:
[----:B------:R-:W-:Y:S04]  /*24530*/  BSSY B2, `(.L_x_730) ;  /* 0x0000009000027945 */ /* 0x000fe80003800000 */
[----:B------:R-:W-:Y:S05]  /*24540*/  @P3 BRA `(.L_x_731) ;  /* 0x00000000001c3947 */ /* 0x000fea0003800000 */
[----:B------:R-:W0:Y:S02]  /*24550*/  S2R R3, SR_TID.X ;  /* 0x0000000000037919 */ /* 0x000e240000002100 */
[----:B0-----:R-:W-:Y:S01]  /*24560*/  LOP3.LUT R7, R3, 0x1f, RZ, 0xc0, !PT ;  /* 0x0000001f03077812 */ /* 0x001fe200078ec0ff */
[----:B------:R-:W-:-:S03]  /*24570*/  IMAD.MOV.U32 R3, RZ, RZ, 0x8000 ;  /* 0x00008000ff037424 */ /* 0x000fc600078e00ff */
[----:B------:R-:W-:Y:S01]  /*24580*/  ISETP.NE.AND P2, PT, R7, RZ, PT ;  /* 0x000000ff0700720c */ /* 0x000fe20003f45270 */
[----:B------:R2:W-:-:S12]  /*24590*/  SYNCS.ARRIVE.TRANS64 RZ, [R10+URZ+0x38890], R3 ;  /* 0x038890030aff79a7 */ /* 0x0005d8000800003f */
[----:B--2---:R-:W-:Y:S05]  /*245a0*/  @!P2 BRA `(.L_x_731) ;  /* 0x000000000004a947 */ /* 0x004fea0003800000 */
[----:B------:R-:W-:Y:S01]  /*245b0*/  BPT.TRAP 0x1 ;  /* 0x000000040000795c */ /* 0x000fe20000300000 */
.L_x_731:
[----:B------:R-:W-:Y:S05]  /*245c0*/  BSYNC B2 ;  /* 0x0000000000027941 */ /* 0x000fea0003800000 */
.L_x_730:
[----:B------:R-:W-:Y:S01]  /*245d0*/  IMAD.MOV.U32 R14, RZ, RZ, RZ ;  /* 0x000000ffff0e7224 */ /* 0x000fe200078e00ff */
[----:B------:R-:W-:Y:S01]  /*245e0*/  UIADD3 UR4, UP0, UR40, 0x570, URZ ;  /* 0x0000057028047890 */ /* 0x000fe2000ff1e03f */
[----:B------:R-:W-:Y:S01]  /*245f0*/  IMAD R8, R29, 0x8000, R16 ;  /* 0x000080001d087824 */ /* 0x000fe200078e0210 */
[----:B------:R-:W-:Y:S01]  /*24600*/  PLOP3.LUT P2, PT, PT, PT, PT, 0x80, 0x0 ;  /* 0x000000000000781c */ /* 0x000fe20003f4f070 */
[----:B------:R-:W-:Y:S01]  /*24610*/  VIADD R3, R10, 0x38890 ;  /* 0x000388900a037836 */ /* 0x000fe20000000000 */
[----:B------:R-:W-:Y:S01]  /*24620*/  R2UR UR10, R14 ;  /* 0x000000000e0a72ca */ /* 0x000fe200000e0000 */
[----:B------:R-:W-:Y:S01]  /*24630*/  VIADD R12, R8, 0x28400 ;  /* 0x00028400080c7836 */ /* 0x000fe20000000000 */
[----:B0-----:R-:W-:Y:S01]  /*24640*/  LEA R7, R11, R0, 0x7 ;  /* 0x000000000b077211 */ /* 0x001fe200078e38ff */
[----:B------:R-:W-:Y:S01]  /*24650*/  UIADD3.X UR5, URZ, UR41, URZ, UP0, !UPT ;  /* 0x000000293f057290 */ /* 0x000fe200087fe43f */
[----:B------:R-:W-:Y:S01]  /*24660*/  UMOV UR6, 0x0 ;  /* 0x0000000000067882 */ /* 0x000fe20000000000 */
[----:B------:R-:W-:-:S10]  /*24670*/  UMOV UR7, 0x12f00000 ;  /* 0x12f0000000077882 */ /* 0x000fd40000000000 */
.L_x_732:
        /* <DEDUP_REMOVED lines=12> */
[----:B------:R-:W-:Y:S01]  /*24740*/  UMOV UR6, 0x0 ;  /* 0x0000000000067882 */ /* 0x000fe20000000000 */
[----:B------:R-:W-:Y:S01]  /*24750*/  IADD3 R12, R8, 0x2c400, RZ ;  /* 0x0002c400080c7810 */ /* 0x000fe20007ffe0ff */
[----:B------:R-:W-:Y:S01]  /*24760*/  UMOV UR7, 0x12f00000 ;  /* 0x12f0000000077882 */ /* 0x000fe20000000000 */
[----:B------:R-:W-:-:S15]  /*24770*/  R2UR UR10, R15 ;  /* 0x000000000f0a72ca */ /* 0x000fde00000e0000 */
.L_x_733:
        /* <DEDUP_REMOVED lines=13> */
.L_x_1075:
[----:B------:R-:W-:Y:S05]  /*24850*/  BSYNC B2 ;  /* 0x0000000000027941 */ /* 0x000fea0003800000 */
.L_x_734:
[----:B------:R-:W-:Y:S01]  /*24860*/  BSSY B2, `(.L_x_736) ;  /* 0x000000b000027945 */ /* 0x000fe20003800000 */
[----:B------:R-:W-:Y:S02]  /*24870*/  IMAD.MOV.U32 R12, RZ, RZ, 0x0 ;  /* 0x00000000ff0c7424 */ /* 0x000fe400078e00ff */
[----:B------:R-:W-:Y:S01]  /*24880*/  IMAD.MOV.U32 R13, RZ, RZ, 0x12f00000 ;  /* 0x12f00000ff0d7424 */ /* 0x000fe200078e00ff */
[----:B------:R-:W-:Y:S06]  /*24890*/  @P3 BRA `(.L_x_737) ;  /* 0x00000000001c3947 */ /* 0x000fec0003800000 */
[----:B------:R-:W2:Y:S02]  /*248a0*/  S2R R3, SR_TID.X ;  /* 0x0000000000037919 */ /* 0x000ea40000002100 */
[----:B--2---:R-:W-:Y:S01]  /*248b0*/  LOP3.LUT R20, R3, 0x1f, RZ, 0xc0, !PT ;  /* 0x0000001f03147812 */ /* 0x004fe200078ec0ff */
[----:B------:R-:W-:-:S03]  /*248c0*/  IMAD.MOV.U32 R3, RZ, RZ, 0x8000 ;  /* 0x00008000ff037424 */ /* 0x000fc600078e00ff */
[----:B------:R-:W-:Y:S01]  /*248d0*/  ISETP.NE.AND P2, PT, R20, RZ, PT ;  /* 0x000000ff1400720c */ /* 0x000fe20003f45270 */
[----:B------:R2:W-:-:S12]  /*248e0*/  SYNCS.ARRIVE.TRANS64 RZ, [R10+URZ+0x388b0], R3 ;  /* 0x0388b0030aff79a7 */ /* 0x0005d8000800003f */
[----:B--2---:R-:W-:Y:S05]  /*248f0*/  @!P2 BRA `(.L_x_737) ;  /* 0x000000000004a947 */ /* 0x004fea0003800000 */
[----:B------:R-:W-:Y:S01]  /*24900*/  BPT.TRAP 0x1 ;  /* 0x000000040000795c */ /* 0x000fe20000300000 */
.L_x_737:
[----:B------:R-:W-:Y:S05]  /*24910*/  BSYNC B2 ;  /* 0x0000000000027941 */ /* 0x000fea0003800000 */
.L_x_736:
[----:B------:R-:W-:Y:S01]  /*24920*/  R2UR UR10, R14 ;  /* 0x000000000e0a72ca */ /* 0x000fe200000e0000 */
[----:B------:R-:W-:Y:S01]  /*24930*/  UIADD3 UR4, UP0, UR40, 0x670, URZ ;  /* 0x0000067028047890 */ /* 0x000fe2000ff1e03f */
[----:B------:R-:W-:Y:S01]  /*24940*/  R2UR UR6, R12 ;  /* 0x000000000c0672ca */ /* 0x000fe200000e0000 */
[----:B------:R-:W-:Y:S01]  /*24950*/  VIADD R3, R8, 0x10400 ;  /* 0x0001040008037836 */ /* 0x000fe20000000000 */
[----:B------:R-:W-:Y:S01]  /*24960*/  R2UR UR7, R13 ;  /* 0x000000000d0772ca */ /* 0x000fe200000e0000 */
[----:B------:R-:W-:Y:S01]  /*24970*/  UIADD3.X UR5, URZ, UR41, URZ, UP0, !UPT ;  /* 0x000000293f057290 */ /* 0x000fe200087fe43f */
[----:B------:R-:W-:Y:S02]  /*24980*/  PLOP3.LUT P2, PT, PT, PT, PT, 0x80, 0x0 ;  /* 0x000000000000781c */ /* 0x000fe40003f4f070 */
[----:B01----:R-:W-:-:S11]  /*24990*/  IADD3 R10, R10, 0x388b0, RZ ;  /* 0x000388b00a0a7810 */ /* 0x003fd60007ffe0ff */
.L_x_738:
        /* <DEDUP_REMOVED lines=15> */
.L_x_739:
        /* <DEDUP_REMOVED lines=10> */
.L_x_727:
[----:B------:R-:W-:Y:S05]  /*24b30*/  BSYNC B1 ;  /* 0x0000000000017941 */ /* 0x000fea0003800000 */
.L_x_726:
[----:B------:R-:W-:Y:S01]  /*24b40*/  ISETP.GT.AND P3, PT, R11, R6, PT ;  /* 0x000000060b00720c */ /* 0x000fe20003f64270 */
[----:B------:R-:W-:Y:S01]  /*24b50*/  VIADD R29, R29, 0x1 ;  /* 0x000000011d1d7836 */ /* 0x000fe20000000000 */
[----:B------:R-:W-:-:S04]  /*24b60*/  IADD3 R11, R11, -0x1, RZ ;  /* 0xffffffff0b0b7810 */ /* 0x000fc80007ffe0ff */
[----:B------:R-:W-:-:S04]  /*24b70*/  ISETP.NE.AND P2, PT, R29, 0x2, PT ;  /* 0x000000021d00780c */ /* 0x000fc80003f45270 */
[----:B------:R-:W-:Y:S02]  /*24b80*/  SEL R3, RZ, 0x1, P2 ;  /* 0x00000001ff037807 */ /* 0x000fe40001000000 */
[----:B------:R-:W-:Y:S02]  /*24b90*/  SEL R29, R29, RZ, P2 ;  /* 0x000000ff1d1d7207 */ /* 0x000fe40001000000 */
[----:B------:R-:W-:Y:S01]  /*24ba0*/  LOP3.LUT R32, R32, R3, RZ, 0x3c, !PT ;  /* 0x0000000320207212 */ /* 0x000fe200078e3cff */
[----:B------:R-:W-:Y:S06]  /*24bb0*/  @P3 BRA `(.L_x_740) ;  /* 0xfffffff8002c3947 */ /* 0x000fec000383ffff */
.L_x_706:
[----:B------:R-:W-:Y:S05]  /*24bc0*/  BSYNC B0 ;  /* 0x0000000000007941 */ /* 0x000fea0003800000 */
.L_x_705:
[----:B------:R-:W-:Y:S05]  /*24bd0*/  @!P0 WARPSYNC.ALL ;  /* 0x0000000000008948 */ /* 0x000fea0003800000 */
[----:B------:R-:W-:Y:S01]  /*24be0*/  @!P0 BAR.SYNC.DEFER_BLOCKING 0xc, 0x180 ;  /* 0x0306000000008b1d */ /* 0x000fe20000010000 */
[----:B------:R-:W-:-:S05]  /*24bf0*/  IMAD.MOV.U32 R0, RZ, RZ, RZ ;  /* 0x000000ffff007224 */ /* 0x000fca00078e00ff */
[----:B------:R-:W-:Y:S04]  /*24c00*/  BSSY B0, `(.L_x_741) ;  /* 0x000001e000007945 */ /* 0x000fe80003800000 */
[----:B------:R-:W-:Y:S05]  /*24c10*/  @!P1 BRA `(.L_x_742) ;  /* 0x0000000000709947 */ /* 0x000fea0003800000 */
[----:B------:R-:W-:-:S13]  /*24c20*/  ISETP.NE.AND P0, PT, R5, RZ, PT ;  /* 0x000000ff0500720c */ /* 0x000fda0003f05270 */
[----:B------:R-:W1:Y:S02]  /*24c30*/  @!P0 LDC R5, c[0x0][0x9f0] ;  /* 0x00027c00ff058b82 */ /* 0x000e640000000800 */
[-C--:B-1----:R-:W-:Y:S02]  /*24c40*/  IABS R0, R5.reuse ;  /* 0x0000000500007213 */ /* 0x082fe40000000000 */
[----:B0-----:R-:W-:Y:S02]  /*24c50*/  IABS R7, R5 ;  /* 0x0000000500077213 */ /* 0x001fe40000000000 */
[----:B------:R-:W0:Y:S03]  /*24c60*/  I2F.RP R2, R0 ;  /* 0x0000000000027306 */ /* 0x000e260000209400 */
[----:B------:R-:W-:-:S05]  /*24c70*/  IMAD.MOV R7, RZ, RZ, -R7 ;  /* 0x000000ffff077224 */ /* 0x000fca00078e0a07 */
[----:B0-----:R-:W0:Y:S02]  /*24c80*/  MUFU.RCP R2, R2 ;  /* 0x0000000200027308 */ /* 0x001e240000001000 */
[----:B0-----:R-:W-:-:S06]  /*24c90*/  VIADD R2, R2, 0xffffffe ;  /* 0x0ffffffe02027836 */ /* 0x001fcc0000000000 */
[----:B------:R-:W0:Y:S02]  /*24ca0*/  F2I.FTZ.U32.TRUNC.NTZ R3, R2 ;  /* 0x0000000200037305 */ /* 0x000e24000021f000 */
[----:B0-----:R-:W-:-:S04]  /*24cb0*/  IMAD.MOV R2, RZ, RZ, -R3 ;  /* 0x000000ffff027224 */ /* 0x001fc800078e0a03 */
[----:B------:R-:W-:Y:S01]  /*24cc0*/  IMAD R6, R2, R0, RZ ;  /* 0x0000000002067224 */ /* 0x000fe200078e02ff */
[----:B------:R-:W-:-:S05]  /*24cd0*/  MOV R2, RZ ;  /* 0x000000ff00027202 */ /* 0x000fca0000000f00 */
[----:B------:R-:W-:Y:S01]  /*24ce0*/  IMAD.HI.U32 R6, R3, R6, R2 ;  /* 0x0000000603067227 */ /* 0x000fe200078e0002 */
[----:B------:R-:W-:-:S04]  /*24cf0*/  IADD3 R3, R4, -0x1, R5 ;  /* 0xffffffff04037810 */ /* 0x000fc80007ffe005 */
[----:B------:R-:W-:Y:S02]  /*24d00*/  IABS R2, R3 ;  /* 0x0000000300027213 */ /* 0x000fe40000000000 */
[----:B------:R-:W-:-:S03]  /*24d10*/  LOP3.LUT R3, R3, R5, RZ, 0x3c, !PT ;  /* 0x0000000503037212 */ /* 0x000fc600078e3cff */
[----:B------:R-:W-:Y:S01]  /*24d20*/  IMAD.HI.U32 R6, R6, R2, RZ ;  /* 0x0000000206067227 */ /* 0x000fe200078e00ff */
[----:B------:R-:W-:-:S03]  /*24d30*/  ISETP.GE.AND P2, PT, R3, RZ, PT ;  /* 0x000000ff0300720c */ /* 0x000fc60003f46270 */
[----:B------:R-:W-:-:S05]  /*24d40*/  IMAD R2, R6, R7, R2 ;  /* 0x0000000706027224 */ /* 0x000fca00078e0202 */
[----:B------:R-:W-:-:S13]  /*24d50*/  ISETP.GT.U32.AND P1, PT, R0, R2, PT ;  /* 0x000000020000720c */ /* 0x000fda0003f24070 */
[----:B------:R-:W-:Y:S02]  /*24d60*/  @!P1 IMAD.IADD R2, R2, 0x1, -R0 ;  /* 0x0000000102029824 */ /* 0x000fe400078e0a00 */
[----:B------:R-:W-:Y:S01]  /*24d70*/  @!P1 VIADD R6, R6, 0x1 ;  /* 0x0000000106069836 */ /* 0x000fe20000000000 */
[----:B------:R-:W-:Y:S02]  /*24d80*/  ISETP.NE.AND P1, PT, R5, RZ, PT ;  /* 0x000000ff0500720c */ /* 0x000fe40003f25270 */
[----:B------:R-:W-:-:S13]  /*24d90*/  ISETP.GE.U32.AND P0, PT, R2, R0, PT ;  /* 0x000000000200720c */ /* 0x000fda0003f06070 */
[----:B------:R-:W-:-:S05]  /*24da0*/  @P0 IADD3 R6, R6, 0x1, RZ ;  /* 0x0000000106060810 */ /* 0x000fca0007ffe0ff */
[----:B------:R-:W-:-:S04]  /*24db0*/  IMAD.MOV.U32 R0, RZ, RZ, R6 ;  /* 0x000000ffff007224 */ /* 0x000fc800078e0006 */
[----:B------:R-:W-:Y:S01]  /*24dc0*/  @!P2 IMAD.MOV R0, RZ, RZ, -R0 ;  /* 0x000000ffff00a224 */ /* 0x000fe200078e0a00 */
[----:B------:R-:W-:-:S07]  /*24dd0*/  @!P1 LOP3.LUT R0, RZ, R5, RZ, 0x33, !PT ;  /* 0x00000005ff009212 */ /* 0x000fce00078e33ff */
.L_x_742:
[----:B------:R-:W-:Y:S05]  /*24de0*/  BSYNC B0 ;  /* 0x0000000000007941 */ /* 0x000fea0003800000 */
.L_x_741:
[----:B------:R-:W-:-:S05]  /*24df0*/  IMAD R35, R35, R0, RZ ;  /* 0x0000000023237224 */ /* 0x000fca00078e02ff */
[----:B------:R-:W-:-:S04]  /*24e00*/  VIADDMNMX R2, R35, R0, R4, PT ;  /* 0x0000000023027246 */ /* 0x000fc80003800104 */
[----:B------:R-:W-:Y:S01]  /*24e10*/  ISETP.GT.AND P0, PT, R2, R35, PT ;  /* 0x000000230200720c */ /* 0x000fe20003f04270 */
[----:B------:R1:W-:-:S12]  /*24e20*/  STL [R1+0x1c], R2 ;  /* 0x00001c0201007387 */ /* 0x0003d80000100800 */
[----:B-1----:R-:W-:Y:S05]  /*24e30*/  @P0 BRA `(.L_x_743) ;  /* 0x0000000000440947 */ /* 0x002fea0003800000 */
        /* <DEDUP_REMOVED lines=13> */
[----:B0-----:R-:W0:Y:S01]  /*24f10*/  POPC R7, R4 ;  /* 0x0000000400077309 */ /* 0x001e220000000000 */
[----:B--2---:R-:W0:Y:S02]  /*24f20*/  SHFL.IDX PT, R0, R3, R0, 0x1f ;  /* 0x00001f0003007589 */ /* 0x004e2400000e0000 */
[----:B0-----:R-:W-:Y:S01]  /*24f30*/  IADD3 R24, R0, UR39, R7 ;  /* 0x0000002700187c10 */ /* 0x001fe2000fffe007 */
[----:B------:R-:W-:Y:S06]  /*24f40*/  BRA `(.L_x_744) ;  /* 0x00000048001c7947 */ /* 0x000fec0003800000 */
.L_x_743:
        /* <DEDUP_REMOVED lines=8> */
[----:B------:R-:W-:Y:S01]  /*24fd0*/  MOV R4, UR6 ;  /* 0x0000000600047c02 */ /* 0x000fe20008000f00 */
[----:B------:R-:W-:Y:S01]  /*24fe0*/  IMAD.U32 R5, RZ, RZ, UR7 ;  /* 0x00000007ff057e24 */ /* 0x000fe2000f8e00ff */
[----:B------:R-:W1:Y:S01]  /*24ff0*/  LDC.64 R2, c[0x4][R2] ;  /* 0x0100000002027b82 */ /* 0x000e620000000a00 */
[----:B------:R-:W-:Y:S01]  /*25000*/  IMAD.U32 R6, RZ, RZ, UR8 ;  /* 0x00000008ff067e24 */ /* 0x000fe2000f8e00ff */
[----:B------:R-:W-:Y:S01]  /*25010*/  MOV R10, UR4 ;  /* 0x00000004000a7c02 */ /* 0x000fe20008000f00 */
[----:B0-----:R-:W-:Y:S01]  /*25020*/  IMAD.U32 R7, RZ, RZ, UR9 ;  /* 0x00000009ff077e24 */ /* 0x001fe2000f8e00ff */
[----:B------:R-:W-:Y:S01]  /*25030*/  MOV R13, RZ ;  /* 0x000000ff000d7202 */ /* 0x000fe20000000f00 */
[----:B------:R-:W-:-:S02]  /*25040*/  IMAD.U32 R11, RZ, RZ, UR5 ;  /* 0x00000005ff0b7e24 */ /* 0x000fc4000f8e00ff */
[----:B------:R-:W-:Y:S02]  /*25050*/  IMAD.MOV.U32 R8, RZ, RZ, 0x70 ;  /* 0x00000070ff087424 */ /* 0x000fe400078e00ff */
[----:B------:R-:W-:-:S07]  /*25060*/  IMAD.MOV.U32 R12, RZ, RZ, 0x1 ;  /* 0x00000001ff0c7424 */ /* 0x000fce00078e00ff */
[----:B------:R-:W-:-:S07]  /*25070*/  LEPC R20, `(.L_x_746) ;  /* 0x000000001014794e */ /* 0x000fce0000000000 */
[----:B-1----:R-:W-:Y:S05]  /*25080*/  CALL.ABS.NOINC R2 ;  /* 0x0000000002007343 */ /* 0x002fea0003c00000 */
.L_x_746:
[----:B------:R-:W-:Y:S05]  /*25090*/  BSYNC B6 ;  /* 0x0000000000067941 */ /* 0x000fea0003800000 */
.L_x_745:
[----:B------:R-:W2:Y:S01]  /*250a0*/  LDL.LU R2, [R1] ;  /* 0x0000000001027983 */ /* 0x000ea20000300800 */
[----:B------:R-:W-:Y:S01]  /*250b0*/  VIADD R0, R16, 0x10400 ;  /* 0x0001040010007836 */ /* 0x000fe20000000000 */
[----:B------:R-:W-:Y:S04]  /*250c0*/  BSSY B6, `(.L_x_747) ;  /* 0x0000016000067945 */ /* 0x000fe80003800000 */
[----:B------:R-:W-:Y:S02]  /*250d0*/  LOP3.LUT P0, RZ, R0, 0x3ff, RZ, 0xc0, !PT ;  /* 0x000003ff00ff7812 */ /* 0x000fe4000780c0ff */
[----:B--2---:R-:W-:-:S11]  /*250e0*/  LOP3.LUT R2, R2, 0xfffffffe, RZ, 0xc0, !PT ;  /* 0xfffffffe02027812 */ /* 0x004fd600078ec0ff */
[----:B------:R-:W-:-:S05]  /*250f0*/  @P0 LOP3.LUT R2, R2, 0x1, RZ, 0xfc, !PT ;  /* 0x0000000102020812 */ /* 0x000fca00078efcff */
[----:B------:R1:W-:Y:S01]  /*25100*/  STL [R1], R2 ;  /* 0x0000000201007387 */ /* 0x0003e20000100800 */
[----:B------:R-:W-:Y:S05]  /*25110*/  @!P0 BRA `(.L_x_748) ;  /* 0x0000000000408947 */ /* 0x000fea0003800000 */
[----:B-1----:R-:W-:Y:S01]  /*25120*/  MOV R2, 0x0 ;  /* 0x0000000000027802 */ /* 0x002fe20000000f00 */
[----:B------:R-:W-:Y:S01]  /*25130*/  ULDC.64 UR6, c[0x4][0xc0] ;  /* 0x0100300000067ab9 */ /* 0x000fe20000000a00 */
[----:B------:R-:W-:Y:S01]  /*25140*/  ULDC.64 UR8, c[0x4][0xc8] ;  /* 0x0100320000087ab9 */ /* 0x000fe20000000a00 */
[----:B------:R-:W-:Y:S01]  /*25150*/  ULDC.64 UR4, c[0x4][0x10] ;  /* 0x0100040000047ab9 */ /* 0x000fe20000000a00 */
[----:B------:R-:W-:Y:S01]  /*25160*/  IMAD.U32 R4, RZ, RZ, UR6 ;  /* 0x00000006ff047e24 */ /* 0x000fe2000f8e00ff */
[----:B------:R-:W-:Y:S01]  /*25170*/  MOV R6, UR8 ;  /* 0x0000000800067c02 */ /* 0x000fe20008000f00 */
[----:B------:R-:W1:Y:S01]  /*25180*/  LDC.64 R2, c[0x4][R2] ;  /* 0x0100000002027b82 */ /* 0x000e620000000a00 */
[----:B------:R-:W-:Y:S01]  /*25190*/  IMAD.U32 R5, RZ, RZ, UR7 ;  /* 0x00000007ff057e24 */ /* 0x000fe2000f8e00ff */
[----:B------:R-:W-:Y:S01]  /*251a0*/  MOV R8, 0x70 ;  /* 0x0000007000087802 */ /* 0x000fe20000000f00 */
[----:B0-----:R-:W-:Y:S02]  /*251b0*/  IMAD.U32 R7, RZ, RZ, UR9 ;  /* 0x00000009ff077e24 */ /* 0x001fe4000f8e00ff */
[----:B------:R-:W-:-:S02]  /*251c0*/  IMAD.U32 R10, RZ, RZ, UR4 ;  /* 0x00000004ff0a7e24 */ /* 0x000fc4000f8e00ff */
[----:B------:R-:W-:Y:S02]  /*251d0*/  IMAD.U32 R11, RZ, RZ, UR5 ;  /* 0x00000005ff0b7e24 */ /* 0x000fe4000f8e00ff */
[----:B------:R-:W-:Y:S02]  /*251e0*/  IMAD.MOV.U32 R12, RZ, RZ, 0x1 ;  /* 0x00000001ff0c7424 */ /* 0x000fe400078e00ff */
[----:B------:R-:W-:-:S07]  /*251f0*/  IMAD.MOV.U32 R13, RZ, RZ, RZ ;  /* 0x000000ffff0d7224 */ /* 0x000fce00078e00ff */
[----:B------:R-:W-:-:S07]  /*25200*/  LEPC R20, `(.L_x_748) ;  /* 0x000000001014794e */ /* 0x000fce0000000000 */
[----:B-1----:R-:W-:Y:S05]  /*25210*/  CALL.ABS.NOINC R2 ;  /* 0x0000000002007343 */ /* 0x002fea0003c00000 */
.L_x_748:
[----:B------:R-:W-:Y:S05]  /*25220*/  BSYNC B6 ;  /* 0x0000000000067941 */ /* 0x000fea0003800000 */
.L_x_747:
[----:B------:R-:W-:Y:S01]  /*25230*/  VIADD R0, R16, 0x400 ;  /* 0x0000040010007836 */ /* 0x000fe20000000000 */
[----:B------:R-:W-:Y:S04]  /*25240*/  BSSY B6, `(.L_x_749) ;  /* 0x0000013000067945 */ /* 0x000fe80003800000 */
[----:B------:R-:W-:-:S13]  /*25250*/  LOP3.LUT P0, RZ, R0, 0x3ff, RZ, 0xc0, !PT ;  /* 0x000003ff00ff7812 */ /* 0x000fda000780c0ff */
[----:B------:R-:W-:Y:S05]  /*25260*/  @!P0 BRA `(.L_x_750) ;  /* 0x0000000000408947 */ /* 0x000fea0003800000 */
[----:B-1----:R-:W-:Y:S01]  /*25270*/  MOV R2, 0x0 ;  /* 0x0000000000027802 */ /* 0x002fe20000000f00 */
        /* <DEDUP_REMOVED lines=15> */
.L_x_750:
[----:B------:R-:W-:Y:S05]  /*25370*/  BSYNC B6 ;  /* 0x0000000000067941 */ /* 0x000fea0003800000 */
.L_x_749:
[----:B-1----:R-:W2:Y:S01]  /*25380*/  LDL R2, [R1] ;  /* 0x0000000001027983 */ /* 0x002ea20000100800 */
[----:B------:R-:W-:Y:S01]  /*25390*/  BSSY B6, `(.L_x_751) ;  /* 0x0000013000067945 */ /* 0x000fe20003800000 */
[----:B--2---:R-:W-:-:S13]  /*253a0*/  LOP3.LUT P6, RZ, R2, 0x1, RZ, 0xc0, !PT ;  /* 0x0000000102ff7812 */ /* 0x004fda00078cc0ff */
[----:B------:R-:W-:Y:S05]  /*253b0*/  @!P6 BRA `(.L_x_752) ;  /* 0x000000000040e947 */ /* 0x000fea0003800000 */
[----:B------:R-:W-:Y:S01]  /*253c0*/  MOV R2, 0x0 ;  /* 0x0000000000027802 */ /* 0x000fe20000000f00 */
[----:B------:R-:W-:Y:S01]  /*253d0*/  ULDC.64 UR4, c[0x4][0xc0] ;  /* 0x0100300000047ab9 */ /* 0x000fe20000000a00 */
[----:B------:R-:W-:Y:S01]  /*253e0*/  ULDC.64 UR6, c[0x4][0xc8] ;  /* 0x0100320000067ab9 */ /* 0x000fe20000000a00 */
[----:B------:R-:W-:Y:S01]  /*253f0*/  ULDC.64 UR8, c[0x4][0x20] ;  /* 0x0100080000087ab9 */ /* 0x000fe20000000a00 */
[----:B------:R-:W-:Y:S01]  /*25400*/  IMAD.U32 R4, RZ, RZ, UR4 ;  /* 0x00000004ff047e24 */ /* 0x000fe2000f8e00ff */
[----:B0-----:R-:W-:Y:S01]  /*25410*/  MOV R7, UR7 ;  /* 0x0000000700077c02 */ /* 0x001fe20008000f00 */
        /* <DEDUP_REMOVED lines=9> */
[----:B0-----:R-:W-:Y:S05]  /*254b0*/  CALL.ABS.NOINC R2 ;  /* 0x0000000002007343 */ /* 0x001fea0003c00000 */
.L_x_752:
[----:B------:R-:W-:Y:S05]  /*254c0*/  BSYNC B6 ;  /* 0x0000000000067941 */ /* 0x000fea0003800000 */
.L_x_751:
[----:B------:R-:W2:Y:S01]  /*254d0*/  LDL.LU R2, [R1] ;  /* 0x0000000001027983 */ /* 0x000ea20000300800 */
[----:B------:R-:W-:Y:S01]  /*254e0*/  ULDC.64 UR4, c[0x0][0x9f8] ;  /* 0x00027e0000047ab9 */ /* 0x000fe20000000a00 */
[----:B------:R-:W1:Y:S02]  /*254f0*/  LDC R8, c[0x0][0x430] ;  /* 0x00010c00ff087b82 */ /* 0x000e640000000800 */
[----:B------:R-:W0:Y:S01]  /*25500*/  LDL R0, [R1+0x1c] ;  /* 0x00001c0001007983 */ /* 0x000e220000100800 */
[----:B------:R-:W-:Y:S01]  /*25510*/  ISETP.NE.U32.AND P0, PT, RZ, UR4, PT ;  /* 0x00000004ff007c0c */ /* 0x000fe2000bf05070 */
[----:B------:R-:W3:Y:S03]  /*25520*/  S2R R21, SR_TID.X ;  /* 0x0000000000157919 */ /* 0x000ee60000002100 */
[----:B------:R-:W-:Y:S01]  /*25530*/  ISETP.NE.AND.EX P0, PT, RZ, UR5, PT, P0 ;  /* 0x00000005ff007c0c */ /* 0x000fe2000bf05300 */
[----:B------:R-:W4:Y:S01]  /*25540*/  LDC R10, c[0x0][0x2f4] ;  /* 0x0000bd00ff0a7b82 */ /* 0x000f220000000800 */
[----:B--2---:R-:W-:-:S02]  /*25550*/  IMAD.MOV.U32 R20, RZ, RZ, R2 ;  /* 0x000000ffff147224 */ /* 0x004fc400078e0002 */
[----:B------:R-:W2:Y:S02]  /*25560*/  S2R R2, SR_TID.X ;  /* 0x0000000000027919 */ /* 0x000ea40000002100 */
[----:B--2---:R-:W-:-:S07]  /*25570*/  LOP3.LUT R4, R2, 0x7f, RZ, 0xc0, !PT ;  /* 0x0000007f02047812 */ /* 0x004fce00078ec0ff */
[----:B------:R-:W-:Y:S01]  /*25580*/  @P0 IADD3 R2, P1, R19, UR4, RZ ;  /* 0x0000000413020c10 */ /* 0x000fe2000ff3e0ff */
[----:B---3--:R-:W-:Y:S01]  /*25590*/  IMAD.SHL.U32 R21, R21, 0x10, RZ ;  /* 0x0000001015157824 */ /* 0x008fe200078e00ff */
[----:B------:R-:W-:Y:S02]  /*255a0*/  SHF.R.U32.HI R4, RZ, 0x3, R4 ;  /* 0x00000003ff047819 */ /* 0x000fe40000011604 */
[----:B------:R-:W-:-:S05]  /*255b0*/  @P0 IADD3.X R3, R22, UR5, RZ, P1, !PT ;  /* 0x0000000516030c10 */ /* 0x000fca0008ffe4ff */
[----:B------:R2:W3:Y:S01]  /*255c0*/  @P0 LDG.E R26, desc[UR36][R2.64] ;  /* 0x00000024021a0981 */ /* 0x0004e2000c1e1900 */
[----:B-1----:R-:W-:Y:S02]  /*255d0*/  ISETP.NE.AND P1, PT, R8, 0x1, PT ;  /* 0x000000010800780c */ /* 0x002fe40003f25270 */
[----:B------:R-:W-:Y:S02]  /*255e0*/  LOP3.LUT R21, R4, 0x70, R21, 0xf8, !PT ;  /* 0x0000007004157812 */ /* 0x000fe400078ef815 */
[----:B0-----:R-:W-:-:S04]  /*255f0*/  LEA R7, R0, 0xffffff80, 0x7 ;  /* 0xffffff8000077811 */ /* 0x001fc800078e38ff */
[----:B------:R-:W-:-:S04]  /*25600*/  LOP3.LUT R5, R21, R7, RZ, 0xfc, !PT ;  /* 0x0000000715057212 */ /* 0x000fc800078efcff */
[C---:B------:R-:W-:Y:S01]  /*25610*/  ISETP.GE.AND P0, PT, R5.reuse, R23, PT ;  /* 0x000000170500720c */ /* 0x040fe20003f06270 */
[----:B------:R-:W0:Y:S01]  /*25620*/  @P1 LDC R6, c[0x0][0x434] ;  /* 0x00010d00ff061b82 */ /* 0x000e220000000800 */
[----:B------:R-:W-:-:S05]  /*25630*/  IADD3 R5, R5, R36, RZ ;  /* 0x0000002405057210 */ /* 0x000fca0007ffe0ff */
[----:B------:R-:W-:Y:S02]  /*25640*/  IMAD.MOV.U32 R4, RZ, RZ, R5 ;  /* 0x000000ffff047224 */ /* 0x000fe400078e0005 */
[----:B------:R-:W1:Y:S08]  /*25650*/  @P1 LDC R0, c[0x0][0x438] ;  /* 0x00010e00ff001b82 */ /* 0x000e700000000800 */
[----:B--2---:R-:W2:Y:S01]  /*25660*/  @!P0 LDC.64 R2, c[0x0][0x428] ;  /* 0x00010a00ff028b82 */ /* 0x004ea20000000a00 */
[----:B0-----:R-:W-:-:S05]  /*25670*/  @P1 IMAD.HI.U32 R6, R5, R6, RZ ;  /* 0x0000000605061227 */ /* 0x001fca00078e00ff */
[----:B-1----:R-:W-:-:S05]  /*25680*/  @P1 SHF.R.U32.HI R4, RZ, R0, R6 ;  /* 0x00000000ff041219 */ /* 0x002fca0000011606 */
[----:B------:R-:W-:-:S04]  /*25690*/  IMAD.MOV R0, RZ, RZ, -R4 ;  /* 0x000000ffff007224 */ /* 0x000fc800078e0a04 */
[----:B------:R-:W-:Y:S01]  /*256a0*/  IMAD R0, R8, R0, R5 ;  /* 0x0000000008007224 */ /* 0x000fe200078e0205 */
[----:B------:R-:W-:Y:S02]  /*256b0*/  @!P0 SHF.R.S32.HI R5, RZ, 0x1f, R4 ;  /* 0x0000001fff058819 */ /* 0x000fe40000011404 */
[----:B------:R-:W-:Y:S02]  /*256c0*/  LOP3.LUT R9, R30, 0x80, RZ, 0xfc, !PT ;  /* 0x000000801e097812 */ /* 0x000fe400078efcff */
[----:B------:R-:W-:Y:S01]  /*256d0*/  LOP3.LUT R20, R20, 0xfffffffd, RZ, 0xc0, !PT ;  /* 0xfffffffd14147812 */ /* 0x000fe200078ec0ff */
[----:B------:R-:W-:Y:S01]  /*256e0*/  UMOV UR4, 0xffffffff ;  /* 0xffffffff00047882 */ /* 0x000fe20000000000 */
[----:B---3--:R-:W-:Y:S01]  /*256f0*/  SHF.R.S32.HI R37, RZ, 0x1f, R26 ;  /* 0x0000001fff257819 */ /* 0x008fe2000001141a */
[----:B--2---:R-:W-:-:S04]  /*25700*/  @!P0 IMAD.WIDE.U32 R4, R26, R2, R4 ;  /* 0x000000021a048225 */ /* 0x004fc800078e0004 */
[----:B------:R-:W-:-:S04]  /*25710*/  @!P0 IMAD R6, R37, R2, RZ ;  /* 0x0000000225068224 */ /* 0x000fc800078e02ff */
[----:B------:R-:W-:Y:S02]  /*25720*/  @!P0 IMAD R6, R26, R3, R6 ;  /* 0x000000031a068224 */ /* 0x000fe400078e0206 */
[----:B------:R-:W0:Y:S02]  /*25730*/  @!P0 LDC.64 R2, c[0x0][0x418] ;  /* 0x00010600ff028b82 */ /* 0x000e240000000a00 */
[----:B------:R-:W-:Y:S01]  /*25740*/  @!P0 IMAD.IADD R6, R5, 0x1, R6 ;  /* 0x0000000105068824 */ /* 0x000fe200078e0206 */
[----:B0-----:R-:W-:-:S04]  /*25750*/  @!P0 LEA R2, P1, R4, R2, 0x2 ;  /* 0x0000000204028211 */ /* 0x001fc800078210ff */
[----:B------:R-:W-:Y:S02]  /*25760*/  @!P0 LEA.HI.X R3, R4, R3, R6, 0x2, P1 ;  /* 0x0000000304038211 */ /* 0x000fe400008f1406 */
[----:B----4-:R-:W-:Y:S02]  /*25770*/  ISETP.GE.AND P1, PT, R30, R10, PT ;  /* 0x0000000a1e00720c */ /* 0x010fe40003f26270 */
[----:B------:R-:W-:-:S06]  /*25780*/  MOV R4, RZ ;  /* 0x000000ff00047202 */ /* 0x000fcc0000000f00 */
[----:B------:R0:W5:Y:S01]  /*25790*/  @!P0 LDG.E R4, desc[UR36][R2.64] ;  /* 0x0000002402048981 */ /* 0x000162000c1e1900 */
[----:B------:R-:W-:-:S04]  /*257a0*/  ISETP.GE.AND P0, PT, R9, R10, PT ;  /* 0x0000000a0900720c */ /* 0x000fc80003f06270 */
[----:B------:R-:W-:-:S04]  /*257b0*/  @P1 LOP3.LUT R20, R20, 0x2, RZ, 0xfc, !PT ;  /* 0x0000000214141812 */ /* 0x000fc800078efcff */
[----:B------:R-:W-:Y:S01]  /*257c0*/  LOP3.LUT R20, R20, 0xfffffffb, RZ, 0xc0, !PT ;  /* 0xfffffffb14147812 */ /* 0x000fe200078ec0ff */
[----:B0-----:R-:W-:-:S03]  /*257d0*/  IMAD.U32 R2, RZ, RZ, UR42 ;  /* 0x0000002aff027e24 */ /* 0x001fc6000f8e00ff */
[----:B------:R-:W-:Y:S02]  /*257e0*/  LOP3.LUT R20, R20, 0xfffffffe, RZ, 0xc0, !PT ;  /* 0xfffffffe14147812 */ /* 0x000fe400078ec0ff */
[----:B------:R-:W-:Y:S02]  /*257f0*/  ISETP.NE.AND P2, PT, R2, 0x3, PT ;  /* 0x000000030200780c */ /* 0x000fe40003f45270 */
[----:B------:R-:W-:-:S11]  /*25800*/  @P0 LOP3.LUT R20, R20, 0x1, RZ, 0xfc, !PT ;  /* 0x0000000114140812 */ /* 0x000fd600078efcff */
[----:B------:R-:W-:-:S05]  /*25810*/  @P2 LOP3.LUT R20, R20, 0x4, RZ, 0xfc, !PT ;  /* 0x0000000414142812 */ /* 0x000fca00078efcff */
[----:B------:R0:W-:Y:S01]  /*25820*/  STL [R1], R20 ;  /* 0x0000001401007387 */ /* 0x0001e20000100800 */
[----:B------:R-:W-:Y:S05]  /*25830*/  BRA.DIV UR4, `(.L_x_753) ;  /* 0x000000ae04a07947 */ /* 0x000fea000b800000 */
.L_x_1078:
[----:B------:R-:W-:Y:S05]  /*25840*/  @!P2 BRA `(.L_x_754) ;  /* 0x000000000004a947 */ /* 0x000fea0003800000 */
[----:B------:R-:W-:Y:S01]  /*25850*/  BPT.TRAP 0x1 ;  /* 0x000000040000795c */ /* 0x000fe20000300000 */
.L_x_754:
        /* <DEDUP_REMOVED lines=10> */
.L_x_1079:
[----:B------:R-:W-:Y:S05]  /*25900*/  BSYNC B0 ;  /* 0x0000000000007941 */ /* 0x000fea0003800000 */
.L_x_755:
[----:B------:R-:W2:Y:S01]  /*25910*/  LDL R12, [R1+0x8] ;  /* 0x00000800010c7983 */ /* 0x000ea20000100800 */
[----:B------:R-:W-:Y:S01]  /*25920*/  ULDC.64 UR4, c[0x0][0x328] ;  /* 0x0000ca0000047ab9 */ /* 0x000fe20000000a00 */
[----:B-----5:R-:W-:Y:S01]  /*25930*/  SHF.R.S32.HI R10, RZ, 0x1f, R4 ;  /* 0x0000001fff0a7819 */ /* 0x020fe20000011404 */
[----:B------:R-:W-:Y:S01]  /*25940*/  ULDC.64 UR6, c[0x0][0x318] ;  /* 0x0000c60000067ab9 */ /* 0x000fe20000000a00 */
[----:B------:R-:W3:Y:S01]  /*25950*/  LDL.LU R11, [R1] ;  /* 0x00000000010b7983 */ /* 0x000ee20000300800 */
[----:B------:R-:W-:Y:S01]  /*25960*/  ISETP.GE.AND P1, PT, R23, 0x1, PT ;  /* 0x000000011700780c */ /* 0x000fe20003f26270 */
[----:B------:R-:W-:Y:S02]  /*25970*/  IMAD R5, R9, UR4, RZ ;  /* 0x0000000409057c24 */ /* 0x000fe4000f8e02ff */
[----:B------:R-:W-:-:S04]  /*25980*/  IMAD.WIDE.U32 R2, R0, UR4, RZ ;  /* 0x0000000400027c25 */ /* 0x000fc8000f8e00ff */
[----:B------:R-:W-:Y:S01]  /*25990*/  IMAD R5, R0, UR5, R5 ;  /* 0x0000000500057c24 */ /* 0x000fe2000f8e0205 */
[----:B------:R-:W-:-:S03]  /*259a0*/  ULDC.64 UR4, c[0x0][0x338] ;  /* 0x0000ce0000047ab9 */ /* 0x000fc60000000a00 */
[----:B------:R-:W-:Y:S02]  /*259b0*/  IMAD.IADD R3, R3, 0x1, R5 ;  /* 0x0000000103037824 */ /* 0x000fe400078e0205 */
[----:B------:R-:W-:Y:S02]  /*259c0*/  IMAD R5, R10, UR4, RZ ;  /* 0x000000040a057c24 */ /* 0x000fe4000f8e02ff */
[----:B------:R-:W-:-:S04]  /*259d0*/  IMAD.WIDE.U32 R2, R4, UR4, R2 ;  /* 0x0000000404027c25 */ /* 0x000fc8000f8e0002 */
[----:B------:R-:W-:Y:S01]  /*259e0*/  IMAD R5, R4, UR5, R5 ;  /* 0x0000000504057c24 */ /* 0x000fe2000f8e0205 */
[----:B------:R-:W-:-:S04]  /*259f0*/  ULDC.64 UR4, c[0x0][0x330] ;  /* 0x0000cc0000047ab9 */ /* 0x000fc80000000a00 */
[----:B------:R-:W-:-:S03]  /*25a00*/  IADD3 R3, R3, R5, RZ ;  /* 0x0000000503037210 */ /* 0x000fc60007ffe0ff */
[----:B------:R-:W-:Y:S01]  /*25a10*/  IMAD.WIDE.U32 R2, R17, UR4, R2 ;  /* 0x0000000411027c25 */ /* 0x000fe2000f8e0002 */
[----:B------:R-:W-:-:S03]  /*25a20*/  UMOV UR4, 0xffffffff ;  /* 0xffffffff00047882 */ /* 0x000fc60000000000 */
[----:B------:R-:W-:Y:S01]  /*25a30*/  IMAD R8, R17, UR5, R3 ;  /* 0x0000000511087c24 */ /* 0x000fe2000f8e0203 */
[----:B------:R-:W-:-:S04]  /*25a40*/  IADD3 R7, P0, R2, UR6, RZ ;  /* 0x0000000602077c10 */ /* 0x000fc8000ff1e0ff */
[----:B------:R-:W-:Y:S01]  /*25a50*/  IADD3.X R8, R8, UR7, RZ, P0, !PT ;  /* 0x0000000708087c10 */ /* 0x000fe200087fe4ff */
[----:B--2---:R-:W-:Y:S01]  /*25a60*/  IMAD R5, R28, 0x8000, R12 ;  /* 0x000080001c057824 */ /* 0x004fe200078e020c */
[----:B---3--:R-:W-:-:S04]  /*25a70*/  LOP3.LUT R11, R11, 0xffffffdf, RZ, 0xc0, !PT ;  /* 0xffffffdf0b0b7812 */ /* 0x008fc800078ec0ff */
[----:B------:R-:W-:-:S05]  /*25a80*/  @P1 LOP3.LUT R11, R11, 0x20, RZ, 0xfc, !PT ;  /* 0x000000200b0b1812 */ /* 0x000fca00078efcff */
[----:B------:R2:W-:Y:S01]  /*25a90*/  STL [R1], R11 ;  /* 0x0000000b01007387 */ /* 0x0005e20000100800 */
[----:B------:R-:W-:Y:S05]  /*25aa0*/  BRA.DIV UR4, `(.L_x_757) ;  /* 0x000000ae044c7947 */ /* 0x000fea000b800000 */
[----:B------:R-:W3:Y:S01]  /*25ab0*/  LDC R12, c[0x0][0x2f4] ;  /* 0x0000bd00ff0c7b82 */ /* 0x000ee20000000800 */
[----:B------:R-:W4:Y:S01]  /*25ac0*/  SHFL.IDX PT, R2, R7, RZ, 0x181f ;  /* 0x00181fff07027589 */ /* 0x000f2200000e0000 */
[----:B--2---:R-:W-:-:S03]  /*25ad0*/  LOP3.LUT R11, R30, 0x80, RZ, 0xfc, !PT ;  /* 0x000000801e0b7812 */ /* 0x004fc600078efcff */
[----:B------:R-:W2:Y:S01]  /*25ae0*/  SHFL.IDX PT, R3, R8, RZ, 0x181f ;  /* 0x00181fff08037589 */ /* 0x000ea200000e0000 */
[----:B------:R-:W-:Y:S01]  /*25af0*/  IMAD.IADD R5, R16, 0x1, R5 ;  /* 0x0000000110057824 */ /* 0x000fe200078e0205 */
[C---:B---3--:R-:W-:Y:S02]  /*25b00*/  ISETP.GE.AND P1, PT, R30.reuse, R12, PT ;  /* 0x0000000c1e00720c */ /* 0x048fe40003f26270 */
[----:B----4-:R-:W-:Y:S02]  /*25b10*/  IADD3 R2, P0, R30, R2, RZ ;  /* 0x000000021e027210 */ /* 0x010fe40007f1e0ff */
[----:B------:R-:W-:-:S03]  /*25b20*/  ISETP.LT.OR P2, PT, R23, 0x1, P1 ;  /* 0x000000011700780c */ /* 0x000fc60000f41670 */
[----:B--2---:R-:W-:Y:S01]  /*25b30*/  IMAD.X R3, RZ, RZ, R3, P0 ;  /* 0x000000ffff037224 */ /* 0x004fe200000e0603 */
[----:B------:R-:W-:Y:S02]  /*25b40*/  ISETP.GE.AND P0, PT, R11, R12, PT ;  /* 0x0000000c0b00720c */ /* 0x000fe40003f06270 */
[----:B------:R-:W2:Y:S01]  /*25b50*/  LDL.LU R11, [R1] ;  /* 0x00000000010b7983 */ /* 0x000ea20000300800 */
[C---:B------:R-:W-:Y:S02]  /*25b60*/  ISETP.GE.AND P3, PT, R23.reuse, 0x11, PT ;  /* 0x000000111700780c */ /* 0x040fe40003f66270 */
[C---:B------:R-:W-:Y:S02]  /*25b70*/  ISETP.GE.AND P6, PT, R23.reuse, 0x71, PT ;  /* 0x000000711700780c */ /* 0x040fe40003fc6270 */
[C---:B------:R-:W-:Y:S02]  /*25b80*/  ISETP.GE.AND P5, PT, R23.reuse, 0x31, PT ;  /* 0x000000311700780c */ /* 0x040fe40003fa6270 */
[----:B------:R-:W-:Y:S01]  /*25b90*/  @!PT LDS RZ, [RZ] ;  /* 0x00000000fffff984 */ /* 0x000fe20000000800 */
[----:B------:R-:W-:Y:S01]  /*25ba0*/  LDGSTS.E.BYPASS.LTC128B.128 [R5+0x10400], desc[UR36][R2.64], !P2 ;  /* 0x1040000002057fae */ /* 0x000fe2000d101d64 */
[----:B------:R-:W-:-:S02]  /*25bb0*/  ISETP.LT.OR P2, PT, R23, 0x1, P0 ;  /* 0x000000011700780c */ /* 0x000fc40000741670 */
[----:B------:R-:W-:-:S11]  /*25bc0*/  ISETP.GE.AND P4, PT, R23, 0x41, PT ;  /* 0x000000411700780c */ /* 0x000fd60003f86270 */
[----:B------:R3:W-:Y:S04]  /*25bd0*/  LDGSTS.E.BYPASS.LTC128B.128 [R5+0x14400], desc[UR36][R2.64+0x80], !P2 ;  /* 0x1440008002057fae */ /* 0x0007e8000d101d64 */
[----:B---3--:R-:W3:Y:S04]  /*25be0*/  SHFL.IDX PT, R2, R7, 0x1, 0x181f ;  /* 0x00381f0007027f89 */ /* 0x008ee800000e0000 */
[----:B------:R-:W4:Y:S01]  /*25bf0*/  SHFL.IDX PT, R3, R8, 0x1, 0x181f ;  /* 0x00381f0008037f89 */ /* 0x000f2200000e0000 */
[----:B---3--:R-:W-:-:S04]  /*25c00*/  IADD3 R2, P2, R30, R2, RZ ;  /* 0x000000021e027210 */ /* 0x008fc80007f5e0ff */
[----:B----4-:R-:W-:Y:S02]  /*25c10*/  IADD3.X R3, RZ, R3, RZ, P2, !PT ;  /* 0x00000003ff037210 */ /* 0x010fe400017fe4ff */
[----:B------:R-:W-:-:S13]  /*25c20*/  ISETP.LT.OR P2, PT, R23, 0x11, P1 ;  /* 0x000000111700780c */ /* 0x000fda0000f41670 */
[----:B------:R-:W-:Y:S01]  /*25c30*/  LDGSTS.E.BYPASS.LTC128B.128 [R5+0x10c00], desc[UR36][R2.64], !P2 ;  /* 0x10c0000002057fae */ /* 0x000fe2000d101d64 */
[----:B------:R-:W-:-:S13]  /*25c40*/  ISETP.LT.OR P2, PT, R23, 0x11, P0 ;  /* 0x000000111700780c */ /* 0x000fda0000741670 */
[----:B------:R3:W-:Y:S04]  /*25c50*/  LDGSTS.E.BYPASS.LTC128B.128 [R5+0x14c00], desc[UR36][R2.64+0x80], !P2 ;  /* 0x14c0008002057fae */ /* 0x0007e8000d101d64 */
[----:B---3--:R-:W3:Y:S04]  /*25c60*/  SHFL.IDX PT, R2, R7, 0x2, 0x181f ;  /* 0x00581f0007027f89 */ /* 0x008ee800000e0000 */
[----:B------:R-:W4:Y:S01]  /*25c70*/  SHFL.IDX PT, R3, R8, 0x2, 0x181f ;  /* 0x00581f0008037f89 */ /* 0x000f2200000e0000 */
[----:B---3--:R-:W-:-:S05]  /*25c80*/  IADD3 R2, P2, R30, R2, RZ ;  /* 0x000000021e027210 */ /* 0x008fca0007f5e0ff */
[----:B----4-:R-:W-:Y:S01]  /*25c90*/  IMAD.X R3, RZ, RZ, R3, P2 ;  /* 0x000000ffff037224 */ /* 0x010fe200010e0603 */
        /* <DEDUP_REMOVED lines=19> */
[----:B------:R3:W-:Y:S01]  /*25dd0*/  LDGSTS.E.BYPASS.LTC128B.128 [R5+0x16400], desc[UR36][R2.64+0x80], !P2 ;  /* 0x1640008002057fae */ /* 0x0007e2000d101d64 */
[----:B--2---:R-:W-:-:S04]  /*25de0*/  LOP3.LUT R11, R11, 0xffffffef, RZ, 0xc0, !PT ;  /* 0xffffffef0b0b7812 */ /* 0x004fc800078ec0ff */
[----:B------:R-:W-:Y:S02]  /*25df0*/  @P3 LOP3.LUT R11, R11, 0x10, RZ, 0xfc, !PT ;  /* 0x000000100b0b3812 */ /* 0x000fe400078efcff */
[----:B------:R-:W-:Y:S02]  /*25e00*/  ISETP.GE.AND P3, PT, R23, 0x51, PT ;  /* 0x000000511700780c */ /* 0x000fe40003f66270 */
[----:B------:R-:W-:Y:S01]  /*25e10*/  LOP3.LUT R11, R11, 0xfffffff7, RZ, 0xc0, !PT ;  /* 0xfffffff70b0b7812 */ /* 0x000fe200078ec0ff */
[----:B---3--:R-:W2:Y:S04]  /*25e20*/  SHFL.IDX PT, R2, R7, 0x5, 0x181f ;  /* 0x00b81f0007027f89 */ /* 0x008ea800000e0000 */
[----:B------:R-:W3:Y:S01]  /*25e30*/  SHFL.IDX PT, R3, R8, 0x5, 0x181f ;  /* 0x00b81f0008037f89 */ /* 0x000ee200000e0000 */
[----:B--2---:R-:W-:-:S04]  /*25e40*/  IADD3 R2, P2, R30, R2, RZ ;  /* 0x000000021e027210 */ /* 0x004fc80007f5e0ff */
[----:B---3--:R-:W-:Y:S02]  /*25e50*/  IADD3.X R3, RZ, R3, RZ, P2, !PT ;  /* 0x00000003ff037210 */ /* 0x008fe400017fe4ff */
        /* <DEDUP_REMOVED lines=18> */
[----:B------:R-:W-:-:S05]  /*25f80*/  @P6 LOP3.LUT R11, R11, 0x40, RZ, 0xfc, !PT ;  /* 0x000000400b0b6812 */ /* 0x000fca00078efcff */
[----:B----4-:R2:W-:Y:S02]  /*25f90*/  STL [R1], R11 ;  /* 0x0000000b01007387 */ /* 0x0105e40000100800 */
.L_x_1097:
        /* <DEDUP_REMOVED lines=11> */
.L_x_758:
[----:B------:R-:W-:Y:S02]  /*26050*/  PLOP3.LUT P1, PT, P1, P0, PT, 0xa2, 0x0 ;  /* 0x000000000000781c */ /* 0x000fe40000f21472 */
[----:B------:R-:W-:-:S08]  /*26060*/  @P0 R2UR P1, UR4, R6 ;  /* 0x00000000060402ca */ /* 0x000fd00000020000 */
[----:B------:R-:W-:-:S05]  /*26070*/  @P0 PLOP3.LUT P0, PT, P1, PT, PT, 0x80, 0x0 ;  /* 0x000000000000081c */ /* 0x000fca0000f0f070 */
[----:B------:R-:W-:Y:S01]  /*26080*/  @!P1 SYNCS.ARRIVE.TRANS64.RED.A0T1 RZ, [UR4+0x38870], RZ ;  /* 0x038870ffffff99a7 */ /* 0x000fe20008200404 */
[----:B------:R-:W-:Y:S07]  /*26090*/  @!P1 ARRIVES.LDGSTSBAR.64.TRANSCNT [UR4+0x38870] ;  /* 0x03887000ff0099b0 */ /* 0x000fee0008000a84 */
[----:B------:R-:W-:Y:S05]  /*260a0*/  @P0 BRA.U.ANY `(.L_x_758) ;  /* 0xfffffffd00e80947 */ /* 0x000fea000393ffff */
[----:B------:R-:W-:Y:S01]  /*260b0*/  NOP ;  /* 0x0000000000007918 */ /* 0x000fe20000000000 */
[----:B---3--:R-:W3:Y:S02]  /*260c0*/  LDL R2, [R1] ;  /* 0x0000000001027983 */ /* 0x008ee40000100800 */
[----:B---3--:R-:W-:-:S13]  /*260d0*/  LOP3.LUT P6, RZ, R2, 0x4, RZ, 0xc0, !PT ;  /* 0x0000000402ff7812 */ /* 0x008fda00078cc0ff */
[----:B------:R-:W-:Y:S05]  /*260e0*/  @!P6 BRA `(.L_x_759) ;  /* 0x000000000004e947 */ /* 0x000fea0003800000 */
[----:B------:R-:W-:Y:S01]  /*260f0*/  BPT.TRAP 0x1 ;  /* 0x000000040000795c */ /* 0x000fe20000300000 */
.L_x_759:
[----:B------:R3:W-:Y:S01]  /*26100*/  SYNCS.ARRIVE.TRANS64.A1T0 RZ, [R6+URZ+0x38870], RZ ;  /* 0x038870ff06ff79a7 */ /* 0x0007e2000810003f */
[----:B------:R-:W-:Y:S05]  /*26110*/  @!P6 BRA `(.L_x_760) ;  /* 0x000000000004e947 */ /* 0x000fea0003800000 */
[----:B------:R-:W-:Y:S01]  /*26120*/  BPT.TRAP 0x1 ;  /* 0x000000040000795c */ /* 0x000fe20000300000 */
.L_x_760:
[----:B------:R-:W4:Y:S01]  /*26130*/  SYNCS.PHASECHK.TRANS64.TRYWAIT P0, [R6+URZ+0x38840], R19 ;  /* 0x03884013060075a7 */ /* 0x000f22000800017f */
[----:B------:R-:W-:Y:S04]  /*26140*/  BSSY B0, `(.L_x_761) ;  /* 0x0000002000007945 */ /* 0x000fe80003800000 */
[----:B----4-:R-:W-:Y:S05]  /*26150*/  @!P0 BRA `(.L_x_762) ;  /* 0x000000b000788947 */ /* 0x010fea0003800000 */
.L_x_1098:
[----:B------:R-:W-:Y:S05]  /*26160*/  BSYNC B0 ;  /* 0x0000000000007941 */ /* 0x000fea0003800000 */
.L_x_761:
[----:B0-----:R0:W5:Y:S01]  /*26170*/  LDL R20, [R1] ;  /* 0x0000000001147983 */ /* 0x0011620000100800 */
[----:B------:R-:W-:Y:S01]  /*26180*/  ULDC.64 UR4, c[0x0][0x300] ;  /* 0x0000c00000047ab9 */ /* 0x000fe20000000a00 */
[----:B------:R-:W1:Y:S01]  /*26190*/  LDC R8, c[0x0][0x2f4] ;  /* 0x0000bd00ff087b82 */ /* 0x000e620000000800 */
[----:B--2---:R-:W-:Y:S01]  /*261a0*/  IMAD R7, R9, UR4, RZ ;  /* 0x0000000409077c24 */ /* 0x004fe2000f8e02ff */
        /* <DEDUP_REMOVED lines=9> */
[----:B------:R-:W-:-:S04]  /*26240*/  ULDC.64 UR4, c[0x0][0x308] ;  /* 0x0000c20000047ab9 */ /* 0x000fc80000000a00 */
[----:B------:R-:W-:Y:S02]  /*26250*/  IADD3 R3, R3, R10, RZ ;  /* 0x0000000a03037210 */ /* 0x000fe40007ffe0ff */
[----:B-1----:R-:W-:Y:S01]  /*26260*/  ISETP.GE.AND P1, PT, R11, R8, PT ;  /* 0x000000080b00720c */ /* 0x002fe20003f26270 */
[----:B------:R-:W-:Y:S01]  /*26270*/  IMAD.WIDE.U32 R2, R17, UR4, R2 ;  /* 0x0000000411027c25 */ /* 0x000fe2000f8e0002 */
[----:B------:R-:W-:-:S03]  /*26280*/  UMOV UR4, 0xffffffff ;  /* 0xffffffff00047882 */ /* 0x000fc60000000000 */
[----:B------:R-:W-:Y:S01]  /*26290*/  IMAD R0, R17, UR5, R3 ;  /* 0x0000000511007c24 */ /* 0x000fe2000f8e0203 */
[----:B------:R-:W-:-:S04]  /*262a0*/  IADD3 R4, P0, R2, UR6, RZ ;  /* 0x0000000602047c10 */ /* 0x000fc8000ff1e0ff */
[----:B------:R-:W-:Y:S01]  /*262b0*/  IADD3.X R0, R0, UR7, RZ, P0, !PT ;  /* 0x0000000700007c10 */ /* 0x000fe200087fe4ff */
[----:B0-----:R-:W-:Y:S08]  /*262c0*/  BRA.DIV UR4, `(.L_x_763) ;  /* 0x000000b204307947 */ /* 0x001ff0000b800000 */
[----:B------:R-:W0:Y:S01]  /*262d0*/  SHFL.IDX PT, R3, R4, RZ, 0x181f ;  /* 0x00181fff04037589 */ /* 0x000e2200000e0000 */
[----:B-----5:R-:W-:Y:S02]  /*262e0*/  LOP3.LUT R20, R20, 0xfffffbff, RZ, 0xc0, !PT ;  /* 0xfffffbff14147812 */ /* 0x020fe400078ec0ff */
[----:B------:R-:W-:Y:S01]  /*262f0*/  ISETP.GE.AND P6, PT, R30, R8, PT ;  /* 0x000000081e00720c */ /* 0x000fe20003fc6270 */
[----:B------:R-:W1:Y:S01]  /*26300*/  SHFL.IDX PT, R2, R0, RZ, 0x181f ;  /* 0x00181fff00027589 */ /* 0x000e6200000e0000 */
[----:B------:R-:W-:-:S04]  /*26310*/  @P4 LOP3.LUT R20, R20, 0x400, RZ, 0xfc, !PT ;  /* 0x0000040014144812 */ /* 0x000fc800078efcff */
[C---:B------:R-:W-:Y:S02]  /*26320*/  LOP3.LUT P4, RZ, R20.reuse, 0x20, RZ, 0xc0, !PT ;  /* 0x0000002014ff7812 */ /* 0x040fe4000788c0ff */
[----:B------:R-:W-:-:S04]  /*26330*/  LOP3.LUT R20, R20, 0xfffffdff, RZ, 0xc0, !PT ;  /* 0xfffffdff14147812 */ /* 0x000fc800078ec0ff */
[----:B------:R-:W-:-:S04]  /*26340*/  @P3 LOP3.LUT R20, R20, 0x200, RZ, 0xfc, !PT ;  /* 0x0000020014143812 */ /* 0x000fc800078efcff */
[C---:B------:R-:W-:Y:S02]  /*26350*/  LOP3.LUT P3, RZ, R20.reuse, 0x10, RZ, 0xc0, !PT ;  /* 0x0000001014ff7812 */ /* 0x040fe4000786c0ff */
[----:B------:R-:W-:Y:S02]  /*26360*/  LOP3.LUT R20, R20, 0xfffffeff, RZ, 0xc0, !PT ;  /* 0xfffffeff14147812 */ /* 0x000fe400078ec0ff */
[----:B0-----:R-:W-:Y:S02]  /*26370*/  @P4 IADD3 R3, P0, R30, R3, RZ ;  /* 0x000000031e034210 */ /* 0x001fe40007f1e0ff */
[----:B------:R-:W-:-:S03]  /*26380*/  @P2 LOP3.LUT R20, R20, 0x100, RZ, 0xfc, !PT ;  /* 0x0000010014142812 */ /* 0x000fc600078efcff */
[----:B-1----:R-:W-:Y:S01]  /*26390*/  @P4 IMAD.X R2, RZ, RZ, R2, P0 ;  /* 0x000000ffff024224 */ /* 0x002fe200000e0602 */
[----:B------:R-:W-:Y:S01]  /*263a0*/  LOP3.LUT P2, RZ, R20, 0x8, RZ, 0xc0, !PT ;  /* 0x0000000814ff7812 */ /* 0x000fe2000784c0ff */
[----:B------:R-:W-:Y:S03]  /*263b0*/  STL [R1], R20 ;  /* 0x0000001401007387 */ /* 0x000fe60000100800 */
[----:B------:R-:W-:-:S04]  /*263c0*/  @P4 LOP3.LUT R3, R3, R2, RZ, 0x3c, !PT ;  /* 0x0000000203034212 */ /* 0x000fc800078e3cff */
[----:B------:R-:W-:-:S04]  /*263d0*/  @P4 LOP3.LUT R2, R3, R2, RZ, 0x3c, !PT ;  /* 0x0000000203024212 */ /* 0x000fc800078e3cff */
[----:B------:R-:W-:-:S05]  /*263e0*/  @P4 LOP3.LUT R3, R3, R2, RZ, 0x3c, !PT ;  /* 0x0000000203034212 */ /* 0x000fca00078e3cff */
[----:B------:R-:W-:Y:S01]  /*263f0*/  @!PT LDS RZ, [RZ] ;  /* 0x00000000fffff984 */ /* 0x000fe20000000800 */
[----:B------:R-:W-:Y:S04]  /*26400*/  @P4 LDGSTS.E.BYPASS.LTC128B.128 [R5+0x28400], desc[UR36][R2.64], !P6 ;  /* 0x2840000002054fae */ /* 0x000fe8000f101d64 */
[----:B------:R0:W-:Y:S01]  /*26410*/  @P4 LDGSTS.E.BYPASS.LTC128B.128 [R5+0x2c400], desc[UR36][R2.64+0x80], !P1 ;  /* 0x2c40008002054fae */ /* 0x0001e2000c901d64 */
[----:B------:R-:W-:-:S03]  /*26420*/  LOP3.LUT P4, RZ, R20, 0x400, RZ, 0xc0, !PT ;  /* 0x0000040014ff7812 */ /* 0x000fc6000788c0ff */
[----:B0-----:R-:W0:Y:S04]  /*26430*/  SHFL.IDX PT, R3, R4, 0x1, 0x181f ;  /* 0x00381f0004037f89 */ /* 0x001e2800000e0000 */
[----:B------:R-:W1:Y:S01]  /*26440*/  SHFL.IDX PT, R2, R0, 0x1, 0x181f ;  /* 0x00381f0000027f89 */ /* 0x000e6200000e0000 */
[----:B0-----:R-:W-:-:S05]  /*26450*/  @P3 IADD3 R3, P0, R30, R3, RZ ;  /* 0x000000031e033210 */ /* 0x001fca0007f1e0ff */
[----:B-1----:R-:W-:-:S05]  /*26460*/  @P3 IMAD.X R2, RZ, RZ, R2, P0 ;  /* 0x000000ffff023224 */ /* 0x002fca00000e0602 */
[----:B------:R-:W-:-:S04]  /*26470*/  @P3 LOP3.LUT R3, R3, R2, RZ, 0x3c, !PT ;  /* 0x0000000203033212 */ /* 0x000fc800078e3cff */
[----:B------:R-:W-:-:S04]  /*26480*/  @P3 LOP3.LUT R2, R3, R2, RZ, 0x3c, !PT ;  /* 0x0000000203023212 */ /* 0x000fc800078e3cff */
[----:B------:R-:W-:-:S05]  /*26490*/  @P3 LOP3.LUT R3, R3, R2, RZ, 0x3c, !PT ;  /* 0x0000000203033212 */ /* 0x000fca00078e3cff */
        /* <DEDUP_REMOVED lines=15> */
[----:B0-----:R-:W-:-:S04]  /*26590*/  @P5 IADD3 R3, P0, R30, R3, RZ ;  /* 0x000000031e035210 */ /* 0x001fc80007f1e0ff */
[----:B-1----:R-:W-:-:S04]  /*265a0*/  @P5 IADD3.X R2, RZ, R2, RZ, P0, !PT ;  /* 0x00000002ff025210 */ /* 0x002fc800007fe4ff */
[----:B------:R-:W-:-:S04]  /*265b0*/  @P5 LOP3.LUT R3, R3, R2, RZ, 0x3c, !PT ;  /* 0x0000000203035212 */ /* 0x000fc800078e3cff */
[----:B------:R-:W-:-:S04]  /*265c0*/  @P5 LOP3.LUT R2, R3, R2, RZ, 0x3c, !PT ;  /* 0x0000000203025212 */ /* 0x000fc800078e3cff */
[----:B------:R-:W-:-:S05]  /*265d0*/  @P5 LOP3.LUT R3, R3, R2, RZ, 0x3c, !PT ;  /* 0x0000000203035212 */ /* 0x000fca00078e3cff */
[----:B------:R-:W-:Y:S04]  /*265e0*/  @P5 LDGSTS.E.BYPASS.LTC128B.128 [R5+0x29c00], desc[UR36][R2.64], !P6 ;  /* 0x29c0000002055fae */ /* 0x000fe8000f101d64 */
[----:B------:R0:W-:Y:S04]  /*265f0*/  @P5 LDGSTS.E.BYPASS.LTC128B.128 [R5+0x2dc00], desc[UR36][R2.64+0x80], !P1 ;  /* 0x2dc0008002055fae */ /* 0x0001e8000c901d64 */
        /* <DEDUP_REMOVED lines=19> */
[----:B------:R-:W1:Y:S04]  /*26730*/  SHFL.IDX PT, R2, R0, 0x6, 0x181f ;  /* 0x00d81f0000027f89 */ /* 0x000e6800000e0000 */
[----:B------:R-:W2:Y:S04]  /*26740*/  SHFL.IDX PT, R4, R4, 0x7, 0x181f ;  /* 0x00f81f0004047f89 */ /* 0x000ea800000e0000 */
[----:B------:R-:W2:Y:S01]  /*26750*/  SHFL.IDX PT, R0, R0, 0x7, 0x181f ;  /* 0x00f81f0000007f89 */ /* 0x000ea200000e0000 */
[----:B0-----:R-:W-:-:S05]  /*26760*/  @P2 IADD3 R3, P0, R30, R3, RZ ;  /* 0x000000031e032210 */ /* 0x001fca0007f1e0ff */
[----:B-1----:R-:W-:-:S05]  /*26770*/  @P2 IMAD.X R2, RZ, RZ, R2, P0 ;  /* 0x000000ffff022224 */ /* 0x002fca00000e0602 */
[----:B------:R-:W-:-:S04]  /*26780*/  @P2 LOP3.LUT R3, R3, R2, RZ, 0x3c, !PT ;  /* 0x0000000203032212 */ /* 0x000fc800078e3cff */
[----:B------:R-:W-:-:S04]  /*26790*/  @P2 LOP3.LUT R2, R3, R2, RZ, 0x3c, !PT ;  /* 0x0000000203022212 */ /* 0x000fc800078e3cff */
[----:B------:R-:W-:-:S05]  /*267a0*/  @P2 LOP3.LUT R3, R3, R2, RZ, 0x3c, !PT ;  /* 0x0000000203032212 */ /* 0x000fca00078e3cff */
[----:B------:R0:W-:Y:S04]  /*267b0*/  @P2 LDGSTS.E.BYPASS.LTC128B.128 [R5+0x2b400], desc[UR36][R2.64], !P6 ;  /* 0x2b40000002052fae */ /* 0x0001e8000f101d64 */
[----:B--2---:R0:W-:Y:S02]  /*267c0*/  @P2 LDGSTS.E.BYPASS.LTC128B.128 [R5+0x2f400], desc[UR36][R2.64+0x80], !P1 ;  /* 0x2f40008002052fae */ /* 0x0041e4000c901d64 */
.L_x_1116:
[----:B------:R-:W-:Y:S02]  /*267d0*/  LOP3.LUT P2, RZ, R20, 0x40, RZ, 0xc0, !PT ;  /* 0x0000004014ff7812 */ /* 0x000fe4000784c0ff */
[----:B------:R-:W-:-:S11]  /*267e0*/  ISETP.GE.AND P3, PT, R30, R8, PT ;  /* 0x000000081e00720c */ /* 0x000fd60003f66270 */
[----:B01----:R-:W-:-:S04]  /*267f0*/  @P2 IADD3 R2, P0, R30, R4, RZ ;  /* 0x000000041e022210 */ /* 0x003fc80007f1e0ff */
[----:B------:R-:W-:Y:S02]  /*26800*/  @P2 IADD3.X R0, RZ, R0, RZ, P0, !PT ;  /* 0x00000000ff002210 */ /* 0x000fe400007fe4ff */
[----:B------:R-:W-:-:S03]  /*26810*/  PLOP3.LUT P0, PT, PT, PT, PT, 0x80, 0x0 ;  /* 0x000000000000781c */ /* 0x000fc60003f0f070 */
[----:B------:R-:W-:-:S05]  /*26820*/  @P2 IMAD.MOV.U32 R3, RZ, RZ, R0 ;  /* 0x000000ffff032224 */ /* 0x000fca00078e0000 */
[----:B------:R-:W-:Y:S01]  /*26830*/  @!PT LDS RZ, [RZ] ;  /* 0x00000000fffff984 */ /* 0x000fe20000000800 */
[----:B------:R-:W-:Y:S01]  /*26840*/  @!PT LDS RZ, [RZ] ;  /* 0x00000000fffff984 */ /* 0x000fe20000000800 */
[----:B------:R-:W-:Y:S01]  /*26850*/  @!PT LDS RZ, [RZ] ;  /* 0x00000000fffff984 */ /* 0x000fe20000000800 */
[----:B------:R0:W-:Y:S04]  /*26860*/  @P2 LDGSTS.E.BYPASS.LTC128B.128 [R5+0x2bc00], desc[UR36][R2.64], !P3 ;  /* 0x2bc0000002052fae */ /* 0x0001e8000d901d64 */
[----:B------:R0:W-:Y:S01]  /*26870*/  @P2 LDGSTS.E.BYPASS.LTC128B.128 [R5+0x2fc00], desc[UR36][R2.64+0x80], !P1 ;  /* 0x2fc0008002052fae */ /* 0x0001e2000c901d64 */
[----:B------:R-:W-:Y:S01]  /*26880*/  NOP ;  /* 0x0000000000007918 */ /* 0x000fe20000000000 */
.L_x_764:
[----:B------:R-:W-:Y:S02]  /*26890*/  PLOP3.LUT P1, PT, P1, P0, PT, 0xa2, 0x0 ;  /* 0x000000000000781c */ /* 0x000fe40000f21472 */
[----:B------:R-:W-:-:S08]  /*268a0*/  @P0 R2UR P1, UR4, R6 ;  /* 0x00000000060402ca */ /* 0x000fd00000020000 */
[----:B------:R-:W-:-:S05]  /*268b0*/  @P0 PLOP3.LUT P0, PT, P1, PT, PT, 0x80, 0x0 ;  /* 0x000000000000081c */ /* 0x000fca0000f0f070 */
[----:B------:R-:W-:Y:S01]  /*268c0*/  @!P1 SYNCS.ARRIVE.TRANS64.RED.A0T1 RZ, [UR4+0x38830], RZ ;  /* 0x038830ffffff99a7 */ /* 0x000fe20008200404 */
[----:B------:R-:W-:Y:S07]  /*268d0*/  @!P1 ARRIVES.LDGSTSBAR.64.TRANSCNT [UR4+0x38830] ;  /* 0x03883000ff0099b0 */ /* 0x000fee0008000a84 */
[----:B------:R-:W-:Y:S05]  /*268e0*/  @P0 BRA.U.ANY `(.L_x_764) ;  /* 0xfffffffd00e80947 */ /* 0x000fea000393ffff */
[----:B------:R-:W-:Y:S01]  /*268f0*/  NOP ;  /* 0x0000000000007918 */ /* 0x000fe20000000000 */
[----:B------:R-:W2:Y:S02]  /*26900*/  LDL R0, [R1] ;  /* 0x0000000001007983 */ /* 0x000ea40000100800 */
[----:B--2---:R-:W-:-:S13]  /*26910*/  LOP3.LUT P2, RZ, R0, 0x4, RZ, 0xc0, !PT ;  /* 0x0000000400ff7812 */ /* 0x004fda000784c0ff */
[----:B------:R-:W-:Y:S05]  /*26920*/  @!P2 BRA `(.L_x_765) ;  /* 0x000000000004a947 */ /* 0x000fea0003800000 */
[----:B------:R-:W-:Y:S01]  /*26930*/  BPT.TRAP 0x1 ;  /* 0x000000040000795c */ /* 0x000fe20000300000 */
.L_x_765:
[----:B------:R1:W5:Y:S01]  /*26940*/  LDL.LU R4, [R1+0x18] ;  /* 0x0000180001047983 */ /* 0x0003620000300800 */
[----:B------:R1:W-:Y:S03]  /*26950*/  SYNCS.ARRIVE.TRANS64.A1T0 RZ, [R6+URZ+0x38830], RZ ;  /* 0x038830ff06ff79a7 */ /* 0x0003e6000810003f */
[----:B0-----:R1:W5:Y:S02]  /*26960*/  LDL.LU R3, [R1+0x20] ;  /* 0x0000200001037983 */ /* 0x0013640000300800 */
[----:B------:R-:W-:Y:S05]  /*26970*/  WARPSYNC.ALL ;  /* 0x0000000000007948 */ /* 0x000fea0003800000 */
[----:B------:R-:W-:Y:S01]  /*26980*/  ULDC.64 UR6, c[0x0][0xa00] ;  /* 0x0002800000067ab9 */ /* 0x000fe20000000a00 */
[----:B------:R-:W-:Y:S01]  /*26990*/  VIADD R0, R16, 0x20400 ;  /* 0x0002040010007836 */ /* 0x000fe20000000000 */
[----:B------:R-:W-:Y:S01]  /*269a0*/  BAR.SYNC.DEFER_BLOCKING 0x8, 0x180 ;  /* 0x0206000000007b1d */ /* 0x000fe20000010000 */
[----:B------:R-:W-:-:S03]  /*269b0*/  ISETP.NE.U32.AND P0, PT, RZ, UR6, PT ;  /* 0x00000006ff007c0c */ /* 0x000fc6000bf05070 */
[----:B------:R-:W-:Y:S02]  /*269c0*/  LOP3.LUT P1, RZ, R0, 0x3ff, RZ, 0xc0, !PT ;  /* 0x000003ff00ff7812 */ /* 0x000fe4000782c0ff */
[----:B------:R-:W-:Y:S01]  /*269d0*/  ISETP.NE.AND.EX P0, PT, RZ, UR7, PT, P0 ;  /* 0x00000007ff007c0c */ /* 0x000fe2000bf05300 */
[----:B------:R-:W-:Y:S01]  /*269e0*/  ULDC.64 UR4, c[0x0][0x298] ;  /* 0x0000a60000047ab9 */ /* 0x000fe20000000a00 */
[----:B------:R-:W-:Y:S02]  /*269f0*/  BSSY B6, `(.L_x_766) ;  /* 0x000001a000067945 */ /* 0x000fe40003800000 */
[----:B------:R-:W-:Y:S02]  /*26a00*/  SEL R18, R18, RZ, !P0 ;  /* 0x000000ff12127207 */ /* 0x000fe40004000000 */
[----:B-----5:R-:W-:Y:S01]  /*26a10*/  SHF.R.S32.HI R2, RZ, 0x1f, R4 ;  /* 0x0000001fff027819 */ /* 0x020fe20000011404 */
[----:B------:R-:W-:Y:S01]  /*26a20*/  IMAD.WIDE.U32 R22, R4, UR4, RZ ;  /* 0x0000000404167c25 */ /* 0x000fe2000f8e00ff */
[----:B------:R-:W-:-:S03]  /*26a30*/  SEL R0, R3, RZ, !P0 ;  /* 0x000000ff03007207 */ /* 0x000fc60004000000 */
[----:B------:R-:W-:Y:S02]  /*26a40*/  IMAD R2, R2, UR4, RZ ;  /* 0x0000000402027c24 */ /* 0x000fe4000f8e02ff */
[----:B------:R0:W-:Y:S02]  /*26a50*/  STL [R1+0x18], R0 ;  /* 0x0000180001007387 */ /* 0x0001e40000100800 */
[----:B----4-:R-:W-:-:S04]  /*26a60*/  IMAD R19, R4, UR5, R2 ;  /* 0x0000000504137c24 */ /* 0x010fc8000f8e0202 */
[----:B------:R-:W-:Y:S01]  /*26a70*/  IMAD.IADD R19, R23, 0x1, R19 ;  /* 0x0000000117137824 */ /* 0x000fe200078e0213 */
[----:B------:R-:W-:Y:S06]  /*26a80*/  @!P1 BRA `(.L_x_767) ;  /* 0x0000000000409947 */ /* 0x000fec0003800000 */
[----:B------:R-:W-:Y:S01]  /*26a90*/  MOV R2, 0x0 ;  /* 0x0000000000027802 */ /* 0x000fe20000000f00 */
[----:B------:R-:W-:Y:S01]  /*26aa0*/  ULDC.64 UR4, c[0x4][0xc0] ;  /* 0x0100300000047ab9 */ /* 0x000fe20000000a00 */
[----:B------:R-:W-:Y:S01]  /*26ab0*/  ULDC.64 UR6, c[0x4][0xc8] ;  /* 0x0100320000067ab9 */ /* 0x000fe20000000a00 */
[----:B------:R-:W-:Y:S01]  /*26ac0*/  ULDC.64 UR8, c[0x4][0x28] ;  /* 0x01000a0000087ab9 */ /* 0x000fe20000000a00 */
[----:B------:R-:W-:Y:S01]  /*26ad0*/  MOV R4, UR4 ;  /* 0x0000000400047c02 */ /* 0x000fe20008000f00 */
[----:B------:R-:W-:Y:S01]  /*26ae0*/  IMAD.U32 R5, RZ, RZ, UR5 ;  /* 0x00000005ff057e24 */ /* 0x000fe2000f8e00ff */
[----:B------:R-:W2:Y:S01]  /*26af0*/  LDC.64 R2, c[0x4][R2] ;  /* 0x0100000002027b82 */ /* 0x000ea20000000a00 */
[----:B-1-3--:R-:W-:Y:S01]  /*26b00*/  IMAD.U32 R6, RZ, RZ, UR6 ;  /* 0x00000006ff067e24 */ /* 0x00afe2000f8e00ff */
[----:B------:R-:W-:Y:S01]  /*26b10*/  MOV R10, UR8 ;  /* 0x00000008000a7c02 */ /* 0x000fe20008000f00 */
[----:B------:R-:W-:Y:S01]  /*26b20*/  IMAD.U32 R7, RZ, RZ, UR7 ;  /* 0x00000007ff077e24 */ /* 0x000fe2000f8e00ff */
[----:B------:R-:W-:Y:S01]  /*26b30*/  MOV R13, RZ ;  /* 0x000000ff000d7202 */ /* 0x000fe20000000f00 */
[----:B------:R-:W-:-:S02]  /*26b40*/  IMAD.U32 R11, RZ, RZ, UR9 ;  /* 0x00000009ff0b7e24 */ /* 0x000fc4000f8e00ff */
[----:B------:R-:W-:Y:S02]  /*26b50*/  IMAD.MOV.U32 R8, RZ, RZ, 0x70 ;  /* 0x00000070ff087424 */ /* 0x000fe400078e00ff */
[----:B------:R-:W-:-:S07]  /*26b60*/  IMAD.MOV.U32 R12, RZ, RZ, 0x1 ;  /* 0x00000001ff0c7424 */ /* 0x000fce00078e00ff */
[----:B------:R-:W-:-:S07]  /*26b70*/  LEPC R20, `(.L_x_767) ;  /* 0x000000001014794e */ /* 0x000fce0000000000 */
[----:B0-2---:R-:W-:Y:S05]  /*26b80*/  CALL.ABS.NOINC R2 ;  /* 0x0000000002007343 */ /* 0x005fea0003c00000 */
.L_x_767:
[----:B------:R-:W-:Y:S05]  /*26b90*/  BSYNC B6 ;  /* 0x0000000000067941 */ /* 0x000fea0003800000 */
.L_x_766:
[----:B------:R-:W2:Y:S01]  /*26ba0*/  LDL.LU R20, [R1+0x18] ;  /* 0x0000180001147983 */ /* 0x000ea20000300800 */
[----:B------:R-:W-:Y:S01]  /*26bb0*/  IMAD.MOV.U32 R3, RZ, RZ, R19 ;  /* 0x000000ffff037224 */ /* 0x000fe200078e0013 */
[----:B------:R-:W4:Y:S01]  /*26bc0*/  LDC R7, c[0x0][0x448] ;  /* 0x00011200ff077b82 */ /* 0x000f220000000800 */
[----:B------:R-:W-:Y:S01]  /*26bd0*/  IMAD.MOV.U32 R2, RZ, RZ, R22 ;  /* 0x000000ffff027224 */ /* 0x000fe200078e0016 */
[----:B------:R0:W5:Y:S01]  /*26be0*/  LDL R19, [R1+0x24] ;  /* 0x0000240001137983 */ /* 0x0001620000100800 */
[----:B------:R-:W-:Y:S01]  /*26bf0*/  ULDC.64 UR4, c[0x0][0x2d8] ;  /* 0x0000b60000047ab9 */ /* 0x000fe20000000a00 */
[----:B------:R-:W-:Y:S01]  /*26c00*/  IMAD.SHL.U32 R4, R25, 0x80, RZ ;  /* 0x0000008019047824 */ /* 0x000fe200078e00ff */
[----:B------:R-:W-:Y:S01]  /*26c10*/  LOP3.LUT R10, R30, 0x80, RZ, 0xfc, !PT ;  /* 0x000000801e0a7812 */ /* 0x000fe200078efcff */
[----:B------:R0:W5:Y:S01]  /*26c20*/  LDL R9, [R1+0x14] ;  /* 0x0000140001097983 */ /* 0x0001620000100800 */
[----:B------:R-:W-:Y:S01]  /*26c30*/  IMAD.WIDE.U32 R2, R17, UR4, R2 ;  /* 0x0000000411027c25 */ /* 0x000fe2000f8e0002 */
[----:B------:R-:W-:-:S03]  /*26c40*/  ULDC.64 UR6, c[0x0][0x280] ;  /* 0x0000a00000067ab9 */ /* 0x000fc60000000a00 */
[----:B------:R-:W-:Y:S01]  /*26c50*/  IMAD R3, R17, UR5, R3 ;  /* 0x0000000511037c24 */ /* 0x000fe2000f8e0203 */
[----:B------:R-:W-:Y:S01]  /*26c60*/  ULDC.64 UR4, c[0x0][0x2e0] ;  /* 0x0000b80000047ab9 */ /* 0x000fe20000000a00 */
[----:B----4-:R-:W-:Y:S01]  /*26c70*/  ISETP.NE.AND P0, PT, R7, 0x1, PT ;  /* 0x000000010700780c */ /* 0x010fe20003f05270 */
[----:B------:R-:W-:-:S04]  /*26c80*/  IMAD.WIDE.U32 R2, R18, UR4, R2 ;  /* 0x0000000412027c25 */ /* 0x000fc8000f8e0002 */
[----:B--2---:R-:W-:Y:S02]  /*26c90*/  IMAD R5, R20, UR4, RZ ;  /* 0x0000000414057c24 */ /* 0x004fe4000f8e02ff */
[----:B------:R-:W2:Y:S02]  /*26ca0*/  S2R R20, SR_TID.X ;  /* 0x0000000000147919 */ /* 0x000ea40000002100 */
[----:B0-----:R-:W-:Y:S01]  /*26cb0*/  IMAD R0, R18, UR5, R5 ;  /* 0x0000000512007c24 */ /* 0x001fe2000f8e0205 */
[----:B------:R-:W-:-:S03]  /*26cc0*/  ULDC.64 UR4, c[0x0][0x2d0] ;  /* 0x0000b40000047ab9 */ /* 0x000fc60000000a00 */
[----:B------:R-:W0:Y:S01]  /*26cd0*/  @P0 LDC R5, c[0x0][0x44c] ;  /* 0x00011300ff050b82 */ /* 0x000e220000000800 */
[----:B------:R-:W-:-:S07]  /*26ce0*/  IMAD.IADD R3, R3, 0x1, R0 ;  /* 0x0000000103037824 */ /* 0x000fce00078e0200 */
[----:B------:R-:W4:Y:S01]  /*26cf0*/  @P0 LDC R0, c[0x0][0x450] ;  /* 0x00011400ff000b82 */ /* 0x000f220000000800 */
[C---:B--2---:R-:W-:Y:S02]  /*26d00*/  LOP3.LUT R21, R20.reuse, 0x7f, RZ, 0xc0, !PT ;  /* 0x0000007f14157812 */ /* 0x044fe400078ec0ff */
[----:B------:R-:W-:Y:S02]  /*26d10*/  SHF.L.U32 R20, R20, 0x4, RZ ;  /* 0x0000000414147819 */ /* 0x000fe400000006ff */
[----:B------:R-:W-:-:S04]  /*26d20*/  SHF.R.U32.HI R21, RZ, 0x3, R21 ;  /* 0x00000003ff157819 */ /* 0x000fc80000011615 */
[----:B------:R-:W-:-:S04]  /*26d30*/  LOP3.LUT R20, R21, 0x70, R20, 0xf8, !PT ;  /* 0x0000007015147812 */ /* 0x000fc800078ef814 */
[----:B-1-3--:R-:W-:-:S05]  /*26d40*/  LOP3.LUT R6, R20, R4, RZ, 0xfc, !PT ;  /* 0x0000000414067212 */ /* 0x00afca00078efcff */
[----:B0-----:R-:W-:-:S04]  /*26d50*/  @P0 IMAD.HI.U32 R8, R6, R5, RZ ;  /* 0x0000000506080227 */ /* 0x001fc800078e00ff */
[----:B------:R-:W-:Y:S01]  /*26d60*/  IMAD.MOV.U32 R5, RZ, RZ, R6 ;  /* 0x000000ffff057224 */ /* 0x000fe200078e0006 */
[----:B----4-:R-:W-:Y:S01]  /*26d70*/  @P0 SHF.R.U32.HI R5, RZ, R0, R8 ;  /* 0x00000000ff050219 */ /* 0x010fe20000011608 */
[----:B------:R-:W0:Y:S04]  /*26d80*/  S2R R20, SR_TID.X ;  /* 0x0000000000147919 */ /* 0x000e280000002100 */
[----:B------:R-:W-:-:S04]  /*26d90*/  IMAD.MOV R0, RZ, RZ, -R5 ;  /* 0x000000ffff007224 */ /* 0x000fc800078e0a05 */
[----:B------:R-:W-:Y:S01]  /*26da0*/  IMAD R0, R7, R0, R6 ;  /* 0x0000000007007224 */ /* 0x000fe200078e0206 */
[----:B------:R-:W-:Y:S01]  /*26db0*/  SHF.R.S32.HI R6, RZ, 0x1f, R5 ;  /* 0x0000001fff067819 */ /* 0x000fe20000011405 */
[----:B------:R-:W-:-:S04]  /*26dc0*/  IMAD.WIDE.U32 R2, R5, UR4, R2 ;  /* 0x0000000405027c25 */ /* 0x000fc8000f8e0002 */
[----:B------:R-:W-:-:S04]  /*26dd0*/  IMAD R6, R6, UR4, RZ ;  /* 0x0000000406067c24 */ /* 0x000fc8000f8e02ff */
[----:B------:R-:W-:Y:S01]  /*26de0*/  IMAD R6, R5, UR5, R6 ;  /* 0x0000000505067c24 */ /* 0x000fe2000f8e0206 */
[----:B------:R-:W-:Y:S01]  /*26df0*/  SHF.R.S32.HI R5, RZ, 0x1f, R0 ;  /* 0x0000001fff057819 */ /* 0x000fe20000011400 */
[----:B------:R-:W-:-:S03]  /*26e00*/  ULDC.64 UR4, c[0x0][0x2c8] ;  /* 0x0000b20000047ab9 */ /* 0x000fc60000000a00 */
[----:B------:R-:W-:Y:S01]  /*26e10*/  IADD3 R3, R3, R6, RZ ;  /* 0x0000000603037210 */ /* 0x000fe20007ffe0ff */
[----:B------:R-:W-:Y:S02]  /*26e20*/  IMAD R5, R5, UR4, RZ ;  /* 0x0000000405057c24 */ /* 0x000fe4000f8e02ff */
[----:B------:R-:W-:Y:S01]  /*26e30*/  IMAD.WIDE.U32 R2, R0, UR4, R2 ;  /* 0x0000000400027c25 */ /* 0x000fe2000f8e0002 */
[----:B------:R-:W-:-:S03]  /*26e40*/  ULDC UR4, c[0x0][0x2b8] ;  /* 0x0000ae0000047ab9 */ /* 0x000fc60000000800 */
[----:B------:R-:W-:Y:S01]  /*26e50*/  IMAD R5, R0, UR5, R5 ;  /* 0x0000000500057c24 */ /* 0x000fe2000f8e0205 */
[----:B------:R-:W-:Y:S02]  /*26e60*/  IADD3 R0, P2, R2, UR6, RZ ;  /* 0x0000000602007c10 */ /* 0x000fe4000ff5e0ff */
[----:B------:R-:W-:Y:S02]  /*26e70*/  ISETP.GE.AND P0, PT, R30, UR4, PT ;  /* 0x000000041e007c0c */ /* 0x000fe4000bf06270 */
[----:B------:R-:W-:Y:S01]  /*26e80*/  ISETP.GE.AND P1, PT, R10, UR4, PT ;  /* 0x000000040a007c0c */ /* 0x000fe2000bf26270 */
[----:B------:R-:W-:Y:S01]  /*26e90*/  UMOV UR4, 0xffffffff ;  /* 0xffffffff00047882 */ /* 0x000fe20000000000 */
[----:B0-----:R-:W-:Y:S02]  /*26ea0*/  LOP3.LUT R20, R20, 0x7f, RZ, 0xc0, !PT ;  /* 0x0000007f14147812 */ /* 0x001fe400078ec0ff */
[----:B------:R-:W-:Y:S02]  /*26eb0*/  IADD3.X R5, R3, UR7, R5, P2, !PT ;  /* 0x0000000703057c10 */ /* 0x000fe400097fe405 */
[----:B------:R-:W-:Y:S01]  /*26ec0*/  SHF.R.U32.HI R10, RZ, 0x3, R20 ;  /* 0x00000003ff0a7819 */ /* 0x000fe20000011614 */
[----:B------:R-:W-:Y:S06]  /*26ed0*/  BRA.DIV UR4, `(.L_x_768) ;  /* 0x000000ae04f07947 */ /* 0x000fec000b800000 */
[----:B------:R-:W0:Y:S01]  /*26ee0*/  SHFL.IDX PT, R3, R0, RZ, 0x181f ;  /* 0x00181fff00037589 */ /* 0x000e2200000e0000 */
[----:B-----5:R-:W-:Y:S02]  /*26ef0*/  IMAD R6, R19, R7, RZ ;  /* 0x0000000713067224 */ /* 0x020fe400078e02ff */
[----:B------:R-:W-:Y:S01]  /*26f00*/  IMAD.IADD R4, R10, 0x1, R4 ;  /* 0x000000010a047824 */ /* 0x000fe200078e0204 */
[----:B------:R-:W1:Y:S04]  /*26f10*/  SHFL.IDX PT, R2, R5, RZ, 0x181f ;  /* 0x00181fff05027589 */ /* 0x000e6800000e0000 */
[----:B------:R-:W-:Y:S01]  /*26f20*/  ISETP.GE.AND P3, PT, R4, R6, PT ;  /* 0x000000060400720c */ /* 0x000fe20003f66270 */
[----:B------:R-:W2:-:S12]  /*26f30*/  SHFL.IDX PT, R14, R0, 0x1, 0x181f ;  /* 0x00381f00000e7f89 */ /* 0x000e9800000e0000 */
[----:B0-----:R-:W-:-:S05]  /*26f40*/  @!P3 IADD3 R7, P2, R30, R3, RZ ;  /* 0x000000031e07b210 */ /* 0x001fca0007f5e0ff */
[----:B-1----:R-:W-:Y:S02]  /*26f50*/  @!P3 IMAD.X R3, RZ, RZ, R2, P2 ;  /* 0x000000ffff03b224 */ /* 0x002fe400010e0602 */
[----:B------:R-:W-:Y:S01]  /*26f60*/  @!P3 IMAD.MOV.U32 R2, RZ, RZ, R7 ;  /* 0x000000ffff02b224 */ /* 0x000fe200078e0007 */
[----:B------:R-:W-:-:S04]  /*26f70*/  IADD3 R7, R4, 0x10, RZ ;  /* 0x0000001004077810 */ /* 0x000fc80007ffe0ff */
[----:B------:R-:W-:Y:S04]  /*26f80*/  @!P3 LDGSTS.E.BYPASS.LTC128B.128 [R9+0x20400], desc[UR36][R2.64], !P0 ;  /* 0x204000000209bfae */ /* 0x000fe8000c101d64 */
[----:B------:R0:W-:Y:S01]  /*26f90*/  @!P3 LDGSTS.E.BYPASS.LTC128B.128 [R9+0x24400], desc[UR36][R2.64+0x80], !P1 ;  /* 0x244000800209bfae */ /* 0x0001e2000c901d64 */
[----:B------:R-:W-:-:S03]  /*26fa0*/  ISETP.GE.AND P3, PT, R7, R6, PT ;  /* 0x000000060700720c */ /* 0x000fc60003f66270 */
[----:B0-----:R-:W0:Y:S10]  /*26fb0*/  SHFL.IDX PT, R2, R5, 0x1, 0x181f ;  /* 0x00381f0005027f89 */ /* 0x001e3400000e0000 */
[----:B--2---:R-:W-:-:S02]  /*26fc0*/  @!P3 IADD3 R7, P2, R30, R14, RZ ;  /* 0x0000000e1e07b210 */ /* 0x004fc40007f5e0ff */
[----:B------:R-:W1:Y:S03]  /*26fd0*/  SHFL.IDX PT, R14, R0, 0x2, 0x181f ;  /* 0x00581f00000e7f89 */ /* 0x000e6600000e0000 */
[----:B0-----:R-:W-:Y:S02]  /*26fe0*/  @!P3 IMAD.X R8, RZ, RZ, R2, P2 ;  /* 0x000000ffff08b224 */ /* 0x001fe400010e0602 */
[----:B------:R-:W-:Y:S01]  /*26ff0*/  @!P3 IMAD.MOV.U32 R2, RZ, RZ, R7 ;  /* 0x000000ffff02b224 */ /* 0x000fe200078e0007 */
[----:B------:R-:W-:Y:S01]  /*27000*/  IADD3 R7, R4, 0x20, RZ ;  /* 0x0000002004077810 */ /* 0x000fe20007ffe0ff */
[----:B------:R-:W-:-:S05]  /*27010*/  @!P3 IMAD.MOV.U32 R3, RZ, RZ, R8 ;  /* 0x000000ffff03b224 */ /* 0x000fca00078e0008 */
[----:B------:R-:W-:Y:S04]  /*27020*/  @!P3 LDGSTS.E.BYPASS.LTC128B.128 [R9+0x20c00], desc[UR36][R2.64], !P0 ;  /* 0x20c000000209bfae */ /* 0x000fe8000c101d64 */
[----:B------:R0:W-:Y:S01]  /*27030*/  @!P3 LDGSTS.E.BYPASS.LTC128B.128 [R9+0x24c00], desc[UR36][R2.64+0x80], !P1 ;  /* 0x24c000800209bfae */ /* 0x0001e2000c901d64 */
[----:B------:R-:W-:-:S03]  /*27040*/  ISETP.GE.AND P3, PT, R7, R6, PT ;  /* 0x000000060700720c */ /* 0x000fc60003f66270 */
[----:B0-----:R-:W0:Y:S10]  /*27050*/  SHFL.IDX PT, R2, R5, 0x2, 0x181f ;  /* 0x00581f0005027f89 */ /* 0x001e3400000e0000 */
[----:B-1----:R-:W-:-:S02]  /*27060*/  @!P3 IADD3 R7, P2, R30, R14, RZ ;  /* 0x0000000e1e07b210 */ /* 0x002fc40007f5e0ff */
        /* <DEDUP_REMOVED lines=30> */
[----:B------:R-:W-:Y:S03]  /*27250*/  SHFL.IDX PT, R14, R0, 0x7, 0x181f ;  /* 0x00f81f00000e7f89 */ /* 0x000fe600000e0000 */
[----:B0-----:R-:W-:Y:S02]  /*27260*/  @!P3 IMAD.X R8, RZ, RZ, R2, P2 ;  /* 0x000000ffff08b224 */ /* 0x001fe400010e0602 */
[----:B------:R-:W-:Y:S01]  /*27270*/  @!P3 IMAD.MOV.U32 R2, RZ, RZ, R7 ;  /* 0x000000ffff02b224 */ /* 0x000fe200078e0007 */
[----:B------:R-:W-:Y:S01]  /*27280*/  IADD3 R7, R4, 0x60, RZ ;  /* 0x0000006004077810 */ /* 0x000fe20007ffe0ff */
[----:B------:R-:W-:-:S05]  /*27290*/  @!P3 IMAD.MOV.U32 R3, RZ, RZ, R8 ;  /* 0x000000ffff03b224 */ /* 0x000fca00078e0008 */
[----:B------:R-:W-:Y:S04]  /*272a0*/  @!P3 LDGSTS.E.BYPASS.LTC128B.128 [R9+0x22c00], desc[UR36][R2.64], !P0 ;  /* 0x22c000000209bfae */ /* 0x000fe8000c101d64 */
[----:B------:R0:W-:Y:S01]  /*272b0*/  @!P3 LDGSTS.E.BYPASS.LTC128B.128 [R9+0x26c00], desc[UR36][R2.64+0x80], !P1 ;  /* 0x26c000800209bfae */ /* 0x0001e2000c901d64 */
[----:B------:R-:W-:-:S03]  /*272c0*/  ISETP.GE.AND P3, PT, R7, R6, PT ;  /* 0x000000060700720c */ /* 0x000fc60003f66270 */
[----:B0-----:R-:W0:Y:S04]  /*272d0*/  SHFL.IDX PT, R3, R0, 0x6, 0x181f ;  /* 0x00d81f0000037f89 */ /* 0x001e2800000e0000 */
[----:B------:R-:W1:Y:S04]  /*272e0*/  SHFL.IDX PT, R2, R5, 0x6, 0x181f ;  /* 0x00d81f0005027f89 */ /* 0x000e6800000e0000 */
[----:B------:R-:W2:Y:S02]  /*272f0*/  SHFL.IDX PT, R5, R5, 0x7, 0x181f ;  /* 0x00f81f0005057f89 */ /* 0x000ea400000e0000 */
[----:B0-----:R-:W-:-:S05]  /*27300*/  @!P3 IADD3 R7, P2, R30, R3, RZ ;  /* 0x000000031e07b210 */ /* 0x001fca0007f5e0ff */
[----:B-1----:R-:W-:Y:S02]  /*27310*/  @!P3 IMAD.X R8, RZ, RZ, R2, P2 ;  /* 0x000000ffff08b224 */ /* 0x002fe400010e0602 */
[----:B------:R-:W-:Y:S02]  /*27320*/  @!P3 IMAD.MOV.U32 R2, RZ, RZ, R7 ;  /* 0x000000ffff02b224 */ /* 0x000fe400078e0007 */
[----:B------:R-:W-:-:S05]  /*27330*/  @!P3 IMAD.MOV.U32 R3, RZ, RZ, R8 ;  /* 0x000000ffff03b224 */ /* 0x000fca00078e0008 */
[----:B------:R0:W-:Y:S04]  /*27340*/  @!P3 LDGSTS.E.BYPASS.LTC128B.128 [R9+0x23400], desc[UR36][R2.64], !P0 ;  /* 0x234000000209bfae */ /* 0x0001e8000c101d64 */
[----:B--2---:R0:W-:Y:S02]  /*27350*/  @!P3 LDGSTS.E.BYPASS.LTC128B.128 [R9+0x27400], desc[UR36][R2.64+0x80], !P1 ;  /* 0x274000800209bfae */ /* 0x0041e4000c901d64 */
.L_x_1133:
[----:B0-----:R-:W-:Y:S01]  /*27360*/  IADD3 R3, R4, 0x70, RZ ;  /* 0x0000007004037810 */ /* 0x001fe20007ffe0ff */
[----:B------:R-:W-:Y:S03]  /*27370*/  BSSY B0, `(.L_x_769) ;  /* 0x000000a000007945 */ /* 0x000fe60003800000 */
[----:B------:R-:W-:-:S13]  /*27380*/  ISETP.GE.AND P2, PT, R3, R6, PT ;  /* 0x000000060300720c */ /* 0x000fda0003f46270 */
[----:B------:R-:W-:Y:S05]  /*27390*/  @P2 BRA `(.L_x_770) ;  /* 0x00000000001c2947 */ /* 0x000fea0003800000 */
[----:B------:R-:W-:-:S05]  /*273a0*/  IADD3 R2, P2, R30, R14, RZ ;  /* 0x0000000e1e027210 */ /* 0x000fca0007f5e0ff */
[----:B------:R-:W-:-:S05]  /*273b0*/  IMAD.X R3, RZ, RZ, R5, P2 ;  /* 0x000000ffff037224 */ /* 0x000fca00010e0605 */
[----:B------:R-:W-:Y:S01]  /*273c0*/  @!PT LDS RZ, [RZ] ;  /* 0x00000000fffff984 */ /* 0x000fe20000000800 */
[----:B------:R-:W-:Y:S01]  /*273d0*/  @!PT LDS RZ, [RZ] ;  /* 0x00000000fffff984 */ /* 0x000fe20000000800 */
[----:B------:R-:W-:Y:S01]  /*273e0*/  @!PT LDS RZ, [RZ] ;  /* 0x00000000fffff984 */ /* 0x000fe20000000800 */
[----:B------:R0:W-:Y:S04]  /*273f0*/  LDGSTS.E.BYPASS.LTC128B.128 [R9+0x23c00], desc[UR36][R2.64], !P0 ;  /* 0x23c0000002097fae */ /* 0x0001e8000c101d64 */
[----:B------:R0:W-:Y:S02]  /*27400*/  LDGSTS.E.BYPASS.LTC128B.128 [R9+0x27c00], desc[UR36][R2.64+0x80], !P1 ;  /* 0x27c0008002097fae */ /* 0x0001e4000c901d64 */
.L_x_770:
[----:B------:R-:W-:Y:S05]  /*27410*/  BSYNC B0 ;  /* 0x0000000000007941 */ /* 0x000fea0003800000 */
.L_x_769:
[----:B------:R-:W-:Y:S01]  /*27420*/  NOP ;  /* 0x0000000000007918 */ /* 0x000fe20000000000 */
[----:B------:R-:W-:-:S13]  /*27430*/  PLOP3.LUT P0, PT, PT, PT, PT, 0x80, 0x0 ;  /* 0x000000000000781c */ /* 0x000fda0003f0f070 */
.L_x_771:
[----:B------:R-:W-:Y:S02]  /*27440*/  PLOP3.LUT P1, PT, P1, P0, PT, 0xa2, 0x0 ;  /* 0x000000000000781c */ /* 0x000fe40000f21472 */
[----:B------:R-:W-:-:S08]  /*27450*/  @P0 R2UR P1, UR4, R16 ;  /* 0x00000000100402ca */ /* 0x000fd00000020000 */
[----:B------:R-:W-:-:S05]  /*27460*/  @P0 PLOP3.LUT P0, PT, P1, PT, PT, 0x80, 0x0 ;  /* 0x000000000000081c */ /* 0x000fca0000f0f070 */
[----:B------:R-:W-:Y:S01]  /*27470*/  @!P1 SYNCS.ARRIVE.TRANS64.RED.A0T1 RZ, [UR4+0x38800], RZ ;  /* 0x038800ffffff99a7 */ /* 0x000fe20008200404 */
[----:B------:R-:W-:Y:S07]  /*27480*/  @!P1 ARRIVES.LDGSTSBAR.64.TRANSCNT [UR4+0x38800] ;  /* 0x03880000ff0099b0 */ /* 0x000fee0008000a84 */
[----:B------:R-:W-:Y:S05]  /*27490*/  @P0 BRA.U.ANY `(.L_x_771) ;  /* 0xfffffffd00e80947 */ /* 0x000fea000393ffff */
[----:B0-----:R-:W2:Y:S02]  /*274a0*/  LDL.LU R2, [R1+0x28] ;  /* 0x0000280001027983 */ /* 0x001ea40000300800 */
[----:B--2---:R-:W-:-:S05]  /*274b0*/  VIADD R2, R2, 0x1 ;  /* 0x0000000102027836 */ /* 0x004fca0000000000 */
[----:B------:R0:W-:Y:S01]  /*274c0*/  STL [R1+0x28], R2 ;  /* 0x0000280201007387 */ /* 0x0001e20000100800 */
[----:B------:R-:W-:-:S04]  /*274d0*/  LEA.HI R0, R2, R2, RZ, 0x1 ;  /* 0x0000000202007211 */ /* 0x000fc800078f08ff */
[----:B------:R-:W-:-:S05]  /*274e0*/  LOP3.LUT R0, R0, 0xfffffffe, RZ, 0xc0, !PT ;  /* 0xfffffffe00007812 */ /* 0x000fca00078ec0ff */
[----:B------:R-:W-:-:S05]  /*274f0*/  IMAD.IADD R0, R2, 0x1, -R0 ;  /* 0x0000000102007824 */ /* 0x000fca00078e0a00 */
[----:B------:R-:W-:Y:S01]  /*27500*/  SHF.L.U32 R3, R0, 0x1f, RZ ;  /* 0x0000001f00037819 */ /* 0x000fe200000006ff */
[----:B------:R-:W-:Y:S01]  /*27510*/  NOP ;  /* 0x0000000000007918 */ /* 0x000fe20000000000 */
[----:B0-----:R-:W2:Y:S01]  /*27520*/  LDL.LU R2, [R1+0x1c] ;  /* 0x00001c0001027983 */ /* 0x001ea20000300800 */
[----:B------:R0:W-:Y:S01]  /*27530*/  SYNCS.ARRIVE.TRANS64.A1T0 RZ, [R16+URZ+0x38800], RZ ;  /* 0x038800ff10ff79a7 */ /* 0x0001e2000810003f */
[----:B------:R-:W-:Y:S01]  /*27540*/  BSSY B0, `(.L_x_772) ;  /* 0x0000005000007945 */ /* 0x000fe20003800000 */
[----:B------:R-:W1:Y:S01]  /*27550*/  SYNCS.PHASECHK.TRANS64.TRYWAIT P0, [R16+URZ+0x38820], R3 ;  /* 0x03882003100075a7 */ /* 0x000e62000800017f */
[----:B--2---:R-:W-:-:S04]  /*27560*/  IADD3 R25, R2, -0x2, RZ ;  /* 0xfffffffe02197810 */ /* 0x004fc80007ffe0ff */
[----:B------:R-:W-:Y:S01]  /*27570*/  ISETP.GE.AND P1, PT, R25, R35, PT ;  /* 0x000000231900720c */ /* 0x000fe20003f26270 */
[----:B01----:R-:W-:-:S12]  /*27580*/  @!P0 BRA `(.L_x_773) ;  /* 0x000000b000cc8947 */ /* 0x003fd80003800000 */
.L_x_1134:
[----:B------:R-:W-:Y:S05]  /*27590*/  BSYNC B0 ;  /* 0x0000000000007941 */ /* 0x000fea0003800000 */
.L_x_772:
[----:B------:R-:W-:Y:S05]  /*275a0*/  @!P1 BRA `(.L_x_774) ;  /* 0x0000001400e89947 */ /* 0x000fea0003800000 */
[----:B------:R-:W-:Y:S02]  /*275b0*/  IMAD.MOV.U32 R9, RZ, RZ, R28 ;  /* 0x000000ffff097224 */ /* 0x000fe400078e001c */
[----:B------:R-:W-:-:S07]  /*275c0*/  IMAD.MOV.U32 R10, RZ, RZ, R31 ;  /* 0x000000ffff0a7224 */ /* 0x000fce00078e001f */
.L_x_794:
[----:B------:R-:W2:Y:S01]  /*275d0*/  LDL R2, [R1] ;  /* 0x0000000001027983 */ /* 0x000ea20000100800 */
[----:B-1----:R-:W1:Y:S01]  /*275e0*/  LDC R5, c[0x0][0x430] ;  /* 0x00010c00ff057b82 */ /* 0x002e620000000800 */
[----:B------:R-:W3:Y:S01]  /*275f0*/  S2R R0, SR_TID.X ;  /* 0x0000000000007919 */ /* 0x000ee20000002100 */
[----:B-1----:R-:W-:Y:S02]  /*27600*/  ISETP.NE.AND P0, PT, R5, 0x1, PT ;  /* 0x000000010500780c */ /* 0x002fe40003f05270 */
[----:B---3--:R-:W-:-:S11]  /*27610*/  LOP3.LUT R0, R0, 0x7f, RZ, 0xc0, !PT ;  /* 0x0000007f00007812 */ /* 0x008fd600078ec0ff */
[----:B------:R-:W1:Y:S01]  /*27620*/  @P0 LDC R7, c[0x0][0x434] ;  /* 0x00010d00ff070b82 */ /* 0x000e620000000800 */
[----:B------:R-:W-:Y:S05]  /*27630*/  YIELD ;  /* 0x0000000000007946 */ /* 0x000fea0003800000 */
[----:B------:R-:W-:Y:S01]  /*27640*/  ULDC.64 UR4, c[0x0][0x428] ;  /* 0x00010a0000047ab9 */ /* 0x000fe20000000a00 */
[----:B--2---:R-:W-:Y:S02]  /*27650*/  LOP3.LUT P2, RZ, R2, 0x4, RZ, 0xc0, !PT ;  /* 0x0000000402ff7812 */ /* 0x004fe4000784c0ff */
[----:B------:R-:W-:Y:S02]  /*27660*/  SHF.R.U32.HI R2, RZ, 0x3, R0 ;  /* 0x00000003ff027819 */ /* 0x000fe40000011600 */
[----:B------:R-:W2:Y:S03]  /*27670*/  @P0 LDC R0, c[0x0][0x438] ;  /* 0x00010e00ff000b82 */ /* 0x000ea60000000800 */
[----:B0-----:R-:W-:-:S05]  /*27680*/  IMAD R3, R25, 0x80, R2 ;  /* 0x0000008019037824 */ /* 0x001fca00078e0202 */
[----:B------:R-:W-:-:S05]  /*27690*/  IADD3 R4, R30, R3, R36 ;  /* 0x000000031e047210 */ /* 0x000fca0007ffe024 */
[----:B-1----:R-:W-:Y:S01]  /*276a0*/  @P0 IMAD.HI.U32 R3, R4, R7, RZ ;  /* 0x0000000704030227 */ /* 0x002fe200078e00ff */
[----:B------:R-:W-:-:S03]  /*276b0*/  MOV R2, R4 ;  /* 0x0000000400027202 */ /* 0x000fc60000000f00 */
[----:B------:R-:W-:Y:S01]  /*276c0*/  IMAD R7, R37, UR4, RZ ;  /* 0x0000000425077c24 */ /* 0x000fe2000f8e02ff */
[----:B--2---:R-:W-:-:S04]  /*276d0*/  @P0 SHF.R.U32.HI R2, RZ, R0, R3 ;  /* 0x00000000ff020219 */ /* 0x004fc80000011603 */
[--C-:B------:R-:W-:Y:S01]  /*276e0*/  SHF.R.S32.HI R3, RZ, 0x1f, R2.reuse ;  /* 0x0000001fff037819 */ /* 0x100fe20000011402 */
[--C-:B------:R-:W-:Y:S02]  /*276f0*/  IMAD.MOV R0, RZ, RZ, -R2.reuse ;  /* 0x000000ffff007224 */ /* 0x100fe400078e0a02 */
[C---:B------:R-:W-:Y:S02]  /*27700*/  IMAD R7, R26.reuse, UR5, R7 ;  /* 0x000000051a077c24 */ /* 0x040fe4000f8e0207 */
[----:B------:R-:W-:Y:S01]  /*27710*/  IMAD.WIDE.U32 R2, R26, UR4, R2 ;  /* 0x000000041a027c25 */ /* 0x000fe2000f8e0002 */
[----:B------:R-:W-:-:S03]  /*27720*/  ULDC.64 UR4, c[0x0][0x418] ;  /* 0x0001060000047ab9 */ /* 0x000fc60000000a00 */
[----:B------:R-:W-:Y:S01]  /*27730*/  IMAD.IADD R7, R7, 0x1, R3 ;  /* 0x0000000107077824 */ /* 0x000fe200078e0203 */
[----:B------:R-:W-:-:S04]  /*27740*/  LEA R6, P0, R2, UR4, 0x2 ;  /* 0x0000000402067c11 */ /* 0x000fc8000f8010ff */
[----:B------:R-:W-:-:S05]  /*27750*/  LEA.HI.X R7, R2, UR5, R7, 0x2, P0 ;  /* 0x0000000502077c11 */ /* 0x000fca00080f1407 */
[----:B------:R-:W2:Y:S01]  /*27760*/  LDG.E R6, desc[UR36][R6.64] ;  /* 0x0000002406067981 */ /* 0x000ea2000c1e1900 */
[----:B------:R-:W-:-:S05]  /*27770*/  VIADD R28, R9, 0x1 ;  /* 0x00000001091c7836 */ /* 0x000fca0000000000 */
[----:B------:R-:W-:-:S04]  /*27780*/  ISETP.NE.AND P0, PT, R28, 0x2, PT ;  /* 0x000000021c00780c */ /* 0x000fc80003f05270 */
[----:B------:R-:W-:Y:S01]  /*27790*/  SEL R31, RZ, 0x1, P0 ;  /* 0x00000001ff1f7807 */ /* 0x000fe20000000000 */
[----:B------:R-:W-:Y:S01]  /*277a0*/  IMAD R5, R5, R0, R4 ;  /* 0x0000000005057224 */ /* 0x000fe200078e0204 */
[C---:B------:R-:W-:Y:S02]  /*277b0*/  ISETP.GT.AND P1, PT, R25.reuse, R35, PT ;  /* 0x000000231900720c */ /* 0x040fe40003f24270 */
[----:B------:R-:W-:Y:S02]  /*277c0*/  IADD3 R25, R25, -0x1, RZ ;  /* 0xffffffff19197810 */ /* 0x000fe40007ffe0ff */
[----:B------:R-:W-:Y:S02]  /*277d0*/  SEL R28, R28, RZ, P0 ;  /* 0x000000ff1c1c7207 */ /* 0x000fe40000000000 */
[----:B------:R-:W-:Y:S02]  /*277e0*/  LOP3.LUT R31, R10, R31, RZ, 0x3c, !PT ;  /* 0x0000001f0a1f7212 */ /* 0x000fe400078e3cff */
[----:B--2---:R-:W-:Y:S01]  /*277f0*/  SHF.R.S32.HI R19, RZ, 0x1f, R6 ;  /* 0x0000001fff137819 */ /* 0x004fe20000011406 */
[----:B------:R-:W-:Y:S06]  /*27800*/  @!P2 BRA `(.L_x_775) ;  /* 0x000000000004a947 */ /* 0x000fec0003800000 */
[----:B------:R-:W-:Y:S01]  /*27810*/  BPT.TRAP 0x1 ;  /* 0x000000040000795c */ /* 0x000fe20000300000 */
.L_x_775:
[----:B------:R-:W-:Y:S01]  /*27820*/  IMAD R0, R28, 0x8, R16 ;  /* 0x000000081c007824 */ /* 0x000fe200078e0210 */
[----:B------:R-:W-:Y:S01]  /*27830*/  SHF.L.U32 R20, R31, 0x1f, RZ ;  /* 0x0000001f1f147819 */ /* 0x000fe200000006ff */
[----:B------:R-:W-:Y:S01]  /*27840*/  BSSY B0, `(.L_x_776) ;  /* 0x0000004000007945 */ /* 0x000fe20003800000 */
[----:B------:R-:W-:Y:S02]  /*27850*/  SHF.R.S32.HI R18, RZ, 0x1f, R5 ;  /* 0x0000001fff127819 */ /* 0x000fe40000011405 */
[----:B------:R-:W0:Y:S02]  /*27860*/  SYNCS.PHASECHK.TRANS64.TRYWAIT P0, [R0+URZ+0x38880], R20 ;  /* 0x03888014000075a7 */ /* 0x000e24000800017f */
[----:B0-----:R-:W-:Y:S05]  /*27870*/  @!P0 BRA `(.L_x_777) ;  /* 0x000000b000248947 */ /* 0x001fea0003800000 */
.L_x_1135:
[----:B------:R-:W-:Y:S05]  /*27880*/  BSYNC B0 ;  /* 0x0000000000007941 */ /* 0x000fea0003800000 */
.L_x_776:
[----:B------:R-:W2:Y:S01]  /*27890*/  LDL R13, [R1+0x8] ;  /* 0x00000800010d7983 */ /* 0x000ea20000100800 */
        /* <DEDUP_REMOVED lines=20> */
[----:B------:R-:W-:Y:S02]  /*279e0*/  IADD3.X R7, R7, UR7, RZ, P0, !PT ;  /* 0x0000000707077c10 */ /* 0x000fe400087fe4ff */
[----:B--2---:R-:W-:Y:S01]  /*279f0*/  LEA R4, R28, R13, 0xf ;  /* 0x0000000d1c047211 */ /* 0x004fe200078e78ff */
[----:B------:R-:W-:Y:S06]  /*27a00*/  BRA.DIV UR4, `(.L_x_778) ;  /* 0x000000ae04d47947 */ /* 0x000fec000b800000 */
[----:B------:R-:W1:Y:S01]  /*27a10*/  SHFL.IDX PT, R2, R8, RZ, 0x181f ;  /* 0x00181fff08027589 */ /* 0x000e6200000e0000 */
[----:B------:R-:W-:-:S03]  /*27a20*/  IMAD.IADD R4, R16, 0x1, R4 ;  /* 0x0000000110047824 */ /* 0x000fc600078e0204 */
[----:B------:R-:W2:Y:S01]  /*27a30*/  SHFL.IDX PT, R3, R7, RZ, 0x181f ;  /* 0x00181fff07037589 */ /* 0x000ea200000e0000 */
[----:B-1----:R-:W-:-:S05]  /*27a40*/  IADD3 R2, P0, R30, R2, RZ ;  /* 0x000000021e027210 */ /* 0x002fca0007f1e0ff */
[----:B--2---:R-:W-:-:S05]  /*27a50*/  IMAD.X R3, RZ, RZ, R3, P0 ;  /* 0x000000ffff037224 */ /* 0x004fca00000e0603 */
[----:B------:R-:W-:Y:S01]  /*27a60*/  @!PT LDS RZ, [RZ] ;  /* 0x00000000fffff984 */ /* 0x000fe20000000800 */
[----:B------:R-:W-:Y:S04]  /*27a70*/  LDGSTS.E.BYPASS.LTC128B.128 [R4+0x10400], desc[UR36][R2.64], !P3 ;  /* 0x1040000002047fae */ /* 0x000fe8000d901d64 */
[----:B------:R1:W-:Y:S04]  /*27a80*/  LDGSTS.E.BYPASS.LTC128B.128 [R4+0x14400], desc[UR36][R2.64+0x80], !P2 ;  /* 0x1440008002047fae */ /* 0x0003e8000d101d64 */
[----:B-1----:R-:W1:Y:S04]  /*27a90*/  SHFL.IDX PT, R2, R8, 0x1, 0x181f ;  /* 0x00381f0008027f89 */ /* 0x002e6800000e0000 */
[----:B------:R-:W2:Y:S01]  /*27aa0*/  SHFL.IDX PT, R3, R7, 0x1, 0x181f ;  /* 0x00381f0007037f89 */ /* 0x000ea200000e0000 */
[----:B-1----:R-:W-:-:S05]  /*27ab0*/  IADD3 R2, P0, R30, R2, RZ ;  /* 0x000000021e027210 */ /* 0x002fca0007f1e0ff */
[----:B--2---:R-:W-:-:S05]  /*27ac0*/  IMAD.X R3, RZ, RZ, R3, P0 ;  /* 0x000000ffff037224 */ /* 0x004fca00000e0603 */
[----:B------:R-:W-:Y:S04]  /*27ad0*/  LDGSTS.E.BYPASS.LTC128B.128 [R4+0x10c00], desc[UR36][R2.64], !P3 ;  /* 0x10c0000002047fae */ /* 0x000fe8000d901d64 */
[----:B------:R1:W-:Y:S04]  /*27ae0*/  LDGSTS.E.BYPASS.LTC128B.128 [R4+0x14c00], desc[UR36][R2.64+0x80], !P2 ;  /* 0x14c0008002047fae */ /* 0x0003e8000d101d64 */
[----:B-1----:R-:W1:Y:S04]  /*27af0*/  SHFL.IDX PT, R2, R8, 0x2, 0x181f ;  /* 0x00581f0008027f89 */ /* 0x002e6800000e0000 */
[----:B------:R-:W2:Y:S01]  /*27b00*/  SHFL.IDX PT, R3, R7, 0x2, 0x181f ;  /* 0x00581f0007037f89 */ /* 0x000ea200000e0000 */
[----:B-1----:R-:W-:-:S04]  /*27b10*/  IADD3 R2, P0, R30, R2, RZ ;  /* 0x000000021e027210 */ /* 0x002fc80007f1e0ff */
[----:B--2---:R-:W-:-:S05]  /*27b20*/  IADD3.X R3, RZ, R3, RZ, P0, !PT ;  /* 0x00000003ff037210 */ /* 0x004fca00007fe4ff */
        /* <DEDUP_REMOVED lines=21> */
[----:B------:R-:W2:Y:S04]  /*27c80*/  SHFL.IDX PT, R3, R7, 0x6, 0x181f ;  /* 0x00d81f0007037f89 */ /* 0x000ea800000e0000 */
[----:B------:R-:W3:Y:S01]  /*27c90*/  SHFL.IDX PT, R7, R7, 0x7, 0x181f ;  /* 0x00f81f0007077f89 */ /* 0x000ee200000e0000 */
[----:B-1----:R-:W-:-:S04]  /*27ca0*/  IADD3 R2, P0, R30, R2, RZ ;  /* 0x000000021e027210 */ /* 0x002fc80007f1e0ff */
[----:B--2---:R-:W-:-:S05]  /*27cb0*/  IADD3.X R3, RZ, R3, RZ, P0, !PT ;  /* 0x00000003ff037210 */ /* 0x004fca00007fe4ff */
[----:B------:R-:W-:Y:S04]  /*27cc0*/  LDGSTS.E.BYPASS.LTC128B.128 [R4+0x13400], desc[UR36][R2.64], !P3 ;  /* 0x1340000002047fae */ /* 0x000fe8000d901d64 */
[----:B------:R1:W-:Y:S04]  /*27cd0*/  LDGSTS.E.BYPASS.LTC128B.128 [R4+0x17400], desc[UR36][R2.64+0x80], !P2 ;  /* 0x1740008002047fae */ /* 0x0003e8000d101d64 */
[----:B-1-3--:R1:W2:Y:S02]  /*27ce0*/  SHFL.IDX PT, R2, R8, 0x7, 0x181f ;  /* 0x00f81f0008027f89 */ /* 0x00a2a400000e0000 */
.L_x_1153:
[----:B--2---:R-:W-:-:S05]  /*27cf0*/  IADD3 R2, P0, R30, R2, RZ ;  /* 0x000000021e027210 */ /* 0x004fca0007f1e0ff */
        /* <DEDUP_REMOVED lines=8> */
.L_x_779:
[----:B------:R-:W-:Y:S02]  /*27d80*/  PLOP3.LUT P2, PT, P2, P0, PT, 0xa2, 0x0 ;  /* 0x000000000000781c */ /* 0x000fe40001741472 */
[----:B------:R-:W-:-:S08]  /*27d90*/  @P0 R2UR P2, UR4, R0 ;  /* 0x00000000000402ca */ /* 0x000fd00000040000 */
[----:B------:R-:W-:-:S05]  /*27da0*/  @P0 PLOP3.LUT P0, PT, P2, PT, PT, 0x80, 0x0 ;  /* 0x000000000000081c */ /* 0x000fca000170f070 */
[----:B------:R-:W-:Y:S01]  /*27db0*/  @!P2 SYNCS.ARRIVE.TRANS64.RED.A0T1 RZ, [UR4+0x38870], RZ ;  /* 0x038870ffffffa9a7 */ /* 0x000fe20008200404 */
[----:B------:R-:W-:Y:S07]  /*27dc0*/  @!P2 ARRIVES.LDGSTSBAR.64.TRANSCNT [UR4+0x38870] ;  /* 0x03887000ff00a9b0 */ /* 0x000fee0008000a84 */
[----:B------:R-:W-:Y:S05]  /*27dd0*/  @P0 BRA.U.ANY `(.L_x_779) ;  /* 0xfffffffd00e80947 */ /* 0x000fea000393ffff */
[----:B------:R-:W-:Y:S01]  /*27de0*/  NOP ;  /* 0x0000000000007918 */ /* 0x000fe20000000000 */
[----:B--2---:R-:W2:Y:S02]  /*27df0*/  LDL R2, [R1] ;  /* 0x0000000001027983 */ /* 0x004ea40000100800 */
[----:B--2---:R-:W-:-:S13]  /*27e00*/  LOP3.LUT P3, RZ, R2, 0x4, RZ, 0xc0, !PT ;  /* 0x0000000402ff7812 */ /* 0x004fda000786c0ff */
[----:B------:R-:W-:Y:S05]  /*27e10*/  @!P3 BRA `(.L_x_780) ;  /* 0x000000000004b947 */ /* 0x000fea0003800000 */
[----:B------:R-:W-:Y:S01]  /*27e20*/  BPT.TRAP 0x1 ;  /* 0x000000040000795c */ /* 0x000fe20000300000 */
.L_x_780:
[----:B------:R2:W-:Y:S01]  /*27e30*/  SYNCS.ARRIVE.TRANS64.A1T0 RZ, [R0+URZ+0x38870], RZ ;  /* 0x038870ff00ff79a7 */ /* 0x0005e2000810003f */
[----:B------:R-:W-:Y:S05]  /*27e40*/  @!P3 BRA `(.L_x_781) ;  /* 0x000000000004b947 */ /* 0x000fea0003800000 */
[----:B------:R-:W-:Y:S01]  /*27e50*/  BPT.TRAP 0x1 ;  /* 0x000000040000795c */ /* 0x000fe20000300000 */
.L_x_781:
[----:B------:R-:W3:Y:S01]  /*27e60*/  SYNCS.PHASECHK.TRANS64.TRYWAIT P0, [R0+URZ+0x38840], R20 ;  /* 0x03884014000075a7 */ /* 0x000ee2000800017f */
[----:B------:R-:W-:Y:S04]  /*27e70*/  BSSY B0, `(.L_x_782) ;  /* 0x0000002000007945 */ /* 0x000fe80003800000 */
[----:B---3--:R-:W-:Y:S05]  /*27e80*/  @!P0 BRA `(.L_x_783) ;  /* 0x000000b000fc8947 */ /* 0x008fea0003800000 */
.L_x_1154:
[----:B------:R-:W-:Y:S05]  /*27e90*/  BSYNC B0 ;  /* 0x0000000000007941 */ /* 0x000fea0003800000 */
.L_x_782:
        /* <DEDUP_REMOVED lines=16> */
[-C--:B-1----:R-:W-:Y:S02]  /*27fa0*/  ISETP.GE.AND P2, PT, R11, R8.reuse, PT ;  /* 0x000000080b00720c */ /* 0x082fe40003f46270 */
[----:B------:R-:W-:Y:S01]  /*27fb0*/  IMAD R5, R17, UR5, R3 ;  /* 0x0000000511057c24 */ /* 0x000fe2000f8e0203 */
[----:B------:R-:W-:Y:S02]  /*27fc0*/  IADD3 R6, P0, R2, UR6, RZ ;  /* 0x0000000602067c10 */ /* 0x000fe4000ff1e0ff */
[----:B------:R-:W-:Y:S02]  /*27fd0*/  ISETP.GE.AND P3, PT, R30, R8, PT ;  /* 0x000000081e00720c */ /* 0x000fe40003f66270 */
[----:B------:R-:W-:Y:S01]  /*27fe0*/  IADD3.X R5, R5, UR7, RZ, P0, !PT ;  /* 0x0000000705057c10 */ /* 0x000fe200087fe4ff */
[----:B------:R-:W-:Y:S10]  /*27ff0*/  BRA.DIV UR4, `(.L_x_784) ;  /* 0x000000b204b47947 */ /* 0x000ff4000b800000 */
[----:B------:R-:W1:Y:S04]  /*28000*/  SHFL.IDX PT, R2, R6, RZ, 0x181f ;  /* 0x00181fff06027589 */ /* 0x000e6800000e0000 */
[----:B------:R-:W4:Y:S01]  /*28010*/  SHFL.IDX PT, R3, R5, RZ, 0x181f ;  /* 0x00181fff05037589 */ /* 0x000f2200000e0000 */
[----:B-1----:R-:W-:-:S04]  /*28020*/  IADD3 R2, P0, R30, R2, RZ ;  /* 0x000000021e027210 */ /* 0x002fc80007f1e0ff */
[----:B----4-:R-:W-:-:S05]  /*28030*/  IADD3.X R3, RZ, R3, RZ, P0, !PT ;  /* 0x00000003ff037210 */ /* 0x010fca00007fe4ff */
[----:B------:R-:W-:Y:S01]  /*28040*/  @!PT LDS RZ, [RZ] ;  /* 0x00000000fffff984 */ /* 0x000fe20000000800 */
[----:B------:R-:W-:Y:S04]  /*28050*/  LDGSTS.E.BYPASS.LTC128B.128 [R4+0x28400], desc[UR36][R2.64], !P3 ;  /* 0x2840000002047fae */ /* 0x000fe8000d901d64 */
[----:B------:R1:W-:Y:S04]  /*28060*/  LDGSTS.E.BYPASS.LTC128B.128 [R4+0x2c400], desc[UR36][R2.64+0x80], !P2 ;  /* 0x2c40008002047fae */ /* 0x0003e8000d101d64 */
[----:B-1----:R-:W1:Y:S04]  /*28070*/  SHFL.IDX PT, R2, R6, 0x1, 0x181f ;  /* 0x00381f0006027f89 */ /* 0x002e6800000e0000 */
[----:B------:R-:W4:Y:S01]  /*28080*/  SHFL.IDX PT, R3, R5, 0x1, 0x181f ;  /* 0x00381f0005037f89 */ /* 0x000f2200000e0000 */
[----:B-1----:R-:W-:-:S05]  /*28090*/  IADD3 R2, P0, R30, R2, RZ ;  /* 0x000000021e027210 */ /* 0x002fca0007f1e0ff */
[----:B----4-:R-:W-:-:S05]  /*280a0*/  IMAD.X R3, RZ, RZ, R3, P0 ;  /* 0x000000ffff037224 */ /* 0x010fca00000e0603 */
        /* <DEDUP_REMOVED lines=16> */
[----:B-1----:R-:W-:-:S04]  /*281b0*/  IADD3 R2, P0, R30, R2, RZ ;  /* 0x000000021e027210 */ /* 0x002fc80007f1e0ff */
[----:B----4-:R-:W-:-:S05]  /*281c0*/  IADD3.X R3, RZ, R3, RZ, P0, !PT ;  /* 0x00000003ff037210 */ /* 0x010fca00007fe4ff */
        /* <DEDUP_REMOVED lines=9> */
[----:B------:R-:W4:Y:S04]  /*28260*/  SHFL.IDX PT, R3, R5, 0x6, 0x181f ;  /* 0x00d81f0005037f89 */ /* 0x000f2800000e0000 */
[----:B------:R-:W0:Y:S01]  /*28270*/  SHFL.IDX PT, R5, R5, 0x7, 0x181f ;  /* 0x00f81f0005057f89 */ /* 0x000e2200000e0000 */
[----:B-1----:R-:W-:-:S05]  /*28280*/  IADD3 R2, P0, R30, R2, RZ ;  /* 0x000000021e027210 */ /* 0x002fca0007f1e0ff */
[----:B----4-:R-:W-:-:S05]  /*28290*/  IMAD.X R3, RZ, RZ, R3, P0 ;  /* 0x000000ffff037224 */ /* 0x010fca00000e0603 */
[----:B------:R-:W-:Y:S04]  /*282a0*/  LDGSTS.E.BYPASS.LTC128B.128 [R4+0x2b400], desc[UR36][R2.64], !P3 ;  /* 0x2b40000002047fae */ /* 0x000fe8000d901d64 */
[----:B------:R1:W-:Y:S04]  /*282b0*/  LDGSTS.E.BYPASS.LTC128B.128 [R4+0x2f400], desc[UR36][R2.64+0x80], !P2 ;  /* 0x2f40008002047fae */ /* 0x0003e8000d101d64 */
[----:B01----:R1:W4:Y:S02]  /*282c0*/  SHFL.IDX PT, R2, R6, 0x7, 0x181f ;  /* 0x00f81f0006027f89 */ /* 0x00332400000e0000 */
.L_x_1172:
[----:B----4-:R-:W-:-:S05]  /*282d0*/  IADD3 R2, P0, R30, R2, RZ ;  /* 0x000000021e027210 */ /* 0x010fca0007f1e0ff */
        /* <DEDUP_REMOVED lines=8> */
.L_x_785:
[----:B------:R-:W-:Y:S02]  /*28360*/  PLOP3.LUT P2, PT, P2, P0, PT, 0xa2, 0x0 ;  /* 0x000000000000781c */ /* 0x000fe40001741472 */
[----:B------:R-:W-:-:S08]  /*28370*/  @P0 R2UR P2, UR4, R0 ;  /* 0x00000000000402ca */ /* 0x000fd00000040000 */
[----:B------:R-:W-:-:S05]  /*28380*/  @P0 PLOP3.LUT P0, PT, P2, PT, PT, 0x80, 0x0 ;  /* 0x000000000000081c */ /* 0x000fca000170f070 */
[----:B------:R-:W-:Y:S01]  /*28390*/  @!P2 SYNCS.ARRIVE.TRANS64.RED.A0T1 RZ, [UR4+0x38830], RZ ;  /* 0x038830ffffffa9a7 */ /* 0x000fe20008200404 */
[----:B------:R-:W-:Y:S07]  /*283a0*/  @!P2 ARRIVES.LDGSTSBAR.64.TRANSCNT [UR4+0x38830] ;  /* 0x03883000ff00a9b0 */ /* 0x000fee0008000a84 */
[----:B------:R-:W-:Y:S05]  /*283b0*/  @P0 BRA.U.ANY `(.L_x_785) ;  /* 0xfffffffd00e80947 */ /* 0x000fea000393ffff */
[----:B------:R-:W-:Y:S01]  /*283c0*/  NOP ;  /* 0x0000000000007918 */ /* 0x000fe20000000000 */
[----:B0-----:R-:W4:Y:S02]  /*283d0*/  LDL R2, [R1] ;  /* 0x0000000001027983 */ /* 0x001f240000100800 */
[----:B----4-:R-:W-:-:S13]  /*283e0*/  LOP3.LUT P3, RZ, R2, 0x4, RZ, 0xc0, !PT ;  /* 0x0000000402ff7812 */ /* 0x010fda000786c0ff */
[----:B------:R-:W-:Y:S05]  /*283f0*/  @!P3 BRA `(.L_x_786) ;  /* 0x000000000004b947 */ /* 0x000fea0003800000 */
[----:B------:R-:W-:Y:S01]  /*28400*/  BPT.TRAP 0x1 ;  /* 0x000000040000795c */ /* 0x000fe20000300000 */
.L_x_786:
[----:B------:R2:W-:Y:S02]  /*28410*/  SYNCS.ARRIVE.TRANS64.A1T0 RZ, [R0+URZ+0x38830], RZ ;  /* 0x038830ff00ff79a7 */ /* 0x0005e4000810003f */
[----:B--23--:R-:W-:-:S04]  /*28420*/  MOV R0, UR38 ;  /* 0x0000002600007c02 */ /* 0x00cfc80008000f00 */
[----:B------:R-:W-:-:S13]  /*28430*/  ISETP.NE.AND P0, PT, R0, 0x3, PT ;  /* 0x000000030000780c */ /* 0x000fda0003f05270 */
[----:B------:R-:W-:Y:S05]  /*28440*/  @!P0 BRA `(.L_x_787) ;  /* 0x0000000000048947 */ /* 0x000fea0003800000 */
[----:B------:R-:W-:Y:S01]  /*28450*/  BPT.TRAP 0x1 ;  /* 0x000000040000795c */ /* 0x000fe20000300000 */
.L_x_787:
[----:B------:R-:W-:Y:S01]  /*28460*/  LOP3.LUT R3, R10, 0x1, RZ, 0x3c, !PT ;  /* 0x000000010a037812 */ /* 0x000fe200078e3cff */
[----:B------:R-:W-:Y:S01]  /*28470*/  IMAD R18, R9, 0x8, R16 ;  /* 0x0000000809127824 */ /* 0x000fe200078e0210 */
[----:B------:R-:W-:Y:S02]  /*28480*/  BSSY B0, `(.L_x_788) ;  /* 0x0000004000007945 */ /* 0x000fe40003800000 */
[----:B------:R-:W-:-:S04]  /*28490*/  SHF.L.U32 R3, R3, 0x1f, RZ ;  /* 0x0000001f03037819 */ /* 0x000fc800000006ff */
[----:B------:R-:W0:Y:S02]  /*284a0*/  SYNCS.PHASECHK.TRANS64.TRYWAIT P2, [R18+URZ+0x38870], R3 ;  /* 0x03887003120075a7 */ /* 0x000e24000804017f */
[----:B0-----:R-:W-:Y:S05]  /*284b0*/  @!P2 BRA `(.L_x_789) ;  /* 0x000000b400c8a947 */ /* 0x001fea0003800000 */
.L_x_1173:
[----:B------:R-:W-:Y:S05]  /*284c0*/  BSYNC B0 ;  /* 0x0000000000007941 */ /* 0x000fea0003800000 */
.L_x_788:
[----:B------:R-:W2:Y:S02]  /*284d0*/  LDL R0, [R1] ;  /* 0x0000000001007983 */ /* 0x000ea40000100800 */
[----:B--2---:R-:W-:-:S13]  /*284e0*/  LOP3.LUT P2, RZ, R0, 0x4, RZ, 0xc0, !PT ;  /* 0x0000000400ff7812 */ /* 0x004fda000784c0ff */
[----:B------:R-:W-:Y:S05]  /*284f0*/  @!P2 BRA `(.L_x_790) ;  /* 0x000000000004a947 */ /* 0x000fea0003800000 */
[----:B------:R-:W-:Y:S01]  /*28500*/  BPT.TRAP 0x1 ;  /* 0x000000040000795c */ /* 0x000fe20000300000 */
.L_x_790:
[----:B------:R-:W-:Y:S01]  /*28510*/  SHF.L.U32 R5, R10, 0x1f, RZ ;  /* 0x0000001f0a057819 */ /* 0x000fe200000006ff */
[----:B0-----:R-:W-:-:S03]  /*28520*/  IMAD.SHL.U32 R3, R9, 0x8000, RZ ;  /* 0x0000800009037824 */ /* 0x001fc600078e00ff */
[----:B------:R-:W0:Y:S02]  /*28530*/  SYNCS.PHASECHK.TRANS64.TRYWAIT P2, [R18+URZ+0x38860], R5 ;  /* 0x03886005120075a7 */ /* 0x000e24000804017f */
[----:B0-----:R-:W-:Y:S05]  /*28540*/  @!P2 BRA `(.L_x_791) ;  /* 0x000000b400b8a947 */ /* 0x001fea0003800000 */
.L_x_1174:
[----:B------:R-:W0:Y:S04]  /*28550*/  LDL R0, [R1+0x10] ;  /* 0x0000100001007983 */ /* 0x000e280000100800 */
[----:B------:R-:W2:Y:S04]  /*28560*/  LDL R2, [R1] ;  /* 0x0000000001027983 */ /* 0x000ea80000100800 */
[----:B------:R-:W3:Y:S01]  /*28570*/  LDL R12, [R1+0xc] ;  /* 0x00000c00010c7983 */ /* 0x000ee20000100800 */
[----:B------:R-:W-:Y:S05]  /*28580*/  WARPSYNC.ALL ;  /* 0x0000000000007948 */ /* 0x000fea0003800000 */
[----:B0-----:R-:W-:-:S02]  /*28590*/  LOP3.LUT R5, R3, R0, RZ, 0xfc, !PT ;  /* 0x0000000003057212 */ /* 0x001fc400078efcff */
[----:B--2---:R-:W-:-:S03]  /*285a0*/  LOP3.LUT P2, RZ, R2, 0x4, RZ, 0xc0, !PT ;  /* 0x0000000402ff7812 */ /* 0x004fc6000784c0ff */
[----:B------:R-:W-:-:S05]  /*285b0*/  IMAD.IADD R2, R16, 0x1, R5 ;  /* 0x0000000110027824 */ /* 0x000fca00078e0205 */
[----:B-1----:R-:W0:Y:S01]  /*285c0*/  LDSM.16.MT88.4 R4, [R2+0x10400] ;  /* 0x010400000204783b */ /* 0x002e220000004200 */
[----:B------:R-:W-:Y:S02]  /*285d0*/  IADD3 R0, R34, R2, RZ ;  /* 0x0000000222007210 */ /* 0x000fe40007ffe0ff */
[----:B---3--:R-:W-:Y:S02]  /*285e0*/  LOP3.LUT R19, R3, R12, RZ, 0xfc, !PT ;  /* 0x0000000c03137212 */ /* 0x008fe400078efcff */
[C-C-:B0-----:R-:W-:Y:S02]  /*285f0*/  PRMT R8, R4.reuse, 0x6420, R5.reuse ;  /* 0x0000642004087816 */ /* 0x141fe40000000005 */
[----:B------:R-:W-:Y:S02]  /*28600*/  PRMT R9, R4, 0x7531, R5 ;  /* 0x0000753104097816 */ /* 0x000fe40000000005 */
[C-C-:B------:R-:W-:Y:S02]  /*28610*/  PRMT R10, R6.reuse, 0x6420, R7.reuse ;  /* 0x00006420060a7816 */ /* 0x140fe40000000007 */
[----:B------:R-:W-:-:S02]  /*28620*/  PRMT R11, R6, 0x7531, R7 ;  /* 0x00007531060b7816 */ /* 0x000fc40000000007 */
[----:B------:R-:W0:Y:S01]  /*28630*/  LDSM.16.MT88.4 R4, [R0+0x10400] ;  /* 0x010400000004783b */ /* 0x000e220000004200 */
[----:B------:R-:W-:-:S05]  /*28640*/  IMAD.IADD R19, R16, 0x1, R19 ;  /* 0x0000000110137824 */ /* 0x000fca00078e0213 */
[----:B------:R-:W-:Y:S01]  /*28650*/  STSM.16.M88.4 [R19+0x400], R8 ;  /* 0x0004000813007844 */ /* 0x000fe20000000200 */
[C-C-:B0-----:R-:W-:Y:S02]  /*28660*/  PRMT R12, R4.reuse, 0x6420, R5.reuse ;  /* 0x00006420040c7816 */ /* 0x141fe40000000005 */
        /* <DEDUP_REMOVED lines=21> */
[----:B------:R-:W0:Y:S01]  /*287c0*/  LDSM.16.MT88.4 R8, [R0+0x11400] ;  /* 0x011400000008783b */ /* 0x000e220000004200 */
[----:B------:R-:W-:-:S05]  /*287d0*/  IADD3 R3, R33, 0x400, R19 ;  /* 0x0000040021037810 */ /* 0x000fca0007ffe013 */
[----:B------:R-:W-:Y:S01]  /*287e0*/  STSM.16.M88.4 [R3], R4 ;  /* 0x0000000403007844 */ /* 0x000fe20000000200 */
        /* <DEDUP_REMOVED lines=48> */
[----:B------:R-:W-:-:S05]  /*28af0*/  IMAD.IADD R3, R33, 0x1, R3 ;  /* 0x0000000121037824 */ /* 0x000fca00078e0203 */
[----:B------:R0:W-:Y:S02]  /*28b00*/  STSM.16.M88.4 [R3], R4 ;  /* 0x0000000403007844 */ /* 0x0001e40000000200 */
[C-C-:B0-----:R-:W-:Y:S02]  /*28b10*/  PRMT R4, R8.reuse, 0x6420, R9.reuse ;  /* 0x0000642008047816 */ /* 0x141fe40000000009 */
[----:B------:R-:W-:Y:S02]  /*28b20*/  PRMT R5, R8, 0x7531, R9 ;  /* 0x0000753108057816 */ /* 0x000fe40000000009 */
        /* <DEDUP_REMOVED lines=23> */
.L_x_792:
[----:B-1----:R1:W-:Y:S01]  /*28ca0*/  SYNCS.ARRIVE.TRANS64.A1T0 RZ, [R18+URZ+0x38850], RZ ;  /* 0x038850ff12ff79a7 */ /* 0x0023e2000810003f */
[----:B------:R-:W-:Y:S06]  /*28cb0*/  BAR.SYNC.DEFER_BLOCKING 0x2, 0x80 ;  /* 0x0082000000007b1d */ /* 0x000fec0000010000 */
[----:B------:R-:W-:Y:S05]  /*28cc0*/  @!P0 BRA `(.L_x_793) ;  /* 0x0000000000048947 */ /* 0x000fea0003800000 */
[----:B------:R-:W-:Y:S01]  /*28cd0*/  BPT.TRAP 0x1 ;  /* 0x000000040000795c */ /* 0x000fe20000300000 */
.L_x_793:
[----:B------:R-:W2:Y:S01]  /*28ce0*/  LDL R0, [R1+0x4] ;  /* 0x0000040001007983 */ /* 0x000ea20000100800 */
[----:B-1----:R-:W-:Y:S01]  /*28cf0*/  VIADD R18, R18, 0x38880 ;  /* 0x0003888012127836 */ /* 0x002fe20000000000 */
[----:B0-----:R-:W-:Y:S01]  /*28d00*/  MOV R9, R28 ;  /* 0x0000001c00097202 */ /* 0x001fe20000000f00 */
[----:B------:R-:W-:-:S03]  /*28d10*/  IMAD.MOV.U32 R10, RZ, RZ, R31 ;  /* 0x000000ffff0a7224 */ /* 0x000fc600078e001f */
[----:B--2---:R-:W-:-:S04]  /*28d20*/  PRMT R18, R0, 0x654, R18 ;  /* 0x0000065400127816 */ /* 0x004fc80000000012 */
[----:B------:R1:W-:Y:S01]  /*28d30*/  SYNCS.ARRIVE.TRANS64.RED.A1T0 RZ, [R18+URZ], RZ ;  /* 0x000000ff12ff79a7 */ /* 0x0003e2000810043f */
[----:B------:R-:W-:Y:S05]  /*28d40*/  @P1 BRA `(.L_x_794) ;  /* 0xffffffe800201947 */ /* 0x000fea000383ffff */
.L_x_774:
[----:B------:R-:W2:Y:S01]  /*28d50*/  S2R R0, SR_TID.X ;  /* 0x0000000000007919 */ /* 0x000ea20000002100 */
[----:B------:R-:W-:Y:S01]  /*28d60*/  BSSY B0, `(.L_x_795) ;  /* 0x0000012000007945 */ /* 0x000fe20003800000 */
[----:B--2---:R-:W-:Y:S01]  /*28d70*/  LOP3.LUT R2, R0, 0x7f, RZ, 0xc0, !PT ;  /* 0x0000007f00027812 */ /* 0x004fe200078ec0ff */
[----:B------:R-:W-:-:S03]  /*28d80*/  IMAD.U32 R0, RZ, RZ, UR38 ;  /* 0x00000026ff007e24 */ /* 0x000fc6000f8e00ff */
[----:B------:R-:W-:Y:S02]  /*28d90*/  ISETP.NE.AND P1, PT, R2, RZ, PT ;  /* 0x000000ff0200720c */ /* 0x000fe40003f25270 */
[----:B------:R-:W-:-:S11]  /*28da0*/  ISETP.NE.AND P0, PT, R0, 0x3, PT ;  /* 0x000000030000780c */ /* 0x000fd60003f05270 */
[----:B------:R-:W-:Y:S05]  /*28db0*/  @P1 BRA `(.L_x_796) ;  /* 0x0000000000301947 */ /* 0x000fea0003800000 */
[----:B------:R-:W2:Y:S01]  /*28dc0*/  S2R R5, SR_LANEID ;  /* 0x0000000000057919 */ /* 0x000ea20000000000 */
[----:B------:R-:W-:Y:S01]  /*28dd0*/  VOTEU.ANY UR4, UPT, PT ;  /* 0x0000000000047886 */ /* 0x000fe200038e0100 */
[----:B0-----:R-:W0:Y:S01]  /*28de0*/  LDC.64 R2, c[0x0][0xc60] ;  /* 0x00031800ff027b82 */ /* 0x001e220000000a00 */
[----:B------:R-:W2:Y:S02]  /*28df0*/  FLO.U32 R0, UR4 ;  /* 0x0000000400007d00 */ /* 0x000ea400080e0000 */
[----:B--2---:R-:W-:-:S06]  /*28e00*/  ISETP.EQ.U32.AND P1, PT, R0, R5, PT ;  /* 0x000000050000720c */ /* 0x004fcc0003f22070 */
[----:B------:R-:W0:Y:S07]  /*28e10*/  POPC R5, UR4 ;  /* 0x0000000400057d09 */ /* 0x000e2e0008000000 */
[----:B0-----:R-:W2:Y:S01]  /*28e20*/  @P1 ATOMG.E.ADD.STRONG.GPU PT, R3, desc[UR36][R2.64], R5 ;  /* 0x00000005020319a8 */ /* 0x001ea200081ee1e4 */
[----:B------:R-:W0:Y:S02]  /*28e30*/  S2R R4, SR_LTMASK ;  /* 0x0000000000047919 */ /* 0x000e240000003900 */
[----:B0-----:R-:W-:-:S04]  /*28e40*/  LOP3.LUT R4, R4, UR4, RZ, 0xc0, !PT ;  /* 0x0000000404047c12 */ /* 0x001fc8000f8ec0ff */
[----:B------:R-:W0:Y:S01]  /*28e50*/  POPC R7, R4 ;  /* 0x0000000400077309 */ /* 0x000e220000000000 */
[----:B--2---:R-:W0:Y:S02]  /*28e60*/  SHFL.IDX PT, R0, R3, R0, 0x1f ;  /* 0x00001f0003007589 */ /* 0x004e2400000e0000 */
[----:B0-----:R-:W-:-:S07]  /*28e70*/  IADD3 R24, R0, UR39, R7 ;  /* 0x0000002700187c10 */ /* 0x001fce000fffe007 */
.L_x_796:
[----:B------:R-:W-:Y:S05]  /*28e80*/  BSYNC B0 ;  /* 0x0000000000007941 */ /* 0x000fea0003800000 */
.L_x_795:
[----:B------:R-:W-:Y:S05]  /*28e90*/  @!P0 BRA `(.L_x_797) ;  /* 0x0000000000048947 */ /* 0x000fea0003800000 */
[----:B------:R-:W-:Y:S01]  /*28ea0*/  BPT.TRAP 0x1 ;  /* 0x000000040000795c */ /* 0x000fe20000300000 */
.L_x_797:
[----:B0-----:R-:W-:Y:S01]  /*28eb0*/  LOP3.LUT R3, R31, 0x1, RZ, 0x3c, !PT ;  /* 0x000000011f037812 */ /* 0x001fe200078e3cff */
[----:B-1----:R-:W-:Y:S01]  /*28ec0*/  IMAD R18, R28, 0x8, R16 ;  /* 0x000000081c127824 */ /* 0x002fe200078e0210 */
[----:B------:R-:W-:Y:S02]  /*28ed0*/  BSSY B0, `(.L_x_798) ;  /* 0x0000004000007945 */ /* 0x000fe40003800000 */
[----:B------:R-:W-:-:S04]  /*28ee0*/  SHF.L.U32 R3, R3, 0x1f, RZ ;  /* 0x0000001f03037819 */ /* 0x000fc800000006ff */
[----:B------:R-:W0:Y:S02]  /*28ef0*/  SYNCS.PHASECHK.TRANS64.TRYWAIT P1, [R18+URZ+0x38870], R3 ;  /* 0x03887003120075a7 */ /* 0x000e24000802017f */
[----:B0-----:R-:W-:Y:S05]  /*28f00*/  @!P1 BRA `(.L_x_799) ;  /* 0x000000ac005c9947 */ /* 0x001fea0003800000 */
.L_x_1175:
[----:B------:R-:W-:Y:S05]  /*28f10*/  BSYNC B0 ;  /* 0x0000000000007941 */ /* 0x000fea0003800000 */
.L_x_798:
[----:B------:R-:W2:Y:S02]  /*28f20*/  LDL R0, [R1] ;  /* 0x0000000001007983 */ /* 0x000ea40000100800 */
[----:B--2---:R-:W-:-:S13]  /*28f30*/  LOP3.LUT P1, RZ, R0, 0x4, RZ, 0xc0, !PT ;  /* 0x0000000400ff7812 */ /* 0x004fda000782c0ff */
[----:B------:R-:W-:Y:S05]  /*28f40*/  @!P1 BRA `(.L_x_800) ;  /* 0x0000000000049947 */ /* 0x000fea0003800000 */
[----:B------:R-:W-:Y:S01]  /*28f50*/  BPT.TRAP 0x1 ;  /* 0x000000040000795c */ /* 0x000fe20000300000 */
.L_x_800:
[----:B0-----:R-:W-:-:S04]  /*28f60*/  SHF.L.U32 R3, R31, 0x1f, RZ ;  /* 0x0000001f1f037819 */ /* 0x001fc800000006ff */
[----:B------:R-:W0:Y:S02]  /*28f70*/  SYNCS.PHASECHK.TRANS64.TRYWAIT P1, [R18+URZ+0x38860], R3 ;  /* 0x03886003120075a7 */ /* 0x000e24000802017f */
[----:B0-----:R-:W-:Y:S05]  /*28f80*/  @!P1 BRA `(.L_x_801) ;  /* 0x000000ac00509947 */ /* 0x001fea0003800000 */
.L_x_1176:
[----:B------:R-:W2:Y:S04]  /*28f90*/  LDL R0, [R1+0x10] ;  /* 0x0000100001007983 */ /* 0x000ea80000100800 */
[----:B------:R-:W3:Y:S04]  /*28fa0*/  LDL R2, [R1] ;  /* 0x0000000001027983 */ /* 0x000ee80000100800 */
[----:B------:R-:W4:Y:S01]  /*28fb0*/  LDL R12, [R1+0xc] ;  /* 0x00000c00010c7983 */ /* 0x000f220000100800 */
[----:B0-----:R-:W-:Y:S01]  /*28fc0*/  SHF.L.U32 R3, R28, 0xf, RZ ;  /* 0x0000000f1c037819 */ /* 0x001fe200000006ff */
[----:B------:R-:W-:Y:S05]  /*28fd0*/  WARPSYNC.ALL ;  /* 0x0000000000007948 */ /* 0x000fea0003800000 */
[----:B--2---:R-:W-:-:S05]  /*28fe0*/  LOP3.LUT R5, R3, R0, RZ, 0xfc, !PT ;  /* 0x0000000003057212 */ /* 0x004fca00078efcff */
[----:B------:R-:W-:-:S05]  /*28ff0*/  IMAD.IADD R0, R16, 0x1, R5 ;  /* 0x0000000110007824 */ /* 0x000fca00078e0205 */
[----:B------:R-:W0:Y:S01]  /*29000*/  LDSM.16.MT88.4 R4, [R0+0x10400] ;  /* 0x010400000004783b */ /* 0x000e220000004200 */
[----:B---3--:R-:W-:Y:S01]  /*29010*/  LOP3.LUT P1, RZ, R2, 0x4, RZ, 0xc0, !PT ;  /* 0x0000000402ff7812 */ /* 0x008fe2000782c0ff */
[----:B------:R-:W-:Y:S01]  /*29020*/  IMAD.IADD R2, R34, 0x1, R0 ;  /* 0x0000000122027824 */ /* 0x000fe200078e0200 */
[----:B----4-:R-:W-:Y:S02]  /*29030*/  LOP3.LUT R3, R3, R12, RZ, 0xfc, !PT ;  /* 0x0000000c03037212 */ /* 0x010fe400078efcff */
[C-C-:B0-----:R-:W-:Y:S02]  /*29040*/  PRMT R8, R4.reuse, 0x6420, R5.reuse ;  /* 0x0000642004087816 */ /* 0x141fe40000000005 */
[----:B------:R-:W-:Y:S02]  /*29050*/  PRMT R9, R4, 0x7531, R5 ;  /* 0x0000753104097816 */ /* 0x000fe40000000005 */
[C-C-:B------:R-:W-:Y:S02]  /*29060*/  PRMT R10, R6.reuse, 0x6420, R7.reuse ;  /* 0x00006420060a7816 */ /* 0x140fe40000000007 */
[----:B------:R-:W-:-:S02]  /*29070*/  PRMT R11, R6, 0x7531, R7 ;  /* 0x00007531060b7816 */ /* 0x000fc40000000007 */
[----:B------:R-:W0:Y:S01]  /*29080*/  LDSM.16.MT88.4 R4, [R2+0x10400] ;  /* 0x010400000204783b */ /* 0x000e220000004200 */
[----:B------:R-:W-:-:S05]  /*29090*/  IMAD.IADD R3, R16, 0x1, R3 ;  /* 0x0000000110037824 */ /* 0x000fca00078e0203 */
[----:B------:R0:W-:Y:S02]  /*290a0*/  STSM.16.M88.4 [R3+0x400], R8 ;  /* 0x0004000803007844 */ /* 0x0001e40000000200 */
        /* <DEDUP_REMOVED lines=73> */
[----:B------:R-:W-:-:S05]  /*29540*/  IADD3 R3, R33, R3, RZ ;  /* 0x0000000321037210 */ /* 0x000fca0007ffe0ff */
[----:B------:R-:W-:Y:S01]  /*29550*/  STSM.16.M88.4 [R3], R20 ;  /* 0x0000001403007844 */ /* 0x000fe20000000200 */
        /* <DEDUP_REMOVED lines=25> */
.L_x_802:
[----:B-1----:R1:W-:Y:S01]  /*296f0*/  SYNCS.ARRIVE.TRANS64.A1T0 RZ, [R18+URZ+0x38850], RZ ;  /* 0x038850ff12ff79a7 */ /* 0x0023e2000810003f */
[----:B------:R-:W-:Y:S06]  /*29700*/  BAR.SYNC.DEFER_BLOCKING 0x2, 0x80 ;  /* 0x0082000000007b1d */ /* 0x000fec0000010000 */
[----:B------:R-:W-:Y:S05]  /*29710*/  @!P0 BRA `(.L_x_803) ;  /* 0x0000000000048947 */ /* 0x000fea0003800000 */
[----:B------:R-:W-:Y:S01]  /*29720*/  BPT.TRAP 0x1 ;  /* 0x000000040000795c */ /* 0x000fe20000300000 */
.L_x_803:
        /* <DEDUP_REMOVED lines=9> */
.L_x_744:
[----:B------:R-:W2:Y:S02]  /*297c0*/  LDL R0, [R1] ;  /* 0x0000000001007983 */ /* 0x000ea40000100800 */
[----:B--2---:R-:W-:-:S13]  /*297d0*/  LOP3.LUT P0, RZ, R0, 0x80, RZ, 0xc0, !PT ;  /* 0x0000008000ff7812 */ /* 0x004fda000780c0ff */
[----:B------:R-:W-:Y:S05]  /*297e0*/  @!P0 BRA `(.L_x_804) ;  /* 0x0000000000288947 */ /* 0x000fea0003800000 */
[----:B------:R-:W-:Y:S05]  /*297f0*/  WARPSYNC.ALL ;  /* 0x0000000000007948 */ /* 0x000fea0003800000 */
[----:B------:R-:W2:Y:S08]  /*29800*/  S2UR UR4, SR_CgaCtaId ;  /* 0x00000000000479c3 */ /* 0x000eb00000008800 */
[----:B------:R-:W-:Y:S01]  /*29810*/  BAR.SYNC.DEFER_BLOCKING 0x5, 0x180 ;  /* 0x0146000000007b1d */ /* 0x000fe20000010000 */
[----:B0-----:R-:W-:Y:S01]  /*29820*/  MOV R16, 0x400 ;  /* 0x0000040000107802 */ /* 0x001fe20000000f00 */
[----:B--2---:R-:W-:-:S05]  /*29830*/  IMAD.U32 R0, RZ, RZ, UR4 ;  /* 0x00000004ff007e24 */ /* 0x004fca000f8e00ff */
[----:B------:R-:W-:Y:S01]  /*29840*/  LEA R16, R0, R16, 0x18 ;  /* 0x0000001000107211 */ /* 0x000fe200078ec0ff */
[----:B------:R0:W-:Y:S04]  /*29850*/  STL [R1+0x4], R0 ;  /* 0x0000040001007387 */ /* 0x0001e80000100800 */
[----:B------:R0:W2:Y:S01]  /*29860*/  LDS.128 R24, [R16+0x388d0] ;  /* 0x0388d00010187984 */ /* 0x0000a20000000c00 */
[----:B------:R-:W-:Y:S06]  /*29870*/  BAR.ARV 0x4, 0x180 ;  /* 0x0106000000007b1d */ /* 0x000fec0000002000 */
[----:B------:R-:W-:Y:S05]  /*29880*/  BRA `(.L_x_805) ;  /* 0x0000000800d87947 */ /* 0x000fea0003800000 */
.L_x_804:
[----:B------:R-:W0:Y:S01]  /*29890*/  S2R R0, SR_TID.X ;  /* 0x0000000000007919 */ /* 0x000e220000002100 */
[----:B------:R-:W-:Y:S01]  /*298a0*/  UMOV UR4, 0xffffffff ;  /* 0xffffffff00047882 */ /* 0x000fe20000000000 */
[----:B0-----:R-:W-:-:S04]  /*298b0*/  LOP3.LUT R9, R0, 0x1f, RZ, 0xc0, !PT ;  /* 0x0000001f00097812 */ /* 0x001fc800078ec0ff */
[----:B------:R-:W-:Y:S01]  /*298c0*/  ISETP.NE.AND P0, PT, R9, 0x1f, PT ;  /* 0x0000001f0900780c */ /* 0x000fe20003f05270 */
[----:B------:R-:W-:-:S12]  /*298d0*/  BRA.DIV UR4, `(.L_x_806) ;  /* 0x000000a604107947 */ /* 0x000fd8000b800000 */
[----:B------:R-:W-:Y:S01]  /*298e0*/  IADD3 R7, R27, R9, RZ ;  /* 0x000000091b077210 */ /* 0x000fe20007ffe0ff */
[----:B------:R-:W-:-:S03]  /*298f0*/  ULDC UR4, c[0x0][0xc3c] ;  /* 0x00030f0000047ab9 */ /* 0x000fc60000000800 */
[----:B------:R-:W-:-:S13]  /*29900*/  ISETP.GE.OR P1, PT, R7, UR4, !P0 ;  /* 0x0000000407007c0c */ /* 0x000fda000c726670 */
[----:B------:R-:W0:Y:S08]  /*29910*/  @!P1 LDC.64 R2, c[0x0][0xc80] ;  /* 0x00032000ff029b82 */ /* 0x000e300000000a00 */
[----:B------:R-:W2:Y:S01]  /*29920*/  @!P1 LDC.64 R4, c[0x0][0xc78] ;  /* 0x00031e00ff049b82 */ /* 0x000ea20000000a00 */
[----:B0-----:R-:W-:-:S05]  /*29930*/  @!P1 IMAD.WIDE R2, R7, 0x4, R2 ;  /* 0x0000000407029825 */ /* 0x001fca00078e0202 */
[----:B------:R2:W3:Y:S02]  /*29940*/  @!P1 LDG.E R8, desc[UR36][R2.64] ;  /* 0x0000002402089981 */ /* 0x0004e4000c1e1900 */
[----:B--2---:R-:W-:-:S05]  /*29950*/  @!P1 IMAD.WIDE R2, R7, 0x4, R4 ;  /* 0x0000000407029825 */ /* 0x004fca00078e0204 */
[----:B------:R-:W2:Y:S01]  /*29960*/  @!P1 LDG.E R5, desc[UR36][R2.64] ;  /* 0x0000002402059981 */ /* 0x000ea2000c1e1900 */
[----:B------:R-:W-:Y:S01]  /*29970*/  IMAD.MOV.U32 R4, RZ, RZ, RZ ;  /* 0x000000ffff047224 */ /* 0x000fe200078e00ff */
[C---:B------:R-:W-:Y:S01]  /*29980*/  ISETP.GE.U32.AND P2, PT, R9.reuse, 0x2, PT ;  /* 0x000000020900780c */ /* 0x040fe20003f46070 */
[----:B------:R-:W-:Y:S01]  /*29990*/  IMAD.MOV.U32 R7, RZ, RZ, RZ ;  /* 0x000000ffff077224 */ /* 0x000fe200078e00ff */
[C---:B------:R-:W-:Y:S01]  /*299a0*/  ISETP.GE.U32.AND P3, PT, R9.reuse, 0x4, PT ;  /* 0x000000040900780c */ /* 0x040fe20003f66070 */
[----:B------:R-:W-:Y:S01]  /*299b0*/  SHFL.IDX PT, R0, R24, RZ, 0x1f ;  /* 0x00001fff18007589 */ /* 0x000fe200000e0000 */
[C---:B------:R-:W-:Y:S02]  /*299c0*/  ISETP.GE.U32.AND P4, PT, R9.reuse, 0x8, PT ;  /* 0x000000080900780c */ /* 0x040fe40003f86070 */
[----:B------:R-:W-:Y:S01]  /*299d0*/  ISETP.GE.U32.AND P5, PT, R9, 0x10, PT ;  /* 0x000000100900780c */ /* 0x000fe20003fa6070 */
[----:B------:R0:W-:Y:S02]  /*299e0*/  SHFL.IDX PT, R6, R24, 0x1, 0x1f ;  /* 0x00201f0018067f89 */ /* 0x0001e400000e0000 */
[----:B0-----:R-:W-:-:S02]  /*299f0*/  IMAD.MOV.U32 R24, RZ, RZ, RZ ;  /* 0x000000ffff187224 */ /* 0x001fc400078e00ff */
[----:B---3--:R-:W-:Y:S01]  /*29a00*/  @!P1 IMAD.MOV.U32 R7, RZ, RZ, R8 ;  /* 0x000000ffff079224 */ /* 0x008fe200078e0008 */
[----:B--2---:R-:W-:Y:S02]  /*29a10*/  @!P1 MOV R4, R5 ;  /* 0x0000000500049202 */ /* 0x004fe40000000f00 */
[----:B------:R-:W-:-:S03]  /*29a20*/  ISETP.NE.AND P1, PT, R9, RZ, PT ;  /* 0x000000ff0900720c */ /* 0x000fc60003f25270 */
[----:B------:R-:W-:-:S05]  /*29a30*/  IMAD R13, R4, R7, RZ ;  /* 0x00000007040d7224 */ /* 0x000fca00078e02ff */
        /* <DEDUP_REMOVED lines=15> */
[----:B------:R0:W2:Y:S02]  /*29b30*/  SHFL.IDX PT, R14, R3, 0x1f, 0x1f ;  /* 0x03e01f00030e7f89 */ /* 0x0000a400000e0000 */
.L_x_1186:
[----:B------:R-:W-:Y:S02]  /*29b40*/  ULDC UR4, c[0x0][0xc38] ;  /* 0x00030e0000047ab9 */ /* 0x000fe40000000800 */
[----:B------:R-:W-:-:S04]  /*29b50*/  IMAD.U32 R2, RZ, RZ, UR4 ;  /* 0x00000004ff027e24 */ /* 0x000fc8000f8e00ff */
[----:B--2---:R-:W-:-:S05]  /*29b60*/  IMAD R5, R14, R2, RZ ;  /* 0x000000020e057224 */ /* 0x004fca00078e02ff */
[----:B------:R-:W-:-:S04]  /*29b70*/  IADD3 R6, R6, R5, RZ ;  /* 0x0000000506067210 */ /* 0x000fc80007ffe0ff */
[----:B------:R-:W-:-:S13]  /*29b80*/  ISETP.GT.AND P6, PT, R6, R0, PT ;  /* 0x000000000600720c */ /* 0x000fda0003fc4270 */
[----:B------:R-:W-:Y:S05]  /*29b90*/  @P6 BRA `(.L_x_807) ;  /* 0x0000000000a46947 */ /* 0x000fea0003800000 */
.L_x_810:
[----:B------:R-:W2:Y:S01]  /*29ba0*/  LDC R2, c[0x0][0xc3c] ;  /* 0x00030f00ff027b82 */ /* 0x000ea20000000800 */
[----:B------:R-:W-:-:S05]  /*29bb0*/  VIADD R27, R27, 0x1f ;  /* 0x0000001f1b1b7836 */ /* 0x000fca0000000000 */
[----:B--2---:R-:W-:-:S13]  /*29bc0*/  ISETP.GE.AND P6, PT, R27, R2, PT ;  /* 0x000000021b00720c */ /* 0x004fda0003fc6270 */
[----:B------:R-:W-:Y:S05]  /*29bd0*/  @P6 BRA `(.L_x_808) ;  /* 0x0000000400b86947 */ /* 0x000fea0003800000 */
[----:B0-----:R-:W0:Y:S01]  /*29be0*/  S2R R3, SR_TID.X ;  /* 0x0000000000037919 */ /* 0x001e220000002100 */
[----:B------:R-:W-:Y:S01]  /*29bf0*/  IMAD.MOV.U32 R7, RZ, RZ, RZ ;  /* 0x000000ffff077224 */ /* 0x000fe200078e00ff */
[----:B0-----:R-:W-:-:S05]  /*29c00*/  LOP3.LUT R3, R3, 0x1f, RZ, 0xc0, !PT ;  /* 0x0000001f03037812 */ /* 0x001fca00078ec0ff */
[----:B------:R-:W-:-:S05]  /*29c10*/  IMAD.IADD R9, R27, 0x1, R3 ;  /* 0x000000011b097824 */ /* 0x000fca00078e0203 */
[----:B------:R-:W-:-:S13]  /*29c20*/  ISETP.GE.OR P6, PT, R9, R2, !P0 ;  /* 0x000000020900720c */ /* 0x000fda00047c6670 */
[----:B------:R-:W0:Y:S08]  /*29c30*/  @!P6 LDC.64 R2, c[0x0][0xc80] ;  /* 0x00032000ff02eb82 */ /* 0x000e300000000a00 */
[----:B------:R-:W2:Y:S01]  /*29c40*/  @!P6 LDC.64 R4, c[0x0][0xc78] ;  /* 0x00031e00ff04eb82 */ /* 0x000ea20000000a00 */
[----:B0-----:R-:W-:-:S05]  /*29c50*/  @!P6 IMAD.WIDE R2, R9, 0x4, R2 ;  /* 0x000000040902e825 */ /* 0x001fca00078e0202 */
[----:B------:R2:W3:Y:S02]  /*29c60*/  @!P6 LDG.E R7, desc[UR36][R2.64] ;  /* 0x000000240207e981 */ /* 0x0004e4000c1e1900 */
[----:B--2---:R-:W-:Y:S01]  /*29c70*/  @!P6 IMAD.WIDE R2, R9, 0x4, R4 ;  /* 0x000000040902e825 */ /* 0x004fe200078e0204 */
[----:B------:R-:W-:-:S06]  /*29c80*/  MOV R4, RZ ;  /* 0x000000ff00047202 */ /* 0x000fcc0000000f00 */
[----:B------:R-:W3:Y:S01]  /*29c90*/  @!P6 LDG.E R4, desc[UR36][R2.64] ;  /* 0x000000240204e981 */ /* 0x000ee2000c1e1900 */
[----:B------:R-:W-:Y:S01]  /*29ca0*/  UMOV UR4, 0xffffffff ;  /* 0xffffffff00047882 */ /* 0x000fe20000000000 */
[----:B---3--:R-:W-:Y:S02]  /*29cb0*/  IMAD R13, R4, R7, RZ ;  /* 0x00000007040d7224 */ /* 0x008fe400078e02ff */
[----:B------:R-:W-:Y:S05]  /*29cc0*/  BRA.DIV UR4, `(.L_x_809) ;  /* 0x000000a604507947 */ /* 0x000fea000b800000 */
        /* <DEDUP_REMOVED lines=16> */
.L_x_1194:
[----:B------:R-:W-:Y:S02]  /*29dd0*/  ULDC UR4, c[0x0][0xc38] ;  /* 0x00030e0000047ab9 */ /* 0x000fe40000000800 */
[----:B------:R-:W-:-:S04]  /*29de0*/  IMAD.U32 R2, RZ, RZ, UR4 ;  /* 0x00000004ff027e24 */ /* 0x000fc8000f8e00ff */
[----:B--2---:R-:W-:-:S04]  /*29df0*/  IMAD R5, R14, R2, RZ ;  /* 0x000000020e057224 */ /* 0x004fc800078e02ff */
[----:B------:R-:W-:-:S05]  /*29e00*/  IMAD.IADD R6, R5, 0x1, R6 ;  /* 0x0000000105067824 */ /* 0x000fca00078e0206 */
[----:B------:R-:W-:-:S13]  /*29e10*/  ISETP.GT.AND P6, PT, R6, R0, PT ;  /* 0x000000000600720c */ /* 0x000fda0003fc4270 */
[----:B------:R-:W-:Y:S05]  /*29e20*/  @!P6 BRA `(.L_x_810) ;  /* 0xfffffffc005ce947 */ /* 0x000fea000383ffff */
.L_x_807:
[----:B------:R-:W-:Y:S01]  /*29e30*/  IADD3 R6, -R5, R6, RZ ;  /* 0x0000000605067210 */ /* 0x000fe20007ffe1ff */
[----:B------:R-:W-:-:S04]  /*29e40*/  UMOV UR4, 0xffffffff ;  /* 0xffffffff00047882 */ /* 0x000fc80000000000 */
[----:B------:R-:W-:-:S05]  /*29e50*/  IMAD R5, R3, R2, R6 ;  /* 0x0000000203057224 */ /* 0x000fca00078e0206 */
[----:B------:R-:W-:Y:S01]  /*29e60*/  ISETP.GT.AND P6, PT, R5, R0, PT ;  /* 0x000000000500720c */ /* 0x000fe20003fc4270 */
[----:B------:R-:W-:-:S12]  /*29e70*/  BRA.DIV UR4, `(.L_x_811) ;  /* 0x000000a6049c7947 */ /* 0x000fd8000b800000 */
[----:B------:R-:W-:-:S04]  /*29e80*/  VOTE.ANY R8, PT, !P6 ;  /* 0x0000000000087806 */ /* 0x000fc800070e0100 */
[----:B------:R-:W2:Y:S02]  /*29e90*/  POPC R5, R8 ;  /* 0x0000000800057309 */ /* 0x000ea40000000000 */
[----:B--2---:R2:W3:Y:S04]  /*29ea0*/  SHFL.IDX PT, R7, R7, R5, 0x1f ;  /* 0x00001f0507077589 */ /* 0x0044e800000e0000 */
[----:B------:R2:W4:Y:S02]  /*29eb0*/  SHFL.IDX PT, R4, R4, R5, 0x1f ;  /* 0x00001f0504047589 */ /* 0x00052400000e0000 */
.L_x_1199:
[----:B------:R-:W-:-:S13]  /*29ec0*/  ISETP.NE.AND P0, PT, R8, RZ, PT ;  /* 0x000000ff0800720c */ /* 0x000fda0003f05270 */
[----:B------:R-:W-:Y:S05]  /*29ed0*/  @!P0 BRA `(.L_x_812) ;  /* 0x0000000000108947 */ /* 0x000fea0003800000 */
[----:B------:R-:W-:Y:S01]  /*29ee0*/  UMOV UR4, 0xffffffff ;  /* 0xffffffff00047882 */ /* 0x000fe20000000000 */
[----:B------:R-:W-:Y:S02]  /*29ef0*/  VIADD R12, R5, 0xffffffff ;  /* 0xffffffff050c7836 */ /* 0x000fe40000000000 */
[----:B------:R-:W-:Y:S05]  /*29f00*/  BRA.DIV UR4, `(.L_x_813) ;  /* 0x000000a604d47947 */ /* 0x000fea000b800000 */
[----:B------:R0:W0:Y:S02]  /*29f10*/  SHFL.IDX PT, R24, R3, R12, 0x1f ;  /* 0x00001f0c03187589 */ /* 0x00002400000e0000 */
.L_x_812:
[----:B---3--:R-:W-:Y:S01]  /*29f20*/  IABS R8, R7 ;  /* 0x0000000700087213 */ /* 0x008fe20000000000 */
[----:B0-----:R-:W-:Y:S01]  /*29f30*/  IMAD R24, R24, R2, R6 ;  /* 0x0000000218187224 */ /* 0x001fe200078e0206 */
[----:B----4-:R-:W-:Y:S01]  /*29f40*/  IABS R6, R4 ;  /* 0x0000000400067213 */ /* 0x010fe20000000000 */
[----:B------:R-:W-:Y:S01]  /*29f50*/  IMAD.IADD R27, R5, 0x1, R27 ;  /* 0x00000001051b7824 */ /* 0x000fe200078e021b */
[----:B------:R-:W0:Y:S01]  /*29f60*/  I2F.RP R9, R8 ;  /* 0x0000000800097306 */ /* 0x000e220000209400 */
[----:B------:R-:W-:Y:S01]  /*29f70*/  MOV R2, RZ ;  /* 0x000000ff00027202 */ /* 0x000fe20000000f00 */
[----:B------:R-:W-:-:S06]  /*29f80*/  IMAD.IADD R0, R0, 0x1, -R24 ;  /* 0x0000000100007824 */ /* 0x000fcc00078e0a18 */
[----:B------:R-:W3:Y:S08]  /*29f90*/  I2F.RP R10, R6 ;  /* 0x00000006000a7306 */ /* 0x000ef00000209400 */
[----:B0-----:R-:W0:Y:S08]  /*29fa0*/  MUFU.RCP R9, R9 ;  /* 0x0000000900097308 */ /* 0x001e300000001000 */
[----:B---3--:R-:W-:Y:S01]  /*29fb0*/  MUFU.RCP R10, R10 ;  /* 0x0000000a000a7308 */ /* 0x008fe20000001000 */
[----:B0-----:R-:W-:-:S07]  /*29fc0*/  VIADD R3, R9, 0xffffffe ;  /* 0x0ffffffe09037836 */ /* 0x001fce0000000000 */
[----:B------:R-:W0:Y:S02]  /*29fd0*/  F2I.FTZ.U32.TRUNC.NTZ R3, R3 ;  /* 0x0000000300037305 */ /* 0x000e24000021f000 */
[----:B0-----:R-:W-:-:S04]  /*29fe0*/  IMAD.MOV R11, RZ, RZ, -R3 ;  /* 0x000000ffff0b7224 */ /* 0x001fc800078e0a03 */
[----:B------:R-:W-:-:S04]  /*29ff0*/  IMAD R11, R11, R8, RZ ;  /* 0x000000080b0b7224 */ /* 0x000fc800078e02ff */
[----:B------:R-:W-:Y:S01]  /*2a000*/  IMAD.HI.U32 R2, R3, R11, R2 ;  /* 0x0000000b03027227 */ /* 0x000fe200078e0002 */
[----:B------:R-:W-:Y:S02]  /*2a010*/  IABS R3, R7 ;  /* 0x0000000700037213 */ /* 0x000fe40000000000 */
[----:B------:R-:W-:-:S03]  /*2a020*/  IABS R11, R0 ;  /* 0x00000000000b7213 */ /* 0x000fc60000000000 */
[----:B------:R-:W-:Y:S02]  /*2a030*/  IMAD.MOV R12, RZ, RZ, -R3 ;  /* 0x000000ffff0c7224 */ /* 0x000fe400078e0a03 */
[----:B------:R-:W-:-:S04]  /*2a040*/  IMAD.HI.U32 R9, R2, R11, RZ ;  /* 0x0000000b02097227 */ /* 0x000fc800078e00ff */
[----:B------:R-:W-:Y:S02]  /*2a050*/  IMAD R11, R9, R12, R11 ;  /* 0x0000000c090b7224 */ /* 0x000fe400078e020b */
[----:B------:R-:W-:Y:S02]  /*2a060*/  VIADD R12, R10, 0xffffffe ;  /* 0x0ffffffe0a0c7836 */ /* 0x000fe40000000000 */
[----:B------:R-:W-:Y:S01]  /*2a070*/  IMAD.MOV.U32 R2, RZ, RZ, RZ ;  /* 0x000000ffff027224 */ /* 0x000fe200078e00ff */
[----:B------:R-:W-:Y:S01]  /*2a080*/  ISETP.GT.U32.AND P1, PT, R8, R11, PT ;  /* 0x0000000b0800720c */ /* 0x000fe20003f24070 */
[----:B------:R-:W0:-:S12]  /*2a090*/  F2I.FTZ.U32.TRUNC.NTZ R3, R12 ;  /* 0x0000000c00037305 */ /* 0x000e18000021f000 */
[-C--:B------:R-:W-:Y:S01]  /*2a0a0*/  @!P1 IADD3 R11, R11, -R8.reuse, RZ ;  /* 0x800000080b0b9210 */ /* 0x080fe20007ffe0ff */
[----:B------:R-:W-:Y:S01]  /*2a0b0*/  @!P1 VIADD R9, R9, 0x1 ;  /* 0x0000000109099836 */ /* 0x000fe20000000000 */
[----:B------:R-:W-:Y:S02]  /*2a0c0*/  ISETP.NE.AND P1, PT, R7, RZ, PT ;  /* 0x000000ff0700720c */ /* 0x000fe40003f25270 */
[----:B------:R-:W-:Y:S01]  /*2a0d0*/  ISETP.GE.U32.AND P0, PT, R11, R8, PT ;  /* 0x000000080b00720c */ /* 0x000fe20003f06070 */
[----:B0-----:R-:W-:Y:S01]  /*2a0e0*/  IMAD.MOV R11, RZ, RZ, -R3 ;  /* 0x000000ffff0b7224 */ /* 0x001fe200078e0a03 */
[----:B------:R-:W-:-:S03]  /*2a0f0*/  IABS R8, R4 ;  /* 0x0000000400087213 */ /* 0x000fc60000000000 */
[----:B------:R-:W-:Y:S02]  /*2a100*/  IMAD R11, R11, R6, RZ ;  /* 0x000000060b0b7224 */ /* 0x000fe400078e02ff */
[----:B------:R-:W-:Y:S02]  /*2a110*/  IMAD.MOV R8, RZ, RZ, -R8 ;  /* 0x000000ffff087224 */ /* 0x000fe400078e0a08 */
[----:B------:R-:W-:Y:S01]  /*2a120*/  IMAD.HI.U32 R2, R3, R11, R2 ;  /* 0x0000000b03027227 */ /* 0x000fe200078e0002 */
[----:B------:R-:W-:-:S03]  /*2a130*/  LOP3.LUT R3, R0, R7, RZ, 0x3c, !PT ;  /* 0x0000000700037212 */ /* 0x000fc600078e3cff */
[----:B------:R-:W-:Y:S02]  /*2a140*/  @P0 IADD3 R9, R9, 0x1, RZ ;  /* 0x0000000109090810 */ /* 0x000fe40007ffe0ff */
[----:B------:R-:W-:-:S13]  /*2a150*/  ISETP.GE.AND P2, PT, R3, RZ, PT ;  /* 0x000000ff0300720c */ /* 0x000fda0003f46270 */
[----:B------:R-:W-:Y:S01]  /*2a160*/  @!P2 IMAD.MOV R9, RZ, RZ, -R9 ;  /* 0x000000ffff09a224 */ /* 0x000fe200078e0a09 */
[----:B------:R-:W-:-:S04]  /*2a170*/  @!P1 LOP3.LUT R9, RZ, R7, RZ, 0x33, !PT ;  /* 0x00000007ff099212 */ /* 0x000fc800078e33ff */
[-C--:B------:R-:W-:Y:S01]  /*2a180*/  IABS R3, R9.reuse ;  /* 0x0000000900037213 */ /* 0x080fe20000000000 */
[----:B------:R-:W-:-:S04]  /*2a190*/  IMAD R7, R7, R9, RZ ;  /* 0x0000000907077224 */ /* 0x000fc800078e02ff */
[----:B------:R-:W-:-:S04]  /*2a1a0*/  IMAD.HI.U32 R2, R2, R3, RZ ;  /* 0x0000000302027227 */ /* 0x000fc800078e00ff */
[----:B------:R-:W-:Y:S02]  /*2a1b0*/  IMAD R3, R2, R8, R3 ;  /* 0x0000000802037224 */ /* 0x000fe400078e0203 */
[----:B------:R-:W-:-:S03]  /*2a1c0*/  IMAD.IADD R25, R0, 0x1, -R7 ;  /* 0x0000000100197824 */ /* 0x000fc600078e0a07 */
[----:B------:R-:W-:-:S13]  /*2a1d0*/  ISETP.GT.U32.AND P1, PT, R6, R3, PT ;  /* 0x000000030600720c */ /* 0x000fda0003f24070 */
[----:B------:R-:W-:Y:S01]  /*2a1e0*/  @!P1 IMAD.IADD R3, R3, 0x1, -R6 ;  /* 0x0000000103039824 */ /* 0x000fe200078e0a06 */
[----:B------:R-:W-:Y:S02]  /*2a1f0*/  @!P1 IADD3 R2, R2, 0x1, RZ ;  /* 0x0000000102029810 */ /* 0x000fe40007ffe0ff */
[----:B------:R-:W-:Y:S02]  /*2a200*/  ISETP.NE.AND P1, PT, R4, RZ, PT ;  /* 0x000000ff0400720c */ /* 0x000fe40003f25270 */
[----:B------:R-:W-:Y:S02]  /*2a210*/  ISETP.GE.U32.AND P0, PT, R3, R6, PT ;  /* 0x000000060300720c */ /* 0x000fe40003f06070 */
[----:B------:R-:W-:-:S04]  /*2a220*/  LOP3.LUT R3, R9, R4, RZ, 0x3c, !PT ;  /* 0x0000000409037212 */ /* 0x000fc800078e3cff */
[----:B------:R-:W-:-:S07]  /*2a230*/  ISETP.GE.AND P2, PT, R3, RZ, PT ;  /* 0x000000ff0300720c */ /* 0x000fce0003f46270 */
[----:B------:R-:W-:-:S06]  /*2a240*/  @P0 VIADD R2, R2, 0x1 ;  /* 0x0000000102020836 */ /* 0x000fcc0000000000 */
[----:B------:R-:W-:Y:S01]  /*2a250*/  @!P2 IMAD.MOV R2, RZ, RZ, -R2 ;  /* 0x000000ffff02a224 */ /* 0x000fe200078e0a02 */
[----:B------:R-:W-:-:S05]  /*2a260*/  @!P1 LOP3.LUT R2, RZ, R4, RZ, 0x33, !PT ;  /* 0x00000004ff029212 */ /* 0x000fca00078e33ff */
[----:B------:R-:W-:Y:S01]  /*2a270*/  IMAD.MOV R3, RZ, RZ, -R2 ;  /* 0x000000ffff037224 */ /* 0x000fe200078e0a02 */
[----:B------:R-:W-:-:S03]  /*2a280*/  LEA R2, R4, R2, 0x18 ;  /* 0x0000000204027211 */ /* 0x000fc600078ec0ff */
[----:B------:R-:W-:-:S04]  /*2a290*/  IMAD R9, R4, R3, R9 ;  /* 0x0000000304097224 */ /* 0x000fc800078e0209 */
[----:B------:R-:W-:Y:S01]  /*2a2a0*/  IMAD R26, R9, 0x10000, R2 ;  /* 0x00010000091a7824 */ /* 0x000fe200078e0202 */
[----:B------:R-:W-:Y:S06]  /*2a2b0*/  BRA `(.L_x_814) ;  /* 0x00000000001c7947 */ /* 0x000fec0003800000 */
.L_x_808:
[----:B------:R-:W-:Y:S01]  /*2a2c0*/  UMOV UR4, URZ ;  /* 0x0000003f00047c82 */ /* 0x000fe20008000000 */
[----:B------:R-:W-:Y:S01]  /*2a2d0*/  UMOV UR5, URZ ;  /* 0x0000003f00057c82 */ /* 0x000fe20008000000 */
[----:B------:R-:W-:Y:S01]  /*2a2e0*/  ULDC UR6, c[0x0][0xc3c] ;  /* 0x00030f0000067ab9 */ /* 0x000fe20000000800 */
[----:B------:R-:W-:Y:S01]  /*2a2f0*/  MOV R24, R0 ;  /* 0x0000000000187202 */ /* 0x000fe20000000f00 */
[----:B------:R-:W-:Y:S02]  /*2a300*/  IMAD.U32 R25, RZ, RZ, UR4 ;  /* 0x00000004ff197e24 */ /* 0x000fe4000f8e00ff */
[----:B------:R-:W-:Y:S02]  /*2a310*/  IMAD.U32 R26, RZ, RZ, UR5 ;  /* 0x00000005ff1a7e24 */ /* 0x000fe4000f8e00ff */
[----:B------:R-:W-:-:S07]  /*2a320*/  IMAD.U32 R27, RZ, RZ, UR6 ;  /* 0x00000006ff1b7e24 */ /* 0x000fce000f8e00ff */
.L_x_814:
[----:B------:R3:W4:Y:S01]  /*2a330*/  LDL R2, [R1+0x4] ;  /* 0x0000040001027983 */ /* 0x0007220000100800 */
[----:B------:R-:W5:Y:S01]  /*2a340*/  S2R R0, SR_TID.X ;  /* 0x0000000000007919 */ /* 0x000f620000002100 */
[----:B------:R-:W-:Y:S05]  /*2a350*/  WARPSYNC.ALL ;  /* 0x0000000000007948 */ /* 0x000fea0003800000 */
[----:B-----5:R-:W-:Y:S01]  /*2a360*/  LOP3.LUT R0, R0, 0x1f, RZ, 0xc0, !PT ;  /* 0x0000001f00007812 */ /* 0x020fe200078ec0ff */
[----:B------:R-:W-:Y:S03]  /*2a370*/  BAR.SYNC.DEFER_BLOCKING 0x4, 0x180 ;  /* 0x0106000000007b1d */ /* 0x000fe60000010000 */
[----:B------:R-:W-:-:S13]  /*2a380*/  ISETP.NE.AND P0, PT, R0, RZ, PT ;  /* 0x000000ff0000720c */ /* 0x000fda0003f05270 */
[----:B------:R-:W-:Y:S01]  /*2a390*/  @!P0 MOV R0, 0x400 ;  /* 0x0000040000008802 */ /* 0x000fe20000000f00 */
[----:B----4-:R-:W4:Y:S03]  /*2a3a0*/  @!P0 S2R R2, SR_CgaCtaId ;  /* 0x0000000000028919 */ /* 0x010f260000008800 */
[----:B----4-:R-:W-:Y:S01]  /*2a3b0*/  @!P0 LEA R16, R2, R0, 0x18 ;  /* 0x0000000002108211 */ /* 0x010fe200078ec0ff */
[----:B------:R3:W-:Y:S04]  /*2a3c0*/  @!P0 STL [R1+0x4], R2 ;  /* 0x0000040201008387 */ /* 0x0007e80000100800 */
[----:B------:R3:W-:Y:S01]  /*2a3d0*/  @!P0 STS.128 [R16+0x388d0], R24 ;  /* 0x0388d01810008388 */ /* 0x0007e20000000c00 */
[----:B------:R-:W-:Y:S06]  /*2a3e0*/  BAR.ARV 0x5, 0x180 ;  /* 0x0146000000007b1d */ /* 0x000fec0000002000 */
.L_x_805:
[----:B------:R-:W-:Y:S02]  /*2a3f0*/  ULDC UR4, c[0x0][0xc3c] ;  /* 0x00030f0000047ab9 */ /* 0x000fe40000000800 */
[----:B--2---:R-:W-:-:S13]  /*2a400*/  ISETP.GE.AND P0, PT, R27, UR4, PT ;  /* 0x000000041b007c0c */ /* 0x004fda000bf06270 */
[----:B------:R-:W-:Y:S05]  /*2a410*/  @!P0 BRA `(.L_x_815) ;  /* 0xffffff8c00b08947 */ /* 0x000fea000383ffff */
[----:B------:R-:W-:Y:S05]  /*2a420*/  BSYNC B7 ;  /* 0x0000000000077941 */ /* 0x000fea0003800000 */
.L_x_699:
[----:B0-2---:R-:W2:Y:S01]  /*2a430*/  LDL.LU R0, [R1+0x28] ;  /* 0x0000280001007983 */ /* 0x005ea20000300800 */
[----:B------:R-:W-:Y:S01]  /*2a440*/  BSSY B0, `(.L_x_816) ;  /* 0x000000b000007945 */ /* 0x000fe20003800000 */
[----:B------:R-:W0:Y:S01]  /*2a450*/  S2R R5, SR_CgaCtaId ;  /* 0x0000000000057919 */ /* 0x000e220000008800 */
[----:B--2---:R-:W-:-:S04]  /*2a460*/  IADD3 R0, R0, 0x1, RZ ;  /* 0x0000000100007810 */ /* 0x004fc80007ffe0ff */
[----:B---3--:R-:W-:-:S04]  /*2a470*/  LEA.HI R2, R0, R0, RZ, 0x1 ;  /* 0x0000000000027211 */ /* 0x008fc800078f08ff */
[----:B------:R-:W-:Y:S02]  /*2a480*/  LOP3.LUT R3, R2, 0xfffffffe, RZ, 0xc0, !PT ;  /* 0xfffffffe02037812 */ /* 0x000fe400078ec0ff */
[----:B------:R-:W-:-:S03]  /*2a490*/  MOV R2, 0x400 ;  /* 0x0000040000027802 */ /* 0x000fc60000000f00 */
[----:B------:R-:W-:Y:S01]  /*2a4a0*/  IMAD.IADD R0, R0, 0x1, -R3 ;  /* 0x0000000100007824 */ /* 0x000fe200078e0a03 */
[----:B0-----:R-:W-:-:S04]  /*2a4b0*/  LEA R5, R5, R2, 0x18 ;  /* 0x0000000205057211 */ /* 0x001fc800078ec0ff */
[----:B------:R-:W-:-:S04]  /*2a4c0*/  SHF.L.U32 R0, R0, 0x1f, RZ ;  /* 0x0000001f00007819 */ /* 0x000fc800000006ff */
[----:B------:R-:W0:Y:S02]  /*2a4d0*/  SYNCS.PHASECHK.TRANS64.TRYWAIT P0, [R5+URZ+0x38820], R0 ;  /* 0x03882000050075a7 */ /* 0x000e24000800017f */
[----:B0-----:R-:W-:Y:S05]  /*2a4e0*/  @!P0 BRA `(.L_x_817) ;  /* 0x000000a000848947 */ /* 0x001fea0003800000 */
.L_x_1202:
[----:B------:R-:W-:Y:S05]  /*2a4f0*/  BSYNC B0 ;  /* 0x0000000000007941 */ /* 0x000fea0003800000 */
.L_x_816:
[----:B------:R-:W-:-:S03]  /*2a500*/  UMOV UR4, 0xffffffff ;  /* 0xffffffff00047882 */ /* 0x000fc60000000000 */
[----:B------:R-:W-:Y:S05]  /*2a510*/  BRA.DIV UR4, `(.L_x_818) ;  /* 0x000000a2048c7947 */ /* 0x000fea000b800000 */
[----:B0-----:R-:W0:Y:S02]  /*2a520*/  S2R R0, SR_TID.X ;  /* 0x0000000000007919 */ /* 0x001e240000002100 */
[----:B0-----:R-:W-:-:S04]  /*2a530*/  SHF.R.U32.HI R0, RZ, 0x5, R0 ;  /* 0x00000005ff007819 */ /* 0x001fc80000011600 */
[----:B------:R-:W-:-:S05]  /*2a540*/  LOP3.LUT R0, R0, 0x3, RZ, 0xc0, !PT ;  /* 0x0000000300007812 */ /* 0x000fca00078ec0ff */
[----:B------:R0:W2:Y:S02]  /*2a550*/  SHFL.IDX PT, R14, R0, RZ, 0x1f ;  /* 0x00001fff000e7589 */ /* 0x0000a400000e0000 */
.L_x_1205:
[----:B--2---:R-:W-:-:S13]  /*2a560*/  ISETP.NE.AND P0, PT, R14, RZ, PT ;  /* 0x000000ff0e00720c */ /* 0x004fda0003f05270 */
[----:B------:R-:W-:Y:S05]  /*2a570*/  @P0 BRA `(.L_x_483) ;  /* 0x0000000000b00947 */ /* 0x000fea0003800000 */
[----:B------:R-:W-:-:S03]  /*2a580*/  UMOV UR4, 0xffffffff ;  /* 0xffffffff00047882 */ /* 0x000fc60000000000 */
[----:B------:R-:W-:Y:S05]  /*2a590*/  BRA.DIV UR4, `(.L_x_819) ;  /* 0x000000a204a07947 */ /* 0x000fea000b800000 */
[----:B------:R-:W-:-:S13]  /*2a5a0*/  ELECT P6, URZ, PT ;  /* 0x00000000003f782f */ /* 0x000fda00038c0000 */
.L_x_1208:
[----:B------:R-:W-:Y:S05]  /*2a5b0*/  @!P6 BRA `(.L_x_483) ;  /* 0x0000000000a0e947 */ /* 0x000fea0003800000 */
[----:B0-----:R-:W2:Y:S02]  /*2a5c0*/  LDL R0, [R1+0x1a4] ;  /* 0x0001a40001007983 */ /* 0x001ea40000100800 */
[----:B--2---:R-:W-:-:S13]  /*2a5d0*/  R2UR UR4, R0 ;  /* 0x00000000000472ca */ /* 0x004fda00000e0000 */
[----:B------:R-:W-:-:S06]  /*2a5e0*/  ULOP3.LUT UR4, UR4, 0x2, URZ, 0xfc, !UPT ;  /* 0x0000000204047892 */ /* 0x000fcc000f8efc3f */
[----:B------:R-:W-:-:S05]  /*2a5f0*/  IMAD.U32 R0, RZ, RZ, UR4 ;  /* 0x00000004ff007e24 */ /* 0x000fca000f8e00ff */
[----:B------:R-:W-:-:S13]  /*2a600*/  ISETP.NE.AND P0, PT, R0, 0x3, PT ;  /* 0x000000030000780c */ /* 0x000fda0003f05270 */
[----:B------:R-:W-:Y:S05]  /*2a610*/  @!P0 BRA `(.L_x_820) ;  /* 0x0000000000048947 */ /* 0x000fea0003800000 */
[----:B------:R-:W-:Y:S01]  /*2a620*/  BPT.TRAP 0x1 ;  /* 0x000000040000795c */ /* 0x000fe20000300000 */
.L_x_820:
[C---:B------:R-:W-:Y:S01]  /*2a630*/  IMAD R3, R28.reuse, 0x8, R5 ;  /* 0x000000081c037824 */ /* 0x040fe200078e0205 */
[----:B------:R-:W-:Y:S02]  /*2a640*/  SHF.L.U32 R2, R31, 0x1f, RZ ;  /* 0x0000001f1f027819 */ /* 0x000fe400000006ff */
[----:B------:R-:W-:Y:S02]  /*2a650*/  IADD3 R28, R28, 0x1, RZ ;  /* 0x000000011c1c7810 */ /* 0x000fe40007ffe0ff */
[----:B------:R-:W0:Y:S02]  /*2a660*/  SYNCS.PHASECHK.TRANS64.TRYWAIT P1, [R3+URZ+0x38840], R2 ;  /* 0x03884002030075a7 */ /* 0x000e24000802017f */
[----:B------:R-:W-:-:S04]  /*2a670*/  ISETP.NE.AND P2, PT, R28, 0x2, PT ;  /* 0x000000021c00780c */ /* 0x000fc80003f45270 */
[----:B------:R-:W-:Y:S01]  /*2a680*/  SEL R0, RZ, 0x1, P2 ;  /* 0x00000001ff007807 */ /* 0x000fe20001000000 */
[----:B0-----:R-:W-:Y:S08]  /*2a690*/  @!P1 BRA `(.L_x_821) ;  /* 0x000000a000809947 */ /* 0x001ff00003800000 */
.L_x_1209:
[----:B------:R-:W-:Y:S02]  /*2a6a0*/  SEL R28, R28, RZ, P2 ;  /* 0x000000ff1c1c7207 */ /* 0x000fe40001000000 */
[----:B------:R-:W-:Y:S01]  /*2a6b0*/  LOP3.LUT R0, R31, R0, RZ, 0x3c, !PT ;  /* 0x000000001f007212 */ /* 0x000fe200078e3cff */
[----:B------:R-:W-:Y:S06]  /*2a6c0*/  @!P0 BRA `(.L_x_822) ;  /* 0x0000000000048947 */ /* 0x000fec0003800000 */
[----:B------:R-:W-:Y:S01]  /*2a6d0*/  BPT.TRAP 0x1 ;  /* 0x000000040000795c */ /* 0x000fe20000300000 */
.L_x_822:
[----:B------:R-:W-:Y:S01]  /*2a6e0*/  IMAD R5, R28, 0x8, R5 ;  /* 0x000000081c057824 */ /* 0x000fe200078e0205 */
[----:B------:R-:W-:-:S04]  /*2a6f0*/  SHF.L.U32 R0, R0, 0x1f, RZ ;  /* 0x0000001f00007819 */ /* 0x000fc800000006ff */
[----:B------:R-:W2:Y:S02]  /*2a700*/  SYNCS.PHASECHK.TRANS64.TRYWAIT P1, [R5+URZ+0x38840], R0 ;  /* 0x03884000050075a7 */ /* 0x000ea4000802017f */
[----:B--2---:R-:W-:Y:S05]  /*2a710*/  @!P1 BRA `(.L_x_823) ;  /* 0x000000a000749947 */ /* 0x004fea0003800000 */
.L_x_1210:
[----:B------:R-:W-:Y:S05]  /*2a720*/  @!P0 BRA `(.L_x_824) ;  /* 0x0000000000048947 */ /* 0x000fea0003800000 */
[----:B------:R-:W-:Y:S01]  /*2a730*/  BPT.TRAP 0x1 ;  /* 0x000000040000795c */ /* 0x000fe20000300000 */
.L_x_824:
[----:B------:R-:W3:Y:S02]  /*2a740*/  SYNCS.PHASECHK.TRANS64.TRYWAIT P1, [R3+URZ+0x38860], R2 ;  /* 0x03886002030075a7 */ /* 0x000ee4000802017f */
[----:B---3--:R-:W-:Y:S05]  /*2a750*/  @!P1 BRA `(.L_x_825) ;  /* 0x000000a000789947 */ /* 0x008fea0003800000 */
.L_x_1211:
[----:B------:R-:W-:Y:S05]  /*2a760*/  @!P0 BRA `(.L_x_826) ;  /* 0x0000000000048947 */ /* 0x000fea0003800000 */
[----:B------:R-:W-:Y:S01]  /*2a770*/  BPT.TRAP 0x1 ;  /* 0x000000040000795c */ /* 0x000fe20000300000 */
.L_x_826:
[----:B------:R-:W4:Y:S02]  /*2a780*/  SYNCS.PHASECHK.TRANS64.TRYWAIT P1, [R5+URZ+0x38860], R0 ;  /* 0x03886000050075a7 */ /* 0x000f24000802017f */
[----:B----4-:R-:W-:Y:S05]  /*2a790*/  @!P1 BRA `(.L_x_827) ;  /* 0x000000a0007c9947 */ /* 0x010fea0003800000 */
.L_x_1212:
[----:B------:R-:W-:Y:S05]  /*2a7a0*/  @!P0 BRA `(.L_x_828) ;  /* 0x0000000000048947 */ /* 0x000fea0003800000 */
[----:B------:R-:W-:Y:S01]  /*2a7b0*/  BPT.TRAP 0x1 ;  /* 0x000000040000795c */ /* 0x000fe20000300000 */
.L_x_828:
[----:B------:R-:W5:Y:S02]  /*2a7c0*/  SYNCS.PHASECHK.TRANS64.TRYWAIT P1, [R3+URZ+0x38880], R2 ;  /* 0x03888002030075a7 */ /* 0x000f64000802017f */
[----:B-----5:R-:W-:Y:S05]  /*2a7d0*/  @!P1 BRA `(.L_x_829) ;  /* 0x000000a000809947 */ /* 0x020fea0003800000 */
.L_x_1213:
[----:B------:R-:W-:Y:S05]  /*2a7e0*/  @!P0 BRA `(.L_x_830) ;  /* 0x0000000000048947 */ /* 0x000fea0003800000 */
[----:B------:R-:W-:Y:S01]  /*2a7f0*/  BPT.TRAP 0x1 ;  /* 0x000000040000795c */ /* 0x000fe20000300000 */
.L_x_830:
[----:B------:R0:W0:Y:S02]  /*2a800*/  SYNCS.PHASECHK.TRANS64.TRYWAIT P0, [R5+URZ+0x38880], R0 ;  /* 0x03888000050075a7 */ /* 0x000024000800017f */
[----:B0-----:R-:W-:Y:S05]  /*2a810*/  @!P0 NANOSLEEP.SYNCS 0x989680 ;  /* 0x009896800000895d */ /* 0x001fea0003900000 */
[----:B------:R-:W0:Y:S02]  /*2a820*/  @!P0 SYNCS.PHASECHK.TRANS64 P0, [R5+URZ+0x38880], R0 ;  /* 0x03888000050085a7 */ /* 0x000e24000800007f */
[----:B0-----:R-:W-:Y:S05]  /*2a830*/  @!P0 BRA `(.L_x_830) ;  /* 0xfffffffc00f08947 */ /* 0x001fea000383ffff */
.L_x_483:
[----:B------:R-:W-:Y:S05]  /*2a840*/  BSYNC B8 ;  /* 0x0000000000087941 */ /* 0x000fea0003800000 */
.L_x_480:
[----:B------:R-:W-:Y:S05]  /*2a850*/  EXIT ;  /* 0x000000000000794d */ /* 0x000fea0003800000 */
.L_x_507:
[----:B-1----:R1:W2:Y:S02]  /*2a860*/  SYNCS.PHASECHK.TRANS64.TRYWAIT P6, [R81+URZ+0x38890], R100 ;  /* 0x03889064510075a7 */ /* 0x0022a400080c017f */
[----:B--2---:R-:W-:Y:S05]  /*2a870*/  @!P6 NANOSLEEP.SYNCS 0x989680 ;  /* 0x009896800000e95d */ /* 0x004fea0003900000 */
[----:B------:R-:W2:Y:S02]  /*2a880*/  @!P6 SYNCS.PHASECHK.TRANS64 P6, [R81+URZ+0x38890], R100 ;  /* 0x038890645100e5a7 */ /* 0x000ea400080c007f */
[----:B--2---:R-:W-:Y:S05]  /*2a890*/  @!P6 BRA `(.L_x_507) ;  /* 0xfffffffc00f0e947 */ /* 0x004fea000383ffff */
[----:B------:R-:W-:Y:S05]  /*2a8a0*/  BRA `(.L_x_831) ;  /* 0xfffffd9000e47947 */ /* 0x000fea000383ffff */
.L_x_508:
[----:B------:R-:W-:Y:S01]  /*2a8b0*/  BSSY B1, `(.L_x_832) ;  /* 0x0000008000017945 */ /* 0x000fe20003800000 */
[----:B0-----:R-:W-:Y:S01]  /*2a8c0*/  IMAD.MOV.U32 R13, RZ, RZ, R102 ;  /* 0x000000ffff0d7224 */ /* 0x001fe200078e0066 */
[----:B------:R-:W-:Y:S01]  /*2a8d0*/  MOV R11, 0x181f ;  /* 0x0000181f000b7802 */ /* 0x000fe20000000f00 */
[----:B------:R-:W-:Y:S02]  /*2a8e0*/  IMAD.MOV.U32 R12, RZ, RZ, RZ ;  /* 0x000000ffff0c7224 */ /* 0x000fe400078e00ff */
[----:B------:R-:W-:-:S07]  /*2a8f0*/  IMAD.MOV.U32 R15, RZ, RZ, -0x1 ;  /* 0xffffffffff0f7424 */ /* 0x000fce00078e00ff */
[----:B-1----:R-:W-:Y:S05]  /*2a900*/  WARPSYNC.COLLECTIVE R15, `(.L_x_833) ;  /* 0x000000000f087348 */ /* 0x002fea0003c00000 */
[----:B------:R0:W2:Y:S02]  /*2a910*/  SHFL.IDX P6, R14, R13, R12, R11 ;  /* 0x0000000c0d0e7389 */ /* 0x0000a400000c000b */
[----:B012---:R-:W-:Y:S01]  /*2a920*/  ENDCOLLECTIVE ;  /* 0x000000000000791b */ /* 0x007fe20003800000 */
.L_x_833:
[----:B------:R-:W-:Y:S05]  /*2a930*/  BSYNC B1 ;  /* 0x0000000000017941 */ /* 0x000fea0003800000 */
.L_x_832:
[----:B------:R-:W-:Y:S01]  /*2a940*/  IMAD.MOV.U32 R13, RZ, RZ, R101 ;  /* 0x000000ffff0d7224 */ /* 0x000fe200078e0065 */
[----:B------:R-:W-:Y:S01]  /*2a950*/  MOV R12, RZ ;  /* 0x000000ff000c7202 */ /* 0x000fe20000000f00 */
[----:B------:R-:W-:Y:S02]  /*2a960*/  IMAD.MOV.U32 R11, RZ, RZ, 0x181f ;  /* 0x0000181fff0b7424 */ /* 0x000fe400078e00ff */
[----:B------:R-:W-:Y:S02]  /*2a970*/  IMAD.MOV.U32 R15, RZ, RZ, -0x1 ;  /* 0xffffffffff0f7424 */ /* 0x000fe400078e00ff */
[----:B------:R-:W-:-:S07]  /*2a980*/  IMAD.MOV.U32 R115, RZ, RZ, R14 ;  /* 0x000000ffff737224 */ /* 0x000fce00078e000e */
[----:B------:R-:W-:Y:S05]  /*2a990*/  WARPSYNC.COLLECTIVE R15, `(.L_x_834) ;  /* 0x000000000f087348 */ /* 0x000fea0003c00000 */
[----:B------:R0:W1:Y:S02]  /*2a9a0*/  SHFL.IDX P6, R14, R13, R12, R11 ;  /* 0x0000000c0d0e7389 */ /* 0x00006400000c000b */
[----:B01----:R-:W-:Y:S01]  /*2a9b0*/  ENDCOLLECTIVE ;  /* 0x000000000000791b */ /* 0x003fe20003800000 */
.L_x_834:
[----:B------:R-:W-:Y:S01]  /*2a9c0*/  IMAD.MOV.U32 R11, RZ, RZ, R14 ;  /* 0x000000ffff0b7224 */ /* 0x000fe200078e000e */
[----:B------:R-:W-:Y:S06]  /*2a9d0*/  BRA `(.L_x_835) ;  /* 0xfffffd9000ac7947 */ /* 0x000fec000383ffff */
.L_x_517:
[----:B------:R-:W-:Y:S01]  /*2a9e0*/  BSSY B1, `(.L_x_836) ;  /* 0x0000008000017945 */ /* 0x000fe20003800000 */
[----:B0-----:R-:W-:Y:S01]  /*2a9f0*/  MOV R13, R102 ;  /* 0x00000066000d7202 */ /* 0x001fe20000000f00 */
[----:B------:R-:W-:Y:S02]  /*2aa00*/  IMAD.MOV.U32 R12, RZ, RZ, 0x1 ;  /* 0x00000001ff0c7424 */ /* 0x000fe400078e00ff */
[----:B----4-:R-:W-:Y:S02]  /*2aa10*/  IMAD.MOV.U32 R11, RZ, RZ, 0x181f ;  /* 0x0000181fff0b7424 */ /* 0x010fe400078e00ff */
[----:B------:R-:W-:-:S07]  /*2aa20*/  IMAD.MOV.U32 R15, RZ, RZ, -0x1 ;  /* 0xffffffffff0f7424 */ /* 0x000fce00078e00ff */
[----:B-123--:R-:W-:Y:S05]  /*2aa30*/  WARPSYNC.COLLECTIVE R15, `(.L_x_837) ;  /* 0x000000000f087348 */ /* 0x00efea0003c00000 */
[----:B------:R0:W4:Y:S02]  /*2aa40*/  SHFL.IDX P6, R14, R13, R12, R11 ;  /* 0x0000000c0d0e7389 */ /* 0x00012400000c000b */
[----:B01234-:R-:W-:Y:S01]  /*2aa50*/  ENDCOLLECTIVE ;  /* 0x000000000000791b */ /* 0x01ffe20003800000 */
.L_x_837:
[----:B------:R-:W-:Y:S05]  /*2aa60*/  BSYNC B1 ;  /* 0x0000000000017941 */ /* 0x000fea0003800000 */
.L_x_836:
[----:B------:R-:W-:Y:S01]  /*2aa70*/  IMAD.MOV.U32 R13, RZ, RZ, R101 ;  /* 0x000000ffff0d7224 */ /* 0x000fe200078e0065 */
[----:B------:R-:W-:Y:S01]  /*2aa80*/  MOV R15, 0xffffffff ;  /* 0xffffffff000f7802 */ /* 0x000fe20000000f00 */
[----:B------:R-:W-:Y:S01]  /*2aa90*/  IMAD.MOV.U32 R12, RZ, RZ, 0x1 ;  /* 0x00000001ff0c7424 */ /* 0x000fe200078e00ff */
[----:B------:R-:W-:Y:S01]  /*2aaa0*/  MOV R70, R14 ;  /* 0x0000000e00467202 */ /* 0x000fe20000000f00 */
[----:B------:R-:W-:-:S07]  /*2aab0*/  IMAD.MOV.U32 R11, RZ, RZ, 0x181f ;  /* 0x0000181fff0b7424 */ /* 0x000fce00078e00ff */
[----:B------:R-:W-:Y:S05]  /*2aac0*/  WARPSYNC.COLLECTIVE R15, `(.L_x_838) ;  /* 0x000000000f087348 */ /* 0x000fea0003c00000 */
[----:B------:R0:W1:Y:S02]  /*2aad0*/  SHFL.IDX P6, R14, R13, R12, R11 ;  /* 0x0000000c0d0e7389 */ /* 0x00006400000c000b */
[----:B01----:R-:W-:Y:S01]  /*2aae0*/  ENDCOLLECTIVE ;  /* 0x000000000000791b */ /* 0x003fe20003800000 */
.L_x_838:
[----:B------:R-:W-:Y:S01]  /*2aaf0*/  IMAD.MOV.U32 R11, RZ, RZ, R14 ;  /* 0x000000ffff0b7224 */ /* 0x000fe200078e000e */
[----:B------:R-:W-:Y:S06]  /*2ab00*/  BRA `(.L_x_839) ;  /* 0xfffffda000207947 */ /* 0x000fec000383ffff */
.L_x_526:
[----:B------:R-:W-:Y:S01]  /*2ab10*/  BSSY B1, `(.L_x_840) ;  /* 0x0000008000017945 */ /* 0x000fe20003800000 */
[----:B0-----:R-:W-:Y:S01]  /*2ab20*/  IMAD.MOV.U32 R13, RZ, RZ, R102 ;  /* 0x000000ffff0d7224 */ /* 0x001fe200078e0066 */
[----:B------:R-:W-:Y:S01]  /*2ab30*/  MOV R11, 0x181f ;  /* 0x0000181f000b7802 */ /* 0x000fe20000000f00 */
[----:B------:R-:W-:Y:S02]  /*2ab40*/  IMAD.MOV.U32 R12, RZ, RZ, 0x2 ;  /* 0x00000002ff0c7424 */ /* 0x000fe400078e00ff */
[----:B------:R-:W-:-:S07]  /*2ab50*/  IMAD.MOV.U32 R15, RZ, RZ, -0x1 ;  /* 0xffffffffff0f7424 */ /* 0x000fce00078e00ff */
[----:B-1234-:R-:W-:Y:S05]  /*2ab60*/  WARPSYNC.COLLECTIVE R15, `(.L_x_841) ;  /* 0x000000000f087348 */ /* 0x01efea0003c00000 */
[----:B------:R0:W0:Y:S02]  /*2ab70*/  SHFL.IDX P6, R14, R13, R12, R11 ;  /* 0x0000000c0d0e7389 */ /* 0x00002400000c000b */
[----:B01234-:R-:W-:Y:S01]  /*2ab80*/  ENDCOLLECTIVE ;  /* 0x000000000000791b */ /* 0x01ffe20003800000 */
.L_x_841:
[----:B------:R-:W-:Y:S05]  /*2ab90*/  BSYNC B1 ;  /* 0x0000000000017941 */ /* 0x000fea0003800000 */
.L_x_840:
[----:B------:R-:W-:Y:S01]  /*2aba0*/  IMAD.MOV.U32 R13, RZ, RZ, R101 ;  /* 0x000000ffff0d7224 */ /* 0x000fe200078e0065 */
[----:B------:R-:W-:Y:S01]  /*2abb0*/  MOV R12, 0x2 ;  /* 0x00000002000c7802 */ /* 0x000fe20000000f00 */
[----:B------:R-:W-:Y:S02]  /*2abc0*/  IMAD.MOV.U32 R11, RZ, RZ, 0x181f ;  /* 0x0000181fff0b7424 */ /* 0x000fe400078e00ff */
[----:B------:R-:W-:Y:S02]  /*2abd0*/  IMAD.MOV.U32 R15, RZ, RZ, -0x1 ;  /* 0xffffffffff0f7424 */ /* 0x000fe400078e00ff */
[----:B------:R-:W-:-:S07]  /*2abe0*/  IMAD.MOV.U32 R62, RZ, RZ, R14 ;  /* 0x000000ffff3e7224 */ /* 0x000fce00078e000e */
[----:B------:R-:W-:Y:S05]  /*2abf0*/  WARPSYNC.COLLECTIVE R15, `(.L_x_842) ;  /* 0x000000000f087348 */ /* 0x000fea0003c00000 */
[----:B------:R0:W1:Y:S02]  /*2ac00*/  SHFL.IDX P6, R14, R13, R12, R11 ;  /* 0x0000000c0d0e7389 */ /* 0x00006400000c000b */
[----:B01----:R-:W-:Y:S01]  /*2ac10*/  ENDCOLLECTIVE ;  /* 0x000000000000791b */ /* 0x003fe20003800000 */
.L_x_842:
[----:B------:R-:W-:Y:S01]  /*2ac20*/  IMAD.MOV.U32 R63, RZ, RZ, R14 ;  /* 0x000000ffff3f7224 */ /* 0x000fe200078e000e */
[----:B------:R-:W-:Y:S06]  /*2ac30*/  BRA `(.L_x_843) ;  /* 0xfffffdac00887947 */ /* 0x000fec000383ffff */
.L_x_535:
[----:B------:R-:W-:Y:S01]  /*2ac40*/  BSSY B1, `(.L_x_844) ;  /* 0x0000008000017945 */ /* 0x000fe20003800000 */
[----:B0-----:R-:W-:Y:S01]  /*2ac50*/  MOV R13, R102 ;  /* 0x00000066000d7202 */ /* 0x001fe20000000f00 */
[----:B------:R-:W-:Y:S02]  /*2ac60*/  IMAD.MOV.U32 R12, RZ, RZ, 0x3 ;  /* 0x00000003ff0c7424 */ /* 0x000fe400078e00ff */
[----:B------:R-:W-:Y:S02]  /*2ac70*/  IMAD.MOV.U32 R11, RZ, RZ, 0x181f ;  /* 0x0000181fff0b7424 */ /* 0x000fe400078e00ff */
[----:B------:R-:W-:-:S07]  /*2ac80*/  IMAD.MOV.U32 R15, RZ, RZ, -0x1 ;  /* 0xffffffffff0f7424 */ /* 0x000fce00078e00ff */
[----:B-1234-:R-:W-:Y:S05]  /*2ac90*/  WARPSYNC.COLLECTIVE R15, `(.L_x_845) ;  /* 0x000000000f087348 */ /* 0x01efea0003c00000 */
[----:B------:R0:W0:Y:S02]  /*2aca0*/  SHFL.IDX P6, R14, R13, R12, R11 ;  /* 0x0000000c0d0e7389 */ /* 0x00002400000c000b */
[----:B01234-:R-:W-:Y:S01]  /*2acb0*/  ENDCOLLECTIVE ;  /* 0x000000000000791b */ /* 0x01ffe20003800000 */
.L_x_845:
[----:B------:R-:W-:Y:S05]  /*2acc0*/  BSYNC B1 ;  /* 0x0000000000017941 */ /* 0x000fea0003800000 */
.L_x_844:
        /* <DEDUP_REMOVED lines=8> */
.L_x_846:
[----:B------:R-:W-:Y:S01]  /*2ad50*/  IMAD.MOV.U32 R101, RZ, RZ, R14 ;  /* 0x000000ffff657224 */ /* 0x000fe200078e000e */
[----:B------:R-:W-:Y:S06]  /*2ad60*/  BRA `(.L_x_847) ;  /* 0xfffffdb800f87947 */ /* 0x000fec000383ffff */
.L_x_545:
[----:B-1----:R1:W2:Y:S02]  /*2ad70*/  SYNCS.PHASECHK.TRANS64.TRYWAIT P3, [R81+URZ+0x38890], R100 ;  /* 0x03889064510075a7 */ /* 0x0022a4000806017f */
[----:B--2---:R-:W-:Y:S05]  /*2ad80*/  @!P3 NANOSLEEP.SYNCS 0x989680 ;  /* 0x009896800000b95d */ /* 0x004fea0003900000 */
[----:B------:R-:W2:Y:S02]  /*2ad90*/  @!P3 SYNCS.PHASECHK.TRANS64 P3, [R81+URZ+0x38890], R100 ;  /* 0x038890645100b5a7 */ /* 0x000ea4000806007f */
[----:B--2---:R-:W-:Y:S05]  /*2ada0*/  @!P3 BRA `(.L_x_545) ;  /* 0xfffffffc00f0b947 */ /* 0x004fea000383ffff */
[----:B------:R-:W-:Y:S05]  /*2adb0*/  BRA `(.L_x_848) ;  /* 0xfffffdd000287947 */ /* 0x000fea000383ffff */
.L_x_546:
[----:B------:R-:W-:Y:S01]  /*2adc0*/  BSSY B1, `(.L_x_849) ;  /* 0x0000008000017945 */ /* 0x000fe20003800000 */
[----:B------:R-:W-:Y:S01]  /*2add0*/  IMAD.MOV.U32 R13, RZ, RZ, R102 ;  /* 0x000000ffff0d7224 */ /* 0x000fe200078e0066 */
[----:B------:R-:W-:Y:S01]  /*2ade0*/  MOV R11, 0x181f ;  /* 0x0000181f000b7802 */ /* 0x000fe20000000f00 */
[----:B------:R-:W-:Y:S02]  /*2adf0*/  IMAD.MOV.U32 R12, RZ, RZ, RZ ;  /* 0x000000ffff0c7224 */ /* 0x000fe400078e00ff */
[----:B------:R-:W-:-:S07]  /*2ae00*/  IMAD.MOV.U32 R15, RZ, RZ, -0x1 ;  /* 0xffffffffff0f7424 */ /* 0x000fce00078e00ff */
[----:B-1----:R-:W-:Y:S05]  /*2ae10*/  WARPSYNC.COLLECTIVE R15, `(.L_x_850) ;  /* 0x000000000f087348 */ /* 0x002fea0003c00000 */
[----:B------:R0:W2:Y:S02]  /*2ae20*/  SHFL.IDX P6, R14, R13, R12, R11 ;  /* 0x0000000c0d0e7389 */ /* 0x0000a400000c000b */
[----:B012---:R-:W-:Y:S01]  /*2ae30*/  ENDCOLLECTIVE ;  /* 0x000000000000791b */ /* 0x007fe20003800000 */
.L_x_850:
[----:B------:R-:W-:Y:S05]  /*2ae40*/  BSYNC B1 ;  /* 0x0000000000017941 */ /* 0x000fea0003800000 */
.L_x_849:
        /* <DEDUP_REMOVED lines=8> */
.L_x_851:
[----:B------:R-:W-:Y:S01]  /*2aed0*/  IMAD.MOV.U32 R11, RZ, RZ, R14 ;  /* 0x000000ffff0b7224 */ /* 0x000fe200078e000e */
[----:B------:R-:W-:Y:S06]  /*2aee0*/  BRA `(.L_x_852) ;  /* 0xfffffdcc00f47947 */ /* 0x000fec000383ffff */
.L_x_551:
[----:B------:R-:W-:Y:S01]  /*2aef0*/  BSSY B1, `(.L_x_853) ;  /* 0x0000008000017945 */ /* 0x000fe20003800000 */
[----:B0-----:R-:W-:Y:S01]  /*2af00*/  MOV R13, R102 ;  /* 0x00000066000d7202 */ /* 0x001fe20000000f00 */
[----:B------:R-:W-:Y:S02]  /*2af10*/  IMAD.MOV.U32 R12, RZ, RZ, 0x1 ;  /* 0x00000001ff0c7424 */ /* 0x000fe400078e00ff */
[----:B---3--:R-:W-:Y:S02]  /*2af20*/  IMAD.MOV.U32 R11, RZ, RZ, 0x181f ;  /* 0x0000181fff0b7424 */ /* 0x008fe400078e00ff */
[----:B------:R-:W-:-:S07]  /*2af30*/  IMAD.MOV.U32 R15, RZ, RZ, -0x1 ;  /* 0xffffffffff0f7424 */ /* 0x000fce00078e00ff */
[----:B-12---:R-:W-:Y:S05]  /*2af40*/  WARPSYNC.COLLECTIVE R15, `(.L_x_854) ;  /* 0x000000000f087348 */ /* 0x006fea0003c00000 */
[----:B------:R0:W3:Y:S02]  /*2af50*/  SHFL.IDX P6, R14, R13, R12, R11 ;  /* 0x0000000c0d0e7389 */ /* 0x0000e400000c000b */
[----:B0123--:R-:W-:Y:S01]  /*2af60*/  ENDCOLLECTIVE ;  /* 0x000000000000791b */ /* 0x00ffe20003800000 */
.L_x_854:
[----:B------:R-:W-:Y:S05]  /*2af70*/  BSYNC B1 ;  /* 0x0000000000017941 */ /* 0x000fea0003800000 */
.L_x_853:
        /* <DEDUP_REMOVED lines=8> */
.L_x_855:
[----:B------:R-:W-:Y:S01]  /*2b000*/  IMAD.MOV.U32 R50, RZ, RZ, R14 ;  /* 0x000000ffff327224 */ /* 0x000fe200078e000e */
[----:B------:R-:W-:Y:S06]  /*2b010*/  BRA `(.L_x_856) ;  /* 0xfffffddc00ac7947 */ /* 0x000fec000383ffff */
.L_x_556:
[----:B------:R-:W-:Y:S01]  /*2b020*/  BSSY B1, `(.L_x_857) ;  /* 0x0000008000017945 */ /* 0x000fe20003800000 */
[----:B0-----:R-:W-:Y:S01]  /*2b030*/  IMAD.MOV.U32 R13, RZ, RZ, R102 ;  /* 0x000000ffff0d7224 */ /* 0x001fe200078e0066 */
[----:B------:R-:W-:Y:S01]  /*2b040*/  MOV R11, 0x181f ;  /* 0x0000181f000b7802 */ /* 0x000fe20000000f00 */
[----:B------:R-:W-:Y:S02]  /*2b050*/  IMAD.MOV.U32 R12, RZ, RZ, 0x2 ;  /* 0x00000002ff0c7424 */ /* 0x000fe400078e00ff */
[----:B------:R-:W-:-:S07]  /*2b060*/  IMAD.MOV.U32 R15, RZ, RZ, -0x1 ;  /* 0xffffffffff0f7424 */ /* 0x000fce00078e00ff */
[----:B-12-4-:R-:W-:Y:S05]  /*2b070*/  WARPSYNC.COLLECTIVE R15, `(.L_x_858) ;  /* 0x000000000f087348 */ /* 0x016fea0003c00000 */
[----:B------:R0:W3:Y:S02]  /*2b080*/  SHFL.IDX P6, R14, R13, R12, R11 ;  /* 0x0000000c0d0e7389 */ /* 0x0000e400000c000b */
[----:B01234-:R-:W-:Y:S01]  /*2b090*/  ENDCOLLECTIVE ;  /* 0x000000000000791b */ /* 0x01ffe20003800000 */
.L_x_858:
[----:B------:R-:W-:Y:S05]  /*2b0a0*/  BSYNC B1 ;  /* 0x0000000000017941 */ /* 0x000fea0003800000 */
.L_x_857:
        /* <DEDUP_REMOVED lines=8> */
.L_x_859:
[----:B------:R-:W-:Y:S01]  /*2b130*/  IMAD.MOV.U32 R50, RZ, RZ, R14 ;  /* 0x000000ffff327224 */ /* 0x000fe200078e000e */
[----:B------:R-:W-:Y:S06]  /*2b140*/  BRA `(.L_x_860) ;  /* 0xfffffdec00687947 */ /* 0x000fec000383ffff */
.L_x_561:
        /* <DEDUP_REMOVED lines=8> */
.L_x_862:
[----:B------:R-:W-:Y:S05]  /*2b1d0*/  BSYNC B1 ;  /* 0x0000000000017941 */ /* 0x000fea0003800000 */
.L_x_861:
        /* <DEDUP_REMOVED lines=8> */
.L_x_863:
[----:B------:R-:W-:Y:S01]  /*2b260*/  IMAD.MOV.U32 R50, RZ, RZ, R14 ;  /* 0x000000ffff327224 */ /* 0x000fe200078e000e */
[----:B------:R-:W-:Y:S06]  /*2b270*/  BRA `(.L_x_864) ;  /* 0xfffffdfc000c7947 */ /* 0x000fec000383ffff */
.L_x_566:
[----:B-1----:R1:W2:Y:S02]  /*2b280*/  SYNCS.PHASECHK.TRANS64.TRYWAIT P2, [R81+URZ+0x38890], R100 ;  /* 0x03889064510075a7 */ /* 0x0022a4000804017f */
[----:B--2---:R-:W-:Y:S05]  /*2b290*/  @!P2 NANOSLEEP.SYNCS 0x989680 ;  /* 0x009896800000a95d */ /* 0x004fea0003900000 */
[----:B------:R-:W2:Y:S02]  /*2b2a0*/  @!P2 SYNCS.PHASECHK.TRANS64 P2, [R81+URZ+0x38890], R100 ;  /* 0x038890645100a5a7 */ /* 0x000ea4000804007f */
[----:B--2---:R-:W-:Y:S05]  /*2b2b0*/  @!P2 BRA `(.L_x_566) ;  /* 0xfffffffc00f0a947 */ /* 0x004fea000383ffff */
[----:B------:R-:W-:Y:S05]  /*2b2c0*/  BRA `(.L_x_865) ;  /* 0xfffffe0c000c7947 */ /* 0x000fea000383ffff */
.L_x_567:
        /* <DEDUP_REMOVED lines=8> */
.L_x_867:
[----:B------:R-:W-:Y:S05]  /*2b350*/  BSYNC B1 ;  /* 0x0000000000017941 */ /* 0x000fea0003800000 */
.L_x_866:
        /* <DEDUP_REMOVED lines=8> */
.L_x_868:
[----:B------:R-:W-:Y:S05]  /*2b3e0*/  BRA `(.L_x_869) ;  /* 0xfffffe0c002c7947 */ /* 0x000fea000383ffff */
.L_x_570:
[----:B------:R-:W-:Y:S01]  /*2b3f0*/  BSSY B1, `(.L_x_870) ;  /* 0x0000008000017945 */ /* 0x000fe20003800000 */
[----:B----4-:R-:W-:Y:S01]  /*2b400*/  IMAD.MOV.U32 R13, RZ, RZ, R49 ;  /* 0x000000ffff0d7224 */ /* 0x010fe200078e0031 */
[----:B------:R-:W-:Y:S01]  /*2b410*/  MOV R12, 0x1 ;  /* 0x00000001000c7802 */ /* 0x000fe20000000f00 */
[----:B------:R-:W-:Y:S02]  /*2b420*/  IMAD.MOV.U32 R11, RZ, RZ, 0x181f ;  /* 0x0000181fff0b7424 */ /* 0x000fe400078e00ff */
[----:B------:R-:W-:-:S07]  /*2b430*/  IMAD.MOV.U32 R15, RZ, RZ, -0x1 ;  /* 0xffffffffff0f7424 */ /* 0x000fce00078e00ff */
[----:B0123--:R-:W-:Y:S05]  /*2b440*/  WARPSYNC.COLLECTIVE R15, `(.L_x_871) ;  /* 0x000000000f087348 */ /* 0x00ffea0003c00000 */
[----:B---3--:R3:W4:Y:S02]  /*2b450*/  SHFL.IDX P6, R14, R13, R12, R11 ;  /* 0x0000000c0d0e7389 */ /* 0x00872400000c000b */
[----:B01234-:R-:W-:Y:S01]  /*2b460*/  ENDCOLLECTIVE ;  /* 0x000000000000791b */ /* 0x01ffe20003800000 */
.L_x_871:
[----:B------:R-:W-:Y:S05]  /*2b470*/  BSYNC B1 ;  /* 0x0000000000017941 */ /* 0x000fea0003800000 */
.L_x_870:
[----:B------:R-:W-:Y:S01]  /*2b480*/  MOV R13, R48 ;  /* 0x00000030000d7202 */ /* 0x000fe20000000f00 */
[----:B------:R-:W-:Y:S02]  /*2b490*/  IMAD.MOV.U32 R12, RZ, RZ, 0x1 ;  /* 0x00000001ff0c7424 */ /* 0x000fe400078e00ff */
[----:B------:R-:W-:Y:S02]  /*2b4a0*/  IMAD.MOV.U32 R11, RZ, RZ, 0x181f ;  /* 0x0000181fff0b7424 */ /* 0x000fe400078e00ff */
[----:B------:R-:W-:Y:S02]  /*2b4b0*/  IMAD.MOV.U32 R15, RZ, RZ, -0x1 ;  /* 0xffffffffff0f7424 */ /* 0x000fe400078e00ff */
[----:B------:R-:W-:-:S07]  /*2b4c0*/  IMAD.MOV.U32 R45, RZ, RZ, R14 ;  /* 0x000000ffff2d7224 */ /* 0x000fce00078e000e */
[----:B------:R-:W-:Y:S05]  /*2b4d0*/  WARPSYNC.COLLECTIVE R15, `(.L_x_872) ;  /* 0x000000000f087348 */ /* 0x000fea0003c00000 */
[----:B------:R0:W1:Y:S02]  /*2b4e0*/  SHFL.IDX P6, R14, R13, R12, R11 ;  /* 0x0000000c0d0e7389 */ /* 0x00006400000c000b */
[----:B01----:R-:W-:Y:S01]  /*2b4f0*/  ENDCOLLECTIVE ;  /* 0x000000000000791b */ /* 0x003fe20003800000 */
.L_x_872:
[----:B------:R-:W-:Y:S05]  /*2b500*/  BRA `(.L_x_873) ;  /* 0xfffffe0c002c7947 */ /* 0x000fea000383ffff */
.L_x_573:
[----:B------:R-:W-:Y:S01]  /*2b510*/  BSSY B1, `(.L_x_874) ;  /* 0x0000008000017945 */ /* 0x000fe20003800000 */
[----:B---3--:R-:W-:Y:S01]  /*2b520*/  MOV R13, R49 ;  /* 0x00000031000d7202 */ /* 0x008fe20000000f00 */
[----:B------:R-:W-:Y:S02]  /*2b530*/  IMAD.MOV.U32 R12, RZ, RZ, 0x2 ;  /* 0x00000002ff0c7424 */ /* 0x000fe400078e00ff */
[----:B------:R-:W-:Y:S02]  /*2b540*/  IMAD.MOV.U32 R11, RZ, RZ, 0x181f ;  /* 0x0000181fff0b7424 */ /* 0x000fe400078e00ff */
[----:B------:R-:W-:-:S07]  /*2b550*/  IMAD.MOV.U32 R15, RZ, RZ, -0x1 ;  /* 0xffffffffff0f7424 */ /* 0x000fce00078e00ff */
[----:B012-4-:R-:W-:Y:S05]  /*2b560*/  WARPSYNC.COLLECTIVE R15, `(.L_x_875) ;  /* 0x000000000f087348 */ /* 0x017fea0003c00000 */
[----:B------:R3:W0:Y:S02]  /*2b570*/  SHFL.IDX P6, R14, R13, R12, R11 ;  /* 0x0000000c0d0e7389 */ /* 0x00062400000c000b */
[----:B01234-:R-:W-:Y:S01]  /*2b580*/  ENDCOLLECTIVE ;  /* 0x000000000000791b */ /* 0x01ffe20003800000 */
.L_x_875:
[----:B------:R-:W-:Y:S05]  /*2b590*/  BSYNC B1 ;  /* 0x0000000000017941 */ /* 0x000fea0003800000 */
.L_x_874:
        /* <DEDUP_REMOVED lines=8> */
.L_x_876:
[----:B------:R-:W-:Y:S05]  /*2b620*/  BRA `(.L_x_877) ;  /* 0xfffffe0c00307947 */ /* 0x000fea000383ffff */
.L_x_576:
[----:B------:R-:W-:Y:S01]  /*2b630*/  BSSY B1, `(.L_x_878) ;  /* 0x0000008000017945 */ /* 0x000fe20003800000 */
[----:B0-----:R-:W-:Y:S01]  /*2b640*/  IMAD.MOV.U32 R13, RZ, RZ, R49 ;  /* 0x000000ffff0d7224 */ /* 0x001fe200078e0031 */
[----:B------:R-:W-:Y:S01]  /*2b650*/  MOV R15, 0xffffffff ;  /* 0xffffffff000f7802 */ /* 0x000fe20000000f00 */
[----:B------:R-:W-:Y:S02]  /*2b660*/  IMAD.MOV.U32 R12, RZ, RZ, 0x3 ;  /* 0x00000003ff0c7424 */ /* 0x000fe400078e00ff */
[----:B------:R-:W-:-:S07]  /*2b670*/  IMAD.MOV.U32 R11, RZ, RZ, 0x181f ;  /* 0x0000181fff0b7424 */ /* 0x000fce00078e00ff */
[----:B-1234-:R-:W-:Y:S05]  /*2b680*/  WARPSYNC.COLLECTIVE R15, `(.L_x_879) ;  /* 0x000000000f087348 */ /* 0x01efea0003c00000 */
[----:B------:R0:W0:Y:S02]  /*2b690*/  SHFL.IDX P6, R14, R13, R12, R11 ;  /* 0x0000000c0d0e7389 */ /* 0x00002400000c000b */
[----:B01234-:R-:W-:Y:S01]  /*2b6a0*/  ENDCOLLECTIVE ;  /* 0x000000000000791b */ /* 0x01ffe20003800000 */
.L_x_879:
[----:B------:R-:W-:Y:S05]  /*2b6b0*/  BSYNC B1 ;  /* 0x0000000000017941 */ /* 0x000fea0003800000 */
.L_x_878:
        /* <DEDUP_REMOVED lines=8> */
.L_x_880:
[----:B------:R-:W-:Y:S05]  /*2b740*/  BRA `(.L_x_881) ;  /* 0xfffffe0c00347947 */ /* 0x000fea000383ffff */
.L_x_580:
[----:B------:R0:W0:Y:S02]  /*2b750*/  SYNCS.PHASECHK.TRANS64.TRYWAIT P3, [R81+URZ+0x388b0], R100 ;  /* 0x0388b064510075a7 */ /* 0x000024000806017f */
[----:B0-----:R-:W-:Y:S05]  /*2b760*/  @!P3 NANOSLEEP.SYNCS 0x989680 ;  /* 0x009896800000b95d */ /* 0x001fea0003900000 */
[----:B------:R-:W0:Y:S02]  /*2b770*/  @!P3 SYNCS.PHASECHK.TRANS64 P3, [R81+URZ+0x388b0], R100 ;  /* 0x0388b0645100b5a7 */ /* 0x000e24000806007f */
[----:B0-----:R-:W-:Y:S05]  /*2b780*/  @!P3 BRA `(.L_x_580) ;  /* 0xfffffffc00f0b947 */ /* 0x001fea000383ffff */
[----:B------:R-:W-:Y:S05]  /*2b790*/  BRA `(.L_x_882) ;  /* 0xfffffe0c00ac7947 */ /* 0x000fea000383ffff */
.L_x_594:
[----:B------:R-:W-:Y:S01]  /*2b7a0*/  BSSY B0, `(.L_x_883) ;  /* 0x0000007000007945 */ /* 0x000fe20003800000 */
[----:B------:R-:W-:Y:S01]  /*2b7b0*/  IMAD.MOV.U32 R12, RZ, RZ, RZ ;  /* 0x000000ffff0c7224 */ /* 0x000fe200078e00ff */
[----:B------:R-:W-:Y:S01]  /*2b7c0*/  MOV R15, 0xffffffff ;  /* 0xffffffff000f7802 */ /* 0x000fe20000000f00 */
[----:B------:R-:W-:-:S07]  /*2b7d0*/  IMAD.MOV.U32 R11, RZ, RZ, 0x1f ;  /* 0x0000001fff0b7424 */ /* 0x000fce00078e00ff */
[----:B-----5:R-:W-:Y:S05]  /*2b7e0*/  WARPSYNC.COLLECTIVE R15, `(.L_x_884) ;  /* 0x000000000f087348 */ /* 0x020fea0003c00000 */
[----:B------:R0:W1:Y:S02]  /*2b7f0*/  SHFL.IDX P6, R14, R13, R12, R11 ;  /* 0x0000000c0d0e7389 */ /* 0x00006400000c000b */
[----:B01---5:R-:W-:Y:S01]  /*2b800*/  ENDCOLLECTIVE ;  /* 0x000000000000791b */ /* 0x023fe20003800000 */
.L_x_884:
[----:B------:R-:W-:Y:S05]  /*2b810*/  BSYNC B0 ;  /* 0x0000000000007941 */ /* 0x000fea0003800000 */
.L_x_883:
[----:B------:R-:W-:Y:S05]  /*2b820*/  BRA `(.L_x_885) ;  /* 0xfffffe1c00187947 */ /* 0x000fea000383ffff */
.L_x_604:
[----:B------:R-:W-:Y:S01]  /*2b830*/  BSSY B1, `(.L_x_886) ;  /* 0x0000008000017945 */ /* 0x000fe20003800000 */
[----:B------:R-:W-:Y:S01]  /*2b840*/  IMAD.MOV.U32 R13, RZ, RZ, R24 ;  /* 0x000000ffff0d7224 */ /* 0x000fe200078e0018 */
[----:B------:R-:W-:Y:S01]  /*2b850*/  MOV R15, 0xffffffff ;  /* 0xffffffff000f7802 */ /* 0x000fe20000000f00 */
[----:B------:R-:W-:Y:S02]  /*2b860*/  IMAD.MOV.U32 R12, RZ, RZ, RZ ;  /* 0x000000ffff0c7224 */ /* 0x000fe400078e00ff */
[----:B------:R-:W-:-:S07]  /*2b870*/  IMAD.MOV.U32 R11, RZ, RZ, 0x181f ;  /* 0x0000181fff0b7424 */ /* 0x000fce00078e00ff */
[----:B------:R-:W-:Y:S05]  /*2b880*/  WARPSYNC.COLLECTIVE R15, `(.L_x_887) ;  /* 0x000000000f087348 */ /* 0x000fea0003c00000 */
[----:B------:R0:W1:Y:S02]  /*2b890*/  SHFL.IDX P6, R14, R13, R12, R11 ;  /* 0x0000000c0d0e7389 */ /* 0x00006400000c000b */
[----:B01----:R-:W-:Y:S01]  /*2b8a0*/  ENDCOLLECTIVE ;  /* 0x000000000000791b */ /* 0x003fe20003800000 */
.L_x_887:
[----:B------:R-:W-:Y:S05]  /*2b8b0*/  BSYNC B1 ;  /* 0x0000000000017941 */ /* 0x000fea0003800000 */
.L_x_886:
[----:B------:R-:W-:Y:S01]  /*2b8c0*/  IMAD.MOV.U32 R13, RZ, RZ, R26 ;  /* 0x000000ffff0d7224 */ /* 0x000fe200078e001a */
[----:B------:R-:W-:Y:S01]  /*2b8d0*/  MOV R11, 0x181f ;  /* 0x0000181f000b7802 */ /* 0x000fe20000000f00 */
[----:B------:R-:W-:Y:S02]  /*2b8e0*/  IMAD.MOV.U32 R12, RZ, RZ, RZ ;  /* 0x000000ffff0c7224 */ /* 0x000fe400078e00ff */
[----:B------:R-:W-:Y:S02]  /*2b8f0*/  IMAD.MOV.U32 R15, RZ, RZ, -0x1 ;  /* 0xffffffffff0f7424 */ /* 0x000fe400078e00ff */
[----:B------:R-:W-:-:S07]  /*2b900*/  IMAD.MOV.U32 R3, RZ, RZ, R14 ;  /* 0x000000ffff037224 */ /* 0x000fce00078e000e */
[----:B------:R-:W-:Y:S05]  /*2b910*/  WARPSYNC.COLLECTIVE R15, `(.L_x_888) ;  /* 0x000000000f087348 */ /* 0x000fea0003c00000 */
[----:B------:R0:W1:Y:S02]  /*2b920*/  SHFL.IDX P6, R14, R13, R12, R11 ;  /* 0x0000000c0d0e7389 */ /* 0x00006400000c000b */
[----:B01----:R-:W-:Y:S01]  /*2b930*/  ENDCOLLECTIVE ;  /* 0x000000000000791b */ /* 0x003fe20003800000 */
.L_x_888:
[----:B------:R-:W-:Y:S02]  /*2b940*/  IMAD.MOV.U32 R13, RZ, RZ, R32 ;  /* 0x000000ffff0d7224 */ /* 0x000fe400078e0020 */
[----:B------:R-:W-:-:S07]  /*2b950*/  IMAD.MOV.U32 R27, RZ, RZ, R14 ;  /* 0x000000ffff1b7224 */ /* 0x000fce00078e000e */
[----:B------:R-:W-:Y:S05]  /*2b960*/  WARPSYNC.COLLECTIVE R15, `(.L_x_889) ;  /* 0x000000000f087348 */ /* 0x000fea0003c00000 */
[----:B------:R0:W1:Y:S02]  /*2b970*/  SHFL.IDX P6, R14, R13, R12, R11 ;  /* 0x0000000c0d0e7389 */ /* 0x00006400000c000b */
[----:B01----:R-:W-:Y:S01]  /*2b980*/  ENDCOLLECTIVE ;  /* 0x000000000000791b */ /* 0x003fe20003800000 */
.L_x_889:
[----:B------:R-:W-:Y:S01]  /*2b990*/  IMAD.MOV.U32 R13, RZ, RZ, R28 ;  /* 0x000000ffff0d7224 */ /* 0x000fe200078e001c */
[----:B------:R-:W-:-:S07]  /*2b9a0*/  MOV R21, R14 ;  /* 0x0000000e00157202 */ /* 0x000fce0000000f00 */
[----:B------:R-:W-:Y:S05]  /*2b9b0*/  WARPSYNC.COLLECTIVE R15, `(.L_x_890) ;  /* 0x000000000f087348 */ /* 0x000fea0003c00000 */
[----:B------:R0:W1:Y:S02]  /*2b9c0*/  SHFL.IDX P6, R14, R13, R12, R11 ;  /* 0x0000000c0d0e7389 */ /* 0x00006400000c000b */
[----:B01----:R-:W-:Y:S01]  /*2b9d0*/  ENDCOLLECTIVE ;  /* 0x000000000000791b */ /* 0x003fe20003800000 */
.L_x_890:
[----:B------:R-:W-:Y:S01]  /*2b9e0*/  IMAD.MOV.U32 R29, RZ, RZ, R14 ;  /* 0x000000ffff1d7224 */ /* 0x000fe200078e000e */
[----:B------:R-:W-:Y:S06]  /*2b9f0*/  BRA `(.L_x_891) ;  /* 0xfffffe2000947947 */ /* 0x000fec000383ffff */
.L_x_608:
[----:B0-----:R0:W1:Y:S02]  /*2ba00*/  SYNCS.PHASECHK.TRANS64.TRYWAIT P0, [R19+URZ+0x38800], R32 ;  /* 0x03880020130075a7 */ /* 0x001064000800017f */
[----:B-1----:R-:W-:Y:S05]  /*2ba10*/  @!P0 NANOSLEEP.SYNCS 0x989680 ;  /* 0x009896800000895d */ /* 0x002fea0003900000 */
[----:B------:R-:W1:Y:S02]  /*2ba20*/  @!P0 SYNCS.PHASECHK.TRANS64 P0, [R19+URZ+0x38800], R32 ;  /* 0x03880020130085a7 */ /* 0x000e64000800007f */
[----:B-1----:R-:W-:Y:S05]  /*2ba30*/  @!P0 BRA `(.L_x_608) ;  /* 0xfffffffc00f08947 */ /* 0x002fea000383ffff */
[----:B------:R-:W-:Y:S05]  /*2ba40*/  BRA `(.L_x_892) ;  /* 0xfffffe2400c87947 */ /* 0x000fea000383ffff */
.L_x_624:
[----:B------:R-:W-:Y:S01]  /*2ba50*/  BSSY B1, `(.L_x_893) ;  /* 0x0000008000017945 */ /* 0x000fe20003800000 */
[----:B------:R-:W-:Y:S01]  /*2ba60*/  IMAD.MOV.U32 R13, RZ, RZ, R24 ;  /* 0x000000ffff0d7224 */ /* 0x000fe200078e0018 */
[----:B------:R-:W-:Y:S01]  /*2ba70*/  MOV R12, RZ ;  /* 0x000000ff000c7202 */ /* 0x000fe20000000f00 */
[----:B------:R-:W-:Y:S02]  /*2ba80*/  IMAD.MOV.U32 R11, RZ, RZ, 0x181f ;  /* 0x0000181fff0b7424 */ /* 0x000fe400078e00ff */
[----:B------:R-:W-:-:S07]  /*2ba90*/  IMAD.MOV.U32 R15, RZ, RZ, -0x1 ;  /* 0xffffffffff0f7424 */ /* 0x000fce00078e00ff */
[----:B------:R-:W-:Y:S05]  /*2baa0*/  WARPSYNC.COLLECTIVE R15, `(.L_x_894) ;  /* 0x000000000f087348 */ /* 0x000fea0003c00000 */
[----:B------:R0:W1:Y:S02]  /*2bab0*/  SHFL.IDX P6, R14, R13, R12, R11 ;  /* 0x0000000c0d0e7389 */ /* 0x00006400000c000b */
[----:B01----:R-:W-:Y:S01]  /*2bac0*/  ENDCOLLECTIVE ;  /* 0x000000000000791b */ /* 0x003fe20003800000 */
.L_x_894:
[----:B------:R-:W-:Y:S05]  /*2bad0*/  BSYNC B1 ;  /* 0x0000000000017941 */ /* 0x000fea0003800000 */
.L_x_893:
[----:B------:R-:W-:Y:S01]  /*2bae0*/  MOV R13, R26 ;  /* 0x0000001a000d7202 */ /* 0x000fe20000000f00 */
[----:B------:R-:W-:Y:S02]  /*2baf0*/  IMAD.MOV.U32 R12, RZ, RZ, RZ ;  /* 0x000000ffff0c7224 */ /* 0x000fe400078e00ff */
[----:B------:R-:W-:Y:S02]  /*2bb00*/  IMAD.MOV.U32 R11, RZ, RZ, 0x181f ;  /* 0x0000181fff0b7424 */ /* 0x000fe400078e00ff */
[----:B------:R-:W-:Y:S02]  /*2bb10*/  IMAD.MOV.U32 R15, RZ, RZ, -0x1 ;  /* 0xffffffffff0f7424 */ /* 0x000fe400078e00ff */
[----:B------:R-:W-:-:S07]  /*2bb20*/  IMAD.MOV.U32 R3, RZ, RZ, R14 ;  /* 0x000000ffff037224 */ /* 0x000fce00078e000e */
[----:B------:R-:W-:Y:S05]  /*2bb30*/  WARPSYNC.COLLECTIVE R15, `(.L_x_895) ;  /* 0x000000000f087348 */ /* 0x000fea0003c00000 */
[----:B------:R0:W1:Y:S02]  /*2bb40*/  SHFL.IDX P6, R14, R13, R12, R11 ;  /* 0x0000000c0d0e7389 */ /* 0x00006400000c000b */
[----:B01----:R-:W-:Y:S01]  /*2bb50*/  ENDCOLLECTIVE ;  /* 0x000000000000791b */ /* 0x003fe20003800000 */
.L_x_895:
[----:B------:R-:W-:Y:S01]  /*2bb60*/  IMAD.MOV.U32 R13, RZ, RZ, R32 ;  /* 0x000000ffff0d7224 */ /* 0x000fe200078e0020 */
[----:B------:R-:W-:-:S07]  /*2bb70*/  MOV R27, R14 ;  /* 0x0000000e001b7202 */ /* 0x000fce0000000f00 */
[----:B------:R-:W-:Y:S05]  /*2bb80*/  WARPSYNC.COLLECTIVE R15, `(.L_x_896) ;  /* 0x000000000f087348 */ /* 0x000fea0003c00000 */
[----:B------:R0:W1:Y:S02]  /*2bb90*/  SHFL.IDX P6, R14, R13, R12, R11 ;  /* 0x0000000c0d0e7389 */ /* 0x00006400000c000b */
[----:B01----:R-:W-:Y:S01]  /*2bba0*/  ENDCOLLECTIVE ;  /* 0x000000000000791b */ /* 0x003fe20003800000 */
.L_x_896:
[----:B------:R-:W-:Y:S02]  /*2bbb0*/  IMAD.MOV.U32 R13, RZ, RZ, R28 ;  /* 0x000000ffff0d7224 */ /* 0x000fe400078e001c */
[----:B------:R-:W-:-:S07]  /*2bbc0*/  IMAD.MOV.U32 R21, RZ, RZ, R14 ;  /* 0x000000ffff157224 */ /* 0x000fce00078e000e */
[----:B------:R-:W-:Y:S05]  /*2bbd0*/  WARPSYNC.COLLECTIVE R15, `(.L_x_897) ;  /* 0x000000000f087348 */ /* 0x000fea0003c00000 */
[----:B------:R0:W1:Y:S02]  /*2bbe0*/  SHFL.IDX P6, R14, R13, R12, R11 ;  /* 0x0000000c0d0e7389 */ /* 0x00006400000c000b */
[----:B01----:R-:W-:Y:S01]  /*2bbf0*/  ENDCOLLECTIVE ;  /* 0x000000000000791b */ /* 0x003fe20003800000 */
.L_x_897:
[----:B------:R-:W-:Y:S05]  /*2bc00*/  BRA `(.L_x_898) ;  /* 0xfffffe5400ac7947 */ /* 0x000fea000383ffff */
.L_x_628:
[----:B0-----:R0:W1:Y:S02]  /*2bc10*/  SYNCS.PHASECHK.TRANS64.TRYWAIT P1, [R19+URZ+0x38800], R34 ;  /* 0x03880022130075a7 */ /* 0x001064000802017f */
[----:B-1----:R-:W-:Y:S05]  /*2bc20*/  @!P1 NANOSLEEP.SYNCS 0x989680 ;  /* 0x009896800000995d */ /* 0x002fea0003900000 */
[----:B------:R-:W1:Y:S02]  /*2bc30*/  @!P1 SYNCS.PHASECHK.TRANS64 P1, [R19+URZ+0x38800], R34 ;  /* 0x03880022130095a7 */ /* 0x000e64000802007f */
[----:B-1----:R-:W-:Y:S05]  /*2bc40*/  @!P1 BRA `(.L_x_628) ;  /* 0xfffffffc00f09947 */ /* 0x002fea000383ffff */
[----:B------:R-:W-:Y:S05]  /*2bc50*/  BRA `(.L_x_899) ;  /* 0xfffffe5800cc7947 */ /* 0x000fea000383ffff */
.L_x_638:
[----:B-1----:R1:W2:Y:S02]  /*2bc60*/  SYNCS.PHASECHK.TRANS64.TRYWAIT P1, [R0+URZ+0x38830], R10 ;  /* 0x0388300a000075a7 */ /* 0x0022a4000802017f */
[----:B--2---:R-:W-:Y:S05]  /*2bc70*/  @!P1 NANOSLEEP.SYNCS 0x989680 ;  /* 0x009896800000995d */ /* 0x004fea0003900000 */
[----:B------:R-:W2:Y:S02]  /*2bc80*/  @!P1 SYNCS.PHASECHK.TRANS64 P1, [R0+URZ+0x38830], R10 ;  /* 0x0388300a000095a7 */ /* 0x000ea4000802007f */
[----:B--2---:R-:W-:Y:S05]  /*2bc90*/  @!P1 BRA `(.L_x_638) ;  /* 0xfffffffc00f09947 */ /* 0x004fea000383ffff */
[----:B------:R-:W-:Y:S05]  /*2bca0*/  BRA `(.L_x_637) ;  /* 0xfffffe90002c7947 */ /* 0x000fea000383ffff */
.L_x_644:
[----:B-1----:R1:W2:Y:S02]  /*2bcb0*/  SYNCS.PHASECHK.TRANS64.TRYWAIT P1, [R0+URZ+0x38850], R10 ;  /* 0x0388500a000075a7 */ /* 0x0022a4000802017f */
[----:B--2---:R-:W-:Y:S05]  /*2bcc0*/  @!P1 NANOSLEEP.SYNCS 0x989680 ;  /* 0x009896800000995d */ /* 0x004fea0003900000 */
[----:B------:R-:W2:Y:S02]  /*2bcd0*/  @!P1 SYNCS.PHASECHK.TRANS64 P1, [R0+URZ+0x38850], R10 ;  /* 0x0388500a000095a7 */ /* 0x000ea4000802007f */
[----:B--2---:R-:W-:Y:S05]  /*2bce0*/  @!P1 BRA `(.L_x_644) ;  /* 0xfffffffc00f09947 */ /* 0x004fea000383ffff */
[----:B------:R-:W-:Y:S05]  /*2bcf0*/  BRA `(.L_x_643) ;  /* 0xfffffeb8000c7947 */ /* 0x000fea000383ffff */
.L_x_650:
[----:B-1----:R1:W2:Y:S02]  /*2bd00*/  SYNCS.PHASECHK.TRANS64.TRYWAIT P2, [R5+URZ+0x38830], R6 ;  /* 0x03883006050075a7 */ /* 0x0022a4000804017f */
[----:B--2---:R-:W-:Y:S05]  /*2bd10*/  @!P2 NANOSLEEP.SYNCS 0x989680 ;  /* 0x009896800000a95d */ /* 0x004fea0003900000 */
[----:B------:R-:W2:Y:S02]  /*2bd20*/  @!P2 SYNCS.PHASECHK.TRANS64 P2, [R5+URZ+0x38830], R6 ;  /* 0x038830060500a5a7 */ /* 0x000ea4000804007f */
[----:B--2---:R-:W-:Y:S05]  /*2bd30*/  @!P2 BRA `(.L_x_650) ;  /* 0xfffffffc00f0a947 */ /* 0x004fea000383ffff */
[----:B------:R-:W-:Y:S05]  /*2bd40*/  BRA `(.L_x_649) ;  /* 0xfffffebc002c7947 */ /* 0x000fea000383ffff */
.L_x_656:
[----:B-1----:R1:W2:Y:S02]  /*2bd50*/  SYNCS.PHASECHK.TRANS64.TRYWAIT P2, [R5+URZ+0x38850], R6 ;  /* 0x03885006050075a7 */ /* 0x0022a4000804017f */
[----:B--2---:R-:W-:Y:S05]  /*2bd60*/  @!P2 NANOSLEEP.SYNCS 0x989680 ;  /* 0x009896800000a95d */ /* 0x004fea0003900000 */
[----:B------:R-:W2:Y:S02]  /*2bd70*/  @!P2 SYNCS.PHASECHK.TRANS64 P2, [R5+URZ+0x38850], R6 ;  /* 0x038850060500a5a7 */ /* 0x000ea4000804007f */
[----:B--2---:R-:W-:Y:S05]  /*2bd80*/  @!P2 BRA `(.L_x_656) ;  /* 0xfffffffc00f0a947 */ /* 0x004fea000383ffff */
[----:B------:R-:W-:Y:S05]  /*2bd90*/  BRA `(.L_x_655) ;  /* 0xfffffee4003c7947 */ /* 0x000fea000383ffff */
.L_x_661:
[----:B------:R-:W-:Y:S01]  /*2bda0*/  SEL R46, R13, R93, P0 ;  /* 0x0000005d0d2e7207 */ /* 0x000fe20000000000 */
[----:B------:R-:W-:Y:S01]  /*2bdb0*/  IMAD.MOV.U32 R15, RZ, RZ, -0x1 ;  /* 0xffffffffff0f7424 */ /* 0x000fe200078e00ff */
[----:B------:R-:W-:Y:S02]  /*2bdc0*/  SEL R30, R11, R12, P0 ;  /* 0x0000000c0b1e7207 */ /* 0x000fe40000000000 */
[----:B------:R-:W-:Y:S01]  /*2bdd0*/  SEL R29, R12, R11, P0 ;  /* 0x0000000b0c1d7207 */ /* 0x000fe20000000000 */
[----:B-----5:R-:W-:Y:S01]  /*2bde0*/  IMAD.MOV.U32 R12, RZ, RZ, R0 ;  /* 0x000000ffff0c7224 */ /* 0x020fe200078e0000 */
[----:B------:R-:W-:Y:S01]  /*2bdf0*/  SEL R93, R93, R13, P0 ;  /* 0x0000000d5d5d7207 */ /* 0x000fe20000000000 */
[----:B------:R-:W-:Y:S01]  /*2be00*/  IMAD.MOV.U32 R11, RZ, RZ, 0x1c1f ;  /* 0x00001c1fff0b7424 */ /* 0x000fe200078e00ff */
[----:B------:R-:W-:Y:S02]  /*2be10*/  MOV R13, R9 ;  /* 0x00000009000d7202 */ /* 0x000fe40000000f00 */
[----:B0-----:R-:W-:-:S02]  /*2be20*/  LOP3.LUT R2, R0, 0x2, RZ, 0x3c, !PT ;  /* 0x0000000200027812 */ /* 0x001fc400078e3cff */
[----:B------:R-:W-:-:S07]  /*2be30*/  SEL R7, R36, R37, P0 ;  /* 0x0000002524077207 */ /* 0x000fce0000000000 */
[----:B------:R-:W-:Y:S05]  /*2be40*/  WARPSYNC.COLLECTIVE R15, `(.L_x_900) ;  /* 0x000000000f087348 */ /* 0x000fea0003c00000 */
[----:B------:R0:W1:Y:S02]  /*2be50*/  SHFL.IDX P6, R14, R13, R12, R11 ;  /* 0x0000000c0d0e7389 */ /* 0x00006400000c000b */
[----:B01----:R-:W-:Y:S01]  /*2be60*/  ENDCOLLECTIVE ;  /* 0x000000000000791b */ /* 0x003fe20003800000 */
.L_x_900:
[----:B------:R-:W-:Y:S02]  /*2be70*/  SEL R8, R32, R33, P0 ;  /* 0x0000002120087207 */ /* 0x000fe40000000000 */
[----:B------:R-:W-:Y:S02]  /*2be80*/  SEL R37, R37, R36, P0 ;  /* 0x0000002425257207 */ /* 0x000fe40000000000 */
[----:B------:R-:W-:Y:S02]  /*2be90*/  SEL R32, R33, R32, P0 ;  /* 0x0000002021207207 */ /* 0x000fe40000000000 */
[----:B------:R-:W-:Y:S02]  /*2bea0*/  SEL R207, R10, R147, P0 ;  /* 0x000000930acf7207 */ /* 0x000fe40000000000 */
[----:B------:R-:W-:Y:S02]  /*2beb0*/  SEL R208, R147, R10, P0 ;  /* 0x0000000a93d07207 */ /* 0x000fe40000000000 */
[----:B------:R-:W-:-:S02]  /*2bec0*/  SEL R31, R44, R45, P0 ;  /* 0x0000002d2c1f7207 */ /* 0x000fc40000000000 */
[----:B------:R-:W-:Y:S01]  /*2bed0*/  SEL R44, R45, R44, P0 ;  /* 0x0000002c2d2c7207 */ /* 0x000fe20000000000 */
[----:B------:R-:W-:Y:S01]  /*2bee0*/  IMAD.MOV.U32 R13, RZ, RZ, R4 ;  /* 0x000000ffff0d7224 */ /* 0x000fe200078e0004 */
[----:B------:R-:W-:Y:S02]  /*2bef0*/  SEL R36, R52, R53, P0 ;  /* 0x0000003534247207 */ /* 0x000fe40000000000 */
[----:B------:R-:W-:Y:S02]  /*2bf00*/  SEL R28, R48, R49, P0 ;  /* 0x00000031301c7207 */ /* 0x000fe40000000000 */
[----:B------:R-:W-:Y:S02]  /*2bf10*/  SEL R52, R53, R52, P0 ;  /* 0x0000003435347207 */ /* 0x000fe40000000000 */
[----:B------:R-:W-:Y:S02]  /*2bf20*/  SEL R48, R49, R48, P0 ;  /* 0x0000003031307207 */ /* 0x000fe40000000000 */
[----:B------:R-:W-:-:S02]  /*2bf30*/  SEL R35, R60, R61, P0 ;  /* 0x0000003d3c237207 */ /* 0x000fc40000000000 */
[----:B------:R-:W-:-:S07]  /*2bf40*/  MOV R3, R14 ;  /* 0x0000000e00037202 */ /* 0x000fce0000000f00 */
[----:B------:R-:W-:Y:S05]  /*2bf50*/  WARPSYNC.COLLECTIVE R15, `(.L_x_901) ;  /* 0x000000000f087348 */ /* 0x000fea0003c00000 */
[----:B------:R0:W1:Y:S02]  /*2bf60*/  SHFL.IDX P6, R14, R13, R12, R11 ;  /* 0x0000000c0d0e7389 */ /* 0x00006400000c000b */
[----:B01----:R-:W-:Y:S01]  /*2bf70*/  ENDCOLLECTIVE ;  /* 0x000000000000791b */ /* 0x003fe20003800000 */
.L_x_901:
        /* <DEDUP_REMOVED lines=8> */
[----:B------:R-:W-:Y:S02]  /*2c000*/  MOV R12, R2 ;  /* 0x00000002000c7202 */ /* 0x000fe40000000f00 */
[----:B------:R-:W-:Y:S02]  /*2c010*/  SEL R38, R76, R77, P0 ;  /* 0x0000004d4c267207 */ /* 0x000fe40000000000 */
[----:B------:R-:W-:Y:S02]  /*2c020*/  SEL R33, R72, R73, P0 ;  /* 0x0000004948217207 */ /* 0x000fe40000000000 */
[----:B------:R-:W-:Y:S02]  /*2c030*/  SEL R76, R77, R76, P0 ;  /* 0x0000004c4d4c7207 */ /* 0x000fe40000000000 */
[----:B------:R-:W-:Y:S01]  /*2c040*/  SEL R72, R73, R72, P0 ;  /* 0x0000004849487207 */ /* 0x000fe20000000000 */
[----:B------:R-:W-:Y:S01]  /*2c050*/  IMAD.MOV.U32 R4, RZ, RZ, R14 ;  /* 0x000000ffff047224 */ /* 0x000fe200078e000e */
[----:B------:R-:W-:-:S07]  /*2c060*/  SEL R40, R84, R85, P0 ;  /* 0x0000005554287207 */ /* 0x000fce0000000000 */
[----:B------:R-:W-:Y:S05]  /*2c070*/  WARPSYNC.COLLECTIVE R15, `(.L_x_902) ;  /* 0x000000000f087348 */ /* 0x000fea0003c00000 */
[----:B------:R0:W1:Y:S02]  /*2c080*/  SHFL.IDX P6, R14, R13, R12, R11 ;  /* 0x0000000c0d0e7389 */ /* 0x00006400000c000b */
[----:B01----:R-:W-:Y:S01]  /*2c090*/  ENDCOLLECTIVE ;  /* 0x000000000000791b */ /* 0x003fe20003800000 */
.L_x_902:
        /* <DEDUP_REMOVED lines=18> */
.L_x_903:
        /* <DEDUP_REMOVED lines=18> */
.L_x_904:
        /* <DEDUP_REMOVED lines=18> */
.L_x_905:
        /* <DEDUP_REMOVED lines=8> */
[----:B------:R-:W-:Y:S01]  /*2c480*/  SEL R101, R163, R157, P0 ;  /* 0x0000009da3657207 */ /* 0x000fe20000000000 */
[----:B------:R-:W-:Y:S01]  /*2c490*/  IMAD.MOV.U32 R12, RZ, RZ, R2 ;  /* 0x000000ffff0c7224 */ /* 0x000fe200078e0002 */
        /* <DEDUP_REMOVED lines=8> */
.L_x_906:
[----:B------:R-:W-:Y:S02]  /*2c520*/  SEL R109, R59, R58, P0 ;  /* 0x0000003a3b6d7207 */ /* 0x000fe40000000000 */
[----:B------:R-:W-:Y:S02]  /*2c530*/  SEL R58, R62, R63, P0 ;  /* 0x0000003f3e3a7207 */ /* 0x000fe40000000000 */
[----:B------:R-:W-:Y:S02]  /*2c540*/  SEL R62, R63, R62, P0 ;  /* 0x0000003e3f3e7207 */ /* 0x000fe40000000000 */
[----:B------:R-:W-:Y:S02]  /*2c550*/  SEL R59, R70, R71, P0 ;  /* 0x00000047463b7207 */ /* 0x000fe40000000000 */
[----:B------:R-:W-:Y:S02]  /*2c560*/  SEL R113, R66, R67, P0 ;  /* 0x0000004342717207 */ /* 0x000fe40000000000 */
[----:B------:R-:W-:-:S02]  /*2c570*/  SEL R70, R71, R70, P0 ;  /* 0x0000004647467207 */ /* 0x000fc40000000000 */
[----:B------:R-:W-:Y:S02]  /*2c580*/  SEL R121, R67, R66, P0 ;  /* 0x0000004243797207 */ /* 0x000fe40000000000 */
        /* <DEDUP_REMOVED lines=10> */
.L_x_907:
        /* <DEDUP_REMOVED lines=19> */
.L_x_908:
        /* <DEDUP_REMOVED lines=17> */
.L_x_909:
        /* <DEDUP_REMOVED lines=18> */
.L_x_910:
[----:B------:R-:W-:Y:S02]  /*2c990*/  SEL R201, R8, R9, P0 ;  /* 0x0000000908c97207 */ /* 0x000fe40000000000 */
[----:B------:R-:W-:Y:S02]  /*2c9a0*/  SEL R202, R9, R8, P0 ;  /* 0x0000000809ca7207 */ /* 0x000fe40000000000 */
[----:B------:R-:W-:Y:S02]  /*2c9b0*/  SEL R199, R7, R10, P0 ;  /* 0x0000000a07c77207 */ /* 0x000fe40000000000 */
[----:B------:R-:W-:Y:S01]  /*2c9c0*/  SEL R200, R10, R7, P0 ;  /* 0x000000070ac87207 */ /* 0x000fe20000000000 */
[----:B------:R-:W-:Y:S02]  /*2c9d0*/  IMAD.MOV.U32 R13, RZ, RZ, R29 ;  /* 0x000000ffff0d7224 */ /* 0x000fe400078e001d */
[----:B------:R-:W-:-:S07]  /*2c9e0*/  IMAD.MOV.U32 R44, RZ, RZ, R14 ;  /* 0x000000ffff2c7224 */ /* 0x000fce00078e000e */
[----:B------:R-:W-:Y:S05]  /*2c9f0*/  WARPSYNC.COLLECTIVE R15, `(.L_x_911) ;  /* 0x000000000f087348 */ /* 0x000fea0003c00000 */
[----:B------:R0:W1:Y:S02]  /*2ca00*/  SHFL.IDX P6, R14, R13, R12, R11 ;  /* 0x0000000c0d0e7389 */ /* 0x00006400000c000b */
[----:B01----:R-:W-:Y:S01]  /*2ca10*/  ENDCOLLECTIVE ;  /* 0x000000000000791b */ /* 0x003fe20003800000 */
.L_x_911:
[----:B------:R-:W-:Y:S02]  /*2ca20*/  SEL R195, R31, R44, P0 ;  /* 0x0000002c1fc37207 */ /* 0x000fe40000000000 */
[----:B------:R-:W-:Y:S02]  /*2ca30*/  SEL R196, R44, R31, P0 ;  /* 0x0000001f2cc47207 */ /* 0x000fe40000000000 */
[----:B------:R-:W-:Y:S01]  /*2ca40*/  MOV R13, R36 ;  /* 0x00000024000d7202 */ /* 0x000fe20000000f00 */
[----:B------:R-:W-:Y:S02]  /*2ca50*/  IMAD.MOV.U32 R12, RZ, RZ, R0 ;  /* 0x000000ffff0c7224 */ /* 0x000fe400078e0000 */
[----:B------:R-:W-:-:S07]  /*2ca60*/  IMAD.MOV.U32 R29, RZ, RZ, R14 ;  /* 0x000000ffff1d7224 */ /* 0x000fce00078e000e */
[----:B------:R-:W-:Y:S05]  /*2ca70*/  WARPSYNC.COLLECTIVE R15, `(.L_x_912) ;  /* 0x000000000f087348 */ /* 0x000fea0003c00000 */
[----:B------:R0:W1:Y:S02]  /*2ca80*/  SHFL.IDX P6, R14, R13, R12, R11 ;  /* 0x0000000c0d0e7389 */ /* 0x00006400000c000b */
[----:B01----:R-:W-:Y:S01]  /*2ca90*/  ENDCOLLECTIVE ;  /* 0x000000000000791b */ /* 0x003fe20003800000 */
.L_x_912:
[----:B------:R-:W-:Y:S02]  /*2caa0*/  SEL R197, R30, R29, P0 ;  /* 0x0000001d1ec57207 */ /* 0x000fe40000000000 */
[----:B------:R-:W-:Y:S01]  /*2cab0*/  SEL R198, R29, R30, P0 ;  /* 0x0000001e1dc67207 */ /* 0x000fe20000000000 */
[----:B------:R-:W-:Y:S02]  /*2cac0*/  IMAD.MOV.U32 R13, RZ, RZ, R28 ;  /* 0x000000ffff0d7224 */ /* 0x000fe400078e001c */
[----:B------:R-:W-:-:S07]  /*2cad0*/  IMAD.MOV.U32 R36, RZ, RZ, R14 ;  /* 0x000000ffff247224 */ /* 0x000fce00078e000e */
[----:B------:R-:W-:Y:S05]  /*2cae0*/  WARPSYNC.COLLECTIVE R15, `(.L_x_913) ;  /* 0x000000000f087348 */ /* 0x000fea0003c00000 */
[----:B------:R0:W1:Y:S02]  /*2caf0*/  SHFL.IDX P6, R14, R13, R12, R11 ;  /* 0x0000000c0d0e7389 */ /* 0x00006400000c000b */
[----:B01----:R-:W-:Y:S01]  /*2cb00*/  ENDCOLLECTIVE ;  /* 0x000000000000791b */ /* 0x003fe20003800000 */
.L_x_913:
[----:B------:R-:W-:Y:S02]  /*2cb10*/  IMAD.MOV.U32 R13, RZ, RZ, R52 ;  /* 0x000000ffff0d7224 */ /* 0x000fe400078e0034 */
[----:B------:R-:W-:Y:S01]  /*2cb20*/  IMAD.MOV.U32 R12, RZ, RZ, R2 ;  /* 0x000000ffff0c7224 */ /* 0x000fe200078e0002 */
[----:B------:R-:W-:-:S07]  /*2cb30*/  MOV R28, R14 ;  /* 0x0000000e001c7202 */ /* 0x000fce0000000f00 */
[----:B------:R-:W-:Y:S05]  /*2cb40*/  WARPSYNC.COLLECTIVE R15, `(.L_x_914) ;  /* 0x000000000f087348 */ /* 0x000fea0003c00000 */
[----:B------:R0:W1:Y:S02]  /*2cb50*/  SHFL.IDX P6, R14, R13, R12, R11 ;  /* 0x0000000c0d0e7389 */ /* 0x00006400000c000b */
[----:B01----:R-:W-:Y:S01]  /*2cb60*/  ENDCOLLECTIVE ;  /* 0x000000000000791b */ /* 0x003fe20003800000 */
.L_x_914:
[----:B------:R-:W-:Y:S01]  /*2cb70*/  MOV R13, R48 ;  /* 0x00000030000d7202 */ /* 0x000fe20000000f00 */
[----:B------:R-:W-:-:S07]  /*2cb80*/  IMAD.MOV.U32 R52, RZ, RZ, R14 ;  /* 0x000000ffff347224 */ /* 0x000fce00078e000e */
[----:B------:R-:W-:Y:S05]  /*2cb90*/  WARPSYNC.COLLECTIVE R15, `(.L_x_915) ;  /* 0x000000000f087348 */ /* 0x000fea0003c00000 */
[----:B------:R0:W1:Y:S02]  /*2cba0*/  SHFL.IDX P6, R14, R13, R12, R11 ;  /* 0x0000000c0d0e7389 */ /* 0x00006400000c000b */
[----:B01----:R-:W-:Y:S01]  /*2cbb0*/  ENDCOLLECTIVE ;  /* 0x000000000000791b */ /* 0x003fe20003800000 */
.L_x_915:
[----:B------:R-:W-:Y:S02]  /*2cbc0*/  SEL R191, R36, R52, P0 ;  /* 0x0000003424bf7207 */ /* 0x000fe40000000000 */
[----:B------:R-:W-:Y:S01]  /*2cbd0*/  SEL R192, R52, R36, P0 ;  /* 0x0000002434c07207 */ /* 0x000fe20000000000 */
[----:B------:R-:W-:Y:S02]  /*2cbe0*/  IMAD.MOV.U32 R13, RZ, RZ, R35 ;  /* 0x000000ffff0d7224 */ /* 0x000fe400078e0023 */
[----:B------:R-:W-:Y:S02]  /*2cbf0*/  IMAD.MOV.U32 R12, RZ, RZ, R0 ;  /* 0x000000ffff0c7224 */ /* 0x000fe400078e0000 */
[----:B------:R-:W-:-:S07]  /*2cc00*/  IMAD.MOV.U32 R48, RZ, RZ, R14 ;  /* 0x000000ffff307224 */ /* 0x000fce00078e000e */
[----:B------:R-:W-:Y:S05]  /*2cc10*/  WARPSYNC.COLLECTIVE R15, `(.L_x_916) ;  /* 0x000000000f087348 */ /* 0x000fea0003c00000 */
[----:B------:R0:W1:Y:S02]  /*2cc20*/  SHFL.IDX P6, R14, R13, R12, R11 ;  /* 0x0000000c0d0e7389 */ /* 0x00006400000c000b */
[----:B01----:R-:W-:Y:S01]  /*2cc30*/  ENDCOLLECTIVE ;  /* 0x000000000000791b */ /* 0x003fe20003800000 */
.L_x_916:
[----:B------:R-:W-:Y:S02]  /*2cc40*/  SEL R193, R28, R48, P0 ;  /* 0x000000301cc17207 */ /* 0x000fe40000000000 */
[----:B------:R-:W-:Y:S01]  /*2cc50*/  SEL R194, R48, R28, P0 ;  /* 0x0000001c30c27207 */ /* 0x000fe20000000000 */
[----:B------:R-:W-:Y:S01]  /*2cc60*/  IMAD.MOV.U32 R13, RZ, RZ, R27 ;  /* 0x000000ffff0d7224 */ /* 0x000fe200078e001b */
[----:B------:R-:W-:-:S07]  /*2cc70*/  MOV R35, R14 ;  /* 0x0000000e00237202 */ /* 0x000fce0000000f00 */
[----:B------:R-:W-:Y:S05]  /*2cc80*/  WARPSYNC.COLLECTIVE R15, `(.L_x_917) ;  /* 0x000000000f087348 */ /* 0x000fea0003c00000 */
[----:B------:R0:W1:Y:S02]  /*2cc90*/  SHFL.IDX P6, R14, R13, R12, R11 ;  /* 0x0000000c0d0e7389 */ /* 0x00006400000c000b */
[----:B01----:R-:W-:Y:S01]  /*2cca0*/  ENDCOLLECTIVE ;  /* 0x000000000000791b */ /* 0x003fe20003800000 */
.L_x_917:
[----:B------:R-:W-:Y:S01]  /*2ccb0*/  IMAD.MOV.U32 R13, RZ, RZ, R60 ;  /* 0x000000ffff0d7224 */ /* 0x000fe200078e003c */
[----:B------:R-:W-:Y:S01]  /*2ccc0*/  MOV R12, R2 ;  /* 0x00000002000c7202 */ /* 0x000fe20000000f00 */
[----:B------:R-:W-:-:S07]  /*2ccd0*/  IMAD.MOV.U32 R27, RZ, RZ, R14 ;  /* 0x000000ffff1b7224 */ /* 0x000fce00078e000e */
[----:B------:R-:W-:Y:S05]  /*2cce0*/  WARPSYNC.COLLECTIVE R15, `(.L_x_918) ;  /* 0x000000000f087348 */ /* 0x000fea0003c00000 */
[----:B------:R0:W1:Y:S02]  /*2ccf0*/  SHFL.IDX P6, R14, R13, R12, R11 ;  /* 0x0000000c0d0e7389 */ /* 0x00006400000c000b */
[----:B01----:R-:W-:Y:S01]  /*2cd00*/  ENDCOLLECTIVE ;  /* 0x000000000000791b */ /* 0x003fe20003800000 */
.L_x_918:
[----:B------:R-:W-:Y:S02]  /*2cd10*/  IMAD.MOV.U32 R13, RZ, RZ, R56 ;  /* 0x000000ffff0d7224 */ /* 0x000fe400078e0038 */
[----:B------:R-:W-:-:S07]  /*2cd20*/  IMAD.MOV.U32 R60, RZ, RZ, R14 ;  /* 0x000000ffff3c7224 */ /* 0x000fce00078e000e */
[----:B------:R-:W-:Y:S05]  /*2cd30*/  WARPSYNC.COLLECTIVE R15, `(.L_x_919) ;  /* 0x000000000f087348 */ /* 0x000fea0003c00000 */
[----:B------:R0:W1:Y:S02]  /*2cd40*/  SHFL.IDX P6, R14, R13, R12, R11 ;  /* 0x0000000c0d0e7389 */ /* 0x00006400000c000b */
[----:B01----:R-:W-:Y:S01]  /*2cd50*/  ENDCOLLECTIVE ;  /* 0x000000000000791b */ /* 0x003fe20003800000 */
.L_x_919:
        /* <DEDUP_REMOVED lines=8> */
.L_x_920:
[----:B------:R-:W-:Y:S02]  /*2cde0*/  SEL R189, R27, R56, P0 ;  /* 0x000000381bbd7207 */ /* 0x000fe40000000000 */
[----:B------:R-:W-:Y:S01]  /*2cdf0*/  SEL R190, R56, R27, P0 ;  /* 0x0000001b38be7207 */ /* 0x000fe20000000000 */
[----:B------:R-:W-:Y:S02]  /*2ce00*/  IMAD.MOV.U32 R13, RZ, RZ, R26 ;  /* 0x000000ffff0d7224 */ /* 0x000fe400078e001a */
[----:B------:R-:W-:-:S07]  /*2ce10*/  IMAD.MOV.U32 R34, RZ, RZ, R14 ;  /* 0x000000ffff227224 */ /* 0x000fce00078e000e */
[----:B------:R-:W-:Y:S05]  /*2ce20*/  WARPSYNC.COLLECTIVE R15, `(.L_x_921) ;  /* 0x000000000f087348 */ /* 0x000fea0003c00000 */
[----:B------:R0:W1:Y:S02]  /*2ce30*/  SHFL.IDX P6, R14, R13, R12, R11 ;  /* 0x0000000c0d0e7389 */ /* 0x00006400000c000b */
[----:B01----:R-:W-:Y:S01]  /*2ce40*/  ENDCOLLECTIVE ;  /* 0x000000000000791b */ /* 0x003fe20003800000 */
.L_x_921:
[----:B------:R-:W-:Y:S02]  /*2ce50*/  IMAD.MOV.U32 R13, RZ, RZ, R68 ;  /* 0x000000ffff0d7224 */ /* 0x000fe400078e0044 */
[----:B------:R-:W-:Y:S01]  /*2ce60*/  IMAD.MOV.U32 R12, RZ, RZ, R2 ;  /* 0x000000ffff0c7224 */ /* 0x000fe200078e0002 */
[----:B------:R-:W-:-:S07]  /*2ce70*/  MOV R26, R14 ;  /* 0x0000000e001a7202 */ /* 0x000fce0000000f00 */
[----:B------:R-:W-:Y:S05]  /*2ce80*/  WARPSYNC.COLLECTIVE R15, `(.L_x_922) ;  /* 0x000000000f087348 */ /* 0x000fea0003c00000 */
[----:B------:R0:W1:Y:S02]  /*2ce90*/  SHFL.IDX P6, R14, R13, R12, R11 ;  /* 0x0000000c0d0e7389 */ /* 0x00006400000c000b */
[----:B01----:R-:W-:Y:S01]  /*2cea0*/  ENDCOLLECTIVE ;  /* 0x000000000000791b */ /* 0x003fe20003800000 */
.L_x_922:
[----:B------:R-:W-:Y:S01]  /*2ceb0*/  MOV R13, R20 ;  /* 0x00000014000d7202 */ /* 0x000fe20000000f00 */
[----:B------:R-:W-:-:S07]  /*2cec0*/  IMAD.MOV.U32 R68, RZ, RZ, R14 ;  /* 0x000000ffff447224 */ /* 0x000fce00078e000e */
[----:B------:R-:W-:Y:S05]  /*2ced0*/  WARPSYNC.COLLECTIVE R15, `(.L_x_923) ;  /* 0x000000000f087348 */ /* 0x000fea0003c00000 */
[----:B------:R0:W1:Y:S02]  /*2cee0*/  SHFL.IDX P6, R14, R13, R12, R11 ;  /* 0x0000000c0d0e7389 */ /* 0x00006400000c000b */
[----:B01----:R-:W-:Y:S01]  /*2cef0*/  ENDCOLLECTIVE ;  /* 0x000000000000791b */ /* 0x003fe20003800000 */
.L_x_923:
        /* <DEDUP_REMOVED lines=8> */
.L_x_924:
[----:B------:R-:W-:Y:S02]  /*2cf80*/  SEL R186, R26, R20, P0 ;  /* 0x000000141aba7207 */ /* 0x000fe40000000000 */
[----:B------:R-:W-:Y:S01]  /*2cf90*/  SEL R185, R20, R26, P0 ;  /* 0x0000001a14b97207 */ /* 0x000fe20000000000 */
[----:B------:R-:W-:Y:S01]  /*2cfa0*/  IMAD.MOV.U32 R13, RZ, RZ, R33 ;  /* 0x000000ffff0d7224 */ /* 0x000fe200078e0021 */
[----:B------:R-:W-:-:S07]  /*2cfb0*/  MOV R38, R14 ;  /* 0x0000000e00267202 */ /* 0x000fce0000000f00 */
[----:B------:R-:W-:Y:S05]  /*2cfc0*/  WARPSYNC.COLLECTIVE R15, `(.L_x_925) ;  /* 0x000000000f087348 */ /* 0x000fea0003c00000 */
[----:B------:R0:W1:Y:S02]  /*2cfd0*/  SHFL.IDX P6, R14, R13, R12, R11 ;  /* 0x0000000c0d0e7389 */ /* 0x00006400000c000b */
[----:B01----:R-:W-:Y:S01]  /*2cfe0*/  ENDCOLLECTIVE ;  /* 0x000000000000791b */ /* 0x003fe20003800000 */
.L_x_925:
[----:B------:R-:W-:Y:S01]  /*2cff0*/  IMAD.MOV.U32 R13, RZ, RZ, R76 ;  /* 0x000000ffff0d7224 */ /* 0x000fe200078e004c */
[----:B------:R-:W-:Y:S01]  /*2d000*/  MOV R12, R2 ;  /* 0x00000002000c7202 */ /* 0x000fe20000000f00 */
[----:B------:R-:W-:-:S07]  /*2d010*/  IMAD.MOV.U32 R33, RZ, RZ, R14 ;  /* 0x000000ffff217224 */ /* 0x000fce00078e000e */
[----:B------:R-:W-:Y:S05]  /*2d020*/  WARPSYNC.COLLECTIVE R15, `(.L_x_926) ;  /* 0x000000000f087348 */ /* 0x000fea0003c00000 */
[----:B------:R0:W1:Y:S02]  /*2d030*/  SHFL.IDX P6, R14, R13, R12, R11 ;  /* 0x0000000c0d0e7389 */ /* 0x00006400000c000b */
[----:B01----:R-:W-:Y:S01]  /*2d040*/  ENDCOLLECTIVE ;  /* 0x000000000000791b */ /* 0x003fe20003800000 */
.L_x_926:
[----:B------:R-:W-:Y:S02]  /*2d050*/  IMAD.MOV.U32 R13, RZ, RZ, R72 ;  /* 0x000000ffff0d7224 */ /* 0x000fe400078e0048 */
[----:B------:R-:W-:-:S07]  /*2d060*/  IMAD.MOV.U32 R76, RZ, RZ, R14 ;  /* 0x000000ffff4c7224 */ /* 0x000fce00078e000e */
[----:B------:R-:W-:Y:S05]  /*2d070*/  WARPSYNC.COLLECTIVE R15, `(.L_x_927) ;  /* 0x000000000f087348 */ /* 0x000fea0003c00000 */
[----:B------:R0:W1:Y:S02]  /*2d080*/  SHFL.IDX P6, R14, R13, R12, R11 ;  /* 0x0000000c0d0e7389 */ /* 0x00006400000c000b */
[----:B01----:R-:W-:Y:S01]  /*2d090*/  ENDCOLLECTIVE ;  /* 0x000000000000791b */ /* 0x003fe20003800000 */
.L_x_927:
        /* <DEDUP_REMOVED lines=8> */
.L_x_928:
[----:B------:R-:W-:Y:S02]  /*2d120*/  SEL R182, R33, R72, P0 ;  /* 0x0000004821b67207 */ /* 0x000fe40000000000 */
[----:B------:R-:W-:Y:S01]  /*2d130*/  SEL R181, R72, R33, P0 ;  /* 0x0000002148b57207 */ /* 0x000fe20000000000 */
[----:B------:R-:W-:Y:S02]  /*2d140*/  IMAD.MOV.U32 R13, RZ, RZ, R39 ;  /* 0x000000ffff0d7224 */ /* 0x000fe400078e0027 */
[----:B------:R-:W-:-:S07]  /*2d150*/  IMAD.MOV.U32 R40, RZ, RZ, R14 ;  /* 0x000000ffff287224 */ /* 0x000fce00078e000e */
[----:B------:R-:W-:Y:S05]  /*2d160*/  WARPSYNC.COLLECTIVE R15, `(.L_x_929) ;  /* 0x000000000f087348 */ /* 0x000fea0003c00000 */
[----:B------:R0:W1:Y:S02]  /*2d170*/  SHFL.IDX P6, R14, R13, R12, R11 ;  /* 0x0000000c0d0e7389 */ /* 0x00006400000c000b */
[----:B01----:R-:W-:Y:S01]  /*2d180*/  ENDCOLLECTIVE ;  /* 0x000000000000791b */ /* 0x003fe20003800000 */
.L_x_929:
[----:B------:R-:W-:Y:S02]  /*2d190*/  IMAD.MOV.U32 R13, RZ, RZ, R84 ;  /* 0x000000ffff0d7224 */ /* 0x000fe400078e0054 */
[----:B------:R-:W-:Y:S01]  /*2d1a0*/  IMAD.MOV.U32 R12, RZ, RZ, R2 ;  /* 0x000000ffff0c7224 */ /* 0x000fe200078e0002 */
[----:B------:R-:W-:-:S07]  /*2d1b0*/  MOV R39, R14 ;  /* 0x0000000e00277202 */ /* 0x000fce0000000f00 */
[----:B------:R-:W-:Y:S05]  /*2d1c0*/  WARPSYNC.COLLECTIVE R15, `(.L_x_930) ;  /* 0x000000000f087348 */ /* 0x000fea0003c00000 */
[----:B------:R0:W1:Y:S02]  /*2d1d0*/  SHFL.IDX P6, R14, R13, R12, R11 ;  /* 0x0000000c0d0e7389 */ /* 0x00006400000c000b */
[----:B01----:R-:W-:Y:S01]  /*2d1e0*/  ENDCOLLECTIVE ;  /* 0x000000000000791b */ /* 0x003fe20003800000 */
.L_x_930:
[----:B------:R-:W-:Y:S01]  /*2d1f0*/  MOV R13, R80 ;  /* 0x00000050000d7202 */ /* 0x000fe20000000f00 */
[----:B------:R-:W-:-:S07]  /*2d200*/  IMAD.MOV.U32 R84, RZ, RZ, R14 ;  /* 0x000000ffff547224 */ /* 0x000fce00078e000e */
[----:B------:R-:W-:Y:S05]  /*2d210*/  WARPSYNC.COLLECTIVE R15, `(.L_x_931) ;  /* 0x000000000f087348 */ /* 0x000fea0003c00000 */
[----:B------:R0:W1:Y:S02]  /*2d220*/  SHFL.IDX P6, R14, R13, R12, R11 ;  /* 0x0000000c0d0e7389 */ /* 0x00006400000c000b */
[----:B01----:R-:W-:Y:S01]  /*2d230*/  ENDCOLLECTIVE ;  /* 0x000000000000791b */ /* 0x003fe20003800000 */
.L_x_931:
        /* <DEDUP_REMOVED lines=8> */
.L_x_932:
[----:B------:R-:W-:Y:S02]  /*2d2c0*/  SEL R178, R39, R80, P0 ;  /* 0x0000005027b27207 */ /* 0x000fe40000000000 */
[----:B------:R-:W-:Y:S01]  /*2d2d0*/  SEL R177, R80, R39, P0 ;  /* 0x0000002750b17207 */ /* 0x000fe20000000000 */
[----:B------:R-:W-:Y:S01]  /*2d2e0*/  IMAD.MOV.U32 R13, RZ, RZ, R45 ;  /* 0x000000ffff0d7224 */ /* 0x000fe200078e002d */
[----:B------:R-:W-:-:S07]  /*2d2f0*/  MOV R46, R14 ;  /* 0x0000000e002e7202 */ /* 0x000fce0000000f00 */
[----:B------:R-:W-:Y:S05]  /*2d300*/  WARPSYNC.COLLECTIVE R15, `(.L_x_933) ;  /* 0x000000000f087348 */ /* 0x000fea0003c00000 */
[----:B------:R0:W1:Y:S02]  /*2d310*/  SHFL.IDX P6, R14, R13, R12, R11 ;  /* 0x0000000c0d0e7389 */ /* 0x00006400000c000b */
[----:B01----:R-:W-:Y:S01]  /*2d320*/  ENDCOLLECTIVE ;  /* 0x000000000000791b */ /* 0x003fe20003800000 */
.L_x_933:
[----:B------:R-:W-:Y:S01]  /*2d330*/  IMAD.MOV.U32 R13, RZ, RZ, R93 ;  /* 0x000000ffff0d7224 */ /* 0x000fe200078e005d */
[----:B------:R-:W-:Y:S01]  /*2d340*/  MOV R12, R2 ;  /* 0x00000002000c7202 */ /* 0x000fe20000000f00 */
[----:B------:R-:W-:-:S07]  /*2d350*/  IMAD.MOV.U32 R45, RZ, RZ, R14 ;  /* 0x000000ffff2d7224 */ /* 0x000fce00078e000e */
[----:B------:R-:W-:Y:S05]  /*2d360*/  WARPSYNC.COLLECTIVE R15, `(.L_x_934) ;  /* 0x000000000f087348 */ /* 0x000fea0003c00000 */
[----:B------:R0:W1:Y:S02]  /*2d370*/  SHFL.IDX P6, R14, R13, R12, R11 ;  /* 0x0000000c0d0e7389 */ /* 0x00006400000c000b */
[----:B01----:R-:W-:Y:S01]  /*2d380*/  ENDCOLLECTIVE ;  /* 0x000000000000791b */ /* 0x003fe20003800000 */
.L_x_934:
[----:B------:R-:W-:Y:S02]  /*2d390*/  IMAD.MOV.U32 R13, RZ, RZ, R88 ;  /* 0x000000ffff0d7224 */ /* 0x000fe400078e0058 */
[----:B------:R-:W-:-:S07]  /*2d3a0*/  IMAD.MOV.U32 R93, RZ, RZ, R14 ;  /* 0x000000ffff5d7224 */ /* 0x000fce00078e000e */
[----:B------:R-:W-:Y:S05]  /*2d3b0*/  WARPSYNC.COLLECTIVE R15, `(.L_x_935) ;  /* 0x000000000f087348 */ /* 0x000fea0003c00000 */
[----:B------:R0:W1:Y:S02]  /*2d3c0*/  SHFL.IDX P6, R14, R13, R12, R11 ;  /* 0x0000000c0d0e7389 */ /* 0x00006400000c000b */
[----:B01----:R-:W-:Y:S01]  /*2d3d0*/  ENDCOLLECTIVE ;  /* 0x000000000000791b */ /* 0x003fe20003800000 */
.L_x_935:
        /* <DEDUP_REMOVED lines=8> */
.L_x_936:
[----:B------:R-:W-:Y:S02]  /*2d460*/  SEL R174, R45, R88, P0 ;  /* 0x000000582dae7207 */ /* 0x000fe40000000000 */
[----:B------:R-:W-:Y:S01]  /*2d470*/  SEL R173, R88, R45, P0 ;  /* 0x0000002d58ad7207 */ /* 0x000fe20000000000 */
[----:B------:R-:W-:Y:S02]  /*2d480*/  IMAD.MOV.U32 R13, RZ, RZ, R47 ;  /* 0x000000ffff0d7224 */ /* 0x000fe400078e002f */
[----:B------:R-:W-:-:S07]  /*2d490*/  IMAD.MOV.U32 R49, RZ, RZ, R14 ;  /* 0x000000ffff317224 */ /* 0x000fce00078e000e */
[----:B------:R-:W-:Y:S05]  /*2d4a0*/  WARPSYNC.COLLECTIVE R15, `(.L_x_937) ;  /* 0x000000000f087348 */ /* 0x000fea0003c00000 */
[----:B------:R0:W1:Y:S02]  /*2d4b0*/  SHFL.IDX P6, R14, R13, R12, R11 ;  /* 0x0000000c0d0e7389 */ /* 0x00006400000c000b */
[----:B01----:R-:W-:Y:S01]  /*2d4c0*/  ENDCOLLECTIVE ;  /* 0x000000000000791b */ /* 0x003fe20003800000 */
.L_x_937:
[----:B------:R-:W-:Y:S02]  /*2d4d0*/  IMAD.MOV.U32 R13, RZ, RZ, R100 ;  /* 0x000000ffff0d7224 */ /* 0x000fe400078e0064 */
[----:B------:R-:W-:Y:S01]  /*2d4e0*/  IMAD.MOV.U32 R12, RZ, RZ, R2 ;  /* 0x000000ffff0c7224 */ /* 0x000fe200078e0002 */
[----:B------:R-:W-:-:S07]  /*2d4f0*/  MOV R47, R14 ;  /* 0x0000000e002f7202 */ /* 0x000fce0000000f00 */
[----:B------:R-:W-:Y:S05]  /*2d500*/  WARPSYNC.COLLECTIVE R15, `(.L_x_938) ;  /* 0x000000000f087348 */ /* 0x000fea0003c00000 */
[----:B------:R0:W1:Y:S02]  /*2d510*/  SHFL.IDX P6, R14, R13, R12, R11 ;  /* 0x0000000c0d0e7389 */ /* 0x00006400000c000b */
[----:B01----:R-:W-:Y:S01]  /*2d520*/  ENDCOLLECTIVE ;  /* 0x000000000000791b */ /* 0x003fe20003800000 */
.L_x_938:
[----:B------:R-:W-:Y:S01]  /*2d530*/  MOV R13, R96 ;  /* 0x00000060000d7202 */ /* 0x000fe20000000f00 */
[----:B------:R-:W-:-:S07]  /*2d540*/  IMAD.MOV.U32 R100, RZ, RZ, R14 ;  /* 0x000000ffff647224 */ /* 0x000fce00078e000e */
[----:B------:R-:W-:Y:S05]  /*2d550*/  WARPSYNC.COLLECTIVE R15, `(.L_x_939) ;  /* 0x000000000f087348 */ /* 0x000fea0003c00000 */
[----:B------:R0:W1:Y:S02]  /*2d560*/  SHFL.IDX P6, R14, R13, R12, R11 ;  /* 0x0000000c0d0e7389 */ /* 0x00006400000c000b */
[----:B01----:R-:W-:Y:S01]  /*2d570*/  ENDCOLLECTIVE ;  /* 0x000000000000791b */ /* 0x003fe20003800000 */
.L_x_939:
        /* <DEDUP_REMOVED lines=8> */
.L_x_940:
[----:B------:R-:W-:Y:S02]  /*2d600*/  SEL R170, R47, R96, P0 ;  /* 0x000000602faa7207 */ /* 0x000fe40000000000 */
[----:B------:R-:W-:Y:S01]  /*2d610*/  SEL R169, R96, R47, P0 ;  /* 0x0000002f60a97207 */ /* 0x000fe20000000000 */
[----:B------:R-:W-:Y:S01]  /*2d620*/  IMAD.MOV.U32 R13, RZ, RZ, R50 ;  /* 0x000000ffff0d7224 */ /* 0x000fe200078e0032 */
[----:B------:R-:W-:-:S07]  /*2d630*/  MOV R51, R14 ;  /* 0x0000000e00337202 */ /* 0x000fce0000000f00 */
[----:B------:R-:W-:Y:S05]  /*2d640*/  WARPSYNC.COLLECTIVE R15, `(.L_x_941) ;  /* 0x000000000f087348 */ /* 0x000fea0003c00000 */
[----:B------:R0:W1:Y:S02]  /*2d650*/  SHFL.IDX P6, R14, R13, R12, R11 ;  /* 0x0000000c0d0e7389 */ /* 0x00006400000c000b */
[----:B01----:R-:W-:Y:S01]  /*2d660*/  ENDCOLLECTIVE ;  /* 0x000000000000791b */ /* 0x003fe20003800000 */
.L_x_941:
[----:B------:R-:W-:Y:S01]  /*2d670*/  IMAD.MOV.U32 R13, RZ, RZ, R108 ;  /* 0x000000ffff0d7224 */ /* 0x000fe200078e006c */
[----:B------:R-:W-:Y:S01]  /*2d680*/  MOV R12, R2 ;  /* 0x00000002000c7202 */ /* 0x000fe20000000f00 */
[----:B------:R-:W-:-:S07]  /*2d690*/  IMAD.MOV.U32 R50, RZ, RZ, R14 ;  /* 0x000000ffff327224 */ /* 0x000fce00078e000e */
[----:B------:R-:W-:Y:S05]  /*2d6a0*/  WARPSYNC.COLLECTIVE R15, `(.L_x_942) ;  /* 0x000000000f087348 */ /* 0x000fea0003c00000 */
[----:B------:R0:W1:Y:S02]  /*2d6b0*/  SHFL.IDX P6, R14, R13, R12, R11 ;  /* 0x0000000c0d0e7389 */ /* 0x00006400000c000b */
[----:B01----:R-:W-:Y:S01]  /*2d6c0*/  ENDCOLLECTIVE ;  /* 0x000000000000791b */ /* 0x003fe20003800000 */
.L_x_942:
[----:B------:R-:W-:Y:S02]  /*2d6d0*/  IMAD.MOV.U32 R13, RZ, RZ, R104 ;  /* 0x000000ffff0d7224 */ /* 0x000fe400078e0068 */
[----:B------:R-:W-:-:S07]  /*2d6e0*/  IMAD.MOV.U32 R108, RZ, RZ, R14 ;  /* 0x000000ffff6c7224 */ /* 0x000fce00078e000e */
[----:B------:R-:W-:Y:S05]  /*2d6f0*/  WARPSYNC.COLLECTIVE R15, `(.L_x_943) ;  /* 0x000000000f087348 */ /* 0x000fea0003c00000 */
[----:B------:R0:W1:Y:S02]  /*2d700*/  SHFL.IDX P6, R14, R13, R12, R11 ;  /* 0x0000000c0d0e7389 */ /* 0x00006400000c000b */
[----:B01----:R-:W-:Y:S01]  /*2d710*/  ENDCOLLECTIVE ;  /* 0x000000000000791b */ /* 0x003fe20003800000 */
.L_x_943:
        /* <DEDUP_REMOVED lines=8> */
.L_x_944:
[----:B------:R-:W-:Y:S02]  /*2d7a0*/  SEL R100, R50, R104, P0 ;  /* 0x0000006832647207 */ /* 0x000fe40000000000 */
[----:B------:R-:W-:Y:S01]  /*2d7b0*/  SEL R104, R104, R50, P0 ;  /* 0x0000003268687207 */ /* 0x000fe20000000000 */
[----:B------:R-:W-:Y:S02]  /*2d7c0*/  IMAD.MOV.U32 R13, RZ, RZ, R53 ;  /* 0x000000ffff0d7224 */ /* 0x000fe400078e0035 */
[----:B------:R-:W-:-:S07]  /*2d7d0*/  IMAD.MOV.U32 R54, RZ, RZ, R14 ;  /* 0x000000ffff367224 */ /* 0x000fce00078e000e */
[----:B------:R-:W-:Y:S05]  /*2d7e0*/  WARPSYNC.COLLECTIVE R15, `(.L_x_945) ;  /* 0x000000000f087348 */ /* 0x000fea0003c00000 */
[----:B------:R0:W1:Y:S02]  /*2d7f0*/  SHFL.IDX P6, R14, R13, R12, R11 ;  /* 0x0000000c0d0e7389 */ /* 0x00006400000c000b */
[----:B01----:R-:W-:Y:S01]  /*2d800*/  ENDCOLLECTIVE ;  /* 0x000000000000791b */ /* 0x003fe20003800000 */
.L_x_945:
[----:B------:R-:W-:Y:S02]  /*2d810*/  IMAD.MOV.U32 R13, RZ, RZ, R116 ;  /* 0x000000ffff0d7224 */ /* 0x000fe400078e0074 */
[----:B------:R-:W-:Y:S01]  /*2d820*/  IMAD.MOV.U32 R12, RZ, RZ, R2 ;  /* 0x000000ffff0c7224 */ /* 0x000fe200078e0002 */
[----:B------:R-:W-:-:S07]  /*2d830*/  MOV R53, R14 ;  /* 0x0000000e00357202 */ /* 0x000fce0000000f00 */
[----:B------:R-:W-:Y:S05]  /*2d840*/  WARPSYNC.COLLECTIVE R15, `(.L_x_946) ;  /* 0x000000000f087348 */ /* 0x000fea0003c00000 */
[----:B------:R0:W1:Y:S02]  /*2d850*/  SHFL.IDX P6, R14, R13, R12, R11 ;  /* 0x0000000c0d0e7389 */ /* 0x00006400000c000b */
[----:B01----:R-:W-:Y:S01]  /*2d860*/  ENDCOLLECTIVE ;  /* 0x000000000000791b */ /* 0x003fe20003800000 */
.L_x_946:
[----:B------:R-:W-:Y:S01]  /*2d870*/  MOV R13, R112 ;  /* 0x00000070000d7202 */ /* 0x000fe20000000f00 */
[----:B------:R-:W-:-:S07]  /*2d880*/  IMAD.MOV.U32 R116, RZ, RZ, R14 ;  /* 0x000000ffff747224 */ /* 0x000fce00078e000e */
[----:B------:R-:W-:Y:S05]  /*2d890*/  WARPSYNC.COLLECTIVE R15, `(.L_x_947) ;  /* 0x000000000f087348 */ /* 0x000fea0003c00000 */
[----:B------:R0:W1:Y:S02]  /*2d8a0*/  SHFL.IDX P6, R14, R13, R12, R11 ;  /* 0x0000000c0d0e7389 */ /* 0x00006400000c000b */
[----:B01----:R-:W-:Y:S01]  /*2d8b0*/  ENDCOLLECTIVE ;  /* 0x000000000000791b */ /* 0x003fe20003800000 */
.L_x_947:
        /* <DEDUP_REMOVED lines=8> */
.L_x_948:
[----:B------:R-:W-:Y:S02]  /*2d940*/  SEL R93, R53, R112, P0 ;  /* 0x00000070355d7207 */ /* 0x000fe40000000000 */
[----:B------:R-:W-:Y:S01]  /*2d950*/  SEL R112, R112, R53, P0 ;  /* 0x0000003570707207 */ /* 0x000fe20000000000 */
[----:B------:R-:W-:Y:S01]  /*2d960*/  IMAD.MOV.U32 R13, RZ, RZ, R55 ;  /* 0x000000ffff0d7224 */ /* 0x000fe200078e0037 */
[----:B------:R-:W-:-:S07]  /*2d970*/  MOV R57, R14 ;  /* 0x0000000e00397202 */ /* 0x000fce0000000f00 */
[----:B------:R-:W-:Y:S05]  /*2d980*/  WARPSYNC.COLLECTIVE R15, `(.L_x_949) ;  /* 0x000000000f087348 */ /* 0x000fea0003c00000 */
[----:B------:R0:W1:Y:S02]  /*2d990*/  SHFL.IDX P6, R14, R13, R12, R11 ;  /* 0x0000000c0d0e7389 */ /* 0x00006400000c000b */
[----:B01----:R-:W-:Y:S01]  /*2d9a0*/  ENDCOLLECTIVE ;  /* 0x000000000000791b */ /* 0x003fe20003800000 */
.L_x_949:
[----:B------:R-:W-:Y:S01]  /*2d9b0*/  IMAD.MOV.U32 R13, RZ, RZ, R124 ;  /* 0x000000ffff0d7224 */ /* 0x000fe200078e007c */
[----:B------:R-:W-:Y:S01]  /*2d9c0*/  MOV R12, R2 ;  /* 0x00000002000c7202 */ /* 0x000fe20000000f00 */
[----:B------:R-:W-:-:S07]  /*2d9d0*/  IMAD.MOV.U32 R55, RZ, RZ, R14 ;  /* 0x000000ffff377224 */ /* 0x000fce00078e000e */
[----:B------:R-:W-:Y:S05]  /*2d9e0*/  WARPSYNC.COLLECTIVE R15, `(.L_x_950) ;  /* 0x000000000f087348 */ /* 0x000fea0003c00000 */
[----:B------:R0:W1:Y:S02]  /*2d9f0*/  SHFL.IDX P6, R14, R13, R12, R11 ;  /* 0x0000000c0d0e7389 */ /* 0x00006400000c000b */
[----:B01----:R-:W-:Y:S01]  /*2da00*/  ENDCOLLECTIVE ;  /* 0x000000000000791b */ /* 0x003fe20003800000 */
.L_x_950:
[----:B------:R-:W-:Y:S02]  /*2da10*/  IMAD.MOV.U32 R13, RZ, RZ, R120 ;  /* 0x000000ffff0d7224 */ /* 0x000fe400078e0078 */
[----:B------:R-:W-:-:S07]  /*2da20*/  IMAD.MOV.U32 R124, RZ, RZ, R14 ;  /* 0x000000ffff7c7224 */ /* 0x000fce00078e000e */
[----:B------:R-:W-:Y:S05]  /*2da30*/  WARPSYNC.COLLECTIVE R15, `(.L_x_951) ;  /* 0x000000000f087348 */ /* 0x000fea0003c00000 */
[----:B------:R0:W1:Y:S02]  /*2da40*/  SHFL.IDX P6, R14, R13, R12, R11 ;  /* 0x0000000c0d0e7389 */ /* 0x00006400000c000b */
[----:B01----:R-:W-:Y:S01]  /*2da50*/  ENDCOLLECTIVE ;  /* 0x000000000000791b */ /* 0x003fe20003800000 */
.L_x_951:
        /* <DEDUP_REMOVED lines=8> */
.L_x_952:
[----:B------:R-:W-:Y:S02]  /*2dae0*/  SEL R84, R55, R120, P0 ;  /* 0x0000007837547207 */ /* 0x000fe40000000000 */
[----:B------:R-:W-:Y:S01]  /*2daf0*/  SEL R120, R120, R55, P0 ;  /* 0x0000003778787207 */ /* 0x000fe20000000000 */
[----:B------:R-:W-:Y:S02]  /*2db00*/  IMAD.MOV.U32 R13, RZ, RZ, R61 ;  /* 0x000000ffff0d7224 */ /* 0x000fe400078e003d */
[----:B------:R-:W-:-:S07]  /*2db10*/  IMAD.MOV.U32 R65, RZ, RZ, R14 ;  /* 0x000000ffff417224 */ /* 0x000fce00078e000e */
[----:B------:R-:W-:Y:S05]  /*2db20*/  WARPSYNC.COLLECTIVE R15, `(.L_x_953) ;  /* 0x000000000f087348 */ /* 0x000fea0003c00000 */
[----:B------:R0:W1:Y:S02]  /*2db30*/  SHFL.IDX P6, R14, R13, R12, R11 ;  /* 0x0000000c0d0e7389 */ /* 0x00006400000c000b */
[----:B01----:R-:W-:Y:S01]  /*2db40*/  ENDCOLLECTIVE ;  /* 0x000000000000791b */ /* 0x003fe20003800000 */
.L_x_953:
[----:B------:R-:W-:Y:S02]  /*2db50*/  IMAD.MOV.U32 R13, RZ, RZ, R132 ;  /* 0x000000ffff0d7224 */ /* 0x000fe400078e0084 */
[----:B------:R-:W-:Y:S01]  /*2db60*/  IMAD.MOV.U32 R12, RZ, RZ, R2 ;  /* 0x000000ffff0c7224 */ /* 0x000fe200078e0002 */
[----:B------:R-:W-:-:S07]  /*2db70*/  MOV R61, R14 ;  /* 0x0000000e003d7202 */ /* 0x000fce0000000f00 */
[----:B------:R-:W-:Y:S05]  /*2db80*/  WARPSYNC.COLLECTIVE R15, `(.L_x_954) ;  /* 0x000000000f087348 */ /* 0x000fea0003c00000 */
[----:B------:R0:W1:Y:S02]  /*2db90*/  SHFL.IDX P6, R14, R13, R12, R11 ;  /* 0x0000000c0d0e7389 */ /* 0x00006400000c000b */
[----:B01----:R-:W-:Y:S01]  /*2dba0*/  ENDCOLLECTIVE ;  /* 0x000000000000791b */ /* 0x003fe20003800000 */
.L_x_954:
[----:B------:R-:W-:Y:S01]  /*2dbb0*/  MOV R13, R128 ;  /* 0x00000080000d7202 */ /* 0x000fe20000000f00 */
[----:B------:R-:W-:-:S07]  /*2dbc0*/  IMAD.MOV.U32 R132, RZ, RZ, R14 ;  /* 0x000000ffff847224 */ /* 0x000fce00078e000e */
[----:B------:R-:W-:Y:S05]  /*2dbd0*/  WARPSYNC.COLLECTIVE R15, `(.L_x_955) ;  /* 0x000000000f087348 */ /* 0x000fea0003c00000 */
[----:B------:R0:W1:Y:S02]  /*2dbe0*/  SHFL.IDX P6, R14, R13, R12, R11 ;  /* 0x0000000c0d0e7389 */ /* 0x00006400000c000b */
[----:B01----:R-:W-:Y:S01]  /*2dbf0*/  ENDCOLLECTIVE ;  /* 0x000000000000791b */ /* 0x003fe20003800000 */
.L_x_955:
        /* <DEDUP_REMOVED lines=8> */
.L_x_956:
[----:B------:R-:W-:Y:S02]  /*2dc80*/  SEL R4, R61, R128, P0 ;  /* 0x000000803d047207 */ /* 0x000fe40000000000 */
[----:B------:R-:W-:Y:S01]  /*2dc90*/  SEL R61, R128, R61, P0 ;  /* 0x0000003d803d7207 */ /* 0x000fe20000000000 */
[----:B------:R-:W-:Y:S01]  /*2dca0*/  IMAD.MOV.U32 R13, RZ, RZ, R69 ;  /* 0x000000ffff0d7224 */ /* 0x000fe200078e0045 */
[----:B------:R-:W-:-:S07]  /*2dcb0*/  MOV R73, R14 ;  /* 0x0000000e00497202 */ /* 0x000fce0000000f00 */
[----:B------:R-:W-:Y:S05]  /*2dcc0*/  WARPSYNC.COLLECTIVE R15, `(.L_x_957) ;  /* 0x000000000f087348 */ /* 0x000fea0003c00000 */
[----:B------:R0:W1:Y:S02]  /*2dcd0*/  SHFL.IDX P6, R14, R13, R12, R11 ;  /* 0x0000000c0d0e7389 */ /* 0x00006400000c000b */
[----:B01----:R-:W-:Y:S01]  /*2dce0*/  ENDCOLLECTIVE ;  /* 0x000000000000791b */ /* 0x003fe20003800000 */
.L_x_957:
[----:B------:R-:W-:Y:S01]  /*2dcf0*/  IMAD.MOV.U32 R13, RZ, RZ, R140 ;  /* 0x000000ffff0d7224 */ /* 0x000fe200078e008c */
[----:B------:R-:W-:Y:S01]  /*2dd00*/  MOV R12, R2 ;  /* 0x00000002000c7202 */ /* 0x000fe20000000f00 */
[----:B------:R-:W-:-:S07]  /*2dd10*/  IMAD.MOV.U32 R69, RZ, RZ, R14 ;  /* 0x000000ffff457224 */ /* 0x000fce00078e000e */
[----:B------:R-:W-:Y:S05]  /*2dd20*/  WARPSYNC.COLLECTIVE R15, `(.L_x_958) ;  /* 0x000000000f087348 */ /* 0x000fea0003c00000 */
[----:B------:R0:W1:Y:S02]  /*2dd30*/  SHFL.IDX P6, R14, R13, R12, R11 ;  /* 0x0000000c0d0e7389 */ /* 0x00006400000c000b */
[----:B01----:R-:W-:Y:S01]  /*2dd40*/  ENDCOLLECTIVE ;  /* 0x000000000000791b */ /* 0x003fe20003800000 */
.L_x_958:
[----:B------:R-:W-:Y:S02]  /*2dd50*/  IMAD.MOV.U32 R13, RZ, RZ, R136 ;  /* 0x000000ffff0d7224 */ /* 0x000fe400078e0088 */
[----:B------:R-:W-:-:S07]  /*2dd60*/  IMAD.MOV.U32 R140, RZ, RZ, R14 ;  /* 0x000000ffff8c7224 */ /* 0x000fce00078e000e */
[----:B------:R-:W-:Y:S05]  /*2dd70*/  WARPSYNC.COLLECTIVE R15, `(.L_x_959) ;  /* 0x000000000f087348 */ /* 0x000fea0003c00000 */
[----:B------:R0:W1:Y:S02]  /*2dd80*/  SHFL.IDX P6, R14, R13, R12, R11 ;  /* 0x0000000c0d0e7389 */ /* 0x00006400000c000b */
[----:B01----:R-:W-:Y:S01]  /*2dd90*/  ENDCOLLECTIVE ;  /* 0x000000000000791b */ /* 0x003fe20003800000 */
.L_x_959:
        /* <DEDUP_REMOVED lines=8> */
.L_x_960:
[----:B------:R-:W-:Y:S02]  /*2de20*/  SEL R6, R69, R136, P0 ;  /* 0x0000008845067207 */ /* 0x000fe40000000000 */
[----:B------:R-:W-:Y:S01]  /*2de30*/  SEL R69, R136, R69, P0 ;  /* 0x0000004588457207 */ /* 0x000fe20000000000 */
[----:B------:R-:W-:Y:S02]  /*2de40*/  IMAD.MOV.U32 R13, RZ, RZ, R77 ;  /* 0x000000ffff0d7224 */ /* 0x000fe400078e004d */
[----:B------:R-:W-:-:S07]  /*2de50*/  IMAD.MOV.U32 R81, RZ, RZ, R14 ;  /* 0x000000ffff517224 */ /* 0x000fce00078e000e */
[----:B------:R-:W-:Y:S05]  /*2de60*/  WARPSYNC.COLLECTIVE R15, `(.L_x_961) ;  /* 0x000000000f087348 */ /* 0x000fea0003c00000 */
[----:B------:R0:W1:Y:S02]  /*2de70*/  SHFL.IDX P6, R14, R13, R12, R11 ;  /* 0x0000000c0d0e7389 */ /* 0x00006400000c000b */
[----:B01----:R-:W-:Y:S01]  /*2de80*/  ENDCOLLECTIVE ;  /* 0x000000000000791b */ /* 0x003fe20003800000 */
.L_x_961:
[----:B------:R-:W-:Y:S02]  /*2de90*/  IMAD.MOV.U32 R13, RZ, RZ, R148 ;  /* 0x000000ffff0d7224 */ /* 0x000fe400078e0094 */
[----:B------:R-:W-:Y:S01]  /*2dea0*/  IMAD.MOV.U32 R12, RZ, RZ, R2 ;  /* 0x000000ffff0c7224 */ /* 0x000fe200078e0002 */
[----:B------:R-:W-:-:S07]  /*2deb0*/  MOV R77, R14 ;  /* 0x0000000e004d7202 */ /* 0x000fce0000000f00 */
[----:B------:R-:W-:Y:S05]  /*2dec0*/  WARPSYNC.COLLECTIVE R15, `(.L_x_962) ;  /* 0x000000000f087348 */ /* 0x000fea0003c00000 */
[----:B------:R0:W1:Y:S02]  /*2ded0*/  SHFL.IDX P6, R14, R13, R12, R11 ;  /* 0x0000000c0d0e7389 */ /* 0x00006400000c000b */
[----:B01----:R-:W-:Y:S01]  /*2dee0*/  ENDCOLLECTIVE ;  /* 0x000000000000791b */ /* 0x003fe20003800000 */
.L_x_962:
[----:B------:R-:W-:Y:S01]  /*2def0*/  MOV R13, R144 ;  /* 0x00000090000d7202 */ /* 0x000fe20000000f00 */
[----:B------:R-:W-:-:S07]  /*2df00*/  IMAD.MOV.U32 R148, RZ, RZ, R14 ;  /* 0x000000ffff947224 */ /* 0x000fce00078e000e */
[----:B------:R-:W-:Y:S05]  /*2df10*/  WARPSYNC.COLLECTIVE R15, `(.L_x_963) ;  /* 0x000000000f087348 */ /* 0x000fea0003c00000 */
[----:B------:R0:W1:Y:S02]  /*2df20*/  SHFL.IDX P6, R14, R13, R12, R11 ;  /* 0x0000000c0d0e7389 */ /* 0x00006400000c000b */
[----:B01----:R-:W-:Y:S01]  /*2df30*/  ENDCOLLECTIVE ;  /* 0x000000000000791b */ /* 0x003fe20003800000 */
.L_x_963:
        /* <DEDUP_REMOVED lines=8> */
.L_x_964:
[----:B------:R-:W-:Y:S02]  /*2dfc0*/  SEL R8, R77, R144, P0 ;  /* 0x000000904d087207 */ /* 0x000fe40000000000 */
[----:B------:R-:W-:Y:S01]  /*2dfd0*/  SEL R77, R144, R77, P0 ;  /* 0x0000004d904d7207 */ /* 0x000fe20000000000 */
[----:B------:R-:W-:Y:S01]  /*2dfe0*/  IMAD.MOV.U32 R13, RZ, RZ, R85 ;  /* 0x000000ffff0d7224 */ /* 0x000fe200078e0055 */
[----:B------:R-:W-:-:S07]  /*2dff0*/  MOV R21, R14 ;  /* 0x0000000e00157202 */ /* 0x000fce0000000f00 */
[----:B------:R-:W-:Y:S05]  /*2e000*/  WARPSYNC.COLLECTIVE R15, `(.L_x_965) ;  /* 0x000000000f087348 */ /* 0x000fea0003c00000 */
[----:B------:R0:W1:Y:S02]  /*2e010*/  SHFL.IDX P6, R14, R13, R12, R11 ;  /* 0x0000000c0d0e7389 */ /* 0x00006400000c000b */
[----:B01----:R-:W-:Y:S01]  /*2e020*/  ENDCOLLECTIVE ;  /* 0x000000000000791b */ /* 0x003fe20003800000 */
.L_x_965:
[----:B------:R-:W-:Y:S01]  /*2e030*/  IMAD.MOV.U32 R13, RZ, RZ, R146 ;  /* 0x000000ffff0d7224 */ /* 0x000fe200078e0092 */
[----:B------:R-:W-:Y:S01]  /*2e040*/  MOV R12, R2 ;  /* 0x00000002000c7202 */ /* 0x000fe20000000f00 */
[----:B------:R-:W-:-:S07]  /*2e050*/  IMAD.MOV.U32 R85, RZ, RZ, R14 ;  /* 0x000000ffff557224 */ /* 0x000fce00078e000e */
[----:B------:R-:W-:Y:S05]  /*2e060*/  WARPSYNC.COLLECTIVE R15, `(.L_x_966) ;  /* 0x000000000f087348 */ /* 0x000fea0003c00000 */
[----:B------:R0:W1:Y:S02]  /*2e070*/  SHFL.IDX P6, R14, R13, R12, R11 ;  /* 0x0000000c0d0e7389 */ /* 0x00006400000c000b */
[----:B01----:R-:W-:Y:S01]  /*2e080*/  ENDCOLLECTIVE ;  /* 0x000000000000791b */ /* 0x003fe20003800000 */
.L_x_966:
[----:B------:R-:W-:Y:S02]  /*2e090*/  IMAD.MOV.U32 R13, RZ, RZ, R158 ;  /* 0x000000ffff0d7224 */ /* 0x000fe400078e009e */
[----:B------:R-:W-:-:S07]  /*2e0a0*/  IMAD.MOV.U32 R146, RZ, RZ, R14 ;  /* 0x000000ffff927224 */ /* 0x000fce00078e000e */
[----:B------:R-:W-:Y:S05]  /*2e0b0*/  WARPSYNC.COLLECTIVE R15, `(.L_x_967) ;  /* 0x000000000f087348 */ /* 0x000fea0003c00000 */
[----:B------:R0:W1:Y:S02]  /*2e0c0*/  SHFL.IDX P6, R14, R13, R12, R11 ;  /* 0x0000000c0d0e7389 */ /* 0x00006400000c000b */
[----:B01----:R-:W-:Y:S01]  /*2e0d0*/  ENDCOLLECTIVE ;  /* 0x000000000000791b */ /* 0x003fe20003800000 */
.L_x_967:
        /* <DEDUP_REMOVED lines=8> */
.L_x_968:
[----:B------:R-:W-:Y:S02]  /*2e160*/  SEL R10, R85, R158, P0 ;  /* 0x0000009e550a7207 */ /* 0x000fe40000000000 */
[----:B------:R-:W-:Y:S01]  /*2e170*/  SEL R85, R158, R85, P0 ;  /* 0x000000559e557207 */ /* 0x000fe20000000000 */
[----:B------:R-:W-:Y:S02]  /*2e180*/  IMAD.MOV.U32 R13, RZ, RZ, R64 ;  /* 0x000000ffff0d7224 */ /* 0x000fe400078e0040 */
[----:B------:R-:W-:-:S07]  /*2e190*/  IMAD.MOV.U32 R89, RZ, RZ, R14 ;  /* 0x000000ffff597224 */ /* 0x000fce00078e000e */
[----:B------:R-:W-:Y:S05]  /*2e1a0*/  WARPSYNC.COLLECTIVE R15, `(.L_x_969) ;  /* 0x000000000f087348 */ /* 0x000fea0003c00000 */
[----:B------:R0:W1:Y:S02]  /*2e1b0*/  SHFL.IDX P6, R14, R13, R12, R11 ;  /* 0x0000000c0d0e7389 */ /* 0x00006400000c000b */
[----:B01----:R-:W-:Y:S01]  /*2e1c0*/  ENDCOLLECTIVE ;  /* 0x000000000000791b */ /* 0x003fe20003800000 */
.L_x_969:
[----:B------:R-:W-:Y:S02]  /*2e1d0*/  IMAD.MOV.U32 R13, RZ, RZ, R153 ;  /* 0x000000ffff0d7224 */ /* 0x000fe400078e0099 */
[----:B------:R-:W-:Y:S01]  /*2e1e0*/  IMAD.MOV.U32 R12, RZ, RZ, R2 ;  /* 0x000000ffff0c7224 */ /* 0x000fe200078e0002 */
[----:B------:R-:W-:-:S07]  /*2e1f0*/  MOV R64, R14 ;  /* 0x0000000e00407202 */ /* 0x000fce0000000f00 */
[----:B------:R-:W-:Y:S05]  /*2e200*/  WARPSYNC.COLLECTIVE R15, `(.L_x_970) ;  /* 0x000000000f087348 */ /* 0x000fea0003c00000 */
[----:B------:R0:W1:Y:S02]  /*2e210*/  SHFL.IDX P6, R14, R13, R12, R11 ;  /* 0x0000000c0d0e7389 */ /* 0x00006400000c000b */
[----:B01----:R-:W-:Y:S01]  /*2e220*/  ENDCOLLECTIVE ;  /* 0x000000000000791b */ /* 0x003fe20003800000 */
.L_x_970:
[----:B------:R-:W-:Y:S01]  /*2e230*/  MOV R13, R152 ;  /* 0x00000098000d7202 */ /* 0x000fe20000000f00 */
[----:B------:R-:W-:-:S07]  /*2e240*/  IMAD.MOV.U32 R153, RZ, RZ, R14 ;  /* 0x000000ffff997224 */ /* 0x000fce00078e000e */
[----:B------:R-:W-:Y:S05]  /*2e250*/  WARPSYNC.COLLECTIVE R15, `(.L_x_971) ;  /* 0x000000000f087348 */ /* 0x000fea0003c00000 */
[----:B------:R0:W1:Y:S02]  /*2e260*/  SHFL.IDX P6, R14, R13, R12, R11 ;  /* 0x0000000c0d0e7389 */ /* 0x00006400000c000b */
[----:B01----:R-:W-:Y:S01]  /*2e270*/  ENDCOLLECTIVE ;  /* 0x000000000000791b */ /* 0x003fe20003800000 */
.L_x_971:
        /* <DEDUP_REMOVED lines=8> */
.L_x_972:
[----:B------:R-:W-:Y:S02]  /*2e300*/  SEL R26, R64, R152, P0 ;  /* 0x00000098401a7207 */ /* 0x000fe40000000000 */
[----:B------:R-:W-:Y:S01]  /*2e310*/  SEL R64, R152, R64, P0 ;  /* 0x0000004098407207 */ /* 0x000fe20000000000 */
[----:B------:R-:W-:Y:S01]  /*2e320*/  IMAD.MOV.U32 R13, RZ, RZ, R92 ;  /* 0x000000ffff0d7224 */ /* 0x000fe200078e005c */
[----:B------:R-:W-:-:S07]  /*2e330*/  MOV R94, R14 ;  /* 0x0000000e005e7202 */ /* 0x000fce0000000f00 */
[----:B------:R-:W-:Y:S05]  /*2e340*/  WARPSYNC.COLLECTIVE R15, `(.L_x_973) ;  /* 0x000000000f087348 */ /* 0x000fea0003c00000 */
[----:B------:R0:W1:Y:S02]  /*2e350*/  SHFL.IDX P6, R14, R13, R12, R11 ;  /* 0x0000000c0d0e7389 */ /* 0x00006400000c000b */
[----:B01----:R-:W-:Y:S01]  /*2e360*/  ENDCOLLECTIVE ;  /* 0x000000000000791b */ /* 0x003fe20003800000 */
.L_x_973:
[----:B------:R-:W-:Y:S01]  /*2e370*/  IMAD.MOV.U32 R13, RZ, RZ, R155 ;  /* 0x000000ffff0d7224 */ /* 0x000fe200078e009b */
[----:B------:R-:W-:Y:S01]  /*2e380*/  MOV R12, R2 ;  /* 0x00000002000c7202 */ /* 0x000fe20000000f00 */
[----:B------:R-:W-:-:S07]  /*2e390*/  IMAD.MOV.U32 R92, RZ, RZ, R14 ;  /* 0x000000ffff5c7224 */ /* 0x000fce00078e000e */
[----:B------:R-:W-:Y:S05]  /*2e3a0*/  WARPSYNC.COLLECTIVE R15, `(.L_x_974) ;  /* 0x000000000f087348 */ /* 0x000fea0003c00000 */
[----:B------:R0:W1:Y:S02]  /*2e3b0*/  SHFL.IDX P6, R14, R13, R12, R11 ;  /* 0x0000000c0d0e7389 */ /* 0x00006400000c000b */
[----:B01----:R-:W-:Y:S01]  /*2e3c0*/  ENDCOLLECTIVE ;  /* 0x000000000000791b */ /* 0x003fe20003800000 */
.L_x_974:
[----:B------:R-:W-:Y:S02]  /*2e3d0*/  IMAD.MOV.U32 R13, RZ, RZ, R154 ;  /* 0x000000ffff0d7224 */ /* 0x000fe400078e009a */
[----:B------:R-:W-:-:S07]  /*2e3e0*/  IMAD.MOV.U32 R155, RZ, RZ, R14 ;  /* 0x000000ffff9b7224 */ /* 0x000fce00078e000e */
[----:B------:R-:W-:Y:S05]  /*2e3f0*/  WARPSYNC.COLLECTIVE R15, `(.L_x_975) ;  /* 0x000000000f087348 */ /* 0x000fea0003c00000 */
[----:B------:R0:W1:Y:S02]  /*2e400*/  SHFL.IDX P6, R14, R13, R12, R11 ;  /* 0x0000000c0d0e7389 */ /* 0x00006400000c000b */
[----:B01----:R-:W-:Y:S01]  /*2e410*/  ENDCOLLECTIVE ;  /* 0x000000000000791b */ /* 0x003fe20003800000 */
.L_x_975:
        /* <DEDUP_REMOVED lines=8> */
.L_x_976:
[----:B------:R-:W-:Y:S02]  /*2e4a0*/  SEL R36, R92, R154, P0 ;  /* 0x0000009a5c247207 */ /* 0x000fe40000000000 */
[----:B------:R-:W-:Y:S01]  /*2e4b0*/  SEL R92, R154, R92, P0 ;  /* 0x0000005c9a5c7207 */ /* 0x000fe20000000000 */
[----:B------:R-:W-:Y:S02]  /*2e4c0*/  IMAD.MOV.U32 R13, RZ, RZ, R97 ;  /* 0x000000ffff0d7224 */ /* 0x000fe400078e0061 */
[----:B------:R-:W-:-:S07]  /*2e4d0*/  IMAD.MOV.U32 R101, RZ, RZ, R14 ;  /* 0x000000ffff657224 */ /* 0x000fce00078e000e */
[----:B------:R-:W-:Y:S05]  /*2e4e0*/  WARPSYNC.COLLECTIVE R15, `(.L_x_977) ;  /* 0x000000000f087348 */ /* 0x000fea0003c00000 */
[----:B------:R0:W1:Y:S02]  /*2e4f0*/  SHFL.IDX P6, R14, R13, R12, R11 ;  /* 0x0000000c0d0e7389 */ /* 0x00006400000c000b */
[----:B01----:R-:W-:Y:S01]  /*2e500*/  ENDCOLLECTIVE ;  /* 0x000000000000791b */ /* 0x003fe20003800000 */
.L_x_977:
[----:B------:R-:W-:Y:S02]  /*2e510*/  IMAD.MOV.U32 R13, RZ, RZ, R157 ;  /* 0x000000ffff0d7224 */ /* 0x000fe400078e009d */
[----:B------:R-:W-:Y:S01]  /*2e520*/  IMAD.MOV.U32 R12, RZ, RZ, R2 ;  /* 0x000000ffff0c7224 */ /* 0x000fe200078e0002 */
[----:B------:R-:W-:-:S07]  /*2e530*/  MOV R97, R14 ;  /* 0x0000000e00617202 */ /* 0x000fce0000000f00 */
[----:B------:R-:W-:Y:S05]  /*2e540*/  WARPSYNC.COLLECTIVE R15, `(.L_x_978) ;  /* 0x000000000f087348 */ /* 0x000fea0003c00000 */
[----:B------:R0:W1:Y:S02]  /*2e550*/  SHFL.IDX P6, R14, R13, R12, R11 ;  /* 0x0000000c0d0e7389 */ /* 0x00006400000c000b */
[----:B01----:R-:W-:Y:S01]  /*2e560*/  ENDCOLLECTIVE ;  /* 0x000000000000791b */ /* 0x003fe20003800000 */
.L_x_978:
[----:B------:R-:W-:Y:S01]  /*2e570*/  MOV R13, R156 ;  /* 0x0000009c000d7202 */ /* 0x000fe20000000f00 */
[----:B------:R-:W-:-:S07]  /*2e580*/  IMAD.MOV.U32 R157, RZ, RZ, R14 ;  /* 0x000000ffff9d7224 */ /* 0x000fce00078e000e */
[----:B------:R-:W-:Y:S05]  /*2e590*/  WARPSYNC.COLLECTIVE R15, `(.L_x_979) ;  /* 0x000000000f087348 */ /* 0x000fea0003c00000 */
[----:B------:R0:W1:Y:S02]  /*2e5a0*/  SHFL.IDX P6, R14, R13, R12, R11 ;  /* 0x0000000c0d0e7389 */ /* 0x00006400000c000b */
[----:B01----:R-:W-:Y:S01]  /*2e5b0*/  ENDCOLLECTIVE ;  /* 0x000000000000791b */ /* 0x003fe20003800000 */
.L_x_979:
        /* <DEDUP_REMOVED lines=8> */
.L_x_980:
[----:B------:R-:W-:Y:S02]  /*2e640*/  SEL R38, R97, R156, P0 ;  /* 0x0000009c61267207 */ /* 0x000fe40000000000 */
[----:B------:R-:W-:Y:S01]  /*2e650*/  SEL R97, R156, R97, P0 ;  /* 0x000000619c617207 */ /* 0x000fe20000000000 */
[----:B------:R-:W-:Y:S01]  /*2e660*/  IMAD.MOV.U32 R13, RZ, RZ, R105 ;  /* 0x000000ffff0d7224 */ /* 0x000fe200078e0069 */
[----:B------:R-:W-:-:S07]  /*2e670*/  MOV R58, R14 ;  /* 0x0000000e003a7202 */ /* 0x000fce0000000f00 */
[----:B------:R-:W-:Y:S05]  /*2e680*/  WARPSYNC.COLLECTIVE R15, `(.L_x_981) ;  /* 0x000000000f087348 */ /* 0x000fea0003c00000 */
[----:B------:R0:W1:Y:S02]  /*2e690*/  SHFL.IDX P6, R14, R13, R12, R11 ;  /* 0x0000000c0d0e7389 */ /* 0x00006400000c000b */
[----:B01----:R-:W-:Y:S01]  /*2e6a0*/  ENDCOLLECTIVE ;  /* 0x000000000000791b */ /* 0x003fe20003800000 */
.L_x_981:
[----:B------:R-:W-:Y:S01]  /*2e6b0*/  IMAD.MOV.U32 R13, RZ, RZ, R62 ;  /* 0x000000ffff0d7224 */ /* 0x000fe200078e003e */
[----:B------:R-:W-:Y:S01]  /*2e6c0*/  MOV R12, R2 ;  /* 0x00000002000c7202 */ /* 0x000fe20000000f00 */
[----:B------:R-:W-:-:S07]  /*2e6d0*/  IMAD.MOV.U32 R105, RZ, RZ, R14 ;  /* 0x000000ffff697224 */ /* 0x000fce00078e000e */
[----:B------:R-:W-:Y:S05]  /*2e6e0*/  WARPSYNC.COLLECTIVE R15, `(.L_x_982) ;  /* 0x000000000f087348 */ /* 0x000fea0003c00000 */
[----:B------:R0:W1:Y:S02]  /*2e6f0*/  SHFL.IDX P6, R14, R13, R12, R11 ;  /* 0x0000000c0d0e7389 */ /* 0x00006400000c000b */
[----:B01----:R-:W-:Y:S01]  /*2e700*/  ENDCOLLECTIVE ;  /* 0x000000000000791b */ /* 0x003fe20003800000 */
.L_x_982:
[----:B------:R-:W-:Y:S02]  /*2e710*/  IMAD.MOV.U32 R13, RZ, RZ, R109 ;  /* 0x000000ffff0d7224 */ /* 0x000fe400078e006d */
[----:B------:R-:W-:-:S07]  /*2e720*/  IMAD.MOV.U32 R62, RZ, RZ, R14 ;  /* 0x000000ffff3e7224 */ /* 0x000fce00078e000e */
[----:B------:R-:W-:Y:S05]  /*2e730*/  WARPSYNC.COLLECTIVE R15, `(.L_x_983) ;  /* 0x000000000f087348 */ /* 0x000fea0003c00000 */
[----:B------:R0:W1:Y:S02]  /*2e740*/  SHFL.IDX P6, R14, R13, R12, R11 ;  /* 0x0000000c0d0e7389 */ /* 0x00006400000c000b */
[----:B01----:R-:W-:Y:S01]  /*2e750*/  ENDCOLLECTIVE ;  /* 0x000000000000791b */ /* 0x003fe20003800000 */
.L_x_983:
        /* <DEDUP_REMOVED lines=8> */
.L_x_984:
[----:B------:R-:W-:Y:S02]  /*2e7e0*/  SEL R40, R105, R32, P0 ;  /* 0x0000002069287207 */ /* 0x000fe40000000000 */
[----:B------:R-:W-:Y:S01]  /*2e7f0*/  SEL R105, R32, R105, P0 ;  /* 0x0000006920697207 */ /* 0x000fe20000000000 */
[----:B------:R-:W-:Y:S02]  /*2e800*/  IMAD.MOV.U32 R13, RZ, RZ, R113 ;  /* 0x000000ffff0d7224 */ /* 0x000fe400078e0071 */
[----:B------:R-:W-:-:S07]  /*2e810*/  IMAD.MOV.U32 R117, RZ, RZ, R14 ;  /* 0x000000ffff757224 */ /* 0x000fce00078e000e */
[----:B------:R-:W-:Y:S05]  /*2e820*/  WARPSYNC.COLLECTIVE R15, `(.L_x_985) ;  /* 0x000000000f087348 */ /* 0x000fea0003c00000 */
[----:B------:R0:W1:Y:S02]  /*2e830*/  SHFL.IDX P6, R14, R13, R12, R11 ;  /* 0x0000000c0d0e7389 */ /* 0x00006400000c000b */
[----:B01----:R-:W-:Y:S01]  /*2e840*/  ENDCOLLECTIVE ;  /* 0x000000000000791b */ /* 0x003fe20003800000 */
.L_x_985:
[----:B------:R-:W-:Y:S02]  /*2e850*/  IMAD.MOV.U32 R13, RZ, RZ, R70 ;  /* 0x000000ffff0d7224 */ /* 0x000fe400078e0046 */
[----:B------:R-:W-:Y:S01]  /*2e860*/  IMAD.MOV.U32 R12, RZ, RZ, R2 ;  /* 0x000000ffff0c7224 */ /* 0x000fe200078e0002 */
[----:B------:R-:W-:-:S07]  /*2e870*/  MOV R113, R14 ;  /* 0x0000000e00717202 */ /* 0x000fce0000000f00 */
[----:B------:R-:W-:Y:S05]  /*2e880*/  WARPSYNC.COLLECTIVE R15, `(.L_x_986) ;  /* 0x000000000f087348 */ /* 0x000fea0003c00000 */
[----:B------:R0:W1:Y:S02]  /*2e890*/  SHFL.IDX P6, R14, R13, R12, R11 ;  /* 0x0000000c0d0e7389 */ /* 0x00006400000c000b */
[----:B01----:R-:W-:Y:S01]  /*2e8a0*/  ENDCOLLECTIVE ;  /* 0x000000000000791b */ /* 0x003fe20003800000 */
.L_x_986:
[----:B------:R-:W-:Y:S01]  /*2e8b0*/  MOV R13, R121 ;  /* 0x00000079000d7202 */ /* 0x000fe20000000f00 */
[----:B------:R-:W-:-:S07]  /*2e8c0*/  IMAD.MOV.U32 R70, RZ, RZ, R14 ;  /* 0x000000ffff467224 */ /* 0x000fce00078e000e */
[----:B------:R-:W-:Y:S05]  /*2e8d0*/  WARPSYNC.COLLECTIVE R15, `(.L_x_987) ;  /* 0x000000000f087348 */ /* 0x000fea0003c00000 */
[----:B------:R0:W1:Y:S02]  /*2e8e0*/  SHFL.IDX P6, R14, R13, R12, R11 ;  /* 0x0000000c0d0e7389 */ /* 0x00006400000c000b */
[----:B01----:R-:W-:Y:S01]  /*2e8f0*/  ENDCOLLECTIVE ;  /* 0x000000000000791b */ /* 0x003fe20003800000 */
.L_x_987:
        /* <DEDUP_REMOVED lines=8> */
.L_x_988:
[----:B------:R-:W-:Y:S02]  /*2e980*/  SEL R45, R113, R109, P0 ;  /* 0x0000006d712d7207 */ /* 0x000fe40000000000 */
[----:B------:R-:W-:Y:S01]  /*2e990*/  SEL R109, R109, R113, P0 ;  /* 0x000000716d6d7207 */ /* 0x000fe20000000000 */
[----:B------:R-:W-:Y:S01]  /*2e9a0*/  IMAD.MOV.U32 R13, RZ, RZ, R63 ;  /* 0x000000ffff0d7224 */ /* 0x000fe200078e003f */
[----:B------:R-:W-:-:S07]  /*2e9b0*/  MOV R66, R14 ;  /* 0x0000000e00427202 */ /* 0x000fce0000000f00 */
[----:B------:R-:W-:Y:S05]  /*2e9c0*/  WARPSYNC.COLLECTIVE R15, `(.L_x_989) ;  /* 0x000000000f087348 */ /* 0x000fea0003c00000 */
[----:B------:R0:W1:Y:S02]  /*2e9d0*/  SHFL.IDX P6, R14, R13, R12, R11 ;  /* 0x0000000c0d0e7389 */ /* 0x00006400000c000b */
[----:B01----:R-:W-:Y:S01]  /*2e9e0*/  ENDCOLLECTIVE ;  /* 0x000000000000791b */ /* 0x003fe20003800000 */
.L_x_989:
[----:B------:R-:W-:Y:S01]  /*2e9f0*/  IMAD.MOV.U32 R13, RZ, RZ, R78 ;  /* 0x000000ffff0d7224 */ /* 0x000fe200078e004e */
[----:B------:R-:W-:Y:S01]  /*2ea00*/  MOV R12, R2 ;  /* 0x00000002000c7202 */ /* 0x000fe20000000f00 */
[----:B------:R-:W-:-:S07]  /*2ea10*/  IMAD.MOV.U32 R121, RZ, RZ, R14 ;  /* 0x000000ffff797224 */ /* 0x000fce00078e000e */
[----:B------:R-:W-:Y:S05]  /*2ea20*/  WARPSYNC.COLLECTIVE R15, `(.L_x_990) ;  /* 0x000000000f087348 */ /* 0x000fea0003c00000 */
[----:B------:R0:W1:Y:S02]  /*2ea30*/  SHFL.IDX P6, R14, R13, R12, R11 ;  /* 0x0000000c0d0e7389 */ /* 0x00006400000c000b */
[----:B01----:R-:W-:Y:S01]  /*2ea40*/  ENDCOLLECTIVE ;  /* 0x000000000000791b */ /* 0x003fe20003800000 */
.L_x_990:
[----:B------:R-:W-:Y:S02]  /*2ea50*/  IMAD.MOV.U32 R13, RZ, RZ, R74 ;  /* 0x000000ffff0d7224 */ /* 0x000fe400078e004a */
[----:B------:R-:W-:-:S07]  /*2ea60*/  IMAD.MOV.U32 R78, RZ, RZ, R14 ;  /* 0x000000ffff4e7224 */ /* 0x000fce00078e000e */
[----:B------:R-:W-:Y:S05]  /*2ea70*/  WARPSYNC.COLLECTIVE R15, `(.L_x_991) ;  /* 0x000000000f087348 */ /* 0x000fea0003c00000 */
[----:B------:R0:W1:Y:S02]  /*2ea80*/  SHFL.IDX P6, R14, R13, R12, R11 ;  /* 0x0000000c0d0e7389 */ /* 0x00006400000c000b */
[----:B01----:R-:W-:Y:S01]  /*2ea90*/  ENDCOLLECTIVE ;  /* 0x000000000000791b */ /* 0x003fe20003800000 */
.L_x_991:
        /* <DEDUP_REMOVED lines=8> */
.L_x_992:
[----:B------:R-:W-:Y:S02]  /*2eb20*/  SEL R47, R121, R74, P0 ;  /* 0x0000004a792f7207 */ /* 0x000fe40000000000 */
[----:B------:R-:W-:Y:S01]  /*2eb30*/  SEL R74, R74, R121, P0 ;  /* 0x000000794a4a7207 */ /* 0x000fe20000000000 */
[----:B------:R-:W-:Y:S02]  /*2eb40*/  IMAD.MOV.U32 R13, RZ, RZ, R67 ;  /* 0x000000ffff0d7224 */ /* 0x000fe400078e0043 */
[----:B------:R-:W-:-:S07]  /*2eb50*/  IMAD.MOV.U32 R71, RZ, RZ, R14 ;  /* 0x000000ffff477224 */ /* 0x000fce00078e000e */
[----:B------:R-:W-:Y:S05]  /*2eb60*/  WARPSYNC.COLLECTIVE R15, `(.L_x_993) ;  /* 0x000000000f087348 */ /* 0x000fea0003c00000 */
[----:B------:R0:W1:Y:S02]  /*2eb70*/  SHFL.IDX P6, R14, R13, R12, R11 ;  /* 0x0000000c0d0e7389 */ /* 0x00006400000c000b */
[----:B01----:R-:W-:Y:S01]  /*2eb80*/  ENDCOLLECTIVE ;  /* 0x000000000000791b */ /* 0x003fe20003800000 */
.L_x_993:
[----:B------:R-:W-:Y:S02]  /*2eb90*/  IMAD.MOV.U32 R13, RZ, RZ, R86 ;  /* 0x000000ffff0d7224 */ /* 0x000fe400078e0056 */
[----:B------:R-:W-:Y:S01]  /*2eba0*/  IMAD.MOV.U32 R12, RZ, RZ, R2 ;  /* 0x000000ffff0c7224 */ /* 0x000fe200078e0002 */
[----:B------:R-:W-:-:S07]  /*2ebb0*/  MOV R67, R14 ;  /* 0x0000000e00437202 */ /* 0x000fce0000000f00 */
[----:B------:R-:W-:Y:S05]  /*2ebc0*/  WARPSYNC.COLLECTIVE R15, `(.L_x_994) ;  /* 0x000000000f087348 */ /* 0x000fea0003c00000 */
[----:B------:R0:W1:Y:S02]  /*2ebd0*/  SHFL.IDX P6, R14, R13, R12, R11 ;  /* 0x0000000c0d0e7389 */ /* 0x00006400000c000b */
[----:B01----:R-:W-:Y:S01]  /*2ebe0*/  ENDCOLLECTIVE ;  /* 0x000000000000791b */ /* 0x003fe20003800000 */
.L_x_994:
[----:B------:R-:W-:Y:S01]  /*2ebf0*/  MOV R13, R82 ;  /* 0x00000052000d7202 */ /* 0x000fe20000000f00 */
[----:B------:R-:W-:-:S07]  /*2ec00*/  IMAD.MOV.U32 R86, RZ, RZ, R14 ;  /* 0x000000ffff567224 */ /* 0x000fce00078e000e */
[----:B------:R-:W-:Y:S05]  /*2ec10*/  WARPSYNC.COLLECTIVE R15, `(.L_x_995) ;  /* 0x000000000f087348 */ /* 0x000fea0003c00000 */
[----:B------:R0:W1:Y:S02]  /*2ec20*/  SHFL.IDX P6, R14, R13, R12, R11 ;  /* 0x0000000c0d0e7389 */ /* 0x00006400000c000b */
[----:B01----:R-:W-:Y:S01]  /*2ec30*/  ENDCOLLECTIVE ;  /* 0x000000000000791b */ /* 0x003fe20003800000 */
.L_x_995:
        /* <DEDUP_REMOVED lines=8> */
.L_x_996:
[----:B------:R-:W-:Y:S02]  /*2ecc0*/  SEL R49, R67, R82, P0 ;  /* 0x0000005243317207 */ /* 0x000fe40000000000 */
[----:B------:R-:W-:Y:S01]  /*2ecd0*/  SEL R67, R82, R67, P0 ;  /* 0x0000004352437207 */ /* 0x000fe20000000000 */
[----:B------:R-:W-:Y:S01]  /*2ece0*/  IMAD.MOV.U32 R13, RZ, RZ, R75 ;  /* 0x000000ffff0d7224 */ /* 0x000fe200078e004b */
[----:B------:R-:W-:-:S07]  /*2ecf0*/  MOV R79, R14 ;  /* 0x0000000e004f7202 */ /* 0x000fce0000000f00 */
[----:B------:R-:W-:Y:S05]  /*2ed00*/  WARPSYNC.COLLECTIVE R15, `(.L_x_997) ;  /* 0x000000000f087348 */ /* 0x000fea0003c00000 */
[----:B------:R0:W1:Y:S02]  /*2ed10*/  SHFL.IDX P6, R14, R13, R12, R11 ;  /* 0x0000000c0d0e7389 */ /* 0x00006400000c000b */
[----:B01----:R-:W-:Y:S01]  /*2ed20*/  ENDCOLLECTIVE ;  /* 0x000000000000791b */ /* 0x003fe20003800000 */
.L_x_997:
[----:B------:R-:W-:Y:S01]  /*2ed30*/  IMAD.MOV.U32 R13, RZ, RZ, R95 ;  /* 0x000000ffff0d7224 */ /* 0x000fe200078e005f */
[----:B------:R-:W-:Y:S01]  /*2ed40*/  MOV R12, R2 ;  /* 0x00000002000c7202 */ /* 0x000fe20000000f00 */
[----:B------:R-:W-:-:S07]  /*2ed50*/  IMAD.MOV.U32 R75, RZ, RZ, R14 ;  /* 0x000000ffff4b7224 */ /* 0x000fce00078e000e */
[----:B------:R-:W-:Y:S05]  /*2ed60*/  WARPSYNC.COLLECTIVE R15, `(.L_x_998) ;  /* 0x000000000f087348 */ /* 0x000fea0003c00000 */
[----:B------:R0:W1:Y:S02]  /*2ed70*/  SHFL.IDX P6, R14, R13, R12, R11 ;  /* 0x0000000c0d0e7389 */ /* 0x00006400000c000b */
[----:B01----:R-:W-:Y:S01]  /*2ed80*/  ENDCOLLECTIVE ;  /* 0x000000000000791b */ /* 0x003fe20003800000 */
.L_x_998:
[----:B------:R-:W-:Y:S02]  /*2ed90*/  IMAD.MOV.U32 R13, RZ, RZ, R90 ;  /* 0x000000ffff0d7224 */ /* 0x000fe400078e005a */
[----:B------:R-:W-:-:S07]  /*2eda0*/  IMAD.MOV.U32 R95, RZ, RZ, R14 ;  /* 0x000000ffff5f7224 */ /* 0x000fce00078e000e */
[----:B------:R-:W-:Y:S05]  /*2edb0*/  WARPSYNC.COLLECTIVE R15, `(.L_x_999) ;  /* 0x000000000f087348 */ /* 0x000fea0003c00000 */
[----:B------:R0:W1:Y:S02]  /*2edc0*/  SHFL.IDX P6, R14, R13, R12, R11 ;  /* 0x0000000c0d0e7389 */ /* 0x00006400000c000b */
[----:B01----:R-:W-:Y:S01]  /*2edd0*/  ENDCOLLECTIVE ;  /* 0x000000000000791b */ /* 0x003fe20003800000 */
.L_x_999:
        /* <DEDUP_REMOVED lines=8> */
.L_x_1000:
[----:B------:R-:W-:Y:S02]  /*2ee60*/  SEL R51, R75, R90, P0 ;  /* 0x0000005a4b337207 */ /* 0x000fe40000000000 */
[----:B------:R-:W-:Y:S01]  /*2ee70*/  SEL R75, R90, R75, P0 ;  /* 0x0000004b5a4b7207 */ /* 0x000fe20000000000 */
[----:B------:R-:W-:Y:S02]  /*2ee80*/  IMAD.MOV.U32 R13, RZ, RZ, R83 ;  /* 0x000000ffff0d7224 */ /* 0x000fe400078e0053 */
[----:B------:R-:W-:-:S07]  /*2ee90*/  IMAD.MOV.U32 R87, RZ, RZ, R14 ;  /* 0x000000ffff577224 */ /* 0x000fce00078e000e */
[----:B------:R-:W-:Y:S05]  /*2eea0*/  WARPSYNC.COLLECTIVE R15, `(.L_x_1001) ;  /* 0x000000000f087348 */ /* 0x000fea0003c00000 */
[----:B------:R0:W1:Y:S02]  /*2eeb0*/  SHFL.IDX P6, R14, R13, R12, R11 ;  /* 0x0000000c0d0e7389 */ /* 0x00006400000c000b */
[----:B01----:R-:W-:Y:S01]  /*2eec0*/  ENDCOLLECTIVE ;  /* 0x000000000000791b */ /* 0x003fe20003800000 */
.L_x_1001:
[----:B------:R-:W-:Y:S02]  /*2eed0*/  IMAD.MOV.U32 R13, RZ, RZ, R102 ;  /* 0x000000ffff0d7224 */ /* 0x000fe400078e0066 */
[----:B------:R-:W-:Y:S01]  /*2eee0*/  IMAD.MOV.U32 R12, RZ, RZ, R2 ;  /* 0x000000ffff0c7224 */ /* 0x000fe200078e0002 */
[----:B------:R-:W-:-:S07]  /*2eef0*/  MOV R103, R14 ;  /* 0x0000000e00677202 */ /* 0x000fce0000000f00 */
[----:B------:R-:W-:Y:S05]  /*2ef00*/  WARPSYNC.COLLECTIVE R15, `(.L_x_1002) ;  /* 0x000000000f087348 */ /* 0x000fea0003c00000 */
[----:B------:R0:W1:Y:S02]  /*2ef10*/  SHFL.IDX P6, R14, R13, R12, R11 ;  /* 0x0000000c0d0e7389 */ /* 0x00006400000c000b */
[----:B01----:R-:W-:Y:S01]  /*2ef20*/  ENDCOLLECTIVE ;  /* 0x000000000000791b */ /* 0x003fe20003800000 */
.L_x_1002:
[----:B------:R-:W-:Y:S01]  /*2ef30*/  MOV R13, R125 ;  /* 0x0000007d000d7202 */ /* 0x000fe20000000f00 */
[----:B------:R-:W-:-:S07]  /*2ef40*/  IMAD.MOV.U32 R102, RZ, RZ, R14 ;  /* 0x000000ffff667224 */ /* 0x000fce00078e000e */
[----:B------:R-:W-:Y:S05]  /*2ef50*/  WARPSYNC.COLLECTIVE R15, `(.L_x_1003) ;  /* 0x000000000f087348 */ /* 0x000fea0003c00000 */
[----:B------:R0:W1:Y:S02]  /*2ef60*/  SHFL.IDX P6, R14, R13, R12, R11 ;  /* 0x0000000c0d0e7389 */ /* 0x00006400000c000b */
[----:B01----:R-:W-:Y:S01]  /*2ef70*/  ENDCOLLECTIVE ;  /* 0x000000000000791b */ /* 0x003fe20003800000 */
.L_x_1003:
        /* <DEDUP_REMOVED lines=8> */
.L_x_1004:
[----:B------:R-:W-:Y:S02]  /*2f000*/  SEL R53, R103, R83, P0 ;  /* 0x0000005367357207 */ /* 0x000fe40000000000 */
[----:B------:R-:W-:Y:S01]  /*2f010*/  SEL R83, R83, R103, P0 ;  /* 0x0000006753537207 */ /* 0x000fe20000000000 */
[----:B------:R-:W-:Y:S01]  /*2f020*/  IMAD.MOV.U32 R13, RZ, RZ, R129 ;  /* 0x000000ffff0d7224 */ /* 0x000fe200078e0081 */
[----:B------:R-:W-:-:S07]  /*2f030*/  MOV R91, R14 ;  /* 0x0000000e005b7202 */ /* 0x000fce0000000f00 */
[----:B------:R-:W-:Y:S05]  /*2f040*/  WARPSYNC.COLLECTIVE R15, `(.L_x_1005) ;  /* 0x000000000f087348 */ /* 0x000fea0003c00000 */
[----:B------:R0:W1:Y:S02]  /*2f050*/  SHFL.IDX P6, R14, R13, R12, R11 ;  /* 0x0000000c0d0e7389 */ /* 0x00006400000c000b */
[----:B01----:R-:W-:Y:S01]  /*2f060*/  ENDCOLLECTIVE ;  /* 0x000000000000791b */ /* 0x003fe20003800000 */
.L_x_1005:
[----:B------:R-:W-:Y:S01]  /*2f070*/  IMAD.MOV.U32 R13, RZ, RZ, R110 ;  /* 0x000000ffff0d7224 */ /* 0x000fe200078e006e */
[----:B------:R-:W-:Y:S01]  /*2f080*/  MOV R12, R2 ;  /* 0x00000002000c7202 */ /* 0x000fe20000000f00 */
[----:B------:R-:W-:-:S07]  /*2f090*/  IMAD.MOV.U32 R107, RZ, RZ, R14 ;  /* 0x000000ffff6b7224 */ /* 0x000fce00078e000e */
[----:B------:R-:W-:Y:S05]  /*2f0a0*/  WARPSYNC.COLLECTIVE R15, `(.L_x_1006) ;  /* 0x000000000f087348 */ /* 0x000fea0003c00000 */
[----:B------:R0:W1:Y:S02]  /*2f0b0*/  SHFL.IDX P6, R14, R13, R12, R11 ;  /* 0x0000000c0d0e7389 */ /* 0x00006400000c000b */
[----:B01----:R-:W-:Y:S01]  /*2f0c0*/  ENDCOLLECTIVE ;  /* 0x000000000000791b */ /* 0x003fe20003800000 */
.L_x_1006:
[----:B------:R-:W-:Y:S02]  /*2f0d0*/  IMAD.MOV.U32 R13, RZ, RZ, R106 ;  /* 0x000000ffff0d7224 */ /* 0x000fe400078e006a */
[----:B------:R-:W-:-:S07]  /*2f0e0*/  IMAD.MOV.U32 R110, RZ, RZ, R14 ;  /* 0x000000ffff6e7224 */ /* 0x000fce00078e000e */
[----:B------:R-:W-:Y:S05]  /*2f0f0*/  WARPSYNC.COLLECTIVE R15, `(.L_x_1007) ;  /* 0x000000000f087348 */ /* 0x000fea0003c00000 */
[----:B------:R0:W1:Y:S02]  /*2f100*/  SHFL.IDX P6, R14, R13, R12, R11 ;  /* 0x0000000c0d0e7389 */ /* 0x00006400000c000b */
[----:B01----:R-:W-:Y:S01]  /*2f110*/  ENDCOLLECTIVE ;  /* 0x000000000000791b */ /* 0x003fe20003800000 */
.L_x_1007:
        /* <DEDUP_REMOVED lines=8> */
.L_x_1008:
[----:B------:R-:W-:Y:S02]  /*2f1a0*/  SEL R55, R107, R106, P0 ;  /* 0x0000006a6b377207 */ /* 0x000fe40000000000 */
[----:B------:R-:W-:Y:S01]  /*2f1b0*/  SEL R106, R106, R107, P0 ;  /* 0x0000006b6a6a7207 */ /* 0x000fe20000000000 */
[----:B------:R-:W-:Y:S02]  /*2f1c0*/  IMAD.MOV.U32 R13, RZ, RZ, R111 ;  /* 0x000000ffff0d7224 */ /* 0x000fe400078e006f */
[----:B------:R-:W-:-:S07]  /*2f1d0*/  IMAD.MOV.U32 R98, RZ, RZ, R14 ;  /* 0x000000ffff627224 */ /* 0x000fce00078e000e */
[----:B------:R-:W-:Y:S05]  /*2f1e0*/  WARPSYNC.COLLECTIVE R15, `(.L_x_1009) ;  /* 0x000000000f087348 */ /* 0x000fea0003c00000 */
[----:B------:R0:W1:Y:S02]  /*2f1f0*/  SHFL.IDX P6, R14, R13, R12, R11 ;  /* 0x0000000c0d0e7389 */ /* 0x00006400000c000b */
[----:B01----:R-:W-:Y:S01]  /*2f200*/  ENDCOLLECTIVE ;  /* 0x000000000000791b */ /* 0x003fe20003800000 */
.L_x_1009:
[----:B------:R-:W-:Y:S02]  /*2f210*/  IMAD.MOV.U32 R13, RZ, RZ, R118 ;  /* 0x000000ffff0d7224 */ /* 0x000fe400078e0076 */
[----:B------:R-:W-:Y:S01]  /*2f220*/  IMAD.MOV.U32 R12, RZ, RZ, R2 ;  /* 0x000000ffff0c7224 */ /* 0x000fe200078e0002 */
[----:B------:R-:W-:-:S07]  /*2f230*/  MOV R114, R14 ;  /* 0x0000000e00727202 */ /* 0x000fce0000000f00 */
[----:B------:R-:W-:Y:S05]  /*2f240*/  WARPSYNC.COLLECTIVE R15, `(.L_x_1010) ;  /* 0x000000000f087348 */ /* 0x000fea0003c00000 */
[----:B------:R0:W1:Y:S02]  /*2f250*/  SHFL.IDX P6, R14, R13, R12, R11 ;  /* 0x0000000c0d0e7389 */ /* 0x00006400000c000b */
[----:B01----:R-:W-:Y:S01]  /*2f260*/  ENDCOLLECTIVE ;  /* 0x000000000000791b */ /* 0x003fe20003800000 */
.L_x_1010:
[----:B------:R-:W-:Y:S01]  /*2f270*/  MOV R13, R115 ;  /* 0x00000073000d7202 */ /* 0x000fe20000000f00 */
[----:B------:R-:W-:-:S07]  /*2f280*/  IMAD.MOV.U32 R118, RZ, RZ, R14 ;  /* 0x000000ffff767224 */ /* 0x000fce00078e000e */
[----:B------:R-:W-:Y:S05]  /*2f290*/  WARPSYNC.COLLECTIVE R15, `(.L_x_1011) ;  /* 0x000000000f087348 */ /* 0x000fea0003c00000 */
[----:B------:R0:W1:Y:S02]  /*2f2a0*/  SHFL.IDX P6, R14, R13, R12, R11 ;  /* 0x0000000c0d0e7389 */ /* 0x00006400000c000b */
[----:B01----:R-:W-:Y:S01]  /*2f2b0*/  ENDCOLLECTIVE ;  /* 0x000000000000791b */ /* 0x003fe20003800000 */
.L_x_1011:
        /* <DEDUP_REMOVED lines=8> */
.L_x_1012:
[----:B------:R-:W-:Y:S02]  /*2f340*/  SEL R60, R114, R111, P0 ;  /* 0x0000006f723c7207 */ /* 0x000fe40000000000 */
[----:B------:R-:W-:Y:S01]  /*2f350*/  SEL R111, R111, R114, P0 ;  /* 0x000000726f6f7207 */ /* 0x000fe20000000000 */
[----:B------:R-:W-:Y:S01]  /*2f360*/  IMAD.MOV.U32 R13, RZ, RZ, R119 ;  /* 0x000000ffff0d7224 */ /* 0x000fe200078e0077 */
[----:B------:R-:W-:-:S07]  /*2f370*/  MOV R99, R14 ;  /* 0x0000000e00637202 */ /* 0x000fce0000000f00 */
[----:B------:R-:W-:Y:S05]  /*2f380*/  WARPSYNC.COLLECTIVE R15, `(.L_x_1013) ;  /* 0x000000000f087348 */ /* 0x000fea0003c00000 */
[----:B------:R0:W1:Y:S02]  /*2f390*/  SHFL.IDX P6, R14, R13, R12, R11 ;  /* 0x0000000c0d0e7389 */ /* 0x00006400000c000b */
[----:B01----:R-:W-:Y:S01]  /*2f3a0*/  ENDCOLLECTIVE ;  /* 0x000000000000791b */ /* 0x003fe20003800000 */
.L_x_1013:
[----:B------:R-:W-:Y:S01]  /*2f3b0*/  IMAD.MOV.U32 R13, RZ, RZ, R126 ;  /* 0x000000ffff0d7224 */ /* 0x000fe200078e007e */
[----:B------:R-:W-:Y:S01]  /*2f3c0*/  MOV R12, R2 ;  /* 0x00000002000c7202 */ /* 0x000fe20000000f00 */
[----:B------:R-:W-:-:S07]  /*2f3d0*/  IMAD.MOV.U32 R119, RZ, RZ, R14 ;  /* 0x000000ffff777224 */ /* 0x000fce00078e000e */
[----:B------:R-:W-:Y:S05]  /*2f3e0*/  WARPSYNC.COLLECTIVE R15, `(.L_x_1014) ;  /* 0x000000000f087348 */ /* 0x000fea0003c00000 */
[----:B------:R0:W1:Y:S02]  /*2f3f0*/  SHFL.IDX P6, R14, R13, R12, R11 ;  /* 0x0000000c0d0e7389 */ /* 0x00006400000c000b */
[----:B01----:R-:W-:Y:S01]  /*2f400*/  ENDCOLLECTIVE ;  /* 0x000000000000791b */ /* 0x003fe20003800000 */
.L_x_1014:
[----:B------:R-:W-:Y:S02]  /*2f410*/  IMAD.MOV.U32 R13, RZ, RZ, R122 ;  /* 0x000000ffff0d7224 */ /* 0x000fe400078e007a */
[----:B------:R-:W-:-:S07]  /*2f420*/  IMAD.MOV.U32 R126, RZ, RZ, R14 ;  /* 0x000000ffff7e7224 */ /* 0x000fce00078e000e */
[----:B------:R-:W-:Y:S05]  /*2f430*/  WARPSYNC.COLLECTIVE R15, `(.L_x_1015) ;  /* 0x000000000f087348 */ /* 0x000fea0003c00000 */
[----:B------:R0:W1:Y:S02]  /*2f440*/  SHFL.IDX P6, R14, R13, R12, R11 ;  /* 0x0000000c0d0e7389 */ /* 0x00006400000c000b */
[----:B01----:R-:W-:Y:S01]  /*2f450*/  ENDCOLLECTIVE ;  /* 0x000000000000791b */ /* 0x003fe20003800000 */
.L_x_1015:
        /* <DEDUP_REMOVED lines=8> */
.L_x_1016:
[----:B------:R-:W-:Y:S02]  /*2f4e0*/  SEL R68, R119, R115, P0 ;  /* 0x0000007377447207 */ /* 0x000fe40000000000 */
[----:B------:R-:W-:Y:S01]  /*2f4f0*/  SEL R115, R115, R119, P0 ;  /* 0x0000007773737207 */ /* 0x000fe20000000000 */
[----:B------:R-:W-:Y:S02]  /*2f500*/  IMAD.MOV.U32 R13, RZ, RZ, R123 ;  /* 0x000000ffff0d7224 */ /* 0x000fe400078e007b */
[----:B------:R-:W-:-:S07]  /*2f510*/  IMAD.MOV.U32 R127, RZ, RZ, R14 ;  /* 0x000000ffff7f7224 */ /* 0x000fce00078e000e */
[----:B------:R-:W-:Y:S05]  /*2f520*/  WARPSYNC.COLLECTIVE R15, `(.L_x_1017) ;  /* 0x000000000f087348 */ /* 0x000fea0003c00000 */
[----:B------:R0:W1:Y:S02]  /*2f530*/  SHFL.IDX P6, R14, R13, R12, R11 ;  /* 0x0000000c0d0e7389 */ /* 0x00006400000c000b */
[----:B01----:R-:W-:Y:S01]  /*2f540*/  ENDCOLLECTIVE ;  /* 0x000000000000791b */ /* 0x003fe20003800000 */
.L_x_1017:
[----:B------:R-:W-:Y:S02]  /*2f550*/  IMAD.MOV.U32 R13, RZ, RZ, R134 ;  /* 0x000000ffff0d7224 */ /* 0x000fe400078e0086 */
[----:B------:R-:W-:Y:S01]  /*2f560*/  IMAD.MOV.U32 R12, RZ, RZ, R2 ;  /* 0x000000ffff0c7224 */ /* 0x000fe200078e0002 */
[----:B------:R-:W-:-:S07]  /*2f570*/  MOV R125, R14 ;  /* 0x0000000e007d7202 */ /* 0x000fce0000000f00 */
[----:B------:R-:W-:Y:S05]  /*2f580*/  WARPSYNC.COLLECTIVE R15, `(.L_x_1018) ;  /* 0x000000000f087348 */ /* 0x000fea0003c00000 */
[----:B------:R0:W1:Y:S02]  /*2f590*/  SHFL.IDX P6, R14, R13, R12, R11 ;  /* 0x0000000c0d0e7389 */ /* 0x00006400000c000b */
[----:B01----:R-:W-:Y:S01]  /*2f5a0*/  ENDCOLLECTIVE ;  /* 0x000000000000791b */ /* 0x003fe20003800000 */
.L_x_1018:
[----:B------:R-:W-:Y:S01]  /*2f5b0*/  MOV R13, R130 ;  /* 0x00000082000d7202 */ /* 0x000fe20000000f00 */
[----:B------:R-:W-:-:S07]  /*2f5c0*/  IMAD.MOV.U32 R123, RZ, RZ, R14 ;  /* 0x000000ffff7b7224 */ /* 0x000fce00078e000e */
[----:B------:R-:W-:Y:S05]  /*2f5d0*/  WARPSYNC.COLLECTIVE R15, `(.L_x_1019) ;  /* 0x000000000f087348 */ /* 0x000fea0003c00000 */
[----:B------:R0:W1:Y:S02]  /*2f5e0*/  SHFL.IDX P6, R14, R13, R12, R11 ;  /* 0x0000000c0d0e7389 */ /* 0x00006400000c000b */
[----:B01----:R-:W-:Y:S01]  /*2f5f0*/  ENDCOLLECTIVE ;  /* 0x000000000000791b */ /* 0x003fe20003800000 */
.L_x_1019:
        /* <DEDUP_REMOVED lines=8> */
.L_x_1020:
[----:B------:R-:W-:Y:S02]  /*2f680*/  SEL R76, R125, R122, P0 ;  /* 0x0000007a7d4c7207 */ /* 0x000fe40000000000 */
[----:B------:R-:W-:Y:S01]  /*2f690*/  SEL R122, R122, R125, P0 ;  /* 0x0000007d7a7a7207 */ /* 0x000fe20000000000 */
[----:B------:R-:W-:Y:S01]  /*2f6a0*/  IMAD.MOV.U32 R13, RZ, RZ, R131 ;  /* 0x000000ffff0d7224 */ /* 0x000fe200078e0083 */
[----:B------:R-:W-:-:S07]  /*2f6b0*/  MOV R133, R14 ;  /* 0x0000000e00857202 */ /* 0x000fce0000000f00 */
[----:B------:R-:W-:Y:S05]  /*2f6c0*/  WARPSYNC.COLLECTIVE R15, `(.L_x_1021) ;  /* 0x000000000f087348 */ /* 0x000fea0003c00000 */
[----:B------:R0:W1:Y:S02]  /*2f6d0*/  SHFL.IDX P6, R14, R13, R12, R11 ;  /* 0x0000000c0d0e7389 */ /* 0x00006400000c000b */
[----:B01----:R-:W-:Y:S01]  /*2f6e0*/  ENDCOLLECTIVE ;  /* 0x000000000000791b */ /* 0x003fe20003800000 */
.L_x_1021:
[----:B------:R-:W-:Y:S01]  /*2f6f0*/  IMAD.MOV.U32 R13, RZ, RZ, R142 ;  /* 0x000000ffff0d7224 */ /* 0x000fe200078e008e */
[----:B------:R-:W-:Y:S01]  /*2f700*/  MOV R12, R2 ;  /* 0x00000002000c7202 */ /* 0x000fe20000000f00 */
[----:B------:R-:W-:-:S07]  /*2f710*/  IMAD.MOV.U32 R131, RZ, RZ, R14 ;  /* 0x000000ffff837224 */ /* 0x000fce00078e000e */
[----:B------:R-:W-:Y:S05]  /*2f720*/  WARPSYNC.COLLECTIVE R15, `(.L_x_1022) ;  /* 0x000000000f087348 */ /* 0x000fea0003c00000 */
[----:B------:R0:W1:Y:S02]  /*2f730*/  SHFL.IDX P6, R14, R13, R12, R11 ;  /* 0x0000000c0d0e7389 */ /* 0x00006400000c000b */
[----:B01----:R-:W-:Y:S01]  /*2f740*/  ENDCOLLECTIVE ;  /* 0x000000000000791b */ /* 0x003fe20003800000 */
.L_x_1022:
[----:B------:R-:W-:Y:S02]  /*2f750*/  IMAD.MOV.U32 R13, RZ, RZ, R138 ;  /* 0x000000ffff0d7224 */ /* 0x000fe400078e008a */
[----:B------:R-:W-:-:S07]  /*2f760*/  IMAD.MOV.U32 R130, RZ, RZ, R14 ;  /* 0x000000ffff827224 */ /* 0x000fce00078e000e */
[----:B------:R-:W-:Y:S05]  /*2f770*/  WARPSYNC.COLLECTIVE R15, `(.L_x_1023) ;  /* 0x000000000f087348 */ /* 0x000fea0003c00000 */
[----:B------:R0:W1:Y:S02]  /*2f780*/  SHFL.IDX P6, R14, R13, R12, R11 ;  /* 0x0000000c0d0e7389 */ /* 0x00006400000c000b */
[----:B01----:R-:W-:Y:S01]  /*2f790*/  ENDCOLLECTIVE ;  /* 0x000000000000791b */ /* 0x003fe20003800000 */
.L_x_1023:
        /* <DEDUP_REMOVED lines=8> */
.L_x_1024:
[----:B------:R-:W-:Y:S02]  /*2f820*/  SEL R80, R131, R129, P0 ;  /* 0x0000008183507207 */ /* 0x000fe40000000000 */
[----:B------:R-:W-:Y:S01]  /*2f830*/  SEL R129, R129, R131, P0 ;  /* 0x0000008381817207 */ /* 0x000fe20000000000 */
[----:B------:R-:W-:Y:S02]  /*2f840*/  IMAD.MOV.U32 R13, RZ, RZ, R207 ;  /* 0x000000ffff0d7224 */ /* 0x000fe400078e00cf */
[----:B------:R-:W-:-:S07]  /*2f850*/  IMAD.MOV.U32 R63, RZ, RZ, R14 ;  /* 0x000000ffff3f7224 */ /* 0x000fce00078e000e */
[----:B------:R-:W-:Y:S05]  /*2f860*/  WARPSYNC.COLLECTIVE R15, `(.L_x_1025) ;  /* 0x000000000f087348 */ /* 0x000fea0003c00000 */
[----:B------:R0:W1:Y:S02]  /*2f870*/  SHFL.IDX P6, R14, R13, R12, R11 ;  /* 0x0000000c0d0e7389 */ /* 0x00006400000c000b */
[----:B01----:R-:W-:Y:S01]  /*2f880*/  ENDCOLLECTIVE ;  /* 0x000000000000791b */ /* 0x003fe20003800000 */
.L_x_1025:
[----:B------:R-:W-:Y:S02]  /*2f890*/  IMAD.MOV.U32 R13, RZ, RZ, R150 ;  /* 0x000000ffff0d7224 */ /* 0x000fe400078e0096 */
[----:B------:R-:W-:Y:S02]  /*2f8a0*/  IMAD.MOV.U32 R12, RZ, RZ, R2 ;  /* 0x000000ffff0c7224 */ /* 0x000fe400078e0002 */
[----:B------:R-:W-:Y:S01]  /*2f8b0*/  IMAD.MOV.U32 R2, RZ, RZ, RZ ;  /* 0x000000ffff027224 */ /* 0x000fe200078e00ff */
[----:B------:R-:W-:-:S07]  /*2f8c0*/  MOV R59, R14 ;  /* 0x0000000e003b7202 */ /* 0x000fce0000000f00 */
[----:B------:R-:W-:Y:S05]  /*2f8d0*/  WARPSYNC.COLLECTIVE R15, `(.L_x_1026) ;  /* 0x000000000f087348 */ /* 0x000fea0003c00000 */
[----:B------:R0:W1:Y:S02]  /*2f8e0*/  SHFL.IDX P6, R14, R13, R12, R11 ;  /* 0x0000000c0d0e7389 */ /* 0x00006400000c000b */
[----:B01----:R-:W-:Y:S01]  /*2f8f0*/  ENDCOLLECTIVE ;  /* 0x000000000000791b */ /* 0x003fe20003800000 */
.L_x_1026:
[----:B------:R-:W-:Y:S01]  /*2f900*/  MOV R13, R208 ;  /* 0x000000d0000d7202 */ /* 0x000fe20000000f00 */
[----:B------:R-:W-:-:S07]  /*2f910*/  IMAD.MOV.U32 R0, RZ, RZ, R14 ;  /* 0x000000ffff007224 */ /* 0x000fce00078e000e */
[----:B------:R-:W-:Y:S05]  /*2f920*/  WARPSYNC.COLLECTIVE R15, `(.L_x_1027) ;  /* 0x000000000f087348 */ /* 0x000fea0003c00000 */
[----:B------:R0:W1:Y:S02]  /*2f930*/  SHFL.IDX P6, R14, R13, R12, R11 ;  /* 0x0000000c0d0e7389 */ /* 0x00006400000c000b */
[----:B01----:R-:W-:Y:S01]  /*2f940*/  ENDCOLLECTIVE ;  /* 0x000000000000791b */ /* 0x003fe20003800000 */
.L_x_1027:
[----:B------:R-:W-:Y:S01]  /*2f950*/  IMAD.MOV.U32 R11, RZ, RZ, R14 ;  /* 0x000000ffff0b7224 */ /* 0x000fe200078e000e */
[----:B------:R-:W-:Y:S06]  /*2f960*/  BRA `(.L_x_1028) ;  /* 0xfffffed800047947 */ /* 0x000fec000383ffff */
.L_x_664:
[----:B------:R-:W-:Y:S01]  /*2f970*/  IMAD.MOV.U32 R13, RZ, RZ, R20 ;  /* 0x000000ffff0d7224 */ /* 0x000fe200078e0014 */
[----:B------:R-:W-:Y:S01]  /*2f980*/  MOV R12, RZ ;  /* 0x000000ff000c7202 */ /* 0x000fe20000000f00 */
[----:B------:R-:W-:Y:S02]  /*2f990*/  IMAD.MOV.U32 R11, RZ, RZ, 0x181f ;  /* 0x0000181fff0b7424 */ /* 0x000fe400078e00ff */
[----:B------:R-:W-:-:S07]  /*2f9a0*/  IMAD.MOV.U32 R15, RZ, RZ, -0x1 ;  /* 0xffffffffff0f7424 */ /* 0x000fce00078e00ff */
[----:B-----5:R-:W-:Y:S05]  /*2f9b0*/  WARPSYNC.COLLECTIVE R15, `(.L_x_1029) ;  /* 0x000000000f087348 */ /* 0x020fea0003c00000 */
[----:B------:R0:W1:Y:S02]  /*2f9c0*/  SHFL.IDX P6, R14, R13, R12, R11 ;  /* 0x0000000c0d0e7389 */ /* 0x00006400000c000b */
[----:B01---5:R-:W-:Y:S01]  /*2f9d0*/  ENDCOLLECTIVE ;  /* 0x000000000000791b */ /* 0x023fe20003800000 */
.L_x_1029:
[----:B------:R-:W-:Y:S01]  /*2f9e0*/  MOV R13, R0 ;  /* 0x00000000000d7202 */ /* 0x000fe20000000f00 */
[----:B------:R-:W-:-:S07]  /*2f9f0*/  IMAD.MOV.U32 R21, RZ, RZ, R14 ;  /* 0x000000ffff157224 */ /* 0x000fce00078e000e */
[----:B------:R-:W-:Y:S05]  /*2fa00*/  WARPSYNC.COLLECTIVE R15, `(.L_x_1030) ;  /* 0x000000000f087348 */ /* 0x000fea0003c00000 */
[----:B------:R0:W1:Y:S02]  /*2fa10*/  SHFL.IDX P6, R14, R13, R12, R11 ;  /* 0x0000000c0d0e7389 */ /* 0x00006400000c000b */
[----:B01----:R-:W-:Y:S01]  /*2fa20*/  ENDCOLLECTIVE ;  /* 0x000000000000791b */ /* 0x003fe20003800000 */
.L_x_1030:
[----:B------:R-:W-:Y:S05]  /*2fa30*/  BRA `(.L_x_1031) ;  /* 0xfffffeec00207947 */ /* 0x000fea000383ffff */
.L_x_667:
[----:B------:R-:W-:Y:S01]  /*2fa40*/  BSSY B1, `(.L_x_1032) ;  /* 0x0000008000017945 */ /* 0x000fe20003800000 */
[----:B-1----:R-:W-:Y:S01]  /*2fa50*/  IMAD.MOV.U32 R13, RZ, RZ, R20 ;  /* 0x000000ffff0d7224 */ /* 0x002fe200078e0014 */
[----:B------:R-:W-:Y:S01]  /*2fa60*/  MOV R15, 0xffffffff ;  /* 0xffffffff000f7802 */ /* 0x000fe20000000f00 */
[----:B------:R-:W-:Y:S02]  /*2fa70*/  IMAD.MOV.U32 R12, RZ, RZ, 0x1 ;  /* 0x00000001ff0c7424 */ /* 0x000fe400078e00ff */
[----:B------:R-:W-:-:S07]  /*2fa80*/  IMAD.MOV.U32 R11, RZ, RZ, 0x181f ;  /* 0x0000181fff0b7424 */ /* 0x000fce00078e00ff */
[----:B0-2--5:R-:W-:Y:S05]  /*2fa90*/  WARPSYNC.COLLECTIVE R15, `(.L_x_1033) ;  /* 0x000000000f087348 */ /* 0x025fea0003c00000 */
[----:B--2---:R1:W2:Y:S02]  /*2faa0*/  SHFL.IDX P6, R14, R13, R12, R11 ;  /* 0x0000000c0d0e7389 */ /* 0x0042a400000c000b */
[----:B012--5:R-:W-:Y:S01]  /*2fab0*/  ENDCOLLECTIVE ;  /* 0x000000000000791b */ /* 0x027fe20003800000 */
.L_x_1033:
[----:B------:R-:W-:Y:S05]  /*2fac0*/  BSYNC B1 ;  /* 0x0000000000017941 */ /* 0x000fea0003800000 */
.L_x_1032:
        /* <DEDUP_REMOVED lines=8> */
.L_x_1034:
[----:B------:R-:W-:Y:S05]  /*2fb50*/  BRA `(.L_x_1035) ;  /* 0xfffffeec00507947 */ /* 0x000fea000383ffff */
.L_x_670:
[----:B------:R-:W-:Y:S01]  /*2fb60*/  BSSY B1, `(.L_x_1036) ;  /* 0x0000008000017945 */ /* 0x000fe20003800000 */
[----:B------:R-:W-:Y:S01]  /*2fb70*/  IMAD.MOV.U32 R13, RZ, RZ, R20 ;  /* 0x000000ffff0d7224 */ /* 0x000fe200078e0014 */
[----:B------:R-:W-:Y:S01]  /*2fb80*/  MOV R11, 0x181f ;  /* 0x0000181f000b7802 */ /* 0x000fe20000000f00 */
[----:B------:R-:W-:Y:S02]  /*2fb90*/  IMAD.MOV.U32 R12, RZ, RZ, 0x2 ;  /* 0x00000002ff0c7424 */ /* 0x000fe400078e00ff */
[----:B------:R-:W-:-:S07]  /*2fba0*/  IMAD.MOV.U32 R15, RZ, RZ, -0x1 ;  /* 0xffffffffff0f7424 */ /* 0x000fce00078e00ff */
[----:B0123-5:R-:W-:Y:S05]  /*2fbb0*/  WARPSYNC.COLLECTIVE R15, `(.L_x_1037) ;  /* 0x000000000f087348 */ /* 0x02ffea0003c00000 */
[----:B--2---:R2:W4:Y:S02]  /*2fbc0*/  SHFL.IDX P6, R14, R13, R12, R11 ;  /* 0x0000000c0d0e7389 */ /* 0x00452400000c000b */
[----:B012345:R-:W-:Y:S01]  /*2fbd0*/  ENDCOLLECTIVE ;  /* 0x000000000000791b */ /* 0x03ffe20003800000 */
.L_x_1037:
[----:B------:R-:W-:Y:S05]  /*2fbe0*/  BSYNC B1 ;  /* 0x0000000000017941 */ /* 0x000fea0003800000 */
.L_x_1036:
        /* <DEDUP_REMOVED lines=8> */
.L_x_1038:
[----:B------:R-:W-:Y:S05]  /*2fc70*/  BRA `(.L_x_1039) ;  /* 0xfffffeec00847947 */ /* 0x000fea000383ffff */
.L_x_673:
[----:B------:R-:W-:Y:S01]  /*2fc80*/  BSSY B1, `(.L_x_1040) ;  /* 0x0000008000017945 */ /* 0x000fe20003800000 */
[----:B------:R-:W-:Y:S01]  /*2fc90*/  IMAD.MOV.U32 R13, RZ, RZ, R20 ;  /* 0x000000ffff0d7224 */ /* 0x000fe200078e0014 */
[----:B------:R-:W-:Y:S01]  /*2fca0*/  MOV R12, 0x3 ;  /* 0x00000003000c7802 */ /* 0x000fe20000000f00 */
[----:B------:R-:W-:Y:S02]  /*2fcb0*/  IMAD.MOV.U32 R11, RZ, RZ, 0x181f ;  /* 0x0000181fff0b7424 */ /* 0x000fe400078e00ff */
[----:B------:R-:W-:-:S07]  /*2fcc0*/  IMAD.MOV.U32 R15, RZ, RZ, -0x1 ;  /* 0xffffffffff0f7424 */ /* 0x000fce00078e00ff */
[----:B012345:R-:W-:Y:S05]  /*2fcd0*/  WARPSYNC.COLLECTIVE R15, `(.L_x_1041) ;  /* 0x000000000f087348 */ /* 0x03ffea0003c00000 */
[----:B----4-:R4:W0:Y:S02]  /*2fce0*/  SHFL.IDX P6, R14, R13, R12, R11 ;  /* 0x0000000c0d0e7389 */ /* 0x01082400000c000b */
[----:B012345:R-:W-:Y:S01]  /*2fcf0*/  ENDCOLLECTIVE ;  /* 0x000000000000791b */ /* 0x03ffe20003800000 */
.L_x_1041:
[----:B------:R-:W-:Y:S05]  /*2fd00*/  BSYNC B1 ;  /* 0x0000000000017941 */ /* 0x000fea0003800000 */
.L_x_1040:
        /* <DEDUP_REMOVED lines=8> */
.L_x_1042:
[----:B------:R-:W-:Y:S05]  /*2fd90*/  BRA `(.L_x_1043) ;  /* 0xfffffeec00b87947 */ /* 0x000fea000383ffff */
.L_x_675:
[----:B------:R-:W-:Y:S01]  /*2fda0*/  MOV R13, R2 ;  /* 0x00000002000d7202 */ /* 0x000fe20000000f00 */
[----:B------:R-:W-:Y:S02]  /*2fdb0*/  IMAD.MOV.U32 R12, RZ, RZ, RZ ;  /* 0x000000ffff0c7224 */ /* 0x000fe400078e00ff */
[----:B------:R-:W-:Y:S02]  /*2fdc0*/  IMAD.MOV.U32 R11, RZ, RZ, 0x1c1f ;  /* 0x00001c1fff0b7424 */ /* 0x000fe400078e00ff */
[----:B------:R-:W-:-:S07]  /*2fdd0*/  IMAD.MOV.U32 R15, RZ, RZ, -0x1 ;  /* 0xffffffffff0f7424 */ /* 0x000fce00078e00ff */
[----:B------:R-:W-:Y:S05]  /*2fde0*/  WARPSYNC.COLLECTIVE R15, `(.L_x_1044) ;  /* 0x000000000f087348 */ /* 0x000fea0003c00000 */
[----:B------:R0:W1:Y:S02]  /*2fdf0*/  SHFL.IDX P6, R14, R13, R12, R11 ;  /* 0x0000000c0d0e7389 */ /* 0x00006400000c000b */
[----:B01----:R-:W-:Y:S01]  /*2fe00*/  ENDCOLLECTIVE ;  /* 0x000000000000791b */ /* 0x003fe20003800000 */
.L_x_1044:
[----:B------:R-:W-:Y:S01]  /*2fe10*/  IMAD.MOV.U32 R13, RZ, RZ, R0 ;  /* 0x000000ffff0d7224 */ /* 0x000fe200078e0000 */
[----:B------:R-:W-:-:S07]  /*2fe20*/  MOV R24, R14 ;  /* 0x0000000e00187202 */ /* 0x000fce0000000f00 */
[----:B------:R-:W-:Y:S05]  /*2fe30*/  WARPSYNC.COLLECTIVE R15, `(.L_x_1045) ;  /* 0x000000000f087348 */ /* 0x000fea0003c00000 */
[----:B------:R0:W1:Y:S02]  /*2fe40*/  SHFL.IDX P6, R14, R13, R12, R11 ;  /* 0x0000000c0d0e7389 */ /* 0x00006400000c000b */
[----:B01----:R-:W-:Y:S01]  /*2fe50*/  ENDCOLLECTIVE ;  /* 0x000000000000791b */ /* 0x003fe20003800000 */
.L_x_1045:
[----:B------:R-:W-:Y:S01]  /*2fe60*/  IMAD.MOV.U32 R11, RZ, RZ, R14 ;  /* 0x000000ffff0b7224 */ /* 0x000fe200078e000e */
[----:B------:R-:W-:Y:S06]  /*2fe70*/  BRA `(.L_x_1046) ;  /* 0xfffffef000a47947 */ /* 0x000fec000383ffff */
.L_x_678:
[----:B------:R-:W-:Y:S01]  /*2fe80*/  BSSY B1, `(.L_x_1047) ;  /* 0x0000008000017945 */ /* 0x000fe20003800000 */
[----:B---3--:R-:W-:Y:S01]  /*2fe90*/  IMAD.MOV.U32 R13, RZ, RZ, R2 ;  /* 0x000000ffff0d7224 */ /* 0x008fe200078e0002 */
[----:B------:R-:W-:Y:S01]  /*2fea0*/  MOV R12, 0x1 ;  /* 0x00000001000c7802 */ /* 0x000fe20000000f00 */
[----:B--2---:R-:W-:Y:S02]  /*2feb0*/  IMAD.MOV.U32 R11, RZ, RZ, 0x1c1f ;  /* 0x00001c1fff0b7424 */ /* 0x004fe400078e00ff */
[----:B------:R-:W-:-:S07]  /*2fec0*/  IMAD.MOV.U32 R15, RZ, RZ, -0x1 ;  /* 0xffffffffff0f7424 */ /* 0x000fce00078e00ff */
[----:B01----:R-:W-:Y:S05]  /*2fed0*/  WARPSYNC.COLLECTIVE R15, `(.L_x_1048) ;  /* 0x000000000f087348 */ /* 0x003fea0003c00000 */
[----:B------:R2:W3:Y:S02]  /*2fee0*/  SHFL.IDX P6, R14, R13, R12, R11 ;  /* 0x0000000c0d0e7389 */ /* 0x0004e400000c000b */
[----:B0123--:R-:W-:Y:S01]  /*2fef0*/  ENDCOLLECTIVE ;  /* 0x000000000000791b */ /* 0x00ffe20003800000 */
.L_x_1048:
[----:B------:R-:W-:Y:S05]  /*2ff00*/  BSYNC B1 ;  /* 0x0000000000017941 */ /* 0x000fea0003800000 */
.L_x_1047:
        /* <DEDUP_REMOVED lines=8> */
.L_x_1049:
[----:B------:R-:W-:Y:S01]  /*2ff90*/  MOV R0, R14 ;  /* 0x0000000e00007202 */ /* 0x000fe20000000f00 */
[----:B------:R-:W-:Y:S06]  /*2ffa0*/  BRA `(.L_x_1050) ;  /* 0xffffff0000607947 */ /* 0x000fec000383ffff */
.L_x_682:
[----:B------:R-:W-:Y:S01]  /*2ffb0*/  IMAD.MOV.U32 R13, RZ, RZ, R10 ;  /* 0x000000ffff0d7224 */ /* 0x000fe200078e000a */
[----:B------:R-:W-:Y:S01]  /*2ffc0*/  MOV R15, 0xffffffff ;  /* 0xffffffff000f7802 */ /* 0x000fe20000000f00 */
[----:B------:R-:W-:Y:S02]  /*2ffd0*/  IMAD.MOV.U32 R12, RZ, RZ, RZ ;  /* 0x000000ffff0c7224 */ /* 0x000fe400078e00ff */
[----:B------:R-:W-:-:S07]  /*2ffe0*/  IMAD.MOV.U32 R11, RZ, RZ, 0x181f ;  /* 0x0000181fff0b7424 */ /* 0x000fce00078e00ff */
[----:B------:R-:W-:Y:S05]  /*2fff0*/  WARPSYNC.COLLECTIVE R15, `(.L_x_1051) ;  /* 0x000000000f087348 */ /* 0x000fea0003c00000 */
[----:B------:R0:W1:Y:S02]  /*30000*/  SHFL.IDX P6, R14, R13, R12, R11 ;  /* 0x0000000c0d0e7389 */ /* 0x00006400000c000b */
[----:B01----:R-:W-:Y:S01]  /*30010*/  ENDCOLLECTIVE ;  /* 0x000000000000791b */ /* 0x003fe20003800000 */
.L_x_1051:
[----:B------:R-:W-:Y:S02]  /*30020*/  IMAD.MOV.U32 R13, RZ, RZ, R0 ;  /* 0x000000ffff0d7224 */ /* 0x000fe400078e0000 */
[----:B------:R-:W-:-:S07]  /*30030*/  IMAD.MOV.U32 R9, RZ, RZ, R14 ;  /* 0x000000ffff097224 */ /* 0x000fce00078e000e */
[----:B------:R-:W-:Y:S05]  /*30040*/  WARPSYNC.COLLECTIVE R15, `(.L_x_1052) ;  /* 0x000000000f087348 */ /* 0x000fea0003c00000 */
[----:B------:R0:W1:Y:S02]  /*30050*/  SHFL.IDX P6, R14, R13, R12, R11 ;  /* 0x0000000c0d0e7389 */ /* 0x00006400000c000b */
[----:B01----:R-:W-:Y:S01]  /*30060*/  ENDCOLLECTIVE ;  /* 0x000000000000791b */ /* 0x003fe20003800000 */
.L_x_1052:
[----:B------:R-:W-:Y:S05]  /*30070*/  BRA `(.L_x_1053) ;  /* 0xffffff1800f87947 */ /* 0x000fea000383ffff */
.L_x_685:
[----:B------:R-:W-:Y:S01]  /*30080*/  BSSY B1, `(.L_x_1054) ;  /* 0x0000008000017945 */ /* 0x000fe20003800000 */
[----:B------:R-:W-:Y:S01]  /*30090*/  IMAD.MOV.U32 R13, RZ, RZ, R10 ;  /* 0x000000ffff0d7224 */ /* 0x000fe200078e000a */
[----:B------:R-:W-:Y:S01]  /*300a0*/  MOV R12, 0x1 ;  /* 0x00000001000c7802 */ /* 0x000fe20000000f00 */
[----:B------:R-:W-:Y:S02]  /*300b0*/  IMAD.MOV.U32 R11, RZ, RZ, 0x181f ;  /* 0x0000181fff0b7424 */ /* 0x000fe400078e00ff */
[----:B------:R-:W-:-:S07]  /*300c0*/  IMAD.MOV.U32 R15, RZ, RZ, -0x1 ;  /* 0xffffffffff0f7424 */ /* 0x000fce00078e00ff */
[----:B012---:R-:W-:Y:S05]  /*300d0*/  WARPSYNC.COLLECTIVE R15, `(.L_x_1055) ;  /* 0x000000000f087348 */ /* 0x007fea0003c00000 */
[----:B--2---:R2:W3:Y:S02]  /*300e0*/  SHFL.IDX P6, R14, R13, R12, R11 ;  /* 0x0000000c0d0e7389 */ /* 0x0044e400000c000b */
[----:B0123--:R-:W-:Y:S01]  /*300f0*/  ENDCOLLECTIVE ;  /* 0x000000000000791b */ /* 0x00ffe20003800000 */
.L_x_1055:
[----:B------:R-:W-:Y:S05]  /*30100*/  BSYNC B1 ;  /* 0x0000000000017941 */ /* 0x000fea0003800000 */
.L_x_1054:
        /* <DEDUP_REMOVED lines=8> */
.L_x_1056:
[----:B------:R-:W-:Y:S05]  /*30190*/  BRA `(.L_x_1057) ;  /* 0xffffff1c002c7947 */ /* 0x000fea000383ffff */
.L_x_688:
[----:B------:R-:W-:Y:S01]  /*301a0*/  BSSY B1, `(.L_x_1058) ;  /* 0x0000008000017945 */ /* 0x000fe20003800000 */
[----:B------:R-:W-:Y:S01]  /*301b0*/  MOV R13, R10 ;  /* 0x0000000a000d7202 */ /* 0x000fe20000000f00 */
[----:B------:R-:W-:Y:S02]  /*301c0*/  IMAD.MOV.U32 R12, RZ, RZ, 0x2 ;  /* 0x00000002ff0c7424 */ /* 0x000fe400078e00ff */
[----:B------:R-:W-:Y:S02]  /*301d0*/  IMAD.MOV.U32 R11, RZ, RZ, 0x181f ;  /* 0x0000181fff0b7424 */ /* 0x000fe400078e00ff */
[----:B------:R-:W-:-:S07]  /*301e0*/  IMAD.MOV.U32 R15, RZ, RZ, -0x1 ;  /* 0xffffffffff0f7424 */ /* 0x000fce00078e00ff */
[----:B0123--:R-:W-:Y:S05]  /*301f0*/  WARPSYNC.COLLECTIVE R15, `(.L_x_1059) ;  /* 0x000000000f087348 */ /* 0x00ffea0003c00000 */
[----:B--2---:R2:W4:Y:S02]  /*30200*/  SHFL.IDX P6, R14, R13, R12, R11 ;  /* 0x0000000c0d0e7389 */ /* 0x00452400000c000b */
[----:B01234-:R-:W-:Y:S01]  /*30210*/  ENDCOLLECTIVE ;  /* 0x000000000000791b */ /* 0x01ffe20003800000 */
.L_x_1059:
[----:B------:R-:W-:Y:S05]  /*30220*/  BSYNC B1 ;  /* 0x0000000000017941 */ /* 0x000fea0003800000 */
.L_x_1058:
        /* <DEDUP_REMOVED lines=8> */
.L_x_1060:
[----:B------:R-:W-:Y:S05]  /*302b0*/  BRA `(.L_x_1061) ;  /* 0xffffff1c00607947 */ /* 0x000fea000383ffff */
.L_x_691:
[----:B------:R-:W-:Y:S01]  /*302c0*/  BSSY B1, `(.L_x_1062) ;  /* 0x0000008000017945 */ /* 0x000fe20003800000 */
[----:B------:R-:W-:Y:S01]  /*302d0*/  IMAD.MOV.U32 R13, RZ, RZ, R10 ;  /* 0x000000ffff0d7224 */ /* 0x000fe200078e000a */
[----:B------:R-:W-:Y:S01]  /*302e0*/  MOV R15, 0xffffffff ;  /* 0xffffffff000f7802 */ /* 0x000fe20000000f00 */
[----:B------:R-:W-:Y:S02]  /*302f0*/  IMAD.MOV.U32 R12, RZ, RZ, 0x3 ;  /* 0x00000003ff0c7424 */ /* 0x000fe400078e00ff */
[----:B------:R-:W-:-:S07]  /*30300*/  IMAD.MOV.U32 R11, RZ, RZ, 0x181f ;  /* 0x0000181fff0b7424 */ /* 0x000fce00078e00ff */
[----:B01234-:R-:W-:Y:S05]  /*30310*/  WARPSYNC.COLLECTIVE R15, `(.L_x_1063) ;  /* 0x000000000f087348 */ /* 0x01ffea0003c00000 */
[----:B----4-:R4:W0:Y:S02]  /*30320*/  SHFL.IDX P6, R14, R13, R12, R11 ;  /* 0x0000000c0d0e7389 */ /* 0x01082400000c000b */
[----:B01234-:R-:W-:Y:S01]  /*30330*/  ENDCOLLECTIVE ;  /* 0x000000000000791b */ /* 0x01ffe20003800000 */
.L_x_1063:
[----:B------:R-:W-:Y:S05]  /*30340*/  BSYNC B1 ;  /* 0x0000000000017941 */ /* 0x000fea0003800000 */
.L_x_1062:
        /* <DEDUP_REMOVED lines=8> */
.L_x_1064:
[----:B------:R-:W-:Y:S05]  /*303d0*/  BRA `(.L_x_1065) ;  /* 0xffffff1c00947947 */ /* 0x000fea000383ffff */
.L_x_707:
[----:B------:R-:W0:Y:S01]  /*303e0*/  S2R R7, SR_TID.X ;  /* 0x0000000000077919 */ /* 0x000e220000002100 */
[----:B------:R-:W-:Y:S01]  /*303f0*/  BSSY B1, `(.L_x_1066) ;  /* 0x000000a000017945 */ /* 0x000fe20003800000 */
[----:B------:R-:W-:Y:S01]  /*30400*/  IMAD.MOV.U32 R12, RZ, RZ, RZ ;  /* 0x000000ffff0c7224 */ /* 0x000fe200078e00ff */
[----:B------:R-:W-:Y:S01]  /*30410*/  MOV R11, 0x1f ;  /* 0x0000001f000b7802 */ /* 0x000fe20000000f00 */
[----:B------:R-:W-:Y:S01]  /*30420*/  IMAD.MOV.U32 R15, RZ, RZ, -0x1 ;  /* 0xffffffffff0f7424 */ /* 0x000fe200078e00ff */
[----:B0-----:R-:W-:-:S04]  /*30430*/  SHF.R.U32.HI R7, RZ, 0x5, R7 ;  /* 0x00000005ff077819 */ /* 0x001fc80000011607 */
[----:B------:R-:W-:-:S05]  /*30440*/  LOP3.LUT R7, R7, 0x3, RZ, 0xc0, !PT ;  /* 0x0000000307077812 */ /* 0x000fca00078ec0ff */
[----:B------:R-:W-:-:S07]  /*30450*/  IMAD.MOV.U32 R13, RZ, RZ, R7 ;  /* 0x000000ffff0d7224 */ /* 0x000fce00078e0007 */
[----:B------:R-:W-:Y:S05]  /*30460*/  WARPSYNC.COLLECTIVE R15, `(.L_x_1067) ;  /* 0x000000000f087348 */ /* 0x000fea0003c00000 */
[----:B------:R0:W1:Y:S02]  /*30470*/  SHFL.IDX P6, R14, R13, R12, R11 ;  /* 0x0000000c0d0e7389 */ /* 0x00006400000c000b */
[----:B01----:R-:W-:Y:S01]  /*30480*/  ENDCOLLECTIVE ;  /* 0x000000000000791b */ /* 0x003fe20003800000 */
.L_x_1067:
[----:B------:R-:W-:Y:S05]  /*30490*/  BSYNC B1 ;  /* 0x0000000000017941 */ /* 0x000fea0003800000 */
.L_x_1066:
[----:B------:R-:W-:Y:S05]  /*304a0*/  BRA `(.L_x_1068) ;  /* 0xffffff3400d87947 */ /* 0x000fea000383ffff */
.L_x_709:
[----:B------:R-:W-:Y:S01]  /*304b0*/  BSSY B1, `(.L_x_1069) ;  /* 0x0000006000017945 */ /* 0x000fe20003800000 */
[----:B------:R-:W-:-:S07]  /*304c0*/  IMAD.MOV.U32 R15, RZ, RZ, -0x1 ;  /* 0xffffffffff0f7424 */ /* 0x000fce00078e00ff */
[----:B0-----:R-:W-:Y:S05]  /*304d0*/  WARPSYNC.COLLECTIVE R15, `(.L_x_1070) ;  /* 0x000000000f0c7348 */ /* 0x001fea0003c00000 */
[----:B------:R-:W-:Y:S02]  /*304e0*/  ELECT P6, UR62, PT ;  /* 0x00000000003e782f */ /* 0x000fe400038c0000 */
[----:B------:R-:W-:Y:S01]  /*304f0*/  MOV R14, UR62 ;  /* 0x0000003e000e7c02 */ /* 0x000fe20008000f00 */
[----:B0-----:R-:W-:Y:S10]  /*30500*/  ENDCOLLECTIVE ;  /* 0x000000000000791b */ /* 0x001ff40003800000 */
.L_x_1070:
[----:B------:R-:W-:Y:S05]  /*30510*/  BSYNC B1 ;  /* 0x0000000000017941 */ /* 0x000fea0003800000 */
.L_x_1069:
[----:B------:R-:W-:Y:S05]  /*30520*/  BRA `(.L_x_708) ;  /* 0xffffff3400d07947 */ /* 0x000fea000383ffff */
.L_x_711:
[----:B0-----:R0:W1:Y:S02]  /*30530*/  SYNCS.PHASECHK.TRANS64.TRYWAIT P0, [R16+URZ+0x38820], R7 ;  /* 0x03882007100075a7 */ /* 0x001064000800017f */
[----:B-1----:R-:W-:Y:S05]  /*30540*/  @!P0 NANOSLEEP.SYNCS 0x989680 ;  /* 0x009896800000895d */ /* 0x002fea0003900000 */
[----:B------:R-:W1:Y:S02]  /*30550*/  @!P0 SYNCS.PHASECHK.TRANS64 P0, [R16+URZ+0x38820], R7 ;  /* 0x03882007100085a7 */ /* 0x000e64000800007f */
[----:B-1----:R-:W-:Y:S05]  /*30560*/  @!P0 BRA `(.L_x_711) ;  /* 0xfffffffc00f08947 */ /* 0x002fea000383ffff */
[----:B------:R-:W-:Y:S05]  /*30570*/  BRA `(.L_x_1071) ;  /* 0xffffff3400e07947 */ /* 0x000fea000383ffff */
.L_x_715:
[----:B-1----:R1:W2:Y:S02]  /*30580*/  SYNCS.PHASECHK.TRANS64.TRYWAIT P0, [R11+URZ+0x388a0], R10 ;  /* 0x0388a00a0b0075a7 */ /* 0x0022a4000800017f */
[----:B--2---:R-:W-:Y:S05]  /*30590*/  @!P0 NANOSLEEP.SYNCS 0x989680 ;  /* 0x009896800000895d */ /* 0x004fea0003900000 */
[----:B------:R-:W2:Y:S02]  /*305a0*/  @!P0 SYNCS.PHASECHK.TRANS64 P0, [R11+URZ+0x388a0], R10 ;  /* 0x0388a00a0b0085a7 */ /* 0x000ea4000800007f */
[----:B--2---:R-:W-:Y:S05]  /*305b0*/  @!P0 BRA `(.L_x_715) ;  /* 0xfffffffc00f08947 */ /* 0x004fea000383ffff */
[----:B------:R-:W-:Y:S05]  /*305c0*/  BRA `(.L_x_1072) ;  /* 0xffffff3400f87947 */ /* 0x000fea000383ffff */
.L_x_721:
[----:B0-----:R0:W2:Y:S02]  /*305d0*/  SYNCS.PHASECHK.TRANS64.TRYWAIT P0, [R11+URZ+0x388c0], R10 ;  /* 0x0388c00a0b0075a7 */ /* 0x0010a4000800017f */
[----:B--2---:R-:W-:Y:S05]  /*305e0*/  @!P0 NANOSLEEP.SYNCS 0x989680 ;  /* 0x009896800000895d */ /* 0x004fea0003900000 */
[----:B------:R-:W2:Y:S02]  /*305f0*/  @!P0 SYNCS.PHASECHK.TRANS64 P0, [R11+URZ+0x388c0], R10 ;  /* 0x0388c00a0b0085a7 */ /* 0x000ea4000800007f */
[----:B--2---:R-:W-:Y:S05]  /*30600*/  @!P0 BRA `(.L_x_721) ;  /* 0xfffffffc00f08947 */ /* 0x004fea000383ffff */
[----:B------:R-:W-:Y:S05]  /*30610*/  BRA `(.L_x_1073) ;  /* 0xffffff3800b47947 */ /* 0x000fea000383ffff */
.L_x_729:
[----:B-1----:R1:W2:Y:S02]  /*30620*/  SYNCS.PHASECHK.TRANS64.TRYWAIT P2, [R10+URZ+0x388a0], R9 ;  /* 0x0388a0090a0075a7 */ /* 0x0022a4000804017f */
[----:B--2---:R-:W-:Y:S05]  /*30630*/  @!P2 NANOSLEEP.SYNCS 0x989680 ;  /* 0x009896800000a95d */ /* 0x004fea0003900000 */
[----:B------:R-:W2:Y:S02]  /*30640*/  @!P2 SYNCS.PHASECHK.TRANS64 P2, [R10+URZ+0x388a0], R9 ;  /* 0x0388a0090a00a5a7 */ /* 0x000ea4000804007f */
[----:B--2---:R-:W-:Y:S05]  /*30650*/  @!P2 BRA `(.L_x_729) ;  /* 0xfffffffc00f0a947 */ /* 0x004fea000383ffff */
[----:B------:R-:W-:Y:S05]  /*30660*/  BRA `(.L_x_1074) ;  /* 0xffffff3c00ac7947 */ /* 0x000fea000383ffff */
.L_x_735:
[----:B0-----:R0:W2:Y:S02]  /*30670*/  SYNCS.PHASECHK.TRANS64.TRYWAIT P2, [R10+URZ+0x388c0], R9 ;  /* 0x0388c0090a0075a7 */ /* 0x0010a4000804017f */
[----:B--2---:R-:W-:Y:S05]  /*30680*/  @!P2 NANOSLEEP.SYNCS 0x989680 ;  /* 0x009896800000a95d */ /* 0x004fea0003900000 */
[----:B------:R-:W2:Y:S02]  /*30690*/  @!P2 SYNCS.PHASECHK.TRANS64 P2, [R10+URZ+0x388c0], R9 ;  /* 0x0388c0090a00a5a7 */ /* 0x000ea4000804007f */
[----:B--2---:R-:W-:Y:S05]  /*306a0*/  @!P2 BRA `(.L_x_735) ;  /* 0xfffffffc00f0a947 */ /* 0x004fea000383ffff */
[----:B------:R-:W-:Y:S05]  /*306b0*/  BRA `(.L_x_1075) ;  /* 0xffffff4000647947 */ /* 0x000fea000383ffff */
.L_x_753:
[----:B0-----:R-:W0:Y:S01]  /*306c0*/  S2R R20, SR_TID.X ;  /* 0x0000000000147919 */ /* 0x001e220000002100 */
[----:B------:R-:W-:Y:S01]  /*306d0*/  BSSY B0, `(.L_x_1076) ;  /* 0x000000a000007945 */ /* 0x000fe20003800000 */
[----:B------:R-:W-:Y:S01]  /*306e0*/  MOV R12, RZ ;  /* 0x000000ff000c7202 */ /* 0x000fe20000000f00 */
[----:B------:R-:W-:Y:S02]  /*306f0*/  IMAD.MOV.U32 R11, RZ, RZ, 0x1f ;  /* 0x0000001fff0b7424 */ /* 0x000fe400078e00ff */
[----:B------:R-:W-:Y:S01]  /*30700*/  IMAD.MOV.U32 R15, RZ, RZ, -0x1 ;  /* 0xffffffffff0f7424 */ /* 0x000fe200078e00ff */
[----:B0-----:R-:W-:-:S04]  /*30710*/  SHF.R.U32.HI R9, RZ, 0x5, R20 ;  /* 0x00000005ff097819 */ /* 0x001fc80000011614 */
[----:B------:R-:W-:-:S05]  /*30720*/  LOP3.LUT R9, R9, 0x3, RZ, 0xc0, !PT ;  /* 0x0000000309097812 */ /* 0x000fca00078ec0ff */
[----:B------:R-:W-:-:S07]  /*30730*/  IMAD.MOV.U32 R13, RZ, RZ, R9 ;  /* 0x000000ffff0d7224 */ /* 0x000fce00078e0009 */
[----:B-----5:R-:W-:Y:S05]  /*30740*/  WARPSYNC.COLLECTIVE R15, `(.L_x_1077) ;  /* 0x000000000f087348 */ /* 0x020fea0003c00000 */
[----:B------:R0:W1:Y:S02]  /*30750*/  SHFL.IDX P6, R14, R13, R12, R11 ;  /* 0x0000000c0d0e7389 */ /* 0x00006400000c000b */
[----:B01---5:R-:W-:Y:S01]  /*30760*/  ENDCOLLECTIVE ;  /* 0x000000000000791b */ /* 0x023fe20003800000 */
.L_x_1077:
[----:B------:R-:W-:Y:S05]  /*30770*/  BSYNC B0 ;  /* 0x0000000000007941 */ /* 0x000fea0003800000 */
.L_x_1076:
[----:B------:R-:W-:Y:S05]  /*30780*/  BRA `(.L_x_1078) ;  /* 0xffffff50002c7947 */ /* 0x000fea000383ffff */
.L_x_756:
[----:B-1----:R1:W2:Y:S02]  /*30790*/  SYNCS.PHASECHK.TRANS64.TRYWAIT P0, [R6+URZ+0x38880], R19 ;  /* 0x03888013060075a7 */ /* 0x0022a4000800017f */
[----:B--2---:R-:W-:Y:S05]  /*307a0*/  @!P0 NANOSLEEP.SYNCS 0x989680 ;  /* 0x009896800000895d */ /* 0x004fea0003900000 */
[----:B------:R-:W2:Y:S02]  /*307b0*/  @!P0 SYNCS.PHASECHK.TRANS64 P0, [R6+URZ+0x38880], R19 ;  /* 0x03888013060085a7 */ /* 0x000ea4000800007f */
[----:B--2---:R-:W-:Y:S05]  /*307c0*/  @!P0 BRA `(.L_x_756) ;  /* 0xfffffffc00f08947 */ /* 0x004fea000383ffff */
[----:B------:R-:W-:Y:S05]  /*307d0*/  BRA `(.L_x_1079) ;  /* 0xffffff5000487947 */ /* 0x000fea000383ffff */
.L_x_757:
[----:B------:R-:W-:Y:S01]  /*307e0*/  BSSY B0, `(.L_x_1080) ;  /* 0x0000008000007945 */ /* 0x000fe20003800000 */
[----:B------:R-:W-:Y:S01]  /*307f0*/  IMAD.MOV.U32 R13, RZ, RZ, R8 ;  /* 0x000000ffff0d7224 */ /* 0x000fe200078e0008 */
[----:B------:R-:W-:Y:S01]  /*30800*/  MOV R12, RZ ;  /* 0x000000ff000c7202 */ /* 0x000fe20000000f00 */
[----:B--2---:R-:W-:Y:S02]  /*30810*/  IMAD.MOV.U32 R11, RZ, RZ, 0x181f ;  /* 0x0000181fff0b7424 */ /* 0x004fe400078e00ff */
[----:B------:R-:W-:-:S07]  /*30820*/  IMAD.MOV.U32 R15, RZ, RZ, -0x1 ;  /* 0xffffffffff0f7424 */ /* 0x000fce00078e00ff */
[----:B01----:R-:W-:Y:S05]  /*30830*/  WARPSYNC.COLLECTIVE R15, `(.L_x_1081) ;  /* 0x000000000f087348 */ /* 0x003fea0003c00000 */
[----:B------:R2:W3:Y:S02]  /*30840*/  SHFL.IDX P6, R14, R13, R12, R11 ;  /* 0x0000000c0d0e7389 */ /* 0x0004e400000c000b */
[----:B0123--:R-:W-:Y:S01]  /*30850*/  ENDCOLLECTIVE ;  /* 0x000000000000791b */ /* 0x00ffe20003800000 */
.L_x_1081:
[----:B------:R-:W-:Y:S05]  /*30860*/  BSYNC B0 ;  /* 0x0000000000007941 */ /* 0x000fea0003800000 */
.L_x_1080:
[----:B------:R-:W-:Y:S01]  /*30870*/  MOV R13, R7 ;  /* 0x00000007000d7202 */ /* 0x000fe20000000f00 */
[----:B------:R-:W-:Y:S01]  /*30880*/  IMAD.MOV.U32 R12, RZ, RZ, RZ ;  /* 0x000000ffff0c7224 */ /* 0x000fe200078e00ff */
[----:B------:R-:W0:Y:S01]  /*30890*/  LDC R21, c[0x0][0x2f4] ;  /* 0x0000bd00ff157b82 */ /* 0x000e220000000800 */
[----:B------:R-:W-:Y:S01]  /*308a0*/  IMAD.MOV.U32 R11, RZ, RZ, 0x181f ;  /* 0x0000181fff0b7424 */ /* 0x000fe200078e00ff */
[----:B------:R-:W-:Y:S01]  /*308b0*/  LOP3.LUT R20, R30, 0x80, RZ, 0xfc, !PT ;  /* 0x000000801e147812 */ /* 0x000fe200078efcff */
[----:B------:R-:W-:Y:S02]  /*308c0*/  IMAD.MOV.U32 R15, RZ, RZ, -0x1 ;  /* 0xffffffffff0f7424 */ /* 0x000fe400078e00ff */
[----:B------:R-:W-:-:S07]  /*308d0*/  IMAD.MOV.U32 R3, RZ, RZ, R14 ;  /* 0x000000ffff037224 */ /* 0x000fce00078e000e */
[----:B0-----:R-:W-:Y:S05]  /*308e0*/  WARPSYNC.COLLECTIVE R15, `(.L_x_1082) ;  /* 0x000000000f087348 */ /* 0x001fea0003c00000 */
[----:B------:R1:W2:Y:S02]  /*308f0*/  SHFL.IDX P6, R14, R13, R12, R11 ;  /* 0x0000000c0d0e7389 */ /* 0x0002a400000c000b */
[----:B012---:R-:W-:Y:S01]  /*30900*/  ENDCOLLECTIVE ;  /* 0x000000000000791b */ /* 0x007fe20003800000 */
.L_x_1082:
[----:B------:R-:W-:Y:S01]  /*30910*/  IMAD.IADD R5, R16, 0x1, R5 ;  /* 0x0000000110057824 */ /* 0x000fe200078e0205 */
[----:B------:R-:W-:Y:S01]  /*30920*/  ISETP.GE.AND P1, PT, R30, R21, PT ;  /* 0x000000151e00720c */ /* 0x000fe20003f26270 */
[----:B------:R-:W-:Y:S01]  /*30930*/  IMAD.MOV.U32 R13, RZ, RZ, R8 ;  /* 0x000000ffff0d7224 */ /* 0x000fe200078e0008 */
[----:B------:R-:W-:Y:S02]  /*30940*/  MOV R12, 0x1 ;  /* 0x00000001000c7802 */ /* 0x000fe40000000f00 */
[----:B------:R-:W-:Y:S02]  /*30950*/  ISETP.LT.OR P2, PT, R23, 0x1, P1 ;  /* 0x000000011700780c */ /* 0x000fe40000f41670 */
[----:B------:R-:W-:-:S11]  /*30960*/  MOV R2, R14 ;  /* 0x0000000e00027202 */ /* 0x000fd60000000f00 */
[----:B------:R-:W-:Y:S05]  /*30970*/  WARPSYNC.COLLECTIVE R15, `(.L_x_1083) ;  /* 0x000000000f087348 */ /* 0x000fea0003c00000 */
[----:B------:R0:W1:Y:S02]  /*30980*/  SHFL.IDX P6, R14, R13, R12, R11 ;  /* 0x0000000c0d0e7389 */ /* 0x00006400000c000b */
[----:B01----:R-:W-:Y:S01]  /*30990*/  ENDCOLLECTIVE ;  /* 0x000000000000791b */ /* 0x003fe20003800000 */
.L_x_1083:
[----:B------:R-:W-:-:S05]  /*309a0*/  IADD3 R2, P0, R30, R2, RZ ;  /* 0x000000021e027210 */ /* 0x000fca0007f1e0ff */
[----:B------:R-:W-:Y:S01]  /*309b0*/  IMAD.X R3, RZ, RZ, R3, P0 ;  /* 0x000000ffff037224 */ /* 0x000fe200000e0603 */
[----:B------:R-:W-:Y:S02]  /*309c0*/  ISETP.GE.AND P0, PT, R20, R21, PT ;  /* 0x000000151400720c */ /* 0x000fe40003f06270 */
[----:B------:R-:W5:Y:S01]  /*309d0*/  LDL.LU R20, [R1] ;  /* 0x0000000001147983 */ /* 0x000f620000300800 */
[C---:B------:R-:W-:Y:S02]  /*309e0*/  ISETP.GE.AND P3, PT, R23.reuse, 0x11, PT ;  /* 0x000000111700780c */ /* 0x040fe40003f66270 */
[C---:B------:R-:W-:Y:S01]  /*309f0*/  ISETP.GE.AND P5, PT, R23.reuse, 0x31, PT ;  /* 0x000000311700780c */ /* 0x040fe20003fa6270 */
[----:B------:R-:W-:Y:S01]  /*30a00*/  @!PT LDS RZ, [RZ] ;  /* 0x00000000fffff984 */ /* 0x000fe20000000800 */
[----:B------:R-:W-:Y:S01]  /*30a10*/  @!PT LDS RZ, [RZ] ;  /* 0x00000000fffff984 */ /* 0x000fe20000000800 */
[----:B------:R-:W-:Y:S01]  /*30a20*/  @!PT LDS RZ, [RZ] ;  /* 0x00000000fffff984 */ /* 0x000fe20000000800 */
[----:B------:R-:W-:Y:S01]  /*30a30*/  LDGSTS.E.BYPASS.LTC128B.128 [R5+0x10400], desc[UR36][R2.64], !P2 ;  /* 0x1040000002057fae */ /* 0x000fe2000d101d64 */
[C---:B------:R-:W-:Y:S01]  /*30a40*/  ISETP.LT.OR P2, PT, R23.reuse, 0x1, P0 ;  /* 0x000000011700780c */ /* 0x040fe20000741670 */
[----:B------:R-:W-:Y:S01]  /*30a50*/  IMAD.MOV.U32 R13, RZ, RZ, R7 ;  /* 0x000000ffff0d7224 */ /* 0x000fe200078e0007 */
[----:B------:R-:W-:-:S11]  /*30a60*/  ISETP.GE.AND P4, PT, R23, 0x41, PT ;  /* 0x000000411700780c */ /* 0x000fd60003f86270 */
[----:B------:R0:W-:Y:S02]  /*30a70*/  LDGSTS.E.BYPASS.LTC128B.128 [R5+0x14400], desc[UR36][R2.64+0x80], !P2 ;  /* 0x1440008002057fae */ /* 0x0001e4000d101d64 */
[----:B0-----:R-:W-:-:S07]  /*30a80*/  IMAD.MOV.U32 R3, RZ, RZ, R14 ;  /* 0x000000ffff037224 */ /* 0x001fce00078e000e */
[----:B-----5:R-:W-:Y:S05]  /*30a90*/  WARPSYNC.COLLECTIVE R15, `(.L_x_1084) ;  /* 0x000000000f087348 */ /* 0x020fea0003c00000 */
[----:B------:R0:W1:Y:S02]  /*30aa0*/  SHFL.IDX P6, R14, R13, R12, R11 ;  /* 0x0000000c0d0e7389 */ /* 0x00006400000c000b */
[----:B01---5:R-:W-:Y:S01]  /*30ab0*/  ENDCOLLECTIVE ;  /* 0x000000000000791b */ /* 0x023fe20003800000 */
.L_x_1084:
[----:B------:R-:W-:Y:S02]  /*30ac0*/  IMAD.MOV.U32 R13, RZ, RZ, R8 ;  /* 0x000000ffff0d7224 */ /* 0x000fe400078e0008 */
[----:B------:R-:W-:Y:S02]  /*30ad0*/  IMAD.MOV.U32 R12, RZ, RZ, 0x2 ;  /* 0x00000002ff0c7424 */ /* 0x000fe400078e00ff */
[----:B------:R-:W-:-:S07]  /*30ae0*/  IMAD.MOV.U32 R2, RZ, RZ, R14 ;  /* 0x000000ffff027224 */ /* 0x000fce00078e000e */
[----:B------:R-:W-:Y:S05]  /*30af0*/  WARPSYNC.COLLECTIVE R15, `(.L_x_1085) ;  /* 0x000000000f087348 */ /* 0x000fea0003c00000 */
[----:B------:R0:W1:Y:S02]  /*30b00*/  SHFL.IDX P6, R14, R13, R12, R11 ;  /* 0x0000000c0d0e7389 */ /* 0x00006400000c000b */
[----:B01----:R-:W-:Y:S01]  /*30b10*/  ENDCOLLECTIVE ;  /* 0x000000000000791b */ /* 0x003fe20003800000 */
.L_x_1085:
[----:B------:R-:W-:-:S04]  /*30b20*/  IADD3 R2, P2, R30, R2, RZ ;  /* 0x000000021e027210 */ /* 0x000fc80007f5e0ff */
[----:B------:R-:W-:Y:S02]  /*30b30*/  IADD3.X R3, RZ, R3, RZ, P2, !PT ;  /* 0x00000003ff037210 */ /* 0x000fe400017fe4ff */
[----:B------:R-:W-:Y:S02]  /*30b40*/  ISETP.LT.OR P2, PT, R23, 0x11, P1 ;  /* 0x000000111700780c */ /* 0x000fe40000f41670 */
[----:B------:R-:W-:-:S11]  /*30b50*/  MOV R13, R7 ;  /* 0x00000007000d7202 */ /* 0x000fd60000000f00 */
        /* <DEDUP_REMOVED lines=10> */
.L_x_1086:
[----:B------:R-:W-:Y:S01]  /*30c00*/  IMAD.MOV.U32 R13, RZ, RZ, R8 ;  /* 0x000000ffff0d7224 */ /* 0x000fe200078e0008 */
[----:B------:R-:W-:Y:S01]  /*30c10*/  MOV R12, 0x3 ;  /* 0x00000003000c7802 */ /* 0x000fe20000000f00 */
[----:B------:R-:W-:-:S07]  /*30c20*/  IMAD.MOV.U32 R2, RZ, RZ, R14 ;  /* 0x000000ffff027224 */ /* 0x000fce00078e000e */
[----:B------:R-:W-:Y:S05]  /*30c30*/  WARPSYNC.COLLECTIVE R15, `(.L_x_1087) ;  /* 0x000000000f087348 */ /* 0x000fea0003c00000 */
[----:B------:R0:W1:Y:S02]  /*30c40*/  SHFL.IDX P6, R14, R13, R12, R11 ;  /* 0x0000000c0d0e7389 */ /* 0x00006400000c000b */
[----:B01----:R-:W-:Y:S01]  /*30c50*/  ENDCOLLECTIVE ;  /* 0x000000000000791b */ /* 0x003fe20003800000 */
.L_x_1087:
        /* <DEDUP_REMOVED lines=14> */
.L_x_1088:
[----:B------:R-:W-:Y:S02]  /*30d40*/  IMAD.MOV.U32 R13, RZ, RZ, R8 ;  /* 0x000000ffff0d7224 */ /* 0x000fe400078e0008 */
[----:B------:R-:W-:Y:S02]  /*30d50*/  IMAD.MOV.U32 R12, RZ, RZ, 0x4 ;  /* 0x00000004ff0c7424 */ /* 0x000fe400078e00ff */
[----:B------:R-:W-:-:S07]  /*30d60*/  IMAD.MOV.U32 R2, RZ, RZ, R14 ;  /* 0x000000ffff027224 */ /* 0x000fce00078e000e */
[----:B------:R-:W-:Y:S05]  /*30d70*/  WARPSYNC.COLLECTIVE R15, `(.L_x_1089) ;  /* 0x000000000f087348 */ /* 0x000fea0003c00000 */
[----:B------:R0:W1:Y:S02]  /*30d80*/  SHFL.IDX P6, R14, R13, R12, R11 ;  /* 0x0000000c0d0e7389 */ /* 0x00006400000c000b */
[----:B01----:R-:W-:Y:S01]  /*30d90*/  ENDCOLLECTIVE ;  /* 0x000000000000791b */ /* 0x003fe20003800000 */
.L_x_1089:
        /* <DEDUP_REMOVED lines=14> */
.L_x_1090:
[----:B------:R-:W-:Y:S01]  /*30e80*/  IMAD.MOV.U32 R13, RZ, RZ, R8 ;  /* 0x000000ffff0d7224 */ /* 0x000fe200078e0008 */
[----:B------:R-:W-:Y:S01]  /*30e90*/  MOV R12, 0x5 ;  /* 0x00000005000c7802 */ /* 0x000fe20000000f00 */
[----:B------:R-:W-:-:S07]  /*30ea0*/  IMAD.MOV.U32 R2, RZ, RZ, R14 ;  /* 0x000000ffff027224 */ /* 0x000fce00078e000e */
[----:B------:R-:W-:Y:S05]  /*30eb0*/  WARPSYNC.COLLECTIVE R15, `(.L_x_1091) ;  /* 0x000000000f087348 */ /* 0x000fea0003c00000 */
[----:B------:R0:W1:Y:S02]  /*30ec0*/  SHFL.IDX P6, R14, R13, R12, R11 ;  /* 0x0000000c0d0e7389 */ /* 0x00006400000c000b */
[----:B01----:R-:W-:Y:S01]  /*30ed0*/  ENDCOLLECTIVE ;  /* 0x000000000000791b */ /* 0x003fe20003800000 */
.L_x_1091:
[----:B------:R-:W-:-:S05]  /*30ee0*/  IADD3 R2, P2, R30, R2, RZ ;  /* 0x000000021e027210 */ /* 0x000fca0007f5e0ff */
[----:B------:R-:W-:Y:S01]  /*30ef0*/  IMAD.X R3, RZ, RZ, R3, P2 ;  /* 0x000000ffff037224 */ /* 0x000fe200010e0603 */
[----:B------:R-:W-:Y:S01]  /*30f00*/  ISETP.LT.OR P2, PT, R23, 0x41, P1 ;  /* 0x000000411700780c */ /* 0x000fe20000f41670 */
[----:B------:R-:W-:Y:S01]  /*30f10*/  IMAD.MOV.U32 R13, RZ, RZ, R7 ;  /* 0x000000ffff0d7224 */ /* 0x000fe200078e0007 */
[----:B------:R-:W-:-:S04]  /*30f20*/  LOP3.LUT R20, R20, 0xffffffef, RZ, 0xc0, !PT ;  /* 0xffffffef14147812 */ /* 0x000fc800078ec0ff */
[----:B------:R-:W-:Y:S02]  /*30f30*/  @P3 LOP3.LUT R20, R20, 0x10, RZ, 0xfc, !PT ;  /* 0x0000001014143812 */ /* 0x000fe400078efcff */
[----:B------:R-:W-:-:S05]  /*30f40*/  ISETP.GE.AND P3, PT, R23, 0x51, PT ;  /* 0x000000511700780c */ /* 0x000fca0003f66270 */
[----:B------:R-:W-:Y:S01]  /*30f50*/  @!PT LDS RZ, [RZ] ;  /* 0x00000000fffff984 */ /* 0x000fe20000000800 */
[----:B------:R-:W-:Y:S01]  /*30f60*/  @!PT LDS RZ, [RZ] ;  /* 0x00000000fffff984 */ /* 0x000fe20000000800 */
[----:B------:R-:W-:Y:S01]  /*30f70*/  @!PT LDS RZ, [RZ] ;  /* 0x00000000fffff984 */ /* 0x000fe20000000800 */
[----:B------:R-:W-:Y:S01]  /*30f80*/  LDGSTS.E.BYPASS.LTC128B.128 [R5+0x12400], desc[UR36][R2.64], !P2 ;  /* 0x1240000002057fae */ /* 0x000fe2000d101d64 */
[----:B------:R-:W-:Y:S02]  /*30f90*/  ISETP.LT.OR P2, PT, R23, 0x41, P0 ;  /* 0x000000411700780c */ /* 0x000fe40000741670 */
[----:B------:R-:W-:-:S11]  /*30fa0*/  LOP3.LUT R20, R20, 0xfffffff7, RZ, 0xc0, !PT ;  /* 0xfffffff714147812 */ /* 0x000fd600078ec0ff */
[----:B------:R0:W-:Y:S02]  /*30fb0*/  LDGSTS.E.BYPASS.LTC128B.128 [R5+0x16400], desc[UR36][R2.64+0x80], !P2 ;  /* 0x1640008002057fae */ /* 0x0001e4000d101d64 */
[----:B0-----:R-:W-:-:S07]  /*30fc0*/  IMAD.MOV.U32 R3, RZ, RZ, R14 ;  /* 0x000000ffff037224 */ /* 0x001fce00078e000e */
[----:B------:R-:W-:Y:S05]  /*30fd0*/  WARPSYNC.COLLECTIVE R15, `(.L_x_1092) ;  /* 0x000000000f087348 */ /* 0x000fea0003c00000 */
[----:B------:R0:W1:Y:S02]  /*30fe0*/  SHFL.IDX P6, R14, R13, R12, R11 ;  /* 0x0000000c0d0e7389 */ /* 0x00006400000c000b */
[----:B01----:R-:W-:Y:S01]  /*30ff0*/  ENDCOLLECTIVE ;  /* 0x000000000000791b */ /* 0x003fe20003800000 */
.L_x_1092:
[----:B------:R-:W-:Y:S02]  /*31000*/  IMAD.MOV.U32 R13, RZ, RZ, R8 ;  /* 0x000000ffff0d7224 */ /* 0x000fe400078e0008 */
[----:B------:R-:W-:Y:S02]  /*31010*/  IMAD.MOV.U32 R12, RZ, RZ, 0x6 ;  /* 0x00000006ff0c7424 */ /* 0x000fe400078e00ff */
[----:B------:R-:W-:-:S07]  /*31020*/  IMAD.MOV.U32 R2, RZ, RZ, R14 ;  /* 0x000000ffff027224 */ /* 0x000fce00078e000e */
[----:B------:R-:W-:Y:S05]  /*31030*/  WARPSYNC.COLLECTIVE R15, `(.L_x_1093) ;  /* 0x000000000f087348 */ /* 0x000fea0003c00000 */
[----:B------:R0:W1:Y:S02]  /*31040*/  SHFL.IDX P6, R14, R13, R12, R11 ;  /* 0x0000000c0d0e7389 */ /* 0x00006400000c000b */
[----:B01----:R-:W-:Y:S01]  /*31050*/  ENDCOLLECTIVE ;  /* 0x000000000000791b */ /* 0x003fe20003800000 */
.L_x_1093:
        /* <DEDUP_REMOVED lines=14> */
.L_x_1094:
[----:B------:R-:W-:Y:S01]  /*31140*/  IMAD.MOV.U32 R13, RZ, RZ, R8 ;  /* 0x000000ffff0d7224 */ /* 0x000fe200078e0008 */
[----:B------:R-:W-:Y:S01]  /*31150*/  MOV R12, 0x7 ;  /* 0x00000007000c7802 */ /* 0x000fe20000000f00 */
[----:B------:R-:W-:-:S07]  /*31160*/  IMAD.MOV.U32 R2, RZ, RZ, R14 ;  /* 0x000000ffff027224 */ /* 0x000fce00078e000e */
[----:B------:R-:W-:Y:S05]  /*31170*/  WARPSYNC.COLLECTIVE R15, `(.L_x_1095) ;  /* 0x000000000f087348 */ /* 0x000fea0003c00000 */
[----:B------:R0:W1:Y:S02]  /*31180*/  SHFL.IDX P6, R14, R13, R12, R11 ;  /* 0x0000000c0d0e7389 */ /* 0x00006400000c000b */
[----:B01----:R-:W-:Y:S01]  /*31190*/  ENDCOLLECTIVE ;  /* 0x000000000000791b */ /* 0x003fe20003800000 */
.L_x_1095:
        /* <DEDUP_REMOVED lines=13> */
.L_x_1096:
        /* <DEDUP_REMOVED lines=10> */
[----:B------:R-:W-:-:S05]  /*31310*/  @P6 LOP3.LUT R20, R20, 0x40, RZ, 0xfc, !PT ;  /* 0x0000004014146812 */ /* 0x000fca00078efcff */
[----:B------:R0:W-:Y:S01]  /*31320*/  STL [R1], R20 ;  /* 0x0000001401007387 */ /* 0x0001e20000100800 */
[----:B------:R-:W-:Y:S05]  /*31330*/  BRA `(.L_x_1097) ;  /* 0xffffff4c00187947 */ /* 0x000fea000383ffff */
.L_x_762:
[----:B----4-:R4:W0:Y:S02]  /*31340*/  SYNCS.PHASECHK.TRANS64.TRYWAIT P0, [R6+URZ+0x38840], R19 ;  /* 0x03884013060075a7 */ /* 0x010824000800017f */
[----:B0-----:R-:W-:Y:S05]  /*31350*/  @!P0 NANOSLEEP.SYNCS 0x989680 ;  /* 0x009896800000895d */ /* 0x001fea0003900000 */
[----:B------:R-:W0:Y:S02]  /*31360*/  @!P0 SYNCS.PHASECHK.TRANS64 P0, [R6+URZ+0x38840], R19 ;  /* 0x03884013060085a7 */ /* 0x000e24000800007f */
[----:B0-----:R-:W-:Y:S05]  /*31370*/  @!P0 BRA `(.L_x_762) ;  /* 0xfffffffc00f08947 */ /* 0x001fea000383ffff */
[----:B------:R-:W-:Y:S05]  /*31380*/  BRA `(.L_x_1098) ;  /* 0xffffff4c00747947 */ /* 0x000fea000383ffff */
.L_x_763:
[----:B------:R-:W-:Y:S01]  /*31390*/  BSSY B0, `(.L_x_1099) ;  /* 0x0000008000007945 */ /* 0x000fe20003800000 */
[----:B------:R-:W-:Y:S01]  /*313a0*/  MOV R13, R0 ;  /* 0x00000000000d7202 */ /* 0x000fe20000000f00 */
[----:B------:R-:W-:Y:S02]  /*313b0*/  IMAD.MOV.U32 R12, RZ, RZ, RZ ;  /* 0x000000ffff0c7224 */ /* 0x000fe400078e00ff */
[----:B------:R-:W-:Y:S02]  /*313c0*/  IMAD.MOV.U32 R11, RZ, RZ, 0x181f ;  /* 0x0000181fff0b7424 */ /* 0x000fe400078e00ff */
[----:B------:R-:W-:-:S07]  /*313d0*/  IMAD.MOV.U32 R15, RZ, RZ, -0x1 ;  /* 0xffffffffff0f7424 */ /* 0x000fce00078e00ff */
[----:B---345:R-:W-:Y:S05]  /*313e0*/  WARPSYNC.COLLECTIVE R15, `(.L_x_1100) ;  /* 0x000000000f087348 */ /* 0x038fea0003c00000 */
[----:B------:R0:W1:Y:S02]  /*313f0*/  SHFL.IDX P6, R14, R13, R12, R11 ;  /* 0x0000000c0d0e7389 */ /* 0x00006400000c000b */
[----:B01-345:R-:W-:Y:S01]  /*31400*/  ENDCOLLECTIVE ;  /* 0x000000000000791b */ /* 0x03bfe20003800000 */
.L_x_1100:
[----:B------:R-:W-:Y:S05]  /*31410*/  BSYNC B0 ;  /* 0x0000000000007941 */ /* 0x000fea0003800000 */
.L_x_1099:
[----:B------:R-:W-:Y:S01]  /*31420*/  IMAD.MOV.U32 R13, RZ, RZ, R4 ;  /* 0x000000ffff0d7224 */ /* 0x000fe200078e0004 */
[----:B------:R-:W-:Y:S01]  /*31430*/  MOV R15, 0xffffffff ;  /* 0xffffffff000f7802 */ /* 0x000fe20000000f00 */
[----:B------:R-:W-:Y:S01]  /*31440*/  IMAD.MOV.U32 R12, RZ, RZ, RZ ;  /* 0x000000ffff0c7224 */ /* 0x000fe200078e00ff */
[----:B------:R-:W-:Y:S01]  /*31450*/  MOV R2, R14 ;  /* 0x0000000e00027202 */ /* 0x000fe20000000f00 */
[----:B------:R-:W-:-:S07]  /*31460*/  IMAD.MOV.U32 R11, RZ, RZ, 0x181f ;  /* 0x0000181fff0b7424 */ /* 0x000fce00078e00ff */
[----:B------:R-:W-:Y:S05]  /*31470*/  WARPSYNC.COLLECTIVE R15, `(.L_x_1101) ;  /* 0x000000000f087348 */ /* 0x000fea0003c00000 */
[----:B------:R0:W1:Y:S02]  /*31480*/  SHFL.IDX P6, R14, R13, R12, R11 ;  /* 0x0000000c0d0e7389 */ /* 0x00006400000c000b */
[----:B01----:R-:W-:Y:S01]  /*31490*/  ENDCOLLECTIVE ;  /* 0x000000000000791b */ /* 0x003fe20003800000 */
.L_x_1101:
[----:B------:R-:W-:Y:S01]  /*314a0*/  IMAD.MOV.U32 R13, RZ, RZ, R0 ;  /* 0x000000ffff0d7224 */ /* 0x000fe200078e0000 */
[----:B------:R-:W-:Y:S02]  /*314b0*/  MOV R12, 0x1 ;  /* 0x00000001000c7802 */ /* 0x000fe40000000f00 */
[----:B------:R-:W-:Y:S01]  /*314c0*/  LOP3.LUT P6, RZ, R20, 0x20, RZ, 0xc0, !PT ;  /* 0x0000002014ff7812 */ /* 0x000fe200078cc0ff */
[----:B------:R-:W-:-:S12]  /*314d0*/  IMAD.MOV.U32 R3, RZ, RZ, R14 ;  /* 0x000000ffff037224 */ /* 0x000fd800078e000e */
[----:B------:R-:W-:-:S05]  /*314e0*/  @P6 IADD3 R3, P0, R30, R3, RZ ;  /* 0x000000031e036210 */ /* 0x000fca0007f1e0ff */
[----:B------:R-:W-:Y:S01]  /*314f0*/  @P6 IMAD.X R2, RZ, RZ, R2, P0 ;  /* 0x000000ffff026224 */ /* 0x000fe200000e0602 */
[----:B------:R-:W-:-:S04]  /*31500*/  ISETP.GE.AND P0, PT, R30, R8, PT ;  /* 0x000000081e00720c */ /* 0x000fc80003f06270 */
[----:B------:R-:W-:-:S04]  /*31510*/  @P6 LOP3.LUT R3, R3, R2, RZ, 0x3c, !PT ;  /* 0x0000000203036212 */ /* 0x000fc800078e3cff */
[----:B------:R-:W-:-:S04]  /*31520*/  @P6 LOP3.LUT R2, R3, R2, RZ, 0x3c, !PT ;  /* 0x0000000203026212 */ /* 0x000fc800078e3cff */
[----:B------:R-:W-:-:S05]  /*31530*/  @P6 LOP3.LUT R3, R3, R2, RZ, 0x3c, !PT ;  /* 0x0000000203036212 */ /* 0x000fca00078e3cff */
        /* <DEDUP_REMOVED lines=8> */
.L_x_1102:
[----:B------:R-:W-:Y:S02]  /*315c0*/  IMAD.MOV.U32 R13, RZ, RZ, R4 ;  /* 0x000000ffff0d7224 */ /* 0x000fe400078e0004 */
[----:B------:R-:W-:-:S07]  /*315d0*/  IMAD.MOV.U32 R2, RZ, RZ, R14 ;  /* 0x000000ffff027224 */ /* 0x000fce00078e000e */
[----:B------:R-:W-:Y:S05]  /*315e0*/  WARPSYNC.COLLECTIVE R15, `(.L_x_1103) ;  /* 0x000000000f087348 */ /* 0x000fea0003c00000 */
[----:B------:R0:W1:Y:S02]  /*315f0*/  SHFL.IDX P6, R14, R13, R12, R11 ;  /* 0x0000000c0d0e7389 */ /* 0x00006400000c000b */
[----:B01----:R-:W-:Y:S01]  /*31600*/  ENDCOLLECTIVE ;  /* 0x000000000000791b */ /* 0x003fe20003800000 */
.L_x_1103:
[----:B------:R-:W-:Y:S02]  /*31610*/  IMAD.MOV.U32 R13, RZ, RZ, R0 ;  /* 0x000000ffff0d7224 */ /* 0x000fe400078e0000 */
[----:B------:R-:W-:Y:S01]  /*31620*/  IMAD.MOV.U32 R12, RZ, RZ, 0x2 ;  /* 0x00000002ff0c7424 */ /* 0x000fe200078e00ff */
[----:B------:R-:W-:Y:S01]  /*31630*/  LOP3.LUT P6, RZ, R20, 0x10, RZ, 0xc0, !PT ;  /* 0x0000001014ff7812 */ /* 0x000fe200078cc0ff */
[----:B------:R-:W-:-:S12]  /*31640*/  IMAD.MOV.U32 R3, RZ, RZ, R14 ;  /* 0x000000ffff037224 */ /* 0x000fd800078e000e */
[----:B------:R-:W-:-:S04]  /*31650*/  @P6 IADD3 R3, P0, R30, R3, RZ ;  /* 0x000000031e036210 */ /* 0x000fc80007f1e0ff */
[----:B------:R-:W-:Y:S02]  /*31660*/  @P6 IADD3.X R2, RZ, R2, RZ, P0, !PT ;  /* 0x00000002ff026210 */ /* 0x000fe400007fe4ff */
[----:B------:R-:W-:Y:S02]  /*31670*/  ISETP.GE.AND P0, PT, R30, R8, PT ;  /* 0x000000081e00720c */ /* 0x000fe40003f06270 */
        /* <DEDUP_REMOVED lines=11> */
.L_x_1104:
[----:B------:R-:W-:Y:S01]  /*31730*/  MOV R13, R4 ;  /* 0x00000004000d7202 */ /* 0x000fe20000000f00 */
[----:B------:R-:W-:-:S07]  /*31740*/  IMAD.MOV.U32 R2, RZ, RZ, R14 ;  /* 0x000000ffff027224 */ /* 0x000fce00078e000e */
[----:B------:R-:W-:Y:S05]  /*31750*/  WARPSYNC.COLLECTIVE R15, `(.L_x_1105) ;  /* 0x000000000f087348 */ /* 0x000fea0003c00000 */
[----:B------:R0:W1:Y:S02]  /*31760*/  SHFL.IDX P6, R14, R13, R12, R11 ;  /* 0x0000000c0d0e7389 */ /* 0x00006400000c000b */
[----:B01----:R-:W-:Y:S01]  /*31770*/  ENDCOLLECTIVE ;  /* 0x000000000000791b */ /* 0x003fe20003800000 */
.L_x_1105:
        /* <DEDUP_REMOVED lines=18> */
.L_x_1106:
[----:B------:R-:W-:Y:S02]  /*318a0*/  IMAD.MOV.U32 R13, RZ, RZ, R4 ;  /* 0x000000ffff0d7224 */ /* 0x000fe400078e0004 */
[----:B------:R-:W-:-:S07]  /*318b0*/  IMAD.MOV.U32 R2, RZ, RZ, R14 ;  /* 0x000000ffff027224 */ /* 0x000fce00078e000e */
[----:B------:R-:W-:Y:S05]  /*318c0*/  WARPSYNC.COLLECTIVE R15, `(.L_x_1107) ;  /* 0x000000000f087348 */ /* 0x000fea0003c00000 */
[----:B------:R0:W1:Y:S02]  /*318d0*/  SHFL.IDX P6, R14, R13, R12, R11 ;  /* 0x0000000c0d0e7389 */ /* 0x00006400000c000b */
[----:B01----:R-:W-:Y:S01]  /*318e0*/  ENDCOLLECTIVE ;  /* 0x000000000000791b */ /* 0x003fe20003800000 */
.L_x_1107:
[----:B------:R-:W-:Y:S02]  /*318f0*/  IMAD.MOV.U32 R13, RZ, RZ, R0 ;  /* 0x000000ffff0d7224 */ /* 0x000fe400078e0000 */
[----:B------:R-:W-:Y:S02]  /*31900*/  IMAD.MOV.U32 R12, RZ, RZ, 0x4 ;  /* 0x00000004ff0c7424 */ /* 0x000fe400078e00ff */
[----:B------:R-:W-:Y:S01]  /*31910*/  IMAD.MOV.U32 R3, RZ, RZ, R14 ;  /* 0x000000ffff037224 */ /* 0x000fe200078e000e */
[----:B------:R-:W-:-:S04]  /*31920*/  ISETP.GE.AND P6, PT, R30, R8, PT ;  /* 0x000000081e00720c */ /* 0x000fc80003fc6270 */
[----:B------:R-:W-:-:S04]  /*31930*/  @P5 IADD3 R3, P0, R30, R3, RZ ;  /* 0x000000031e035210 */ /* 0x000fc80007f1e0ff */
[----:B------:R-:W-:-:S04]  /*31940*/  @P5 IADD3.X R2, RZ, R2, RZ, P0, !PT ;  /* 0x00000002ff025210 */ /* 0x000fc800007fe4ff */
[----:B------:R-:W-:-:S04]  /*31950*/  @P5 LOP3.LUT R3, R3, R2, RZ, 0x3c, !PT ;  /* 0x0000000203035212 */ /* 0x000fc800078e3cff */
[----:B------:R-:W-:-:S04]  /*31960*/  @P5 LOP3.LUT R2, R3, R2, RZ, 0x3c, !PT ;  /* 0x0000000203025212 */ /* 0x000fc800078e3cff */
[----:B------:R-:W-:-:S05]  /*31970*/  @P5 LOP3.LUT R3, R3, R2, RZ, 0x3c, !PT ;  /* 0x0000000203035212 */ /* 0x000fca00078e3cff */
[----:B------:R-:W-:Y:S01]  /*31980*/  @!PT LDS RZ, [RZ] ;  /* 0x00000000fffff984 */ /* 0x000fe20000000800 */
[----:B------:R-:W-:Y:S01]  /*31990*/  @!PT LDS RZ, [RZ] ;  /* 0x00000000fffff984 */ /* 0x000fe20000000800 */
[----:B------:R-:W-:Y:S01]  /*319a0*/  @!PT LDS RZ, [RZ] ;  /* 0x00000000fffff984 */ /* 0x000fe20000000800 */
[----:B------:R0:W-:Y:S02]  /*319b0*/  @P5 LDGSTS.E.BYPASS.LTC128B.128 [R5+0x29c00], desc[UR36][R2.64], !P6 ;  /* 0x29c0000002055fae */ /* 0x0001e4000f101d64 */
[----:B0-----:R-:W-:Y:S05]  /*319c0*/  WARPSYNC.COLLECTIVE R15, `(.L_x_1108) ;  /* 0x000000000f087348 */ /* 0x001fea0003c00000 */
[----:B------:R1:W2:Y:S02]  /*319d0*/  SHFL.IDX P6, R14, R13, R12, R11 ;  /* 0x0000000c0d0e7389 */ /* 0x0002a400000c000b */
[----:B012---:R-:W-:Y:S01]  /*319e0*/  ENDCOLLECTIVE ;  /* 0x000000000000791b */ /* 0x007fe20003800000 */
.L_x_1108:
[----:B------:R-:W-:Y:S01]  /*319f0*/  @!PT LDS RZ, [RZ] ;  /* 0x00000000fffff984 */ /* 0x000fe20000000800 */
[----:B------:R-:W-:Y:S01]  /*31a00*/  @!PT LDS RZ, [RZ] ;  /* 0x00000000fffff984 */ /* 0x000fe20000000800 */
[----:B------:R-:W-:Y:S01]  /*31a10*/  @!PT LDS RZ, [RZ] ;  /* 0x00000000fffff984 */ /* 0x000fe20000000800 */
[----:B------:R0:W-:Y:S01]  /*31a20*/  @P5 LDGSTS.E.BYPASS.LTC128B.128 [R5+0x2dc00], desc[UR36][R2.64+0x80], !P1 ;  /* 0x2dc0008002055fae */ /* 0x0001e2000c901d64 */
[----:B------:R-:W-:Y:S02]  /*31a30*/  ISETP.GE.AND P5, PT, R30, R8, PT ;  /* 0x000000081e00720c */ /* 0x000fe40003fa6270 */
[----:B------:R-:W-:Y:S01]  /*31a40*/  MOV R13, R4 ;  /* 0x00000004000d7202 */ /* 0x000fe20000000f00 */
[----:B0-----:R-:W-:-:S10]  /*31a50*/  IMAD.MOV.U32 R2, RZ, RZ, R14 ;  /* 0x000000ffff027224 */ /* 0x001fd400078e000e */
[----:B------:R-:W-:Y:S05]  /*31a60*/  WARPSYNC.COLLECTIVE R15, `(.L_x_1109) ;  /* 0x000000000f087348 */ /* 0x000fea0003c00000 */
[----:B------:R0:W1:Y:S02]  /*31a70*/  SHFL.IDX P6, R14, R13, R12, R11 ;  /* 0x0000000c0d0e7389 */ /* 0x00006400000c000b */
[----:B01----:R-:W-:Y:S01]  /*31a80*/  ENDCOLLECTIVE ;  /* 0x000000000000791b */ /* 0x003fe20003800000 */
.L_x_1109:
[----:B------:R-:W-:Y:S01]  /*31a90*/  IMAD.MOV.U32 R13, RZ, RZ, R0 ;  /* 0x000000ffff0d7224 */ /* 0x000fe200078e0000 */
[----:B------:R-:W-:Y:S01]  /*31aa0*/  MOV R12, 0x5 ;  /* 0x00000005000c7802 */ /* 0x000fe20000000f00 */
[----:B------:R-:W-:-:S07]  /*31ab0*/  IMAD.MOV.U32 R3, RZ, RZ, R14 ;  /* 0x000000ffff037224 */ /* 0x000fce00078e000e */
[----:B------:R-:W-:Y:S05]  /*31ac0*/  WARPSYNC.COLLECTIVE R15, `(.L_x_1110) ;  /* 0x000000000f087348 */ /* 0x000fea0003c00000 */
[----:B------:R0:W1:Y:S02]  /*31ad0*/  SHFL.IDX P6, R14, R13, R12, R11 ;  /* 0x0000000c0d0e7389 */ /* 0x00006400000c000b */
[----:B01----:R-:W-:Y:S01]  /*31ae0*/  ENDCOLLECTIVE ;  /* 0x000000000000791b */ /* 0x003fe20003800000 */
.L_x_1110:
[----:B------:R-:W-:-:S05]  /*31af0*/  @P4 IADD3 R3, P0, R30, R3, RZ ;  /* 0x000000031e034210 */ /* 0x000fca0007f1e0ff */
[----:B------:R-:W-:-:S05]  /*31b00*/  @P4 IMAD.X R2, RZ, RZ, R2, P0 ;  /* 0x000000ffff024224 */ /* 0x000fca00000e0602 */
[----:B------:R-:W-:Y:S01]  /*31b10*/  @P4 LOP3.LUT R3, R3, R2, RZ, 0x3c, !PT ;  /* 0x0000000203034212 */ /* 0x000fe200078e3cff */
[----:B------:R-:W-:-:S03]  /*31b20*/  IMAD.MOV.U32 R13, RZ, RZ, R4 ;  /* 0x000000ffff0d7224 */ /* 0x000fc600078e0004 */
[----:B------:R-:W-:-:S04]  /*31b30*/  @P4 LOP3.LUT R2, R3, R2, RZ, 0x3c, !PT ;  /* 0x0000000203024212 */ /* 0x000fc800078e3cff */
[----:B------:R-:W-:-:S05]  /*31b40*/  @P4 LOP3.LUT R3, R3, R2, RZ, 0x3c, !PT ;  /* 0x0000000203034212 */ /* 0x000fca00078e3cff */
[----:B------:R-:W-:Y:S01]  /*31b50*/  @!PT LDS RZ, [RZ] ;  /* 0x00000000fffff984 */ /* 0x000fe20000000800 */
[----:B------:R-:W-:Y:S01]  /*31b60*/  @!PT LDS RZ, [RZ] ;  /* 0x00000000fffff984 */ /* 0x000fe20000000800 */
[----:B------:R-:W-:Y:S01]  /*31b70*/  @!PT LDS RZ, [RZ] ;  /* 0x00000000fffff984 */ /* 0x000fe20000000800 */
[----:B------:R-:W-:Y:S04]  /*31b80*/  @P4 LDGSTS.E.BYPASS.LTC128B.128 [R5+0x2a400], desc[UR36][R2.64], !P5 ;  /* 0x2a40000002054fae */ /* 0x000fe8000e901d64 */
[----:B------:R0:W-:Y:S02]  /*31b90*/  @P4 LDGSTS.E.BYPASS.LTC128B.128 [R5+0x2e400], desc[UR36][R2.64+0x80], !P1 ;  /* 0x2e40008002054fae */ /* 0x0001e4000c901d64 */
[----:B0-----:R-:W-:-:S07]  /*31ba0*/  IMAD.MOV.U32 R2, RZ, RZ, R14 ;  /* 0x000000ffff027224 */ /* 0x001fce00078e000e */
[----:B------:R-:W-:Y:S05]  /*31bb0*/  WARPSYNC.COLLECTIVE R15, `(.L_x_1111) ;  /* 0x000000000f087348 */ /* 0x000fea0003c00000 */
[----:B------:R0:W1:Y:S02]  /*31bc0*/  SHFL.IDX P6, R14, R13, R12, R11 ;  /* 0x0000000c0d0e7389 */ /* 0x00006400000c000b */
[----:B01----:R-:W-:Y:S01]  /*31bd0*/  ENDCOLLECTIVE ;  /* 0x000000000000791b */ /* 0x003fe20003800000 */
.L_x_1111:
[----:B------:R-:W-:Y:S02]  /*31be0*/  IMAD.MOV.U32 R13, RZ, RZ, R0 ;  /* 0x000000ffff0d7224 */ /* 0x000fe400078e0000 */
[----:B------:R-:W-:Y:S02]  /*31bf0*/  IMAD.MOV.U32 R12, RZ, RZ, 0x6 ;  /* 0x00000006ff0c7424 */ /* 0x000fe400078e00ff */
[----:B------:R-:W-:-:S07]  /*31c00*/  IMAD.MOV.U32 R3, RZ, RZ, R14 ;  /* 0x000000ffff037224 */ /* 0x000fce00078e000e */
[----:B------:R-:W-:Y:S05]  /*31c10*/  WARPSYNC.COLLECTIVE R15, `(.L_x_1112) ;  /* 0x000000000f087348 */ /* 0x000fea0003c00000 */
[----:B------:R0:W1:Y:S02]  /*31c20*/  SHFL.IDX P6, R14, R13, R12, R11 ;  /* 0x0000000c0d0e7389 */ /* 0x00006400000c000b */
[----:B01----:R-:W-:Y:S01]  /*31c30*/  ENDCOLLECTIVE ;  /* 0x000000000000791b */ /* 0x003fe20003800000 */
.L_x_1112:
[----:B------:R-:W-:-:S04]  /*31c40*/  @P3 IADD3 R3, P0, R30, R3, RZ ;  /* 0x000000031e033210 */ /* 0x000fc80007f1e0ff */
[----:B------:R-:W-:-:S04]  /*31c50*/  @P3 IADD3.X R2, RZ, R2, RZ, P0, !PT ;  /* 0x00000002ff023210 */ /* 0x000fc800007fe4ff */
[----:B------:R-:W-:Y:S02]  /*31c60*/  @P3 LOP3.LUT R3, R3, R2, RZ, 0x3c, !PT ;  /* 0x0000000203033212 */ /* 0x000fe400078e3cff */
[----:B------:R-:W-:Y:S02]  /*31c70*/  MOV R13, R4 ;  /* 0x00000004000d7202 */ /* 0x000fe40000000f00 */
        /* <DEDUP_REMOVED lines=11> */
.L_x_1113:
[----:B------:R-:W-:Y:S01]  /*31d30*/  IMAD.MOV.U32 R13, RZ, RZ, R0 ;  /* 0x000000ffff0d7224 */ /* 0x000fe200078e0000 */
[----:B------:R-:W-:Y:S01]  /*31d40*/  MOV R12, 0x7 ;  /* 0x00000007000c7802 */ /* 0x000fe20000000f00 */
[----:B------:R-:W-:-:S07]  /*31d50*/  IMAD.MOV.U32 R3, RZ, RZ, R14 ;  /* 0x000000ffff037224 */ /* 0x000fce00078e000e */
[----:B------:R-:W-:Y:S05]  /*31d60*/  WARPSYNC.COLLECTIVE R15, `(.L_x_1114) ;  /* 0x000000000f087348 */ /* 0x000fea0003c00000 */
[----:B------:R0:W1:Y:S02]  /*31d70*/  SHFL.IDX P6, R14, R13, R12, R11 ;  /* 0x0000000c0d0e7389 */ /* 0x00006400000c000b */
[----:B01----:R-:W-:Y:S01]  /*31d80*/  ENDCOLLECTIVE ;  /* 0x000000000000791b */ /* 0x003fe20003800000 */
.L_x_1114:
[----:B------:R-:W-:-:S05]  /*31d90*/  @P2 IADD3 R3, P0, R30, R3, RZ ;  /* 0x000000031e032210 */ /* 0x000fca0007f1e0ff */
[----:B------:R-:W-:-:S05]  /*31da0*/  @P2 IMAD.X R2, RZ, RZ, R2, P0 ;  /* 0x000000ffff022224 */ /* 0x000fca00000e0602 */
[----:B------:R-:W-:Y:S01]  /*31db0*/  @P2 LOP3.LUT R3, R3, R2, RZ, 0x3c, !PT ;  /* 0x0000000203032212 */ /* 0x000fe200078e3cff */
[----:B------:R-:W-:-:S03]  /*31dc0*/  IMAD.MOV.U32 R13, RZ, RZ, R4 ;  /* 0x000000ffff0d7224 */ /* 0x000fc600078e0004 */
[----:B------:R-:W-:-:S04]  /*31dd0*/  @P2 LOP3.LUT R2, R3, R2, RZ, 0x3c, !PT ;  /* 0x0000000203022212 */ /* 0x000fc800078e3cff */
[----:B------:R-:W-:Y:S01]  /*31de0*/  @P2 LOP3.LUT R3, R3, R2, RZ, 0x3c, !PT ;  /* 0x0000000203032212 */ /* 0x000fe200078e3cff */
[----:B------:R-:W-:-:S07]  /*31df0*/  IMAD.MOV.U32 R0, RZ, RZ, R14 ;  /* 0x000000ffff007224 */ /* 0x000fce00078e000e */
[----:B------:R-:W-:Y:S05]  /*31e00*/  WARPSYNC.COLLECTIVE R15, `(.L_x_1115) ;  /* 0x000000000f087348 */ /* 0x000fea0003c00000 */
[----:B------:R0:W1:Y:S02]  /*31e10*/  SHFL.IDX P6, R14, R13, R12, R11 ;  /* 0x0000000c0d0e7389 */ /* 0x00006400000c000b */
[----:B01----:R-:W-:Y:S01]  /*31e20*/  ENDCOLLECTIVE ;  /* 0x000000000000791b */ /* 0x003fe20003800000 */
.L_x_1115:
[----:B------:R-:W-:Y:S01]  /*31e30*/  @!PT LDS RZ, [RZ] ;  /* 0x00000000fffff984 */ /* 0x000fe20000000800 */
[----:B------:R-:W-:Y:S01]  /*31e40*/  @!PT LDS RZ, [RZ] ;  /* 0x00000000fffff984 */ /* 0x000fe20000000800 */
[----:B------:R-:W-:Y:S01]  /*31e50*/  @!PT LDS RZ, [RZ] ;  /* 0x00000000fffff984 */ /* 0x000fe20000000800 */
[----:B------:R1:W-:Y:S04]  /*31e60*/  @P2 LDGSTS.E.BYPASS.LTC128B.128 [R5+0x2b400], desc[UR36][R2.64], !P5 ;  /* 0x2b40000002052fae */ /* 0x0003e8000e901d64 */
[----:B------:R1:W-:Y:S01]  /*31e70*/  @P2 LDGSTS.E.BYPASS.LTC128B.128 [R5+0x2f400], desc[UR36][R2.64+0x80], !P1 ;  /* 0x2f40008002052fae */ /* 0x0003e2000c901d64 */
[----:B------:R-:W-:Y:S01]  /*31e80*/  IMAD.MOV.U32 R4, RZ, RZ, R14 ;  /* 0x000000ffff047224 */ /* 0x000fe200078e000e */
[----:B------:R-:W-:Y:S06]  /*31e90*/  BRA `(.L_x_1116) ;  /* 0xffffff48004c7947 */ /* 0x000fec000383ffff */
.L_x_768:
[----:B------:R-:W-:Y:S01]  /*31ea0*/  MOV R13, R5 ;  /* 0x00000005000d7202 */ /* 0x000fe20000000f00 */
[----:B------:R-:W-:Y:S02]  /*31eb0*/  IMAD.MOV.U32 R12, RZ, RZ, RZ ;  /* 0x000000ffff0c7224 */ /* 0x000fe400078e00ff */
[----:B------:R-:W-:Y:S02]  /*31ec0*/  IMAD.MOV.U32 R11, RZ, RZ, 0x181f ;  /* 0x0000181fff0b7424 */ /* 0x000fe400078e00ff */
[----:B------:R-:W-:Y:S02]  /*31ed0*/  IMAD.MOV.U32 R15, RZ, RZ, -0x1 ;  /* 0xffffffffff0f7424 */ /* 0x000fe400078e00ff */
[----:B-----5:R-:W-:Y:S02]  /*31ee0*/  IMAD R6, R19, R7, RZ ;  /* 0x0000000713067224 */ /* 0x020fe400078e02ff */
[----:B------:R-:W-:-:S07]  /*31ef0*/  IMAD.IADD R4, R10, 0x1, R4 ;  /* 0x000000010a047824 */ /* 0x000fce00078e0204 */
[----:B------:R-:W-:Y:S05]  /*31f00*/  WARPSYNC.COLLECTIVE R15, `(.L_x_1117) ;  /* 0x000000000f087348 */ /* 0x000fea0003c00000 */
[----:B------:R0:W1:Y:S02]  /*31f10*/  SHFL.IDX P6, R14, R13, R12, R11 ;  /* 0x0000000c0d0e7389 */ /* 0x00006400000c000b */
[----:B01----:R-:W-:Y:S01]  /*31f20*/  ENDCOLLECTIVE ;  /* 0x000000000000791b */ /* 0x003fe20003800000 */
.L_x_1117:
[----:B------:R-:W-:Y:S01]  /*31f30*/  ISETP.GE.AND P3, PT, R4, R6, PT ;  /* 0x000000060400720c */ /* 0x000fe20003f66270 */
[----:B------:R-:W-:Y:S01]  /*31f40*/  IMAD.MOV.U32 R13, RZ, RZ, R0 ;  /* 0x000000ffff0d7224 */ /* 0x000fe200078e0000 */
[----:B------:R-:W-:-:S11]  /*31f50*/  MOV R2, R14 ;  /* 0x0000000e00027202 */ /* 0x000fd60000000f00 */
[----:B------:R-:W-:Y:S05]  /*31f60*/  WARPSYNC.COLLECTIVE R15, `(.L_x_1118) ;  /* 0x000000000f087348 */ /* 0x000fea0003c00000 */
[----:B------:R0:W1:Y:S02]  /*31f70*/  SHFL.IDX P6, R14, R13, R12, R11 ;  /* 0x0000000c0d0e7389 */ /* 0x00006400000c000b */
[----:B01----:R-:W-:Y:S01]  /*31f80*/  ENDCOLLECTIVE ;  /* 0x000000000000791b */ /* 0x003fe20003800000 */
.L_x_1118:
[----:B------:R-:W-:Y:S01]  /*31f90*/  IMAD.MOV.U32 R13, RZ, RZ, R5 ;  /* 0x000000ffff0d7224 */ /* 0x000fe200078e0005 */
[----:B------:R-:W-:Y:S01]  /*31fa0*/  MOV R12, 0x1 ;  /* 0x00000001000c7802 */ /* 0x000fe20000000f00 */
[----:B------:R-:W-:-:S07]  /*31fb0*/  IMAD.MOV.U32 R3, RZ, RZ, R14 ;  /* 0x000000ffff037224 */ /* 0x000fce00078e000e */
[----:B------:R-:W-:Y:S05]  /*31fc0*/  WARPSYNC.COLLECTIVE R15, `(.L_x_1119) ;  /* 0x000000000f087348 */ /* 0x000fea0003c00000 */
[----:B------:R0:W1:Y:S02]  /*31fd0*/  SHFL.IDX P6, R14, R13, R12, R11 ;  /* 0x0000000c0d0e7389 */ /* 0x00006400000c000b */
[----:B01----:R-:W-:Y:S01]  /*31fe0*/  ENDCOLLECTIVE ;  /* 0x000000000000791b */ /* 0x003fe20003800000 */
.L_x_1119:
[----:B------:R-:W-:-:S04]  /*31ff0*/  @!P3 IADD3 R7, P2, R30, R3, RZ ;  /* 0x000000031e07b210 */ /* 0x000fc80007f5e0ff */
[----:B------:R-:W-:Y:S01]  /*32000*/  @!P3 IADD3.X R3, RZ, R2, RZ, P2, !PT ;  /* 0x00000002ff03b210 */ /* 0x000fe200017fe4ff */
[----:B------:R-:W-:Y:S02]  /*32010*/  @!P3 IMAD.MOV.U32 R2, RZ, RZ, R7 ;  /* 0x000000ffff02b224 */ /* 0x000fe400078e0007 */
[----:B------:R-:W-:-:S03]  /*32020*/  VIADD R7, R4, 0x10 ;  /* 0x0000001004077836 */ /* 0x000fc60000000000 */
[----:B------:R-:W-:Y:S01]  /*32030*/  @!PT LDS RZ, [RZ] ;  /* 0x00000000fffff984 */ /* 0x000fe20000000800 */
[----:B------:R-:W-:Y:S01]  /*32040*/  @!PT LDS RZ, [RZ] ;  /* 0x00000000fffff984 */ /* 0x000fe20000000800 */
[----:B------:R-:W-:Y:S01]  /*32050*/  @!PT LDS RZ, [RZ] ;  /* 0x00000000fffff984 */ /* 0x000fe20000000800 */
[----:B------:R-:W-:Y:S01]  /*32060*/  @!P3 LDGSTS.E.BYPASS.LTC128B.128 [R9+0x20400], desc[UR36][R2.64], !P0 ;  /* 0x204000000209bfae */ /* 0x000fe2000c101d64 */
[----:B------:R-:W-:-:S03]  /*32070*/  IMAD.MOV.U32 R13, RZ, RZ, R0 ;  /* 0x000000ffff0d7224 */ /* 0x000fc600078e0000 */
[----:B------:R0:W-:Y:S01]  /*32080*/  @!P3 LDGSTS.E.BYPASS.LTC128B.128 [R9+0x24400], desc[UR36][R2.64+0x80], !P1 ;  /* 0x244000800209bfae */ /* 0x0001e2000c901d64 */
[----:B------:R-:W-:Y:S01]  /*32090*/  ISETP.GE.AND P3, PT, R7, R6, PT ;  /* 0x000000060700720c */ /* 0x000fe20003f66270 */
[----:B0-----:R-:W-:-:S12]  /*320a0*/  IMAD.MOV.U32 R2, RZ, RZ, R14 ;  /* 0x000000ffff027224 */ /* 0x001fd800078e000e */
[----:B------:R-:W-:Y:S05]  /*320b0*/  WARPSYNC.COLLECTIVE R15, `(.L_x_1120) ;  /* 0x000000000f087348 */ /* 0x000fea0003c00000 */
[----:B------:R0:W1:Y:S02]  /*320c0*/  SHFL.IDX P6, R14, R13, R12, R11 ;  /* 0x0000000c0d0e7389 */ /* 0x00006400000c000b */
[----:B01----:R-:W-:Y:S01]  /*320d0*/  ENDCOLLECTIVE ;  /* 0x000000000000791b */ /* 0x003fe20003800000 */
.L_x_1120:
[----:B------:R-:W-:Y:S01]  /*320e0*/  IMAD.MOV.U32 R13, RZ, RZ, R5 ;  /* 0x000000ffff0d7224 */ /* 0x000fe200078e0005 */
[----:B------:R-:W-:Y:S02]  /*320f0*/  MOV R12, 0x2 ;  /* 0x00000002000c7802 */ /* 0x000fe40000000f00 */
[----:B------:R-:W-:-:S13]  /*32100*/  @!P3 IADD3 R7, P2, R30, R14, RZ ;  /* 0x0000000e1e07b210 */ /* 0x000fda0007f5e0ff */
[----:B------:R-:W-:Y:S05]  /*32110*/  WARPSYNC.COLLECTIVE R15, `(.L_x_1121) ;  /* 0x000000000f087348 */ /* 0x000fea0003c00000 */
[----:B------:R0:W1:Y:S02]  /*32120*/  SHFL.IDX P6, R14, R13, R12, R11 ;  /* 0x0000000c0d0e7389 */ /* 0x00006400000c000b */
[----:B01----:R-:W-:Y:S01]  /*32130*/  ENDCOLLECTIVE ;  /* 0x000000000000791b */ /* 0x003fe20003800000 */
.L_x_1121:
[----:B------:R-:W-:Y:S01]  /*32140*/  @!P3 IMAD.X R8, RZ, RZ, R2, P2 ;  /* 0x000000ffff08b224 */ /* 0x000fe200010e0602 */
[----:B------:R-:W-:Y:S01]  /*32150*/  @!P3 MOV R2, R7 ;  /* 0x000000070002b202 */ /* 0x000fe20000000f00 */
[----:B------:R-:W-:Y:S02]  /*32160*/  VIADD R7, R4, 0x20 ;  /* 0x0000002004077836 */ /* 0x000fe40000000000 */
[----:B------:R-:W-:-:S05]  /*32170*/  @!P3 IMAD.MOV.U32 R3, RZ, RZ, R8 ;  /* 0x000000ffff03b224 */ /* 0x000fca00078e0008 */
        /* <DEDUP_REMOVED lines=11> */
.L_x_1122:
[----:B------:R-:W-:Y:S01]  /*32230*/  IMAD.MOV.U32 R13, RZ, RZ, R5 ;  /* 0x000000ffff0d7224 */ /* 0x000fe200078e0005 */
[----:B------:R-:W-:Y:S02]  /*32240*/  MOV R12, 0x3 ;  /* 0x00000003000c7802 */ /* 0x000fe40000000f00 */
[----:B------:R-:W-:-:S13]  /*32250*/  @!P3 IADD3 R7, P2, R30, R14, RZ ;  /* 0x0000000e1e07b210 */ /* 0x000fda0007f5e0ff */
[----:B------:R-:W-:Y:S05]  /*32260*/  WARPSYNC.COLLECTIVE R15, `(.L_x_1123) ;  /* 0x000000000f087348 */ /* 0x000fea0003c00000 */
[----:B------:R0:W1:Y:S02]  /*32270*/  SHFL.IDX P6, R14, R13, R12, R11 ;  /* 0x0000000c0d0e7389 */ /* 0x00006400000c000b */
[----:B01----:R-:W-:Y:S01]  /*32280*/  ENDCOLLECTIVE ;  /* 0x000000000000791b */ /* 0x003fe20003800000 */
.L_x_1123:
        /* <DEDUP_REMOVED lines=15> */
.L_x_1124:
[----:B------:R-:W-:Y:S01]  /*32380*/  IMAD.MOV.U32 R13, RZ, RZ, R5 ;  /* 0x000000ffff0d7224 */ /* 0x000fe200078e0005 */
[----:B------:R-:W-:Y:S02]  /*32390*/  MOV R12, 0x4 ;  /* 0x00000004000c7802 */ /* 0x000fe40000000f00 */
[----:B------:R-:W-:-:S13]  /*323a0*/  @!P3 IADD3 R7, P2, R30, R14, RZ ;  /* 0x0000000e1e07b210 */ /* 0x000fda0007f5e0ff */
[----:B------:R-:W-:Y:S05]  /*323b0*/  WARPSYNC.COLLECTIVE R15, `(.L_x_1125) ;  /* 0x000000000f087348 */ /* 0x000fea0003c00000 */
[----:B------:R0:W1:Y:S02]  /*323c0*/  SHFL.IDX P6, R14, R13, R12, R11 ;  /* 0x0000000c0d0e7389 */ /* 0x00006400000c000b */
[----:B01----:R-:W-:Y:S01]  /*323d0*/  ENDCOLLECTIVE ;  /* 0x000000000000791b */ /* 0x003fe20003800000 */
.L_x_1125:
        /* <DEDUP_REMOVED lines=15> */
.L_x_1126:
[----:B------:R-:W-:Y:S01]  /*324d0*/  IMAD.MOV.U32 R13, RZ, RZ, R5 ;  /* 0x000000ffff0d7224 */ /* 0x000fe200078e0005 */
[----:B------:R-:W-:Y:S02]  /*324e0*/  MOV R12, 0x5 ;  /* 0x00000005000c7802 */ /* 0x000fe40000000f00 */
[----:B------:R-:W-:-:S13]  /*324f0*/  @!P3 IADD3 R7, P2, R30, R14, RZ ;  /* 0x0000000e1e07b210 */ /* 0x000fda0007f5e0ff */
[----:B------:R-:W-:Y:S05]  /*32500*/  WARPSYNC.COLLECTIVE R15, `(.L_x_1127) ;  /* 0x000000000f087348 */ /* 0x000fea0003c00000 */
[----:B------:R0:W1:Y:S02]  /*32510*/  SHFL.IDX P6, R14, R13, R12, R11 ;  /* 0x0000000c0d0e7389 */ /* 0x00006400000c000b */
[----:B01----:R-:W-:Y:S01]  /*32520*/  ENDCOLLECTIVE ;  /* 0x000000000000791b */ /* 0x003fe20003800000 */
.L_x_1127:
        /* <DEDUP_REMOVED lines=15> */
.L_x_1128:
[----:B------:R-:W-:Y:S02]  /*32620*/  IMAD.MOV.U32 R13, RZ, RZ, R5 ;  /* 0x000000ffff0d7224 */ /* 0x000fe400078e0005 */
[----:B------:R-:W-:Y:S01]  /*32630*/  IMAD.MOV.U32 R12, RZ, RZ, 0x6 ;  /* 0x00000006ff0c7424 */ /* 0x000fe200078e00ff */
[----:B------:R-:W-:-:S13]  /*32640*/  @!P3 IADD3 R7, P2, R30, R14, RZ ;  /* 0x0000000e1e07b210 */ /* 0x000fda0007f5e0ff */
[----:B------:R-:W-:Y:S05]  /*32650*/  WARPSYNC.COLLECTIVE R15, `(.L_x_1129) ;  /* 0x000000000f087348 */ /* 0x000fea0003c00000 */
[----:B------:R0:W1:Y:S02]  /*32660*/  SHFL.IDX P6, R14, R13, R12, R11 ;  /* 0x0000000c0d0e7389 */ /* 0x00006400000c000b */
[----:B01----:R-:W-:Y:S01]  /*32670*/  ENDCOLLECTIVE ;  /* 0x000000000000791b */ /* 0x003fe20003800000 */
.L_x_1129:
        /* <DEDUP_REMOVED lines=10> */
[----:B------:R-:W-:Y:S02]  /*32720*/  ISETP.GE.AND P3, PT, R7, R6, PT ;  /* 0x000000060700720c */ /* 0x000fe40003f66270 */
[----:B0-----:R-:W-:-:S11]  /*32730*/  MOV R2, R14 ;  /* 0x0000000e00027202 */ /* 0x001fd60000000f00 */
[----:B------:R-:W-:Y:S05]  /*32740*/  WARPSYNC.COLLECTIVE R15, `(.L_x_1130) ;  /* 0x000000000f087348 */ /* 0x000fea0003c00000 */
[----:B------:R0:W1:Y:S02]  /*32750*/  SHFL.IDX P6, R14, R13, R12, R11 ;  /* 0x0000000c0d0e7389 */ /* 0x00006400000c000b */
[----:B01----:R-:W-:Y:S01]  /*32760*/  ENDCOLLECTIVE ;  /* 0x000000000000791b */ /* 0x003fe20003800000 */
.L_x_1130:
[----:B------:R-:W-:Y:S01]  /*32770*/  IMAD.MOV.U32 R13, RZ, RZ, R5 ;  /* 0x000000ffff0d7224 */ /* 0x000fe200078e0005 */
[----:B------:R-:W-:Y:S01]  /*32780*/  MOV R12, 0x7 ;  /* 0x00000007000c7802 */ /* 0x000fe20000000f00 */
[----:B------:R-:W-:-:S07]  /*32790*/  IMAD.MOV.U32 R3, RZ, RZ, R14 ;  /* 0x000000ffff037224 */ /* 0x000fce00078e000e */
[----:B------:R-:W-:Y:S05]  /*327a0*/  WARPSYNC.COLLECTIVE R15, `(.L_x_1131) ;  /* 0x000000000f087348 */ /* 0x000fea0003c00000 */
[----:B------:R0:W1:Y:S02]  /*327b0*/  SHFL.IDX P6, R14, R13, R12, R11 ;  /* 0x0000000c0d0e7389 */ /* 0x00006400000c000b */
[----:B01----:R-:W-:Y:S01]  /*327c0*/  ENDCOLLECTIVE ;  /* 0x000000000000791b */ /* 0x003fe20003800000 */
.L_x_1131:
[----:B------:R-:W-:-:S04]  /*327d0*/  @!P3 IADD3 R7, P2, R30, R3, RZ ;  /* 0x000000031e07b210 */ /* 0x000fc80007f5e0ff */
[----:B------:R-:W-:Y:S01]  /*327e0*/  @!P3 IADD3.X R8, RZ, R2, RZ, P2, !PT ;  /* 0x00000002ff08b210 */ /* 0x000fe200017fe4ff */
[----:B------:R-:W-:-:S04]  /*327f0*/  @!P3 IMAD.MOV.U32 R2, RZ, RZ, R7 ;  /* 0x000000ffff02b224 */ /* 0x000fc800078e0007 */
[----:B------:R-:W-:Y:S02]  /*32800*/  @!P3 IMAD.MOV.U32 R3, RZ, RZ, R8 ;  /* 0x000000ffff03b224 */ /* 0x000fe400078e0008 */
[----:B------:R-:W-:-:S03]  /*32810*/  IMAD.MOV.U32 R13, RZ, RZ, R0 ;  /* 0x000000ffff0d7224 */ /* 0x000fc600078e0000 */
[----:B------:R-:W-:Y:S01]  /*32820*/  @!PT LDS RZ, [RZ] ;  /* 0x00000000fffff984 */ /* 0x000fe20000000800 */
[----:B------:R-:W-:Y:S01]  /*32830*/  @!PT LDS RZ, [RZ] ;  /* 0x00000000fffff984 */ /* 0x000fe20000000800 */
[----:B------:R-:W-:Y:S01]  /*32840*/  @!PT LDS RZ, [RZ] ;  /* 0x00000000fffff984 */ /* 0x000fe20000000800 */
[----:B------:R0:W-:Y:S04]  /*32850*/  @!P3 LDGSTS.E.BYPASS.LTC128B.128 [R9+0x23400], desc[UR36][R2.64], !P0 ;  /* 0x234000000209bfae */ /* 0x0001e8000c101d64 */
[----:B------:R0:W-:Y:S01]  /*32860*/  @!P3 LDGSTS.E.BYPASS.LTC128B.128 [R9+0x27400], desc[UR36][R2.64+0x80], !P1 ;  /* 0x274000800209bfae */ /* 0x0001e2000c901d64 */
[----:B------:R-:W-:-:S07]  /*32870*/  IMAD.MOV.U32 R5, RZ, RZ, R14 ;  /* 0x000000ffff057224 */ /* 0x000fce00078e000e */
[----:B0-----:R-:W-:Y:S05]  /*32880*/  WARPSYNC.COLLECTIVE R15, `(.L_x_1132) ;  /* 0x000000000f087348 */ /* 0x001fea0003c00000 */
[----:B------:R1:W2:Y:S02]  /*32890*/  SHFL.IDX P6, R14, R13, R12, R11 ;  /* 0x0000000c0d0e7389 */ /* 0x0002a400000c000b */
[----:B012---:R-:W-:Y:S01]  /*328a0*/  ENDCOLLECTIVE ;  /* 0x000000000000791b */ /* 0x007fe20003800000 */
.L_x_1132:
[----:B------:R-:W-:Y:S05]  /*328b0*/  BRA `(.L_x_1133) ;  /* 0xffffff4800a87947 */ /* 0x000fea000383ffff */
.L_x_773:
[----:B0-----:R0:W1:Y:S02]  /*328c0*/  SYNCS.PHASECHK.TRANS64.TRYWAIT P0, [R16+URZ+0x38820], R3 ;  /* 0x03882003100075a7 */ /* 0x001064000800017f */
[----:B-1----:R-:W-:Y:S05]  /*328d0*/  @!P0 NANOSLEEP.SYNCS 0x989680 ;  /* 0x009896800000895d */ /* 0x002fea0003900000 */
[----:B------:R-:W1:Y:S02]  /*328e0*/  @!P0 SYNCS.PHASECHK.TRANS64 P0, [R16+URZ+0x38820], R3 ;  /* 0x03882003100085a7 */ /* 0x000e64000800007f */
[----:B-1----:R-:W-:Y:S05]  /*328f0*/  @!P0 BRA `(.L_x_773) ;  /* 0xfffffffc00f08947 */ /* 0x002fea000383ffff */
[----:B------:R-:W-:Y:S05]  /*32900*/  BRA `(.L_x_1134) ;  /* 0xffffff4c00207947 */ /* 0x000fea000383ffff */
.L_x_777:
[----:B0-----:R0:W1:Y:S02]  /*32910*/  SYNCS.PHASECHK.TRANS64.TRYWAIT P0, [R0+URZ+0x38880], R20 ;  /* 0x03888014000075a7 */ /* 0x001064000800017f */
[----:B-1----:R-:W-:Y:S05]  /*32920*/  @!P0 NANOSLEEP.SYNCS 0x989680 ;  /* 0x009896800000895d */ /* 0x002fea0003900000 */
[----:B------:R-:W1:Y:S02]  /*32930*/  @!P0 SYNCS.PHASECHK.TRANS64 P0, [R0+URZ+0x38880], R20 ;  /* 0x03888014000085a7 */ /* 0x000e64000800007f */
[----:B-1----:R-:W-:Y:S05]  /*32940*/  @!P0 BRA `(.L_x_777) ;  /* 0xfffffffc00f08947 */ /* 0x002fea000383ffff */
[----:B------:R-:W-:Y:S05]  /*32950*/  BRA `(.L_x_1135) ;  /* 0xffffff4c00c87947 */ /* 0x000fea000383ffff */
.L_x_778:
[----:B------:R-:W-:Y:S01]  /*32960*/  BSSY B0, `(.L_x_1136) ;  /* 0x0000008000007945 */ /* 0x000fe20003800000 */
[----:B------:R-:W-:Y:S01]  /*32970*/  IMAD.MOV.U32 R13, RZ, RZ, R7 ;  /* 0x000000ffff0d7224 */ /* 0x000fe200078e0007 */
[----:B------:R-:W-:Y:S01]  /*32980*/  MOV R12, RZ ;  /* 0x000000ff000c7202 */ /* 0x000fe20000000f00 */
[----:B------:R-:W-:Y:S02]  /*32990*/  IMAD.MOV.U32 R11, RZ, RZ, 0x181f ;  /* 0x0000181fff0b7424 */ /* 0x000fe400078e00ff */
[----:B------:R-:W-:-:S07]  /*329a0*/  IMAD.MOV.U32 R15, RZ, RZ, -0x1 ;  /* 0xffffffffff0f7424 */ /* 0x000fce00078e00ff */
[----:B0-----:R-:W-:Y:S05]  /*329b0*/  WARPSYNC.COLLECTIVE R15, `(.L_x_1137) ;  /* 0x000000000f087348 */ /* 0x001fea0003c00000 */
[----:B------:R1:W2:Y:S02]  /*329c0*/  SHFL.IDX P6, R14, R13, R12, R11 ;  /* 0x0000000c0d0e7389 */ /* 0x0002a400000c000b */
[----:B012---:R-:W-:Y:S01]  /*329d0*/  ENDCOLLECTIVE ;  /* 0x000000000000791b */ /* 0x007fe20003800000 */
.L_x_1137:
[----:B------:R-:W-:Y:S05]  /*329e0*/  BSYNC B0 ;  /* 0x0000000000007941 */ /* 0x000fea0003800000 */
.L_x_1136:
[----:B------:R-:W-:Y:S01]  /*329f0*/  MOV R13, R8 ;  /* 0x00000008000d7202 */ /* 0x000fe20000000f00 */
        /* <DEDUP_REMOVED lines=8> */
.L_x_1138:
[----:B------:R-:W-:Y:S01]  /*32a80*/  IMAD.MOV.U32 R13, RZ, RZ, R7 ;  /* 0x000000ffff0d7224 */ /* 0x000fe200078e0007 */
[----:B------:R-:W-:Y:S02]  /*32a90*/  MOV R12, 0x1 ;  /* 0x00000001000c7802 */ /* 0x000fe40000000f00 */
[----:B------:R-:W-:-:S07]  /*32aa0*/  MOV R2, R14 ;  /* 0x0000000e00027202 */ /* 0x000fce0000000f00 */
[----:B------:R-:W-:Y:S05]  /*32ab0*/  WARPSYNC.COLLECTIVE R15, `(.L_x_1139) ;  /* 0x000000000f087348 */ /* 0x000fea0003c00000 */
[----:B------:R0:W1:Y:S02]  /*32ac0*/  SHFL.IDX P6, R14, R13, R12, R11 ;  /* 0x0000000c0d0e7389 */ /* 0x00006400000c000b */
[----:B01----:R-:W-:Y:S01]  /*32ad0*/  ENDCOLLECTIVE ;  /* 0x000000000000791b */ /* 0x003fe20003800000 */
.L_x_1139:
        /* <DEDUP_REMOVED lines=12> */
.L_x_1140:
[----:B------:R-:W-:Y:S02]  /*32ba0*/  IMAD.MOV.U32 R13, RZ, RZ, R7 ;  /* 0x000000ffff0d7224 */ /* 0x000fe400078e0007 */
[----:B------:R-:W-:Y:S02]  /*32bb0*/  IMAD.MOV.U32 R12, RZ, RZ, 0x2 ;  /* 0x00000002ff0c7424 */ /* 0x000fe400078e00ff */
[----:B------:R-:W-:-:S07]  /*32bc0*/  IMAD.MOV.U32 R2, RZ, RZ, R14 ;  /* 0x000000ffff027224 */ /* 0x000fce00078e000e */
[----:B------:R-:W-:Y:S05]  /*32bd0*/  WARPSYNC.COLLECTIVE R15, `(.L_x_1141) ;  /* 0x000000000f087348 */ /* 0x000fea0003c00000 */
[----:B------:R0:W1:Y:S02]  /*32be0*/  SHFL.IDX P6, R14, R13, R12, R11 ;  /* 0x0000000c0d0e7389 */ /* 0x00006400000c000b */
[----:B01----:R-:W-:Y:S01]  /*32bf0*/  ENDCOLLECTIVE ;  /* 0x000000000000791b */ /* 0x003fe20003800000 */
.L_x_1141:
[----:B------:R-:W-:-:S04]  /*32c00*/  IADD3 R2, P0, R30, R2, RZ ;  /* 0x000000021e027210 */ /* 0x000fc80007f1e0ff */
[----:B------:R-:W-:-:S05]  /*32c10*/  IADD3.X R3, RZ, R3, RZ, P0, !PT ;  /* 0x00000003ff037210 */ /* 0x000fca00007fe4ff */
[----:B------:R-:W-:Y:S01]  /*32c20*/  @!PT LDS RZ, [RZ] ;  /* 0x00000000fffff984 */ /* 0x000fe20000000800 */
[----:B------:R-:W-:Y:S01]  /*32c30*/  @!PT LDS RZ, [RZ] ;  /* 0x00000000fffff984 */ /* 0x000fe20000000800 */
[----:B------:R-:W-:Y:S01]  /*32c40*/  @!PT LDS RZ, [RZ] ;  /* 0x00000000fffff984 */ /* 0x000fe20000000800 */
[----:B------:R-:W-:Y:S01]  /*32c50*/  LDGSTS.E.BYPASS.LTC128B.128 [R4+0x10c00], desc[UR36][R2.64], !P3 ;  /* 0x10c0000002047fae */ /* 0x000fe2000d901d64 */
[----:B------:R-:W-:-:S03]  /*32c60*/  MOV R13, R8 ;  /* 0x00000008000d7202 */ /* 0x000fc60000000f00 */
[----:B------:R0:W-:Y:S02]  /*32c70*/  LDGSTS.E.BYPASS.LTC128B.128 [R4+0x14c00], desc[UR36][R2.64+0x80], !P2 ;  /* 0x14c0008002047fae */ /* 0x0001e4000d101d64 */
[----:B0-----:R-:W-:-:S07]  /*32c80*/  IMAD.MOV.U32 R3, RZ, RZ, R14 ;  /* 0x000000ffff037224 */ /* 0x001fce00078e000e */
[----:B------:R-:W-:Y:S05]  /*32c90*/  WARPSYNC.COLLECTIVE R15, `(.L_x_1142) ;  /* 0x000000000f087348 */ /* 0x000fea0003c00000 */
[----:B------:R0:W1:Y:S02]  /*32ca0*/  SHFL.IDX P6, R14, R13, R12, R11 ;  /* 0x0000000c0d0e7389 */ /* 0x00006400000c000b */
[----:B01----:R-:W-:Y:S01]  /*32cb0*/  ENDCOLLECTIVE ;  /* 0x000000000000791b */ /* 0x003fe20003800000 */
.L_x_1142:
[----:B------:R-:W-:Y:S01]  /*32cc0*/  IMAD.MOV.U32 R13, RZ, RZ, R7 ;  /* 0x000000ffff0d7224 */ /* 0x000fe200078e0007 */
[----:B------:R-:W-:Y:S01]  /*32cd0*/  MOV R12, 0x3 ;  /* 0x00000003000c7802 */ /* 0x000fe20000000f00 */
[----:B------:R-:W-:-:S07]  /*32ce0*/  IMAD.MOV.U32 R2, RZ, RZ, R14 ;  /* 0x000000ffff027224 */ /* 0x000fce00078e000e */
[----:B------:R-:W-:Y:S05]  /*32cf0*/  WARPSYNC.COLLECTIVE R15, `(.L_x_1143) ;  /* 0x000000000f087348 */ /* 0x000fea0003c00000 */
[----:B------:R0:W1:Y:S02]  /*32d00*/  SHFL.IDX P6, R14, R13, R12, R11 ;  /* 0x0000000c0d0e7389 */ /* 0x00006400000c000b */
[----:B01----:R-:W-:Y:S01]  /*32d10*/  ENDCOLLECTIVE ;  /* 0x000000000000791b */ /* 0x003fe20003800000 */
.L_x_1143:
        /* <DEDUP_REMOVED lines=12> */
.L_x_1144:
[----:B------:R-:W-:Y:S02]  /*32de0*/  IMAD.MOV.U32 R13, RZ, RZ, R7 ;  /* 0x000000ffff0d7224 */ /* 0x000fe400078e0007 */
[----:B------:R-:W-:Y:S02]  /*32df0*/  IMAD.MOV.U32 R12, RZ, RZ, 0x4 ;  /* 0x00000004ff0c7424 */ /* 0x000fe400078e00ff */
[----:B------:R-:W-:-:S07]  /*32e00*/  IMAD.MOV.U32 R2, RZ, RZ, R14 ;  /* 0x000000ffff027224 */ /* 0x000fce00078e000e */
[----:B------:R-:W-:Y:S05]  /*32e10*/  WARPSYNC.COLLECTIVE R15, `(.L_x_1145) ;  /* 0x000000000f087348 */ /* 0x000fea0003c00000 */
[----:B------:R0:W1:Y:S02]  /*32e20*/  SHFL.IDX P6, R14, R13, R12, R11 ;  /* 0x0000000c0d0e7389 */ /* 0x00006400000c000b */
[----:B01----:R-:W-:Y:S01]  /*32e30*/  ENDCOLLECTIVE ;  /* 0x000000000000791b */ /* 0x003fe20003800000 */
.L_x_1145:
        /* <DEDUP_REMOVED lines=12> */
.L_x_1146:
[----:B------:R-:W-:Y:S01]  /*32f00*/  IMAD.MOV.U32 R13, RZ, RZ, R7 ;  /* 0x000000ffff0d7224 */ /* 0x000fe200078e0007 */
[----:B------:R-:W-:Y:S01]  /*32f10*/  MOV R12, 0x5 ;  /* 0x00000005000c7802 */ /* 0x000fe20000000f00 */
[----:B------:R-:W-:-:S07]  /*32f20*/  IMAD.MOV.U32 R2, RZ, RZ, R14 ;  /* 0x000000ffff027224 */ /* 0x000fce00078e000e */
[----:B------:R-:W-:Y:S05]  /*32f30*/  WARPSYNC.COLLECTIVE R15, `(.L_x_1147) ;  /* 0x000000000f087348 */ /* 0x000fea0003c00000 */
[----:B------:R0:W1:Y:S02]  /*32f40*/  SHFL.IDX P6, R14, R13, R12, R11 ;  /* 0x0000000c0d0e7389 */ /* 0x00006400000c000b */
[----:B01----:R-:W-:Y:S01]  /*32f50*/  ENDCOLLECTIVE ;  /* 0x000000000000791b */ /* 0x003fe20003800000 */
.L_x_1147:
        /* <DEDUP_REMOVED lines=12> */
.L_x_1148:
[----:B------:R-:W-:Y:S02]  /*33020*/  IMAD.MOV.U32 R13, RZ, RZ, R7 ;  /* 0x000000ffff0d7224 */ /* 0x000fe400078e0007 */
[----:B------:R-:W-:Y:S02]  /*33030*/  IMAD.MOV.U32 R12, RZ, RZ, 0x6 ;  /* 0x00000006ff0c7424 */ /* 0x000fe400078e00ff */
[----:B------:R-:W-:-:S07]  /*33040*/  IMAD.MOV.U32 R2, RZ, RZ, R14 ;  /* 0x000000ffff027224 */ /* 0x000fce00078e000e */
[----:B------:R-:W-:Y:S05]  /*33050*/  WARPSYNC.COLLECTIVE R15, `(.L_x_1149) ;  /* 0x000000000f087348 */ /* 0x000fea0003c00000 */
[----:B------:R0:W1:Y:S02]  /*33060*/  SHFL.IDX P6, R14, R13, R12, R11 ;  /* 0x0000000c0d0e7389 */ /* 0x00006400000c000b */
[----:B01----:R-:W-:Y:S01]  /*33070*/  ENDCOLLECTIVE ;  /* 0x000000000000791b */ /* 0x003fe20003800000 */
.L_x_1149:
        /* <DEDUP_REMOVED lines=12> */
.L_x_1150:
[----:B------:R-:W-:Y:S01]  /*33140*/  IMAD.MOV.U32 R13, RZ, RZ, R7 ;  /* 0x000000ffff0d7224 */ /* 0x000fe200078e0007 */
[----:B------:R-:W-:Y:S01]  /*33150*/  MOV R12, 0x7 ;  /* 0x00000007000c7802 */ /* 0x000fe20000000f00 */
[----:B------:R-:W-:-:S07]  /*33160*/  IMAD.MOV.U32 R2, RZ, RZ, R14 ;  /* 0x000000ffff027224 */ /* 0x000fce00078e000e */
[----:B------:R-:W-:Y:S05]  /*33170*/  WARPSYNC.COLLECTIVE R15, `(.L_x_1151) ;  /* 0x000000000f087348 */ /* 0x000fea0003c00000 */
[----:B------:R0:W1:Y:S02]  /*33180*/  SHFL.IDX P6, R14, R13, R12, R11 ;  /* 0x0000000c0d0e7389 */ /* 0x00006400000c000b */
[----:B01----:R-:W-:Y:S01]  /*33190*/  ENDCOLLECTIVE ;  /* 0x000000000000791b */ /* 0x003fe20003800000 */
.L_x_1151:
        /* <DEDUP_REMOVED lines=12> */
.L_x_1152:
[----:B------:R-:W-:Y:S01]  /*33260*/  IMAD.MOV.U32 R2, RZ, RZ, R14 ;  /* 0x000000ffff027224 */ /* 0x000fe200078e000e */
[----:B------:R-:W-:Y:S06]  /*33270*/  BRA `(.L_x_1153) ;  /* 0xffffff48009c7947 */ /* 0x000fec000383ffff */
.L_x_783:
[----:B---3--:R3:W4:Y:S02]  /*33280*/  SYNCS.PHASECHK.TRANS64.TRYWAIT P0, [R0+URZ+0x38840], R20 ;  /* 0x03884014000075a7 */ /* 0x008724000800017f */
[----:B----4-:R-:W-:Y:S05]  /*33290*/  @!P0 NANOSLEEP.SYNCS 0x989680 ;  /* 0x009896800000895d */ /* 0x010fea0003900000 */
[----:B------:R-:W4:Y:S02]  /*332a0*/  @!P0 SYNCS.PHASECHK.TRANS64 P0, [R0+URZ+0x38840], R20 ;  /* 0x03884014000085a7 */ /* 0x000f24000800007f */
[----:B----4-:R-:W-:Y:S05]  /*332b0*/  @!P0 BRA `(.L_x_783) ;  /* 0xfffffffc00f08947 */ /* 0x010fea000383ffff */
[----:B------:R-:W-:Y:S05]  /*332c0*/  BRA `(.L_x_1154) ;  /* 0xffffff4800f07947 */ /* 0x000fea000383ffff */
.L_x_784:
[----:B------:R-:W-:Y:S01]  /*332d0*/  BSSY B0, `(.L_x_1155) ;  /* 0x0000008000007945 */ /* 0x000fe20003800000 */
[----:B------:R-:W-:Y:S01]  /*332e0*/  MOV R13, R5 ;  /* 0x00000005000d7202 */ /* 0x000fe20000000f00 */
[----:B------:R-:W-:Y:S02]  /*332f0*/  IMAD.MOV.U32 R12, RZ, RZ, RZ ;  /* 0x000000ffff0c7224 */ /* 0x000fe400078e00ff */
[----:B------:R-:W-:Y:S02]  /*33300*/  IMAD.MOV.U32 R11, RZ, RZ, 0x181f ;  /* 0x0000181fff0b7424 */ /* 0x000fe400078e00ff */
[----:B------:R-:W-:-:S07]  /*33310*/  IMAD.MOV.U32 R15, RZ, RZ, -0x1 ;  /* 0xffffffffff0f7424 */ /* 0x000fce00078e00ff */
[----:B0-23--:R-:W-:Y:S05]  /*33320*/  WARPSYNC.COLLECTIVE R15, `(.L_x_1156) ;  /* 0x000000000f087348 */ /* 0x00dfea0003c00000 */
[----:B------:R1:W4:Y:S02]  /*33330*/  SHFL.IDX P6, R14, R13, R12, R11 ;  /* 0x0000000c0d0e7389 */ /* 0x00032400000c000b */
[----:B01234-:R-:W-:Y:S01]  /*33340*/  ENDCOLLECTIVE ;  /* 0x000000000000791b */ /* 0x01ffe20003800000 */
.L_x_1156:
[----:B------:R-:W-:Y:S05]  /*33350*/  BSYNC B0 ;  /* 0x0000000000007941 */ /* 0x000fea0003800000 */
.L_x_1155:
        /* <DEDUP_REMOVED lines=8> */
.L_x_1157:
[----:B------:R-:W-:Y:S01]  /*333e0*/  IMAD.MOV.U32 R13, RZ, RZ, R5 ;  /* 0x000000ffff0d7224 */ /* 0x000fe200078e0005 */
[----:B------:R-:W-:Y:S01]  /*333f0*/  MOV R12, 0x1 ;  /* 0x00000001000c7802 */ /* 0x000fe20000000f00 */
[----:B------:R-:W-:-:S07]  /*33400*/  IMAD.MOV.U32 R2, RZ, RZ, R14 ;  /* 0x000000ffff027224 */ /* 0x000fce00078e000e */
[----:B------:R-:W-:Y:S05]  /*33410*/  WARPSYNC.COLLECTIVE R15, `(.L_x_1158) ;  /* 0x000000000f087348 */ /* 0x000fea0003c00000 */
[----:B------:R0:W1:Y:S02]  /*33420*/  SHFL.IDX P6, R14, R13, R12, R11 ;  /* 0x0000000c0d0e7389 */ /* 0x00006400000c000b */
[----:B01----:R-:W-:Y:S01]  /*33430*/  ENDCOLLECTIVE ;  /* 0x000000000000791b */ /* 0x003fe20003800000 */
.L_x_1158:
        /* <DEDUP_REMOVED lines=12> */
.L_x_1159:
[----:B------:R-:W-:Y:S02]  /*33500*/  IMAD.MOV.U32 R13, RZ, RZ, R5 ;  /* 0x000000ffff0d7224 */ /* 0x000fe400078e0005 */
[----:B------:R-:W-:Y:S02]  /*33510*/  IMAD.MOV.U32 R12, RZ, RZ, 0x2 ;  /* 0x00000002ff0c7424 */ /* 0x000fe400078e00ff */
[----:B------:R-:W-:-:S07]  /*33520*/  IMAD.MOV.U32 R2, RZ, RZ, R14 ;  /* 0x000000ffff027224 */ /* 0x000fce00078e000e */
[----:B------:R-:W-:Y:S05]  /*33530*/  WARPSYNC.COLLECTIVE R15, `(.L_x_1160) ;  /* 0x000000000f087348 */ /* 0x000fea0003c00000 */
[----:B------:R0:W1:Y:S02]  /*33540*/  SHFL.IDX P6, R14, R13, R12, R11 ;  /* 0x0000000c0d0e7389 */ /* 0x00006400000c000b */
[----:B01----:R-:W-:Y:S01]  /*33550*/  ENDCOLLECTIVE ;  /* 0x000000000000791b */ /* 0x003fe20003800000 */
.L_x_1160:
        /* <DEDUP_REMOVED lines=12> */
.L_x_1161:
[----:B------:R-:W-:Y:S01]  /*33620*/  IMAD.MOV.U32 R13, RZ, RZ, R5 ;  /* 0x000000ffff0d7224 */ /* 0x000fe200078e0005 */
[----:B------:R-:W-:Y:S01]  /*33630*/  MOV R12, 0x3 ;  /* 0x00000003000c7802 */ /* 0x000fe20000000f00 */
[----:B------:R-:W-:-:S07]  /*33640*/  IMAD.MOV.U32 R2, RZ, RZ, R14 ;  /* 0x000000ffff027224 */ /* 0x000fce00078e000e */
[----:B------:R-:W-:Y:S05]  /*33650*/  WARPSYNC.COLLECTIVE R15, `(.L_x_1162) ;  /* 0x000000000f087348 */ /* 0x000fea0003c00000 */
[----:B------:R0:W1:Y:S02]  /*33660*/  SHFL.IDX P6, R14, R13, R12, R11 ;  /* 0x0000000c0d0e7389 */ /* 0x00006400000c000b */
[----:B01----:R-:W-:Y:S01]  /*33670*/  ENDCOLLECTIVE ;  /* 0x000000000000791b */ /* 0x003fe20003800000 */
.L_x_1162:
        /* <DEDUP_REMOVED lines=12> */
.L_x_1163:
[----:B------:R-:W-:Y:S02]  /*33740*/  IMAD.MOV.U32 R13, RZ, RZ, R5 ;  /* 0x000000ffff0d7224 */ /* 0x000fe400078e0005 */
[----:B------:R-:W-:Y:S02]  /*33750*/  IMAD.MOV.U32 R12, RZ, RZ, 0x4 ;  /* 0x00000004ff0c7424 */ /* 0x000fe400078e00ff */
[----:B------:R-:W-:-:S07]  /*33760*/  IMAD.MOV.U32 R2, RZ, RZ, R14 ;  /* 0x000000ffff027224 */ /* 0x000fce00078e000e */
[----:B------:R-:W-:Y:S05]  /*33770*/  WARPSYNC.COLLECTIVE R15, `(.L_x_1164) ;  /* 0x000000000f087348 */ /* 0x000fea0003c00000 */
[----:B------:R0:W1:Y:S02]  /*33780*/  SHFL.IDX P6, R14, R13, R12, R11 ;  /* 0x0000000c0d0e7389 */ /* 0x00006400000c000b */
[----:B01----:R-:W-:Y:S01]  /*33790*/  ENDCOLLECTIVE ;  /* 0x000000000000791b */ /* 0x003fe20003800000 */
.L_x_1164:
        /* <DEDUP_REMOVED lines=12> */
.L_x_1165:
[----:B------:R-:W-:Y:S01]  /*33860*/  IMAD.MOV.U32 R13, RZ, RZ, R5 ;  /* 0x000000ffff0d7224 */ /* 0x000fe200078e0005 */
[----:B------:R-:W-:Y:S01]  /*33870*/  MOV R12, 0x5 ;  /* 0x00000005000c7802 */ /* 0x000fe20000000f00 */
[----:B------:R-:W-:-:S07]  /*33880*/  IMAD.MOV.U32 R2, RZ, RZ, R14 ;  /* 0x000000ffff027224 */ /* 0x000fce00078e000e */
[----:B------:R-:W-:Y:S05]  /*33890*/  WARPSYNC.COLLECTIVE R15, `(.L_x_1166) ;  /* 0x000000000f087348 */ /* 0x000fea0003c00000 */
[----:B------:R0:W1:Y:S02]  /*338a0*/  SHFL.IDX P6, R14, R13, R12, R11 ;  /* 0x0000000c0d0e7389 */ /* 0x00006400000c000b */
[----:B01----:R-:W-:Y:S01]  /*338b0*/  ENDCOLLECTIVE ;  /* 0x000000000000791b */ /* 0x003fe20003800000 */
.L_x_1166:
        /* <DEDUP_REMOVED lines=12> */
.L_x_1167:
[----:B------:R-:W-:Y:S02]  /*33980*/  IMAD.MOV.U32 R13, RZ, RZ, R5 ;  /* 0x000000ffff0d7224 */ /* 0x000fe400078e0005 */
[----:B------:R-:W-:Y:S02]  /*33990*/  IMAD.MOV.U32 R12, RZ, RZ, 0x6 ;  /* 0x00000006ff0c7424 */ /* 0x000fe400078e00ff */
[----:B------:R-:W-:-:S07]  /*339a0*/  IMAD.MOV.U32 R2, RZ, RZ, R14 ;  /* 0x000000ffff027224 */ /* 0x000fce00078e000e */
[----:B------:R-:W-:Y:S05]  /*339b0*/  WARPSYNC.COLLECTIVE R15, `(.L_x_1168) ;  /* 0x000000000f087348 */ /* 0x000fea0003c00000 */
[----:B------:R0:W1:Y:S02]  /*339c0*/  SHFL.IDX P6, R14, R13, R12, R11 ;  /* 0x0000000c0d0e7389 */ /* 0x00006400000c000b */
[----:B01----:R-:W-:Y:S01]  /*339d0*/  ENDCOLLECTIVE ;  /* 0x000000000000791b */ /* 0x003fe20003800000 */
.L_x_1168:
        /* <DEDUP_REMOVED lines=12> */
.L_x_1169:
[----:B------:R-:W-:Y:S01]  /*33aa0*/  IMAD.MOV.U32 R13, RZ, RZ, R5 ;  /* 0x000000ffff0d7224 */ /* 0x000fe200078e0005 */
[----:B------:R-:W-:Y:S01]  /*33ab0*/  MOV R12, 0x7 ;  /* 0x00000007000c7802 */ /* 0x000fe20000000f00 */
[----:B------:R-:W-:-:S07]  /*33ac0*/  IMAD.MOV.U32 R2, RZ, RZ, R14 ;  /* 0x000000ffff027224 */ /* 0x000fce00078e000e */
[----:B------:R-:W-:Y:S05]  /*33ad0*/  WARPSYNC.COLLECTIVE R15, `(.L_x_1170) ;  /* 0x000000000f087348 */ /* 0x000fea0003c00000 */
[----:B------:R0:W1:Y:S02]  /*33ae0*/  SHFL.IDX P6, R14, R13, R12, R11 ;  /* 0x0000000c0d0e7389 */ /* 0x00006400000c000b */
[----:B01----:R-:W-:Y:S01]  /*33af0*/  ENDCOLLECTIVE ;  /* 0x000000000000791b */ /* 0x003fe20003800000 */
.L_x_1170:
        /* <DEDUP_REMOVED lines=12> */
.L_x_1171:
[----:B------:R-:W-:Y:S01]  /*33bc0*/  IMAD.MOV.U32 R2, RZ, RZ, R14 ;  /* 0x000000ffff027224 */ /* 0x000fe200078e000e */
[----:B------:R-:W-:Y:S06]  /*33bd0*/  BRA `(.L_x_1172) ;  /* 0xffffff4400bc7947 */ /* 0x000fec000383ffff */
.L_x_789:
[----:B0-----:R0:W2:Y:S02]  /*33be0*/  SYNCS.PHASECHK.TRANS64.TRYWAIT P2, [R18+URZ+0x38870], R3 ;  /* 0x03887003120075a7 */ /* 0x0010a4000804017f */
[----:B--2---:R-:W-:Y:S05]  /*33bf0*/  @!P2 NANOSLEEP.SYNCS 0x989680 ;  /* 0x009896800000a95d */ /* 0x004fea0003900000 */
[----:B------:R-:W2:Y:S02]  /*33c00*/  @!P2 SYNCS.PHASECHK.TRANS64 P2, [R18+URZ+0x38870], R3 ;  /* 0x038870031200a5a7 */ /* 0x000ea4000804007f */
[----:B--2---:R-:W-:Y:S05]  /*33c10*/  @!P2 BRA `(.L_x_789) ;  /* 0xfffffffc00f0a947 */ /* 0x004fea000383ffff */
[----:B------:R-:W-:Y:S05]  /*33c20*/  BRA `(.L_x_1173) ;  /* 0xffffff4800247947 */ /* 0x000fea000383ffff */
.L_x_791:
[----:B0-----:R0:W2:Y:S02]  /*33c30*/  SYNCS.PHASECHK.TRANS64.TRYWAIT P2, [R18+URZ+0x38860], R5 ;  /* 0x03886005120075a7 */ /* 0x0010a4000804017f */
[----:B--2---:R-:W-:Y:S05]  /*33c40*/  @!P2 NANOSLEEP.SYNCS 0x989680 ;  /* 0x009896800000a95d */ /* 0x004fea0003900000 */
[----:B------:R-:W2:Y:S02]  /*33c50*/  @!P2 SYNCS.PHASECHK.TRANS64 P2, [R18+URZ+0x38860], R5 ;  /* 0x038860051200a5a7 */ /* 0x000ea4000804007f */
[----:B--2---:R-:W-:Y:S05]  /*33c60*/  @!P2 BRA `(.L_x_791) ;  /* 0xfffffffc00f0a947 */ /* 0x004fea000383ffff */
[----:B------:R-:W-:Y:S05]  /*33c70*/  BRA `(.L_x_1174) ;  /* 0xffffff4800347947 */ /* 0x000fea000383ffff */
.L_x_799:
[----:B0-----:R0:W1:Y:S02]  /*33c80*/  SYNCS.PHASECHK.TRANS64.TRYWAIT P1, [R18+URZ+0x38870], R3 ;  /* 0x03887003120075a7 */ /* 0x001064000802017f */
[----:B-1----:R-:W-:Y:S05]  /*33c90*/  @!P1 NANOSLEEP.SYNCS 0x989680 ;  /* 0x009896800000995d */ /* 0x002fea0003900000 */
[----:B------:R-:W1:Y:S02]  /*33ca0*/  @!P1 SYNCS.PHASECHK.TRANS64 P1, [R18+URZ+0x38870], R3 ;  /* 0x03887003120095a7 */ /* 0x000e64000802007f */
[----:B-1----:R-:W-:Y:S05]  /*33cb0*/  @!P1 BRA `(.L_x_799) ;  /* 0xfffffffc00f09947 */ /* 0x002fea000383ffff */
[----:B------:R-:W-:Y:S05]  /*33cc0*/  BRA `(.L_x_1175) ;  /* 0xffffff5000907947 */ /* 0x000fea000383ffff */
.L_x_801:
[----:B0-----:R0:W1:Y:S02]  /*33cd0*/  SYNCS.PHASECHK.TRANS64.TRYWAIT P1, [R18+URZ+0x38860], R3 ;  /* 0x03886003120075a7 */ /* 0x001064000802017f */
[----:B-1----:R-:W-:Y:S05]  /*33ce0*/  @!P1 NANOSLEEP.SYNCS 0x989680 ;  /* 0x009896800000995d */ /* 0x002fea0003900000 */
[----:B------:R-:W1:Y:S02]  /*33cf0*/  @!P1 SYNCS.PHASECHK.TRANS64 P1, [R18+URZ+0x38860], R3 ;  /* 0x03886003120095a7 */ /* 0x000e64000802007f */
[----:B-1----:R-:W-:Y:S05]  /*33d00*/  @!P1 BRA `(.L_x_801) ;  /* 0xfffffffc00f09947 */ /* 0x002fea000383ffff */
[----:B------:R-:W-:Y:S05]  /*33d10*/  BRA `(.L_x_1176) ;  /* 0xffffff50009c7947 */ /* 0x000fea000383ffff */
.L_x_806:
[----:B------:R-:W-:Y:S01]  /*33d20*/  BSSY B0, `(.L_x_1177) ;  /* 0x0000008000007945 */ /* 0x000fe20003800000 */
[----:B------:R-:W-:Y:S01]  /*33d30*/  MOV R13, R24 ;  /* 0x00000018000d7202 */ /* 0x000fe20000000f00 */
[----:B------:R-:W-:Y:S02]  /*33d40*/  IMAD.MOV.U32 R12, RZ, RZ, RZ ;  /* 0x000000ffff0c7224 */ /* 0x000fe400078e00ff */
[----:B------:R-:W-:Y:S02]  /*33d50*/  IMAD.MOV.U32 R11, RZ, RZ, 0x1f ;  /* 0x0000001fff0b7424 */ /* 0x000fe400078e00ff */
[----:B------:R-:W-:-:S07]  /*33d60*/  IMAD.MOV.U32 R15, RZ, RZ, -0x1 ;  /* 0xffffffffff0f7424 */ /* 0x000fce00078e00ff */
[----:B-1----:R-:W-:Y:S05]  /*33d70*/  WARPSYNC.COLLECTIVE R15, `(.L_x_1178) ;  /* 0x000000000f087348 */ /* 0x002fea0003c00000 */
[----:B------:R0:W2:Y:S02]  /*33d80*/  SHFL.IDX P6, R14, R13, R12, R11 ;  /* 0x0000000c0d0e7389 */ /* 0x0000a400000c000b */
[----:B012---:R-:W-:Y:S01]  /*33d90*/  ENDCOLLECTIVE ;  /* 0x000000000000791b */ /* 0x007fe20003800000 */
.L_x_1178:
[----:B------:R-:W-:Y:S05]  /*33da0*/  BSYNC B0 ;  /* 0x0000000000007941 */ /* 0x000fea0003800000 */
.L_x_1177:
[----:B------:R-:W-:Y:S01]  /*33db0*/  IMAD.MOV.U32 R13, RZ, RZ, R24 ;  /* 0x000000ffff0d7224 */ /* 0x000fe200078e0018 */
[----:B------:R-:W-:Y:S01]  /*33dc0*/  MOV R15, 0xffffffff ;  /* 0xffffffff000f7802 */ /* 0x000fe20000000f00 */
[----:B------:R-:W-:Y:S01]  /*33dd0*/  IMAD.MOV.U32 R12, RZ, RZ, 0x1 ;  /* 0x00000001ff0c7424 */ /* 0x000fe200078e00ff */
[----:B------:R-:W-:Y:S01]  /*33de0*/  MOV R0, R14 ;  /* 0x0000000e00007202 */ /* 0x000fe20000000f00 */
[----:B------:R-:W-:Y:S02]  /*33df0*/  IMAD.MOV.U32 R11, RZ, RZ, 0x1f ;  /* 0x0000001fff0b7424 */ /* 0x000fe400078e00ff */
[----:B------:R-:W-:-:S07]  /*33e00*/  IMAD.IADD R7, R27, 0x1, R9 ;  /* 0x000000011b077824 */ /* 0x000fce00078e0209 */
[----:B------:R-:W-:Y:S05]  /*33e10*/  WARPSYNC.COLLECTIVE R15, `(.L_x_1179) ;  /* 0x000000000f087348 */ /* 0x000fea0003c00000 */
[----:B------:R0:W1:Y:S02]  /*33e20*/  SHFL.IDX P6, R14, R13, R12, R11 ;  /* 0x0000000c0d0e7389 */ /* 0x00006400000c000b */
[----:B01----:R-:W-:Y:S01]  /*33e30*/  ENDCOLLECTIVE ;  /* 0x000000000000791b */ /* 0x003fe20003800000 */
.L_x_1179:
[----:B------:R-:W-:Y:S02]  /*33e40*/  ULDC UR4, c[0x0][0xc3c] ;  /* 0x00030f0000047ab9 */ /* 0x000fe40000000800 */
[----:B------:R-:W-:-:S13]  /*33e50*/  ISETP.GE.OR P1, PT, R7, UR4, !P0 ;  /* 0x0000000407007c0c */ /* 0x000fda000c726670 */
[----:B------:R-:W0:Y:S08]  /*33e60*/  @!P1 LDC.64 R2, c[0x0][0xc80] ;  /* 0x00032000ff029b82 */ /* 0x000e300000000a00 */
[----:B------:R-:W1:Y:S01]  /*33e70*/  @!P1 LDC.64 R4, c[0x0][0xc78] ;  /* 0x00031e00ff049b82 */ /* 0x000e620000000a00 */
[----:B------:R-:W-:Y:S02]  /*33e80*/  IMAD.MOV.U32 R11, RZ, RZ, RZ ;  /* 0x000000ffff0b7224 */ /* 0x000fe400078e00ff */
[----:B------:R-:W-:-:S02]  /*33e90*/  IMAD.MOV.U32 R6, RZ, RZ, R14 ;  /* 0x000000ffff067224 */ /* 0x000fc400078e000e */
[----:B0-----:R-:W-:-:S05]  /*33ea0*/  @!P1 IMAD.WIDE R2, R7, 0x4, R2 ;  /* 0x0000000407029825 */ /* 0x001fca00078e0202 */
[----:B------:R1:W2:Y:S02]  /*33eb0*/  @!P1 LDG.E R8, desc[UR36][R2.64] ;  /* 0x0000002402089981 */ /* 0x0002a4000c1e1900 */
[----:B-1----:R-:W-:-:S05]  /*33ec0*/  @!P1 IMAD.WIDE R2, R7, 0x4, R4 ;  /* 0x0000000407029825 */ /* 0x002fca00078e0204 */
[----:B------:R-:W3:Y:S01]  /*33ed0*/  @!P1 LDG.E R5, desc[UR36][R2.64] ;  /* 0x0000002402059981 */ /* 0x000ee2000c1e1900 */
[----:B------:R-:W-:Y:S01]  /*33ee0*/  IMAD.MOV.U32 R7, RZ, RZ, RZ ;  /* 0x000000ffff077224 */ /* 0x000fe200078e00ff */
[C---:B------:R-:W-:Y:S01]  /*33ef0*/  ISETP.GE.U32.AND P2, PT, R9.reuse, 0x2, PT ;  /* 0x000000020900780c */ /* 0x040fe20003f46070 */
[----:B------:R-:W-:Y:S01]  /*33f00*/  IMAD.MOV.U32 R4, RZ, RZ, RZ ;  /* 0x000000ffff047224 */ /* 0x000fe200078e00ff */
[C---:B------:R-:W-:Y:S02]  /*33f10*/  ISETP.GE.U32.AND P3, PT, R9.reuse, 0x4, PT ;  /* 0x000000040900780c */ /* 0x040fe40003f66070 */
[C---:B------:R-:W-:Y:S02]  /*33f20*/  ISETP.GE.U32.AND P4, PT, R9.reuse, 0x8, PT ;  /* 0x000000080900780c */ /* 0x040fe40003f86070 */
[----:B------:R-:W-:Y:S02]  /*33f30*/  ISETP.GE.U32.AND P5, PT, R9, 0x10, PT ;  /* 0x000000100900780c */ /* 0x000fe40003fa6070 */
[----:B------:R-:W-:-:S02]  /*33f40*/  MOV R24, RZ ;  /* 0x000000ff00187202 */ /* 0x000fc40000000f00 */
[----:B--2---:R-:W-:Y:S01]  /*33f50*/  @!P1 MOV R7, R8 ;  /* 0x0000000800079202 */ /* 0x004fe20000000f00 */
[----:B---3--:R-:W-:Y:S01]  /*33f60*/  @!P1 IMAD.MOV.U32 R4, RZ, RZ, R5 ;  /* 0x000000ffff049224 */ /* 0x008fe200078e0005 */
[----:B------:R-:W-:-:S03]  /*33f70*/  ISETP.NE.AND P1, PT, R9, RZ, PT ;  /* 0x000000ff0900720c */ /* 0x000fc60003f25270 */
[----:B------:R-:W-:-:S10]  /*33f80*/  IMAD R13, R4, R7, RZ ;  /* 0x00000007040d7224 */ /* 0x000fd400078e02ff */
[----:B------:R-:W-:Y:S05]  /*33f90*/  WARPSYNC.COLLECTIVE R15, `(.L_x_1180) ;  /* 0x000000000f087348 */ /* 0x000fea0003c00000 */
[----:B------:R0:W1:Y:S02]  /*33fa0*/  SHFL.UP P6, R14, R13, R12, R11 ;  /* 0x0400000c0d0e7389 */ /* 0x00006400000c000b */
[----:B01----:R-:W-:Y:S01]  /*33fb0*/  ENDCOLLECTIVE ;  /* 0x000000000000791b */ /* 0x003fe20003800000 */
.L_x_1180:
[----:B------:R-:W-:Y:S01]  /*33fc0*/  IMAD.MOV.U32 R12, RZ, RZ, 0x2 ;  /* 0x00000002ff0c7424 */ /* 0x000fe200078e00ff */
[----:B------:R-:W-:-:S04]  /*33fd0*/  SEL R14, R14, RZ, P1 ;  /* 0x000000ff0e0e7207 */ /* 0x000fc80000800000 */
[----:B------:R-:W-:-:S05]  /*33fe0*/  IADD3 R5, R13, R14, RZ ;  /* 0x0000000e0d057210 */ /* 0x000fca0007ffe0ff */
[----:B------:R-:W-:-:S07]  /*33ff0*/  IMAD.MOV.U32 R13, RZ, RZ, R5 ;  /* 0x000000ffff0d7224 */ /* 0x000fce00078e0005 */
[----:B------:R-:W-:Y:S05]  /*34000*/  WARPSYNC.COLLECTIVE R15, `(.L_x_1181) ;  /* 0x000000000f087348 */ /* 0x000fea0003c00000 */
[----:B------:R0:W1:Y:S02]  /*34010*/  SHFL.UP P6, R14, R13, R12, R11 ;  /* 0x0400000c0d0e7389 */ /* 0x00006400000c000b */
[----:B01----:R-:W-:Y:S01]  /*34020*/  ENDCOLLECTIVE ;  /* 0x000000000000791b */ /* 0x003fe20003800000 */
.L_x_1181:
[----:B------:R-:W-:Y:S01]  /*34030*/  IMAD.MOV.U32 R12, RZ, RZ, 0x4 ;  /* 0x00000004ff0c7424 */ /* 0x000fe200078e00ff */
[----:B------:R-:W-:-:S05]  /*34040*/  SEL R2, R14, RZ, P2 ;  /* 0x000000ff0e027207 */ /* 0x000fca0001000000 */
[----:B------:R-:W-:-:S05]  /*34050*/  IMAD.IADD R2, R5, 0x1, R2 ;  /* 0x0000000105027824 */ /* 0x000fca00078e0202 */
[----:B------:R-:W-:-:S07]  /*34060*/  MOV R13, R2 ;  /* 0x00000002000d7202 */ /* 0x000fce0000000f00 */
[----:B------:R-:W-:Y:S05]  /*34070*/  WARPSYNC.COLLECTIVE R15, `(.L_x_1182) ;  /* 0x000000000f087348 */ /* 0x000fea0003c00000 */
[----:B------:R0:W1:Y:S02]  /*34080*/  SHFL.UP P6, R14, R13, R12, R11 ;  /* 0x0400000c0d0e7389 */ /* 0x00006400000c000b */
[----:B01----:R-:W-:Y:S01]  /*34090*/  ENDCOLLECTIVE ;  /* 0x000000000000791b */ /* 0x003fe20003800000 */
.L_x_1182:
[----:B------:R-:W-:Y:S02]  /*340a0*/  MOV R12, 0x8 ;  /* 0x00000008000c7802 */ /* 0x000fe40000000f00 */
[----:B------:R-:W-:-:S05]  /*340b0*/  SEL R3, R14, RZ, P3 ;  /* 0x000000ff0e037207 */ /* 0x000fca0001800000 */
[----:B------:R-:W-:-:S04]  /*340c0*/  IMAD.IADD R8, R2, 0x1, R3 ;  /* 0x0000000102087824 */ /* 0x000fc800078e0203 */
[----:B------:R-:W-:-:S07]  /*340d0*/  IMAD.MOV.U32 R13, RZ, RZ, R8 ;  /* 0x000000ffff0d7224 */ /* 0x000fce00078e0008 */
[----:B------:R-:W-:Y:S05]  /*340e0*/  WARPSYNC.COLLECTIVE R15, `(.L_x_1183) ;  /* 0x000000000f087348 */ /* 0x000fea0003c00000 */
[----:B------:R0:W1:Y:S02]  /*340f0*/  SHFL.UP P6, R14, R13, R12, R11 ;  /* 0x0400000c0d0e7389 */ /* 0x00006400000c000b */
[----:B01----:R-:W-:Y:S01]  /*34100*/  ENDCOLLECTIVE ;  /* 0x000000000000791b */ /* 0x003fe20003800000 */
.L_x_1183:
[----:B------:R-:W-:Y:S01]  /*34110*/  IMAD.MOV.U32 R12, RZ, RZ, 0x10 ;  /* 0x00000010ff0c7424 */ /* 0x000fe200078e00ff */
[----:B------:R-:W-:-:S05]  /*34120*/  SEL R5, R14, RZ, P4 ;  /* 0x000000ff0e057207 */ /* 0x000fca0002000000 */
[----:B------:R-:W-:-:S04]  /*34130*/  IMAD.IADD R5, R8, 0x1, R5 ;  /* 0x0000000108057824 */ /* 0x000fc800078e0205 */
[----:B------:R-:W-:-:S07]  /*34140*/  IMAD.MOV.U32 R13, RZ, RZ, R5 ;  /* 0x000000ffff0d7224 */ /* 0x000fce00078e0005 */
[----:B------:R-:W-:Y:S05]  /*34150*/  WARPSYNC.COLLECTIVE R15, `(.L_x_1184) ;  /* 0x000000000f087348 */ /* 0x000fea0003c00000 */
[----:B------:R0:W1:Y:S02]  /*34160*/  SHFL.UP P6, R14, R13, R12, R11 ;  /* 0x0400000c0d0e7389 */ /* 0x00006400000c000b */
[----:B01----:R-:W-:Y:S01]  /*34170*/  ENDCOLLECTIVE ;  /* 0x000000000000791b */ /* 0x003fe20003800000 */
.L_x_1184:
[----:B------:R-:W-:Y:S02]  /*34180*/  IMAD.MOV.U32 R12, RZ, RZ, 0x1f ;  /* 0x0000001fff0c7424 */ /* 0x000fe400078e00ff */
[----:B------:R-:W-:Y:S01]  /*34190*/  IMAD.MOV.U32 R11, RZ, RZ, 0x1f ;  /* 0x0000001fff0b7424 */ /* 0x000fe200078e00ff */
[----:B------:R-:W-:-:S04]  /*341a0*/  SEL R14, R14, RZ, P5 ;  /* 0x000000ff0e0e7207 */ /* 0x000fc80002800000 */
[----:B------:R-:W-:-:S05]  /*341b0*/  IADD3 R3, R5, R14, RZ ;  /* 0x0000000e05037210 */ /* 0x000fca0007ffe0ff */
[----:B------:R-:W-:-:S07]  /*341c0*/  IMAD.MOV.U32 R13, RZ, RZ, R3 ;  /* 0x000000ffff0d7224 */ /* 0x000fce00078e0003 */
[----:B------:R-:W-:Y:S05]  /*341d0*/  WARPSYNC.COLLECTIVE R15, `(.L_x_1185) ;  /* 0x000000000f087348 */ /* 0x000fea0003c00000 */
[----:B------:R0:W1:Y:S02]  /*341e0*/  SHFL.IDX P6, R14, R13, R12, R11 ;  /* 0x0000000c0d0e7389 */ /* 0x00006400000c000b */
[----:B01----:R-:W-:Y:S01]  /*341f0*/  ENDCOLLECTIVE ;  /* 0x000000000000791b */ /* 0x003fe20003800000 */
.L_x_1185:
[----:B------:R-:W-:Y:S05]  /*34200*/  BRA `(.L_x_1186) ;  /* 0xffffff58004c7947 */ /* 0x000fea000383ffff */
.L_x_809:
[----:B------:R-:W-:Y:S01]  /*34210*/  BSSY B0, `(.L_x_1187) ;  /* 0x0000007000007945 */ /* 0x000fe20003800000 */
[----:B------:R-:W-:Y:S02]  /*34220*/  IMAD.MOV.U32 R12, RZ, RZ, 0x1 ;  /* 0x00000001ff0c7424 */ /* 0x000fe400078e00ff */
[----:B------:R-:W-:Y:S02]  /*34230*/  IMAD.MOV.U32 R11, RZ, RZ, RZ ;  /* 0x000000ffff0b7224 */ /* 0x000fe400078e00ff */
[----:B------:R-:W-:-:S07]  /*34240*/  IMAD.MOV.U32 R15, RZ, RZ, -0x1 ;  /* 0xffffffffff0f7424 */ /* 0x000fce00078e00ff */
[----:B-1----:R-:W-:Y:S05]  /*34250*/  WARPSYNC.COLLECTIVE R15, `(.L_x_1188) ;  /* 0x000000000f087348 */ /* 0x002fea0003c00000 */
[----:B------:R0:W2:Y:S02]  /*34260*/  SHFL.UP P6, R14, R13, R12, R11 ;  /* 0x0400000c0d0e7389 */ /* 0x0000a400000c000b */
[----:B012---:R-:W-:Y:S01]  /*34270*/  ENDCOLLECTIVE ;  /* 0x000000000000791b */ /* 0x007fe20003800000 */
.L_x_1188:
[----:B------:R-:W-:Y:S05]  /*34280*/  BSYNC B0 ;  /* 0x0000000000007941 */ /* 0x000fea0003800000 */
.L_x_1187:
[----:B------:R-:W-:Y:S01]  /*34290*/  SEL R14, R14, RZ, P1 ;  /* 0x000000ff0e0e7207 */ /* 0x000fe20000800000 */
[----:B------:R-:W-:Y:S02]  /*342a0*/  IMAD.MOV.U32 R12, RZ, RZ, 0x2 ;  /* 0x00000002ff0c7424 */ /* 0x000fe400078e00ff */
[----:B------:R-:W-:Y:S01]  /*342b0*/  IMAD.MOV.U32 R11, RZ, RZ, RZ ;  /* 0x000000ffff0b7224 */ /* 0x000fe200078e00ff */
[----:B------:R-:W-:Y:S01]  /*342c0*/  IADD3 R13, R13, R14, RZ ;  /* 0x0000000e0d0d7210 */ /* 0x000fe20007ffe0ff */
[----:B------:R-:W-:-:S07]  /*342d0*/  IMAD.MOV.U32 R15, RZ, RZ, -0x1 ;  /* 0xffffffffff0f7424 */ /* 0x000fce00078e00ff */
[----:B------:R-:W-:Y:S05]  /*342e0*/  WARPSYNC.COLLECTIVE R15, `(.L_x_1189) ;  /* 0x000000000f087348 */ /* 0x000fea0003c00000 */
[----:B------:R0:W1:Y:S02]  /*342f0*/  SHFL.UP P6, R14, R13, R12, R11 ;  /* 0x0400000c0d0e7389 */ /* 0x00006400000c000b */
[----:B01----:R-:W-:Y:S01]  /*34300*/  ENDCOLLECTIVE ;  /* 0x000000000000791b */ /* 0x003fe20003800000 */
.L_x_1189:
[----:B------:R-:W-:Y:S01]  /*34310*/  IMAD.MOV.U32 R12, RZ, RZ, 0x4 ;  /* 0x00000004ff0c7424 */ /* 0x000fe200078e00ff */
[----:B------:R-:W-:-:S04]  /*34320*/  SEL R2, R14, RZ, P2 ;  /* 0x000000ff0e027207 */ /* 0x000fc80001000000 */
[----:B------:R-:W-:-:S05]  /*34330*/  IADD3 R2, R13, R2, RZ ;  /* 0x000000020d027210 */ /* 0x000fca0007ffe0ff */
[----:B------:R-:W-:-:S07]  /*34340*/  IMAD.MOV.U32 R13, RZ, RZ, R2 ;  /* 0x000000ffff0d7224 */ /* 0x000fce00078e0002 */
[----:B------:R-:W-:Y:S05]  /*34350*/  WARPSYNC.COLLECTIVE R15, `(.L_x_1190) ;  /* 0x000000000f087348 */ /* 0x000fea0003c00000 */
[----:B------:R0:W1:Y:S02]  /*34360*/  SHFL.UP P6, R14, R13, R12, R11 ;  /* 0x0400000c0d0e7389 */ /* 0x00006400000c000b */
[----:B01----:R-:W-:Y:S01]  /*34370*/  ENDCOLLECTIVE ;  /* 0x000000000000791b */ /* 0x003fe20003800000 */
.L_x_1190:
[----:B------:R-:W-:Y:S01]  /*34380*/  IMAD.MOV.U32 R12, RZ, RZ, 0x8 ;  /* 0x00000008ff0c7424 */ /* 0x000fe200078e00ff */
[----:B------:R-:W-:-:S05]  /*34390*/  SEL R3, R14, RZ, P3 ;  /* 0x000000ff0e037207 */ /* 0x000fca0001800000 */
[----:B------:R-:W-:-:S05]  /*343a0*/  IMAD.IADD R3, R2, 0x1, R3 ;  /* 0x0000000102037824 */ /* 0x000fca00078e0203 */
[----:B------:R-:W-:-:S07]  /*343b0*/  MOV R13, R3 ;  /* 0x00000003000d7202 */ /* 0x000fce0000000f00 */
[----:B------:R-:W-:Y:S05]  /*343c0*/  WARPSYNC.COLLECTIVE R15, `(.L_x_1191) ;  /* 0x000000000f087348 */ /* 0x000fea0003c00000 */
[----:B------:R0:W1:Y:S02]  /*343d0*/  SHFL.UP P6, R14, R13, R12, R11 ;  /* 0x0400000c0d0e7389 */ /* 0x00006400000c000b */
[----:B01----:R-:W-:Y:S01]  /*343e0*/  ENDCOLLECTIVE ;  /* 0x000000000000791b */ /* 0x003fe20003800000 */
.L_x_1191:
[----:B------:R-:W-:Y:S02]  /*343f0*/  MOV R12, 0x10 ;  /* 0x00000010000c7802 */ /* 0x000fe40000000f00 */
[----:B------:R-:W-:-:S05]  /*34400*/  SEL R14, R14, RZ, P4 ;  /* 0x000000ff0e0e7207 */ /* 0x000fca0002000000 */
[----:B------:R-:W-:-:S04]  /*34410*/  IMAD.IADD R5, R3, 0x1, R14 ;  /* 0x0000000103057824 */ /* 0x000fc800078e020e */
[----:B------:R-:W-:-:S07]  /*34420*/  IMAD.MOV.U32 R13, RZ, RZ, R5 ;  /* 0x000000ffff0d7224 */ /* 0x000fce00078e0005 */
[----:B------:R-:W-:Y:S05]  /*34430*/  WARPSYNC.COLLECTIVE R15, `(.L_x_1192) ;  /* 0x000000000f087348 */ /* 0x000fea0003c00000 */
[----:B------:R0:W1:Y:S02]  /*34440*/  SHFL.UP P6, R14, R13, R12, R11 ;  /* 0x0400000c0d0e7389 */ /* 0x00006400000c000b */
[----:B01----:R-:W-:Y:S01]  /*34450*/  ENDCOLLECTIVE ;  /* 0x000000000000791b */ /* 0x003fe20003800000 */
.L_x_1192:
[----:B------:R-:W-:Y:S01]  /*34460*/  IMAD.MOV.U32 R12, RZ, RZ, 0x1f ;  /* 0x0000001fff0c7424 */ /* 0x000fe200078e00ff */
[----:B------:R-:W-:Y:S02]  /*34470*/  MOV R11, 0x1f ;  /* 0x0000001f000b7802 */ /* 0x000fe40000000f00 */
[----:B------:R-:W-:-:S05]  /*34480*/  SEL R14, R14, RZ, P5 ;  /* 0x000000ff0e0e7207 */ /* 0x000fca0002800000 */
[----:B------:R-:W-:-:S04]  /*34490*/  IMAD.IADD R3, R5, 0x1, R14 ;  /* 0x0000000105037824 */ /* 0x000fc800078e020e */
[----:B------:R-:W-:-:S07]  /*344a0*/  IMAD.MOV.U32 R13, RZ, RZ, R3 ;  /* 0x000000ffff0d7224 */ /* 0x000fce00078e0003 */
[----:B------:R-:W-:Y:S05]  /*344b0*/  WARPSYNC.COLLECTIVE R15, `(.L_x_1193) ;  /* 0x000000000f087348 */ /* 0x000fea0003c00000 */
[----:B------:R0:W1:Y:S02]  /*344c0*/  SHFL.IDX P6, R14, R13, R12, R11 ;  /* 0x0000000c0d0e7389 */ /* 0x00006400000c000b */
[----:B01----:R-:W-:Y:S01]  /*344d0*/  ENDCOLLECTIVE ;  /* 0x000000000000791b */ /* 0x003fe20003800000 */
.L_x_1193:
[----:B------:R-:W-:Y:S05]  /*344e0*/  BRA `(.L_x_1194) ;  /* 0xffffff5800387947 */ /* 0x000fea000383ffff */
.L_x_811:
[----:B------:R-:W-:Y:S01]  /*344f0*/  BSSY B0, `(.L_x_1195) ;  /* 0x0000006000007945 */ /* 0x000fe20003800000 */
[----:B------:R-:W-:Y:S01]  /*34500*/  PLOP3.LUT P6, PT, P6, PT, PT, 0x8, 0x0 ;  /* 0x000000000000781c */ /* 0x000fe200037ce170 */
[----:B------:R-:W-:-:S12]  /*34510*/  IMAD.MOV.U32 R15, RZ, RZ, -0x1 ;  /* 0xffffffffff0f7424 */ /* 0x000fd800078e00ff */
[----:B01----:R-:W-:Y:S05]  /*34520*/  WARPSYNC.COLLECTIVE R15, `(.L_x_1196) ;  /* 0x000000000f087348 */ /* 0x003fea0003c00000 */
[----:B------:R-:W-:Y:S01]  /*34530*/  VOTE.ANY R14, PT, P6 ;  /* 0x00000000000e7806 */ /* 0x000fe200030e0100 */
[----:B01----:R-:W-:Y:S06]  /*34540*/  ENDCOLLECTIVE ;  /* 0x000000000000791b */ /* 0x003fec0003800000 */
.L_x_1196:
[----:B------:R-:W-:Y:S05]  /*34550*/  BSYNC B0 ;  /* 0x0000000000007941 */ /* 0x000fea0003800000 */
.L_x_1195:
[----:B------:R-:W-:Y:S02]  /*34560*/  IMAD.MOV.U32 R8, RZ, RZ, R14 ;  /* 0x000000ffff087224 */ /* 0x000fe400078e000e */
[----:B------:R-:W-:Y:S02]  /*34570*/  IMAD.MOV.U32 R13, RZ, RZ, R7 ;  /* 0x000000ffff0d7224 */ /* 0x000fe400078e0007 */
[----:B------:R-:W0:Y:S01]  /*34580*/  POPC R5, R8 ;  /* 0x0000000800057309 */ /* 0x000e220000000000 */
[----:B------:R-:W-:Y:S02]  /*34590*/  IMAD.MOV.U32 R11, RZ, RZ, 0x1f ;  /* 0x0000001fff0b7424 */ /* 0x000fe400078e00ff */
[----:B------:R-:W-:Y:S01]  /*345a0*/  IMAD.MOV.U32 R15, RZ, RZ, -0x1 ;  /* 0xffffffffff0f7424 */ /* 0x000fe200078e00ff */
[----:B0-----:R-:W-:-:S07]  /*345b0*/  MOV R12, R5 ;  /* 0x00000005000c7202 */ /* 0x001fce0000000f00 */
[----:B------:R-:W-:Y:S05]  /*345c0*/  WARPSYNC.COLLECTIVE R15, `(.L_x_1197) ;  /* 0x000000000f087348 */ /* 0x000fea0003c00000 */
[----:B------:R0:W1:Y:S02]  /*345d0*/  SHFL.IDX P6, R14, R13, R12, R11 ;  /* 0x0000000c0d0e7389 */ /* 0x00006400000c000b */
[----:B01----:R-:W-:Y:S01]  /*345e0*/  ENDCOLLECTIVE ;  /* 0x000000000000791b */ /* 0x003fe20003800000 */
.L_x_1197:
[----:B------:R-:W-:Y:S01]  /*345f0*/  MOV R13, R4 ;  /* 0x00000004000d7202 */ /* 0x000fe20000000f00 */
[----:B------:R-:W-:-:S07]  /*34600*/  IMAD.MOV.U32 R7, RZ, RZ, R14 ;  /* 0x000000ffff077224 */ /* 0x000fce00078e000e */
[----:B------:R-:W-:Y:S05]  /*34610*/  WARPSYNC.COLLECTIVE R15, `(.L_x_1198) ;  /* 0x000000000f087348 */ /* 0x000fea0003c00000 */
[----:B------:R0:W1:Y:S02]  /*34620*/  SHFL.IDX P6, R14, R13, R12, R11 ;  /* 0x0000000c0d0e7389 */ /* 0x00006400000c000b */
[----:B01----:R-:W-:Y:S01]  /*34630*/  ENDCOLLECTIVE ;  /* 0x000000000000791b */ /* 0x003fe20003800000 */
.L_x_1198:
[----:B------:R-:W-:Y:S01]  /*34640*/  IMAD.MOV.U32 R4, RZ, RZ, R14 ;  /* 0x000000ffff047224 */ /* 0x000fe200078e000e */
[----:B------:R-:W-:Y:S06]  /*34650*/  BRA `(.L_x_1199) ;  /* 0xffffff5800187947 */ /* 0x000fec000383ffff */
.L_x_813:
[----:B------:R-:W-:Y:S01]  /*34660*/  BSSY B0, `(.L_x_1200) ;  /* 0x0000007000007945 */ /* 0x000fe20003800000 */
[----:B------:R-:W-:Y:S01]  /*34670*/  IMAD.MOV.U32 R13, RZ, RZ, R3 ;  /* 0x000000ffff0d7224 */ /* 0x000fe200078e0003 */
[----:B------:R-:W-:Y:S01]  /*34680*/  MOV R15, 0xffffffff ;  /* 0xffffffff000f7802 */ /* 0x000fe20000000f00 */
[----:B------:R-:W-:-:S07]  /*34690*/  IMAD.MOV.U32 R11, RZ, RZ, 0x1f ;  /* 0x0000001fff0b7424 */ /* 0x000fce00078e00ff */
[----:B01234-:R-:W-:Y:S05]  /*346a0*/  WARPSYNC.COLLECTIVE R15, `(.L_x_1201) ;  /* 0x000000000f087348 */ /* 0x01ffea0003c00000 */
[----:B------:R0:W0:Y:S02]  /*346b0*/  SHFL.IDX P6, R14, R13, R12, R11 ;  /* 0x0000000c0d0e7389 */ /* 0x00002400000c000b */
[----:B01234-:R-:W-:Y:S01]  /*346c0*/  ENDCOLLECTIVE ;  /* 0x000000000000791b */ /* 0x01ffe20003800000 */
.L_x_1201:
[----:B------:R-:W-:Y:S05]  /*346d0*/  BSYNC B0 ;  /* 0x0000000000007941 */ /* 0x000fea0003800000 */
.L_x_1200:
[----:B------:R-:W-:Y:S01]  /*346e0*/  IMAD.MOV.U32 R24, RZ, RZ, R14 ;  /* 0x000000ffff187224 */ /* 0x000fe200078e000e */
[----:B------:R-:W-:Y:S06]  /*346f0*/  BRA `(.L_x_812) ;  /* 0xffffff5800087947 */ /* 0x000fec000383ffff */
.L_x_817:
[----:B0-----:R0:W2:Y:S02]  /*34700*/  SYNCS.PHASECHK.TRANS64.TRYWAIT P0, [R5+URZ+0x38820], R0 ;  /* 0x03882000050075a7 */ /* 0x0010a4000800017f */
[----:B--2---:R-:W-:Y:S05]  /*34710*/  @!P0 NANOSLEEP.SYNCS 0x989680 ;  /* 0x009896800000895d */ /* 0x004fea0003900000 */
[----:B------:R-:W2:Y:S02]  /*34720*/  @!P0 SYNCS.PHASECHK.TRANS64 P0, [R5+URZ+0x38820], R0 ;  /* 0x03882000050085a7 */ /* 0x000ea4000800007f */
[----:B--2---:R-:W-:Y:S05]  /*34730*/  @!P0 BRA `(.L_x_817) ;  /* 0xfffffffc00f08947 */ /* 0x004fea000383ffff */
[----:B------:R-:W-:Y:S05]  /*34740*/  BRA `(.L_x_1202) ;  /* 0xffffff5c00687947 */ /* 0x000fea000383ffff */
.L_x_818:
[----:B------:R-:W2:Y:S01]  /*34750*/  S2R R2, SR_TID.X ;  /* 0x0000000000027919 */ /* 0x000ea20000002100 */
[----:B------:R-:W-:Y:S01]  /*34760*/  BSSY B0, `(.L_x_1203) ;  /* 0x000000a000007945 */ /* 0x000fe20003800000 */
[----:B------:R-:W-:Y:S01]  /*34770*/  IMAD.MOV.U32 R12, RZ, RZ, RZ ;  /* 0x000000ffff0c7224 */ /* 0x000fe200078e00ff */
[----:B------:R-:W-:Y:S01]  /*34780*/  MOV R11, 0x1f ;  /* 0x0000001f000b7802 */ /* 0x000fe20000000f00 */
[----:B------:R-:W-:Y:S01]  /*34790*/  IMAD.MOV.U32 R15, RZ, RZ, -0x1 ;  /* 0xffffffffff0f7424 */ /* 0x000fe200078e00ff */
[----:B--2---:R-:W-:-:S04]  /*347a0*/  SHF.R.U32.HI R2, RZ, 0x5, R2 ;  /* 0x00000005ff027819 */ /* 0x004fc80000011602 */
[----:B------:R-:W-:-:S05]  /*347b0*/  LOP3.LUT R2, R2, 0x3, RZ, 0xc0, !PT ;  /* 0x0000000302027812 */ /* 0x000fca00078ec0ff */
[----:B------:R-:W-:-:S07]  /*347c0*/  IMAD.MOV.U32 R13, RZ, RZ, R2 ;  /* 0x000000ffff0d7224 */ /* 0x000fce00078e0002 */
[----:B01----:R-:W-:Y:S05]  /*347d0*/  WARPSYNC.COLLECTIVE R15, `(.L_x_1204) ;  /* 0x000000000f087348 */ /* 0x003fea0003c00000 */
[----:B------:R2:W3:Y:S02]  /*347e0*/  SHFL.IDX P6, R14, R13, R12, R11 ;  /* 0x0000000c0d0e7389 */ /* 0x0004e400000c000b */
[----:B0123--:R-:W-:Y:S01]  /*347f0*/  ENDCOLLECTIVE ;  /* 0x000000000000791b */ /* 0x00ffe20003800000 */
.L_x_1204:
[----:B------:R-:W-:Y:S05]  /*34800*/  BSYNC B0 ;  /* 0x0000000000007941 */ /* 0x000fea0003800000 */
.L_x_1203:
[----:B------:R-:W-:Y:S05]  /*34810*/  BRA `(.L_x_1205) ;  /* 0xffffff5c00507947 */ /* 0x000fea000383ffff */
.L_x_819:
[----:B------:R-:W-:Y:S01]  /*34820*/  BSSY B0, `(.L_x_1206) ;  /* 0x0000006000007945 */ /* 0x000fe20003800000 */
[----:B------:R-:W-:-:S07]  /*34830*/  IMAD.MOV.U32 R15, RZ, RZ, -0x1 ;  /* 0xffffffffff0f7424 */ /* 0x000fce00078e00ff */
[----:B01----:R-:W-:Y:S05]  /*34840*/  WARPSYNC.COLLECTIVE R15, `(.L_x_1207) ;  /* 0x000000000f0c7348 */ /* 0x003fea0003c00000 */
[----:B------:R-:W-:Y:S02]  /*34850*/  ELECT P6, UR62, PT ;  /* 0x00000000003e782f */ /* 0x000fe400038c0000 */
[----:B------:R-:W-:Y:S01]  /*34860*/  MOV R14, UR62 ;  /* 0x0000003e000e7c02 */ /* 0x000fe20008000f00 */
[----:B01----:R-:W-:Y:S10]  /*34870*/  ENDCOLLECTIVE ;  /* 0x000000000000791b */ /* 0x003ff40003800000 */
.L_x_1207:
[----:B------:R-:W-:Y:S05]  /*34880*/  BSYNC B0 ;  /* 0x0000000000007941 */ /* 0x000fea0003800000 */
.L_x_1206:
[----:B------:R-:W-:Y:S05]  /*34890*/  BRA `(.L_x_1208) ;  /* 0xffffff5c00447947 */ /* 0x000fea000383ffff */
.L_x_821:
[----:B0-----:R0:W2:Y:S02]  /*348a0*/  SYNCS.PHASECHK.TRANS64.TRYWAIT P1, [R3+URZ+0x38840], R2 ;  /* 0x03884002030075a7 */ /* 0x0010a4000802017f */
[----:B--2---:R-:W-:Y:S05]  /*348b0*/  @!P1 NANOSLEEP.SYNCS 0x989680 ;  /* 0x009896800000995d */ /* 0x004fea0003900000 */
[----:B------:R-:W2:Y:S02]  /*348c0*/  @!P1 SYNCS.PHASECHK.TRANS64 P1, [R3+URZ+0x38840], R2 ;  /* 0x03884002030095a7 */ /* 0x000ea4000802007f */
[----:B--2---:R-:W-:Y:S05]  /*348d0*/  @!P1 BRA `(.L_x_821) ;  /* 0xfffffffc00f09947 */ /* 0x004fea000383ffff */
[----:B------:R-:W-:Y:S05]  /*348e0*/  BRA `(.L_x_1209) ;  /* 0xffffff5c006c7947 */ /* 0x000fea000383ffff */
.L_x_823:
[----:B--2---:R2:W3:Y:S02]  /*348f0*/  SYNCS.PHASECHK.TRANS64.TRYWAIT P1, [R5+URZ+0x38840], R0 ;  /* 0x03884000050075a7 */ /* 0x0044e4000802017f */
[----:B---3--:R-:W-:Y:S05]  /*34900*/  @!P1 NANOSLEEP.SYNCS 0x989680 ;  /* 0x009896800000995d */ /* 0x008fea0003900000 */
[----:B------:R-:W3:Y:S02]  /*34910*/  @!P1 SYNCS.PHASECHK.TRANS64 P1, [R5+URZ+0x38840], R0 ;  /* 0x03884000050095a7 */ /* 0x000ee4000802007f */
[----:B---3--:R-:W-:Y:S05]  /*34920*/  @!P1 BRA `(.L_x_823) ;  /* 0xfffffffc00f09947 */ /* 0x008fea000383ffff */
[----:B------:R-:W-:Y:S05]  /*34930*/  BRA `(.L_x_1210) ;  /* 0xffffff5c00787947 */ /* 0x000fea000383ffff */
.L_x_825:
[----:B---3--:R3:W4:Y:S02]  /*34940*/  SYNCS.PHASECHK.TRANS64.TRYWAIT P1, [R3+URZ+0x38860], R2 ;  /* 0x03886002030075a7 */ /* 0x008724000802017f */
[----:B----4-:R-:W-:Y:S05]  /*34950*/  @!P1 NANOSLEEP.SYNCS 0x989680 ;  /* 0x009896800000995d */ /* 0x010fea0003900000 */
[----:B------:R-:W4:Y:S02]  /*34960*/  @!P1 SYNCS.PHASECHK.TRANS64 P1, [R3+URZ+0x38860], R2 ;  /* 0x03886002030095a7 */ /* 0x000f24000802007f */
[----:B----4-:R-:W-:Y:S05]  /*34970*/  @!P1 BRA `(.L_x_825) ;  /* 0xfffffffc00f09947 */ /* 0x010fea000383ffff */
[----:B------:R-:W-:Y:S05]  /*34980*/  BRA `(.L_x_1211) ;  /* 0xffffff5c00747947 */ /* 0x000fea000383ffff */
.L_x_827:
[----:B----4-:R4:W0:Y:S02]  /*34990*/  SYNCS.PHASECHK.TRANS64.TRYWAIT P1, [R5+URZ+0x38860], R0 ;  /* 0x03886000050075a7 */ /* 0x010824000802017f */
[----:B0-----:R-:W-:Y:S05]  /*349a0*/  @!P1 NANOSLEEP.SYNCS 0x989680 ;  /* 0x009896800000995d */ /* 0x001fea0003900000 */
[----:B------:R-:W0:Y:S02]  /*349b0*/  @!P1 SYNCS.PHASECHK.TRANS64 P1, [R5+URZ+0x38860], R0 ;  /* 0x03886000050095a7 */ /* 0x000e24000802007f */
[----:B0-----:R-:W-:Y:S05]  /*349c0*/  @!P1 BRA `(.L_x_827) ;  /* 0xfffffffc00f09947 */ /* 0x001fea000383ffff */
[----:B------:R-:W-:Y:S05]  /*349d0*/  BRA `(.L_x_1212) ;  /* 0xffffff5c00707947 */ /* 0x000fea000383ffff */
.L_x_829:
[----:B------:R0:W0:Y:S02]  /*349e0*/  SYNCS.PHASECHK.TRANS64.TRYWAIT P1, [R3+URZ+0x38880], R2 ;  /* 0x03888002030075a7 */ /* 0x000024000802017f */
[----:B0-----:R-:W-:Y:S05]  /*349f0*/  @!P1 NANOSLEEP.SYNCS 0x989680 ;  /* 0x009896800000995d */ /* 0x001fea0003900000 */
[----:B------:R-:W0:Y:S02]  /*34a00*/  @!P1 SYNCS.PHASECHK.TRANS64 P1, [R3+URZ+0x38880], R2 ;  /* 0x03888002030095a7 */ /* 0x000e24000802007f */
[----:B0-----:R-:W-:Y:S05]  /*34a10*/  @!P1 BRA `(.L_x_829) ;  /* 0xfffffffc00f09947 */ /* 0x001fea000383ffff */
[----:B------:R-:W-:Y:S05]  /*34a20*/  BRA `(.L_x_1213) ;  /* 0xffffff5c006c7947 */ /* 0x000fea000383ffff */
.L_x_1214:
        /* <DEDUP_REMOVED lines=13> */
.L_x_3854:


//--------------------- .text._ZN7cutlass13device_kernelIN5flash11enable_sm90INS1_16FlashAttnFwdSm90INS1_25CollectiveMainloopFwdSm90ILi2EN4cute5tupleIJNS5_1CILi1EEES8_S8_EEENS6_IJNS7_ILi128EEENS7_ILi64EEENS7_ILi256EEEEEELi256ENS_12float_e4m3_tEfNS_4arch4Sm90ELb0ELb1ELb1ELb0ELb1ELb0ELb0ELb1ELb0ELb1ELb1ELb0EEENS1_21CollectiveEpilogueFwdINS6_IJSA_SC_SB_EEES9_NS_10bfloat16_tESG_Li256ELb0ELb1ELb1ELb1EEENS1_19SingleTileSchedulerILb0ELb1ELb1ELi128EEEEEEEEEvNT_6ParamsE --------------------------
	.section	.text._ZN7cutlass13device_kernelIN5flash11enable_sm90INS1_16FlashAttnFwdSm90INS1_25CollectiveMainloopFwdSm90ILi2EN4cute5tupleIJNS5_1CILi1EEES8_S8_EEENS6_IJNS7_ILi128EEENS7_ILi64EEENS7_ILi256EEEEEELi256ENS_12float_e4m3_tEfNS_4arch4Sm90ELb0ELb1ELb1ELb0ELb1ELb0ELb0ELb1ELb0ELb1ELb1ELb0EEENS1_21CollectiveEpilogueFwdINS6_IJSA_SC_SB_EEES9_NS_10bfloat16_tESG_Li256ELb0ELb1ELb1ELb1EEENS1_19SingleTileSchedulerILb0ELb1ELb1ELi128EEEEEEEEEvNT_6ParamsE,"ax",@progbits
	.align	128
.text._ZN7cutlass13device_kernelIN5flash11enable_sm90INS1_16FlashAttnFwdSm90INS1_25CollectiveMainloopFwdSm90ILi2EN4cute5tupleIJNS5_1CILi1EEES8_S8_EEENS6_IJNS7_ILi128EEENS7_ILi64EEENS7_ILi256EEEEEELi256ENS_12float_e4m3_tEfNS_4arch4Sm90ELb0ELb1ELb1ELb0ELb1ELb0ELb0ELb1ELb0ELb1ELb1ELb0EEENS1_21CollectiveEpilogueFwdINS6_IJSA_SC_SB_EEES9_NS_10bfloat16_tESG_Li256ELb0ELb1ELb1ELb1EEENS1_19SingleTileSchedulerILb0ELb1ELb1ELi128EEEEEEEEEvNT_6ParamsE:
        .type           _ZN7cutlass13device_kernelIN5flash11enable_sm90INS1_16FlashAttnFwdSm90INS1_25CollectiveMainloopFwdSm90ILi2EN4cute5tupleIJNS5_1CILi1EEES8_S8_EEENS6_IJNS7_ILi128EEENS7_ILi64EEENS7_ILi256EEEEEELi256ENS_12float_e4m3_tEfNS_4arch4Sm90ELb0ELb1ELb1ELb0ELb1ELb0ELb0ELb1ELb0ELb1ELb1ELb0EEENS1_21CollectiveEpilogueFwdINS6_IJSA_SC_SB_EEES9_NS_10bfloat16_tESG_Li256ELb0ELb1ELb1ELb1EEENS1_19SingleTileSchedulerILb0ELb1ELb1ELi128EEEEEEEEEvNT_6ParamsE,@function
        .size           _ZN7cutlass13device_kernelIN5flash11enable_sm90INS1_16FlashAttnFwdSm90INS1_25CollectiveMainloopFwdSm90ILi2EN4cute5tupleIJNS5_1CILi1EEES8_S8_EEENS6_IJNS7_ILi128EEENS7_ILi64EEENS7_ILi256EEEEEELi256ENS_12float_e4m3_tEfNS_4arch4Sm90ELb0ELb1ELb1ELb0ELb1ELb0ELb0ELb1ELb0ELb1ELb1ELb0EEENS1_21CollectiveEpilogueFwdINS6_IJSA_SC_SB_EEES9_NS_10bfloat16_tESG_Li256ELb0ELb1ELb1ELb1EEENS1_19SingleTileSchedulerILb0ELb1ELb1ELi128EEEEEEEEEvNT_6ParamsE,(.L_x_3855 - _ZN7cutlass13device_kernelIN5flash11enable_sm90INS1_16FlashAttnFwdSm90INS1_25CollectiveMainloopFwdSm90ILi2EN4cute5tupleIJNS5_1CILi1EEES8_S8_EEENS6_IJNS7_ILi128EEENS7_ILi64EEENS7_ILi256EEEEEELi256ENS_12float_e4m3_tEfNS_4arch4Sm90ELb0ELb1ELb1ELb0ELb1ELb0ELb0ELb1ELb0ELb1ELb1ELb0EEENS1_21CollectiveEpilogueFwdINS6_IJSA_SC_SB_EEES9_NS_10bfloat16_tESG_Li256ELb0ELb1ELb1ELb1EEENS1_19SingleTileSchedulerILb0ELb1ELb1ELi128EEEEEEEEEvNT_6ParamsE)
        .other          _ZN7cutlass13device_kernelIN5flash11enable_sm90INS1_16FlashAttnFwdSm90INS1_25CollectiveMainloopFwdSm90ILi2EN4cute5tupleIJNS5_1CILi1EEES8_S8_EEENS6_IJNS7_ILi128EEENS7_ILi64EEENS7_ILi256EEEEEELi256ENS_12float_e4m3_tEfNS_4arch4Sm90ELb0ELb1ELb1ELb0ELb1ELb0ELb0ELb1ELb0ELb1ELb1ELb0EEENS1_21CollectiveEpilogueFwdINS6_IJSA_SC_SB_EEES9_NS_10bfloat16_tESG_Li256ELb0ELb1ELb1ELb1EEENS1_19SingleTileSchedulerILb0ELb1ELb1ELi128EEEEEEEEEvNT_6ParamsE,@"STO_CUDA_ENTRY STV_DEFAULT"
_ZN7cutlass13device_kernelIN5flash11enable_sm90INS1_16FlashAttnFwdSm90INS1_25CollectiveMainloopFwdSm90ILi2EN4cute5tupleIJNS5_1CILi1EEES8_S8_EEENS6_IJNS7_ILi128EEENS7_ILi64EEENS7_ILi256EEEEEELi256ENS_12float_e4m3_tEfNS_4arch4Sm90ELb0ELb1ELb1ELb0ELb1ELb0ELb0ELb1ELb0ELb1ELb1ELb0EEENS1_21CollectiveEpilogueFwdINS6_IJSA_SC_SB_EEES9_NS_10bfloat16_tESG_Li256ELb0ELb1ELb1ELb1EEENS1_19SingleTileSchedulerILb0ELb1ELb1ELi128EEEEEEEEEvNT_6ParamsE:
        /* <DEDUP_REMOVED lines=45> */
.L_x_1215:
        /* <DEDUP_REMOVED lines=22> */
.L_x_1216:
        /* <DEDUP_REMOVED lines=18> */
.L_x_1217:
        /* <DEDUP_REMOVED lines=22> */
.L_x_1218:
        /* <DEDUP_REMOVED lines=23> */
.L_x_1219:
        /* <DEDUP_REMOVED lines=9> */
.L_x_1222:
        /* <DEDUP_REMOVED lines=20> */
[----:B------:R-:W0:Y:S01]  /*09f0*/  LDC.64 R8, c[0x0][0x418] ;  /* 0x00010600ff087b82 */ /* 0x000e220000000a00 */
[----:B------:R-:W-:Y:S01]  /*0a00*/  ULDC UR4, c[0x0][0x448] ;  /* 0x0001120000047ab9 */ /* 0x000fe20000000800 */
[----:B------:R-:W-:Y:S01]  /*0a10*/  USHF.R.S32.HI UR39, URZ, 0x1f, UR37 ;  /* 0x0000001f3f277899 */ /* 0x000fe20008011425 */
[----:B------:R-:W-:Y:S01]  /*0a20*/  VIADD R22, R22, 0xffffff80 ;  /* 0xffffff8016167836 */ /* 0x000fe20000000000 */
[----:B------:R-:W-:-:S04]  /*0a30*/  UISETP.NE.AND UP0, UPT, UR4, 0x1, UPT ;  /* 0x000000010400788c */ /* 0x000fc8000bf05270 */
[----:B------:R-:W1:Y:S01]  /*0a40*/  S2UR UR47, SR_CTAID.X ;  /* 0x00000000002f79c3 */ /* 0x000e620000002500 */
[----:B------:R-:W-:-:S06]  /*0a50*/  UP2UR UR43, UPR, URZ, 0x1 ;  /* 0x000000013f2b7883 */ /* 0x000fcc0008000000 */
[----:B------:R-:W-:Y:S01]  /*0a60*/  @UP0 ULDC UR5, c[0x0][0x44c] ;  /* 0x0001130000050ab9 */ /* 0x000fe20000000800 */
[----:B------:R-:W2:Y:S01]  /*0a70*/  LDC R5, c[0x0][0x288] ;  /* 0x0000a200ff057b82 */ /* 0x000ea20000000800 */
[----:B------:R-:W-:-:S07]  /*0a80*/  @UP0 ULDC UR9, c[0x0][0x450] ;  /* 0x0001140000090ab9 */ /* 0x000fce0000000800 */
[----:B------:R-:W3:Y:S01]  /*0a90*/  LDC R2, c[0x0][0x424] ;  /* 0x00010900ff027b82 */ /* 0x000ee20000000800 */
[----:B0-----:R-:W-:-:S04]  /*0aa0*/  ISETP.NE.U32.AND P0, PT, R8, RZ, PT ;  /* 0x000000ff0800720c */ /* 0x001fc80003f05070 */
[----:B------:R-:W-:-:S03]  /*0ab0*/  ISETP.NE.AND.EX P0, PT, R9, RZ, PT, P0 ;  /* 0x000000ff0900720c */ /* 0x000fc60003f05300 */
[----:B------:R-:W0:Y:S01]  /*0ac0*/  LDC R7, c[0x0][0x2f0] ;  /* 0x0000bc00ff077b82 */ /* 0x000e220000000800 */
[----:B-1----:R-:W-:-:S04]  /*0ad0*/  USHF.L.U32 UR47, UR47, 0x7, URZ ;  /* 0x000000072f2f7899 */ /* 0x002fc8000800063f */
[----:B------:R-:W-:Y:S02]  /*0ae0*/  @UP0 UIADD3 UR4, UR47, 0x7f, URZ ;  /* 0x0000007f2f040890 */ /* 0x000fe4000fffe03f */
[----:B------:R-:W-:Y:S01]  /*0af0*/  UIADD3 UR7, UR47, 0x7f, URZ ;  /* 0x0000007f2f077890 */ /* 0x000fe2000fffe03f */
[----:B--2---:R-:W-:Y:S01]  /*0b00*/  IADD3 R3, -R5, 0x1, RZ ;  /* 0x0000000105037810 */ /* 0x004fe20007ffe1ff */
[----:B------:R-:W-:-:S04]  /*0b10*/  UIMAD.WIDE.U32 UR4, UR4, UR5, URZ ;  /* 0x00000005040472a5 */ /* 0x000fc8000f8e003f */
[----:B------:R-:W-:Y:S01]  /*0b20*/  @UP0 USHF.R.U32.HI UR7, URZ, UR9, UR5 ;  /* 0x000000093f070299 */ /* 0x000fe20008011605 */
[----:B---3--:R-:W-:Y:S02]  /*0b30*/  SEL R2, R2, 0x1, P0 ;  /* 0x0000000102027807 */ /* 0x008fe40000000000 */
[----:B------:R-:W-:Y:S02]  /*0b40*/  ULDC.64 UR4, c[0x0][0x9e0] ;  /* 0x0002780000047ab9 */ /* 0x000fe40000000a00 */
[----:B------:R-:W-:-:S04]  /*0b50*/  UISETP.GE.AND UP0, UPT, UR5, 0x1, UPT ;  /* 0x000000010500788c */ /* 0x000fc8000bf06270 */
[----:B------:R-:W-:Y:S01]  /*0b60*/  UP2UR UR42, UPR, URZ, 0x1 ;  /* 0x000000013f2a7883 */ /* 0x000fe20008000000 */
[----:B0-----:R-:W-:Y:S01]  /*0b70*/  IMAD R3, R2, R7, R3 ;  /* 0x0000000702037224 */ /* 0x001fe200078e0203 */
[----:B------:R-:W-:-:S04]  /*0b80*/  PLOP3.LUT P0, PT, PT, PT, UP0, 0x40, 0x0 ;  /* 0x000000000000781c */ /* 0x000fc80003f0e808 */
[----:B------:R-:W-:-:S13]  /*0b90*/  R2UR UR8, R3 ;  /* 0x00000000030872ca */ /* 0x000fda00000e0000 */
[----:B------:R-:W-:-:S04]  /*0ba0*/  UIADD3 UR7, UR8, UR7, URZ ;  /* 0x0000000708077290 */ /* 0x000fc8000fffe03f */
[----:B------:R-:W-:-:S06]  /*0bb0*/  UIADD3 UR4, UR7, UR4, URZ ;  /* 0x0000000407047290 */ /* 0x000fcc000fffe03f */
[----:B------:R-:W-:Y:S01]  /*0bc0*/  IMAD.U32 R0, RZ, RZ, UR4 ;  /* 0x00000004ff007e24 */ /* 0x000fe2000f8e00ff */
[----:B------:R-:W-:Y:S06]  /*0bd0*/  @P0 BRA `(.L_x_1224) ;  /* 0x0000000000400947 */ /* 0x000fec0003800000 */
[----:B------:R-:W-:Y:S01]  /*0be0*/  ISETP.LT.AND P0, PT, RZ, UR7, PT ;  /* 0x00000007ff007c0c */ /* 0x000fe2000bf01270 */
[----:B------:R-:W-:-:S12]  /*0bf0*/  UIADD3 UR4, UR7, -0x1, URZ ;  /* 0xffffffff07047890 */ /* 0x000fd8000fffe03f */
[----:B------:R-:W-:Y:S05]  /*0c00*/  @P0 BRA `(.L_x_1225) ;  /* 0x00000000001c0947 */ /* 0x000fea0003800000 */
[----:B------:R-:W-:Y:S02]  /*0c10*/  UISETP.NE.AND UP0, UPT, UR5, 0x1, UPT ;  /* 0x000000010500788c */ /* 0x000fe4000bf05270 */
[----:B------:R-:W-:-:S09]  /*0c20*/  UIADD3 UR4, -UR7, URZ, URZ ;  /* 0x0000003f07047290 */ /* 0x000fd2000fffe13f */
[----:B------:R-:W-:Y:S02]  /*0c30*/  @UP0 ULDC.64 UR10, c[0x0][0x9e8] ;  /* 0x00027a00000a0ab9 */ /* 0x000fe40000000a00 */
[----:B------:R-:W-:-:S04]  /*0c40*/  UIMAD.WIDE.U32 UR8, UR4, UR10, URZ ;  /* 0x0000000a040872a5 */ /* 0x000fc8000f8e003f */
[----:B------:R-:W-:-:S04]  /*0c50*/  @UP0 USHF.R.U32.HI UR4, URZ, UR11, UR9 ;  /* 0x0000000b3f040299 */ /* 0x000fc80008011609 */
[----:B------:R-:W-:Y:S01]  /*0c60*/  ULOP3.LUT UR4, URZ, UR4, URZ, 0x33, !UPT ;  /* 0x000000043f047292 */ /* 0x000fe2000f8e333f */
[----:B------:R-:W-:Y:S11]  /*0c70*/  BRA `(.L_x_1226) ;  /* 0x0000000000107947 */ /* 0x000ff60003800000 */
.L_x_1225:
[----:B------:R-:W-:-:S11]  /*0c80*/  UISETP.NE.AND UP0, UPT, UR5, 0x1, UPT ;  /* 0x000000010500788c */ /* 0x000fd6000bf05270 */
[----:B------:R-:W-:Y:S02]  /*0c90*/  @UP0 ULDC.64 UR10, c[0x0][0x9e8] ;  /* 0x00027a00000a0ab9 */ /* 0x000fe40000000a00 */
[----:B------:R-:W-:-:S04]  /*0ca0*/  UIMAD.WIDE.U32 UR8, UR4, UR10, URZ ;  /* 0x0000000a040872a5 */ /* 0x000fc8000f8e003f */
[----:B------:R-:W-:-:S12]  /*0cb0*/  @UP0 USHF.R.U32.HI UR4, URZ, UR11, UR9 ;  /* 0x0000000b3f040299 */ /* 0x000fd80008011609 */
.L_x_1226:
[----:B------:R-:W-:-:S06]  /*0cc0*/  UIMAD UR4, UR4, UR5, UR5 ;  /* 0x00000005040472a4 */ /* 0x000fcc000f8e0205 */
[----:B------:R-:W-:-:S07]  /*0cd0*/  VIMNMX R0, R0, UR4, PT ;  /* 0x0000000400007c48 */ /* 0x000fce000bfe0100 */
.L_x_1224:
[----:B------:R-:W-:Y:S01]  /*0ce0*/  UISETP.NE.AND UP0, UPT, UR43, URZ, UPT ;  /* 0x0000003f2b00728c */ /* 0x000fe2000bf05270 */
[-C--:B------:R-:W-:Y:S01]  /*0cf0*/  IMAD R18, R2, R7.reuse, -R5 ;  /* 0x0000000702127224 */ /* 0x080fe200078e0a05 */
[----:B------:R-:W-:Y:S01]  /*0d00*/  UMOV UR4, UR47 ;  /* 0x0000002f00047c82 */ /* 0x000fe20008000000 */
[----:B------:R-:W-:Y:S02]  /*0d10*/  VIADD R4, R0, 0x3f ;  /* 0x0000003f00047836 */ /* 0x000fe40000000000 */
[----:B------:R-:W-:Y:S01]  /*0d20*/  IMAD R0, R2, R7, 0x3f ;  /* 0x0000003f02007424 */ /* 0x000fe200078e0207 */
[----:B------:R-:W-:Y:S02]  /*0d30*/  R2UR UR7, R18 ;  /* 0x00000000120772ca */ /* 0x000fe400000e0000 */
[----:B------:R-:W-:Y:S02]  /*0d40*/  SHF.R.S32.HI R5, RZ, 0x1f, R4 ;  /* 0x0000001fff057819 */ /* 0x000fe40000011404 */
[----:B------:R-:W-:Y:S01]  /*0d50*/  SHF.R.S32.HI R3, RZ, 0x1f, R0 ;  /* 0x0000001fff037819 */ /* 0x000fe20000011400 */
[----:B------:R-:W-:Y:S01]  /*0d60*/  @UP0 ULDC UR8, c[0x0][0x44c] ;  /* 0x0001130000080ab9 */ /* 0x000fe20000000800 */
[----:B------:R-:W-:Y:S01]  /*0d70*/  @UP0 ULDC UR10, c[0x0][0x450] ;  /* 0x00011400000a0ab9 */ /* 0x000fe20000000800 */
[----:B------:R-:W-:Y:S01]  /*0d80*/  UIMAD.WIDE.U32 UR8, UR47, UR8, URZ ;  /* 0x000000082f0872a5 */ /* 0x000fe2000f8e003f */
[----:B------:R-:W-:-:S02]  /*0d90*/  LEA.HI R5, R5, R4, RZ, 0x6 ;  /* 0x0000000405057211 */ /* 0x000fc400078f30ff */
[----:B------:R-:W-:Y:S01]  /*0da0*/  LEA.HI R3, R3, R0, RZ, 0x6 ;  /* 0x0000000003037211 */ /* 0x000fe200078f30ff */
[----:B------:R-:W-:Y:S01]  /*0db0*/  @UP0 USHF.R.U32.HI UR4, URZ, UR10, UR9 ;  /* 0x0000000a3f040299 */ /* 0x000fe20008011609 */
[----:B------:R-:W-:Y:S01]  /*0dc0*/  SHF.R.S32.HI R0, RZ, 0x6, R5 ;  /* 0x00000006ff007819 */ /* 0x000fe20000011405 */
[----:B------:R-:W-:Y:S01]  /*0dd0*/  UISETP.GE.AND UP0, UPT, UR5, 0x1, UPT ;  /* 0x000000010500788c */ /* 0x000fe2000bf06270 */
[----:B------:R-:W-:Y:S01]  /*0de0*/  SHF.R.S32.HI R3, RZ, 0x6, R3 ;  /* 0x00000006ff037819 */ /* 0x000fe20000011403 */
[----:B------:R-:W-:-:S03]  /*0df0*/  UIADD3 UR4, UR7, UR4, URZ ;  /* 0x0000000407047290 */ /* 0x000fc6000fffe03f */
[----:B------:R-:W-:Y:S01]  /*0e00*/  ULDC UR7, c[0x0][0x9dc] ;  /* 0x0002770000077ab9 */ /* 0x000fe20000000800 */
[----:B------:R-:W-:Y:S01]  /*0e10*/  PLOP3.LUT P0, PT, PT, PT, UP0, 0x40, 0x0 ;  /* 0x000000000000781c */ /* 0x000fe20003f0e808 */
[----:B------:R-:W-:Y:S01]  /*0e20*/  UIADD3 UR7, UR4, -UR7, URZ ;  /* 0x8000000704077290 */ /* 0x000fe2000fffe03f */
[----:B------:R-:W-:-:S11]  /*0e30*/  VIMNMX R17, R3, R0, PT ;  /* 0x0000000003117248 */ /* 0x000fd60003fe0100 */
[----:B------:R-:W-:Y:S05]  /*0e40*/  @P0 BRA `(.L_x_1227) ;  /* 0x0000000000440947 */ /* 0x000fea0003800000 */
[----:B------:R-:W-:-:S06]  /*0e50*/  UISETP.GT.AND UP0, UPT, UR4, -0x1, UPT ;  /* 0xffffffff0400788c */ /* 0x000fcc000bf04270 */
[----:B------:R-:W-:-:S13]  /*0e60*/  PLOP3.LUT P0, PT, PT, PT, UP0, 0x80, 0x0 ;  /* 0x000000000000781c */ /* 0x000fda0003f0f008 */
[----:B------:R-:W-:Y:S05]  /*0e70*/  @P0 BRA `(.L_x_1228) ;  /* 0x00000000001c0947 */ /* 0x000fea0003800000 */
[----:B------:R-:W-:Y:S02]  /*0e80*/  UISETP.NE.AND UP0, UPT, UR5, 0x1, UPT ;  /* 0x000000010500788c */ /* 0x000fe4000bf05270 */
[----:B------:R-:W-:-:S09]  /*0e90*/  ULOP3.LUT UR4, URZ, UR4, URZ, 0x33, !UPT ;  /* 0x000000043f047292 */ /* 0x000fd2000f8e333f */
[----:B------:R-:W-:Y:S02]  /*0ea0*/  @UP0 ULDC.64 UR10, c[0x0][0x9e8] ;  /* 0x00027a00000a0ab9 */ /* 0x000fe40000000a00 */
[----:B------:R-:W-:-:S04]  /*0eb0*/  UIMAD.WIDE.U32 UR8, UR4, UR10, URZ ;  /* 0x0000000a040872a5 */ /* 0x000fc8000f8e003f */
[----:B------:R-:W-:-:S04]  /*0ec0*/  @UP0 USHF.R.U32.HI UR4, URZ, UR11, UR9 ;  /* 0x0000000b3f040299 */ /* 0x000fc80008011609 */
[----:B------:R-:W-:Y:S01]  /*0ed0*/  ULOP3.LUT UR4, URZ, UR4, URZ, 0x33, !UPT ;  /* 0x000000043f047292 */ /* 0x000fe2000f8e333f */
[----:B------:R-:W-:Y:S11]  /*0ee0*/  BRA `(.L_x_1229) ;  /* 0x0000000000107947 */ /* 0x000ff60003800000 */
.L_x_1228:
[----:B------:R-:W-:-:S11]  /*0ef0*/  UISETP.NE.AND UP0, UPT, UR5, 0x1, UPT ;  /* 0x000000010500788c */ /* 0x000fd6000bf05270 */
[----:B------:R-:W-:Y:S02]  /*0f00*/  @UP0 ULDC.64 UR10, c[0x0][0x9e8] ;  /* 0x00027a00000a0ab9 */ /* 0x000fe40000000a00 */
[----:B------:R-:W-:-:S04]  /*0f10*/  UIMAD.WIDE.U32 UR8, UR4, UR10, URZ ;  /* 0x0000000a040872a5 */ /* 0x000fc8000f8e003f */
[----:B------:R-:W-:-:S12]  /*0f20*/  @UP0 USHF.R.U32.HI UR4, URZ, UR11, UR9 ;  /* 0x0000000b3f040299 */ /* 0x000fd80008011609 */
.L_x_1229:
[----:B------:R-:W-:-:S04]  /*0f30*/  UIMAD UR4, UR4, UR5, URZ ;  /* 0x00000005040472a4 */ /* 0x000fc8000f8e023f */
[----:B------:R-:W-:-:S04]  /*0f40*/  UISETP.LT.AND UP0, UPT, UR7, UR4, UPT ;  /* 0x000000040700728c */ /* 0x000fc8000bf01270 */
[----:B------:R-:W-:-:S12]  /*0f50*/  USEL UR7, UR7, UR4, !UP0 ;  /* 0x0000000407077287 */ /* 0x000fd8000c000000 */
.L_x_1227:
[----:B------:R-:W-:Y:S02]  /*0f60*/  USHF.R.S32.HI UR4, URZ, 0x1f, UR7 ;  /* 0x0000001f3f047899 */ /* 0x000fe40008011407 */
[----:B------:R-:W-:Y:S02]  /*0f70*/  USHF.R.U32.HI UR10, URZ, 0x10, UR6 ;  /* 0x000000103f0a7899 */ /* 0x000fe40008011606 */
[----:B------:R-:W-:Y:S02]  /*0f80*/  ULEA.HI UR4, UR4, UR7, URZ, 0x6 ;  /* 0x0000000704047291 */ /* 0x000fe4000f8f303f */
[----:B------:R-:W-:Y:S02]  /*0f90*/  ULOP3.LUT UR40, UR6, 0xffff, URZ, 0xc0, !UPT ;  /* 0x0000ffff06287892 */ /* 0x000fe4000f8ec03f */
[----:B------:R-:W-:-:S04]  /*0fa0*/  USHF.R.S32.HI UR4, URZ, 0x6, UR4 ;  /* 0x000000063f047899 */ /* 0x000fc80008011404 */
[----:B------:R-:W-:-:S04]  /*0fb0*/  UISETP.LT.AND UP0, UPT, URZ, UR4, UPT ;  /* 0x000000043f00728c */ /* 0x000fc8000bf01270 */
[----:B------:R-:W-:Y:S02]  /*0fc0*/  USEL UR9, URZ, UR4, !UP0 ;  /* 0x000000043f097287 */ /* 0x000fe4000c000000 */
[----:B------:R-:W-:Y:S01]  /*0fd0*/  UISETP.NE.AND UP0, UPT, UR10, URZ, UPT ;  /* 0x0000003f0a00728c */ /* 0x000fe2000bf05270 */
[----:B------:R-:W-:-:S03]  /*0fe0*/  UMOV UR4, URZ ;  /* 0x0000003f00047c82 */ /* 0x000fc60008000000 */
[----:B------:R-:W-:-:S07]  /*0ff0*/  ISETP.GT.AND P0, PT, R17, UR9, PT ;  /* 0x0000000911007c0c */ /* 0x000fce000bf04270 */
[----:B------:R-:W-:-:S06]  /*1000*/  @!UP0 ULDC UR10, c[0x0][0x9f0] ;  /* 0x00027c00000a8ab9 */ /* 0x000fcc0000000800 */
[----:B------:R-:W-:Y:S05]  /*1010*/  @!P0 BRA `(.L_x_1230) ;  /* 0x00000000008c8947 */ /* 0x000fea0003800000 */
[----:B------:R-:W-:Y:S01]  /*1020*/  IMAD.U32 R6, RZ, RZ, UR10 ;  /* 0x0000000aff067e24 */ /* 0x000fe2000f8e00ff */
[----:B------:R-:W-:-:S04]  /*1030*/  UMOV UR4, URZ ;  /* 0x0000003f00047c82 */ /* 0x000fc80008000000 */
[----:B------:R-:W-:-:S04]  /*1040*/  IABS R0, R6 ;  /* 0x0000000600007213 */ /* 0x000fc80000000000 */
[----:B------:R-:W-:Y:S02]  /*1050*/  R2UR UR11, R0 ;  /* 0x00000000000b72ca */ /* 0x000fe400000e0000 */
[----:B------:R-:W-:Y:S02]  /*1060*/  IADD3 R0, R6, -0x1, R17 ;  /* 0xffffffff06007810 */ /* 0x000fe40007ffe011 */
[----:B------:R-:W-:Y:S02]  /*1070*/  IABS R6, R6 ;  /* 0x0000000600067213 */ /* 0x000fe40000000000 */
[----:B------:R-:W-:-:S03]  /*1080*/  R2UR UR6, R0 ;  /* 0x00000000000672ca */ /* 0x000fc600000e0000 */
[----:B------:R-:W-:-:S04]  /*1090*/  IMAD.MOV R6, RZ, RZ, -R6 ;  /* 0x000000ffff067224 */ /* 0x000fc800078e0a06 */
[----:B------:R-:W0:Y:S06]  /*10a0*/  I2F.RP R3, UR11 ;  /* 0x0000000b00037d06 */ /* 0x000e2c0008209400 */
[----:B------:R-:W-:-:S06]  /*10b0*/  UIADD3 UR6, -UR9, UR6, URZ ;  /* 0x0000000609067290 */ /* 0x000fcc000fffe13f */
[----:B------:R-:W-:Y:S01]  /*10c0*/  IMAD.U32 R0, RZ, RZ, UR6 ;  /* 0x00000006ff007e24 */ /* 0x000fe2000f8e00ff */
[----:B------:R-:W-:Y:S01]  /*10d0*/  ULOP3.LUT UR6, UR6, UR10, URZ, 0x3c, !UPT ;  /* 0x0000000a06067292 */ /* 0x000fe2000f8e3c3f */
[----:B0-----:R-:W0:Y:S03]  /*10e0*/  MUFU.RCP R3, R3 ;  /* 0x0000000300037308 */ /* 0x001e260000001000 */
[----:B------:R-:W-:-:S04]  /*10f0*/  IABS R0, R0 ;  /* 0x0000000000007213 */ /* 0x000fc80000000000 */
[----:B------:R-:W-:Y:S01]  /*1100*/  R2UR UR8, R0 ;  /* 0x00000000000872ca */ /* 0x000fe200000e0000 */
[----:B------:R-:W-:Y:S02]  /*1110*/  IMAD.MOV.U32 R0, RZ, RZ, R6 ;  /* 0x000000ffff007224 */ /* 0x000fe400078e0006 */
[----:B0-----:R-:W-:-:S06]  /*1120*/  VIADD R4, R3, 0xffffffe ;  /* 0x0ffffffe03047836 */ /* 0x001fcc0000000000 */
        /* <DEDUP_REMOVED lines=18> */
.L_x_1230:
[----:B------:R-:W-:Y:S02]  /*1250*/  UIMAD UR40, UR40, UR4, UR9 ;  /* 0x00000004282872a4 */ /* 0x000fe4000f8e0209 */
[----:B------:R-:W-:Y:S01]  /*1260*/  IMAD.U32 R0, RZ, RZ, UR4 ;  /* 0x00000004ff007e24 */ /* 0x000fe2000f8e00ff */
[----:B------:R-:W-:Y:S02]  /*1270*/  PLOP3.LUT P0, PT, PT, PT, PT, 0x80, 0x0 ;  /* 0x000000000000781c */ /* 0x000fe40003f0f070 */
[----:B------:R-:W-:Y:S01]  /*1280*/  CS2R R28, SRZ ;  /* 0x00000000001c7805 */ /* 0x000fe2000001ff00 */
[----:B------:R-:W-:Y:S01]  /*1290*/  IMAD.MOV.U32 R3, RZ, RZ, RZ ;  /* 0x000000ffff037224 */ /* 0x000fe200078e00ff */
[----:B------:R-:W-:Y:S02]  /*12a0*/  CS2R R24, SRZ ;  /* 0x0000000000187805 */ /* 0x000fe4000001ff00 */
[----:B------:R-:W-:Y:S01]  /*12b0*/  VIADDMNMX R17, R0, UR40, R17, PT ;  /* 0x0000002800117c46 */ /* 0x000fe2000b800111 */
[----:B------:R-:W-:Y:S01]  /*12c0*/  IMAD.MOV.U32 R0, RZ, RZ, RZ ;  /* 0x000000ffff007224 */ /* 0x000fe200078e00ff */
[----:B------:R-:W-:-:S02]  /*12d0*/  CS2R R30, SRZ ;  /* 0x00000000001e7805 */ /* 0x000fc4000001ff00 */
[----:B------:R-:W-:Y:S02]  /*12e0*/  CS2R R26, SRZ ;  /* 0x00000000001a7805 */ /* 0x000fe4000001ff00 */
[----:B------:R-:W-:Y:S02]  /*12f0*/  ISETP.GT.AND P1, PT, R17, UR40, PT ;  /* 0x0000002811007c0c */ /* 0x000fe4000bf24270 */
        /* <DEDUP_REMOVED lines=59> */
[----:B------:R-:W-:Y:S01]  /*16b0*/  MOV R8, RZ ;  /* 0x000000ff00087202 */ /* 0x000fe20000000f00 */
[----:B------:R-:W-:Y:S01]  /*16c0*/  IMAD.MOV.U32 R147, RZ, RZ, RZ ;  /* 0x000000ffff937224 */ /* 0x000fe200078e00ff */
[----:B------:R-:W-:Y:S06]  /*16d0*/  @!P1 BRA `(.L_x_1231) ;  /* 0x000000a400ac9947 */ /* 0x000fec0003800000 */
[----:B------:R-:W-:Y:S01]  /*16e0*/  SHF.R.S32.HI R19, RZ, 0x1f, R22 ;  /* 0x0000001fff137819 */ /* 0x000fe20000011416 */
[----:B------:R-:W0:Y:S01]  /*16f0*/  S2UR UR45, SR_CgaCtaId ;  /* 0x00000000002d79c3 */ /* 0x000e220000008800 */
[----:B------:R-:W-:Y:S02]  /*1700*/  UMOV UR41, 0x400 ;  /* 0x0000040000297882 */ /* 0x000fe40000000000 */
[----:B------:R-:W-:-:S04]  /*1710*/  LEA.HI R23, R19, R22, RZ, 0x7 ;  /* 0x0000001613177211 */ /* 0x000fc800078f38ff */
[----:B------:R-:W-:-:S05]  /*1720*/  SHF.R.S32.HI R56, RZ, 0x7, R23 ;  /* 0x00000007ff387819 */ /* 0x000fca0000011417 */
        /* <DEDUP_REMOVED lines=29> */
.L_x_1232:
[----:B------:R-:W-:Y:S01]  /*1900*/  ULDC.64 UR6, c[0x0][0x990] ;  /* 0x0002640000067ab9 */ /* 0x000fe20000000a00 */
[----:B------:R-:W-:Y:S01]  /*1910*/  ULDC.64 UR4, c[0x0][0x998] ;  /* 0x0002660000047ab9 */ /* 0x000fe20000000a00 */
[----:B------:R-:W-:Y:S01]  /*1920*/  UISETP.NE.U32.AND UP0, UPT, UR6, URZ, UPT ;  /* 0x0000003f0600728c */ /* 0x000fe2000bf05070 */
[----:B------:R-:W-:Y:S01]  /*1930*/  IMAD.MOV.U32 R3, RZ, RZ, 0x3f800000 ;  /* 0x3f800000ff037424 */ /* 0x000fe200078e00ff */
[----:B------:R-:W-:Y:S01]  /*1940*/  UISETP.NE.U32.AND UP1, UPT, UR4, URZ, UPT ;  /* 0x0000003f0400728c */ /* 0x000fe2000bf25070 */
[----:B------:R-:W-:Y:S01]  /*1950*/  IMAD.MOV.U32 R0, RZ, RZ, 0x3f800000 ;  /* 0x3f800000ff007424 */ /* 0x000fe200078e00ff */
        /* <DEDUP_REMOVED lines=16> */
[----:B------:R-:W-:Y:S02]  /*1a60*/  @UP0 UIADD3 UR11, UR11, UR13, URZ ;  /* 0x0000000d0b0b0290 */ /* 0x000fe4000fffe03f */
[----:B------:R-:W-:Y:S02]  /*1a70*/  @UP0 UIMAD UR12, UR12, UR16, URZ ;  /* 0x000000100c0c02a4 */ /* 0x000fe4000f8e023f */
        /* <DEDUP_REMOVED lines=11> */
[----:B------:R-:W-:Y:S01]  /*1b30*/  MOV R4, UR6 ;  /* 0x0000000600047c02 */ /* 0x000fe20008000f00 */
        /* <DEDUP_REMOVED lines=9> */
[----:B------:R-:W-:Y:S02]  /*1bd0*/  VIADD R8, R16, 0x8 ;  /* 0x0000000810087836 */ /* 0x000fe40000000000 */
[----:B--2---:R-:W-:-:S04]  /*1be0*/  FMUL.FTZ R0, R3, R0 ;  /* 0x0000000003007220 */ /* 0x004fc80000410000 */
[----:B------:R-:W-:Y:S01]  /*1bf0*/  FMUL.FTZ R0, R0, UR4 ;  /* 0x0000000400007c20 */ /* 0x000fe20008410000 */
[----:B0-----:R-:W-:Y:S06]  /*1c00*/  @!P0 BRA `(.L_x_1233) ;  /* 0x00000124004c8947 */ /* 0x001fec0003800000 */
.L_x_1377:
[----:B------:R-:W-:Y:S05]  /*1c10*/  WARPSYNC.ALL ;  /* 0x0000000000007948 */ /* 0x000fea0003800000 */
[----:B------:R-:W-:Y:S01]  /*1c20*/  ULOP3.LUT UR4, UR36, 0x1, URZ, 0xfc, !UPT ;  /* 0x0000000124047892 */ /* 0x000fe2000f8efc3f */
[----:B------:R1:W-:Y:S03]  /*1c30*/  BAR.SYNC.DEFER_BLOCKING R8, 0x100 ;  /* 0x000400080000751d */ /* 0x0003e60000010000 */
[----:B------:R-:W-:-:S06]  /*1c40*/  UISETP.NE.AND UP0, UPT, UR4, 0x3, UPT ;  /* 0x000000030400788c */ /* 0x000fcc000bf05270 */
[----:B------:R-:W-:-:S13]  /*1c50*/  PLOP3.LUT P0, PT, PT, PT, UP0, 0x40, 0x0 ;  /* 0x000000000000781c */ /* 0x000fda0003f0e808 */
[----:B-1----:R-:W-:Y:S05]  /*1c60*/  @P0 BRA `(.L_x_1234) ;  /* 0x0000000000040947 */ /* 0x002fea0003800000 */
[----:B------:R-:W-:Y:S01]  /*1c70*/  BPT.TRAP 0x1 ;  /* 0x000000040000795c */ /* 0x000fe20000300000 */
.L_x_1234:
[----:B------:R-:W-:Y:S01]  /*1c80*/  PLOP3.LUT P1, PT, PT, PT, UP0, 0x40, 0x0 ;  /* 0x000000000000781c */ /* 0x000fe20003f2e808 */
[----:B------:R1:W2:-:S12]  /*1c90*/  SYNCS.PHASECHK.TRANS64.TRYWAIT P0, [UR41+0x20830], R9 ;  /* 0x02083009ff0075a7 */ /* 0x0002980008000169 */
[----:B-1----:R-:W-:Y:S05]  /*1ca0*/  @P1 BRA `(.L_x_1235) ;  /* 0x0000000000041947 */ /* 0x002fea0003800000 */
[----:B------:R-:W-:Y:S01]  /*1cb0*/  BPT.TRAP 0x1 ;  /* 0x000000040000795c */ /* 0x000fe20000300000 */
.L_x_1235:
[----:B--2---:R-:W-:Y:S05]  /*1cc0*/  @P0 BRA `(.L_x_1236) ;  /* 0x0000000000080947 */ /* 0x004fea0003800000 */
[----:B------:R-:W1:Y:S02]  /*1cd0*/  SYNCS.PHASECHK.TRANS64.TRYWAIT P0, [UR41+0x20830], R9 ;  /* 0x02083009ff0075a7 */ /* 0x000e640008000169 */
[----:B-1----:R-:W-:Y:S05]  /*1ce0*/  @!P0 BRA `(.L_x_1237) ;  /* 0x00000124002c8947 */ /* 0x002fea0003800000 */
.L_x_1236:
[----:B------:R-:W-:Y:S01]  /*1cf0*/  UIADD3 UR4, UR41, 0x18400, URZ ;  /* 0x0001840029047890 */ /* 0x000fe2000fffe03f */
[----:B------:R-:W-:Y:S01]  /*1d00*/  WARPGROUP.ARRIVE ;  /* 0x00000000000079c5 */ /* 0x000fe20000000000 */
[----:B------:R-:W-:Y:S01]  /*1d10*/  UMOV UR11, 0x40000040 ;  /* 0x40000040000b7882 */ /* 0x000fe20000000000 */
[----:B------:R-:W-:Y:S01]  /*1d20*/  UMOV UR13, 0x40000040 ;  /* 0x40000040000d7882 */ /* 0x000fe20000000000 */
[----:B------:R-:W-:Y:S01]  /*1d30*/  USHF.R.U32.HI UR4, URZ, 0x4, UR4 ;  /* 0x000000043f047899 */ /* 0x000fe20008011604 */
[----:B------:R-:W-:Y:S01]  /*1d40*/  PLOP3.LUT P0, PT, PT, PT, UP0, 0x40, 0x0 ;  /* 0x000000000000781c */ /* 0x000fe20003f0e808 */
[----:B------:R-:W-:Y:S01]  /*1d50*/  UMOV UR15, 0x40000040 ;  /* 0x40000040000f7882 */ /* 0x000fe20000000000 */
[----:B------:R-:W-:Y:S01]  /*1d60*/  UMOV UR17, 0x40000040 ;  /* 0x4000004000117882 */ /* 0x000fe20000000000 */
[----:B------:R-:W-:Y:S01]  /*1d70*/  ULOP3.LUT UR5, UR4, 0x3fff, URZ, 0xc0, !UPT ;  /* 0x00003fff04057892 */ /* 0x000fe2000f8ec03f */
[----:B------:R-:W-:Y:S01]  /*1d80*/  IADD3 R6, -R16, 0xb, RZ ;  /* 0x0000000b10067810 */ /* 0x000fe20007ffe1ff */
[----:B------:R-:W-:-:S02]  /*1d90*/  ULOP3.LUT UR4, UR44, 0x10000, URZ, 0xfc, !UPT ;  /* 0x000100002c047892 */ /* 0x000fc4000f8efc3f */
[----:B------:R-:W-:Y:S02]  /*1da0*/  ULOP3.LUT UR44, UR5, 0x10000, URZ, 0xfc, !UPT ;  /* 0x00010000052c7892 */ /* 0x000fe4000f8efc3f */
[----:B------:R-:W-:Y:S01]  /*1db0*/  UIADD3 UR12, UR4, 0x4, URZ ;  /* 0x00000004040c7890 */ /* 0x000fe2000fffe03f */
[----:B------:R-:W-:Y:S02]  /*1dc0*/  UMOV UR5, 0x40000040 ;  /* 0x4000004000057882 */ /* 0x000fe40000000000 */
[----:B------:R-:W-:Y:S01]  /*1dd0*/  UMOV UR8, UR4 ;  /* 0x0000000400087c82 */ /* 0x000fe20008000000 */
[----:B------:R-:W-:Y:S01]  /*1de0*/  UMOV UR9, UR5 ;  /* 0x0000000500097c82 */ /* 0x000fe20008000000 */
[----:B------:R-:W-:Y:S01]  /*1df0*/  UMOV UR10, UR44 ;  /* 0x0000002c000a7c82 */ /* 0x000fe20008000000 */
[----:B------:R-:W-:Y:S01]  /*1e00*/  UIADD3 UR14, UR44, 0x4, URZ ;  /* 0x000000042c0e7890 */ /* 0x000fe2000fffe03f */
[----:B------:R-:W-:Y:S01]  /*1e10*/  QGMMA.64x64x32.F32.E4M3.E4M3 R24, gdesc[UR8], RZ, !UPT, gsb0 ;  /* 0x00e00000081879f3 */ /* 0x000fe2000c0008ff */
[----:B------:R-:W-:-:S02]  /*1e20*/  UIADD3 UR8, UR4, 0x2, URZ ;  /* 0x0000000204087890 */ /* 0x000fc4000fffe03f */
[----:B------:R-:W-:Y:S01]  /*1e30*/  UIADD3 UR10, UR44, 0x2, URZ ;  /* 0x000000022c0a7890 */ /* 0x000fe2000fffe03f */
[----:B------:R-:W-:Y:S01]  /*1e40*/  UMOV UR9, 0x40000040 ;  /* 0x4000004000097882 */ /* 0x000fe20000000000 */
[----:B------:R-:W-:Y:S01]  /*1e50*/  UMOV UR11, 0x40000040 ;  /* 0x40000040000b7882 */ /* 0x000fe20000000000 */
[----:B------:R-:W-:Y:S02]  /*1e60*/  UIADD3 UR16, UR4, 0x6, URZ ;  /* 0x0000000604107890 */ /* 0x000fe4000fffe03f */
[----:B------:R-:W-:Y:S01]  /*1e70*/  UIADD3 UR18, UR44, 0x6, URZ ;  /* 0x000000062c127890 */ /* 0x000fe2000fffe03f */
        /* <DEDUP_REMOVED lines=19> */
[----:B------:R-:W-:Y:S03]  /*1fb0*/  QGMMA.64x64x32.F32.E4M3.E4M3 R24, gdesc[UR8], R24, gsb0 ;  /* 0x00e00000081879f3 */ /* 0x000fe60008000818 */
[----:B------:R-:W-:Y:S02]  /*1fc0*/  WARPGROUP.DEPBAR.LE gsb0, 0x0 ;  /* 0x00008000000079c5 */ /* 0x000fe40000010000 */
        /* <DEDUP_REMOVED lines=18> */
[----:B------:R1:W-:Y:S06]  /*20f0*/  BAR.ARV R6, 0x100 ;  /* 0x000400060000751d */ /* 0x0003ec0000002000 */
[----:B------:R-:W-:Y:S05]  /*2100*/  @P0 BRA `(.L_x_1238) ;  /* 0x0000000000040947 */ /* 0x000fea0003800000 */
[----:B------:R-:W-:Y:S01]  /*2110*/  BPT.TRAP 0x1 ;  /* 0x000000040000795c */ /* 0x000fe20000300000 */
.L_x_1238:
[----:B------:R-:W-:Y:S01]  /*2120*/  LOP3.LUT R23, R23, 0xffffff80, RZ, 0xc0, !PT ;  /* 0xffffff8017177812 */ /* 0x000fe200078ec0ff */
[----:B------:R-:W-:Y:S01]  /*2130*/  UISETP.NE.AND UP2, UPT, UR43, URZ, UPT ;  /* 0x0000003f2b00728c */ /* 0x000fe2000bf45270 */
[----:B------:R-:W-:Y:S01]  /*2140*/  LEA.HI R19, R19, R22, RZ, 0x2 ;  /* 0x0000001613137211 */ /* 0x000fe200078f10ff */
[----:B------:R-:W-:Y:S01]  /*2150*/  UISETP.NE.AND UP1, UPT, UR42, URZ, UPT ;  /* 0x0000003f2a00728c */ /* 0x000fe2000bf25270 */
[----:B------:R-:W-:Y:S01]  /*2160*/  LEA.HI R10, R56, R56, RZ, 0x1 ;  /* 0x00000038380a7211 */ /* 0x000fe200078f08ff */
[----:B------:R-:W-:Y:S01]  /*2170*/  IMAD.IADD R23, R22, 0x1, -R23 ;  /* 0x0000000116177824 */ /* 0x000fe200078e0a17 */
[----:B------:R-:W-:Y:S01]  /*2180*/  LOP3.LUT R19, R19, 0xfffffffc, RZ, 0xc0, !PT ;  /* 0xfffffffc13137812 */ /* 0x000fe200078ec0ff */
[----:B------:R-:W-:Y:S01]  /*2190*/  ULDC UR53, c[0x0][0x2f0] ;  /* 0x0000bc0000357ab9 */ /* 0x000fe20000000800 */
[----:B------:R-:W-:Y:S01]  /*21a0*/  LOP3.LUT R11, R10, 0x3fffffe, RZ, 0xc0, !PT ;  /* 0x03fffffe0a0b7812 */ /* 0x000fe200078ec0ff */
[----:B------:R-:W-:Y:S01]  /*21b0*/  FMUL.FTZ R24, R0, R24 ;  /* 0x0000001800187220 */ /* 0x000fe20000410000 */
[----:B0-----:R-:W-:Y:S01]  /*21c0*/  SHF.R.S32.HI R4, RZ, 0x1f, R23 ;  /* 0x0000001fff047819 */ /* 0x001fe20000011417 */
[----:B------:R-:W-:Y:S01]  /*21d0*/  IMAD.IADD R19, R22, 0x1, -R19 ;  /* 0x0000000116137824 */ /* 0x000fe200078e0a13 */
[----:B------:R-:W-:Y:S01]  /*21e0*/  PLOP3.LUT P0, PT, PT, PT, UP2, 0x80, 0x0 ;  /* 0x000000000000781c */ /* 0x000fe20003f0f028 */
[----:B------:R-:W-:Y:S01]  /*21f0*/  IMAD.IADD R11, R56, 0x1, -R11 ;  /* 0x00000001380b7824 */ /* 0x000fe200078e0a0b */
[CC--:B------:R-:W-:Y:S01]  /*2200*/  LEA.HI R3, R4.reuse, R23.reuse, RZ, 0x2 ;  /* 0x0000001704037211 */ /* 0x0c0fe200078f10ff */
[----:B------:R-:W-:Y:S01]  /*2210*/  @UP2 ULDC UR6, c[0x0][0x44c] ;  /* 0x0001130000062ab9 */ /* 0x000fe20000000800 */
[----:B------:R-:W-:Y:S01]  /*2220*/  LEA.HI R5, R4, R23, RZ, 0x5 ;  /* 0x0000001704057211 */ /* 0x000fe200078f28ff */
[C---:B------:R-:W-:Y:S01]  /*2230*/  FMUL.FTZ R25, R0.reuse, R25 ;  /* 0x0000001900197220 */ /* 0x040fe20000410000 */
[--C-:B------:R-:W-:Y:S01]  /*2240*/  SHF.R.S32.HI R4, RZ, 0x2, R3.reuse ;  /* 0x00000002ff047819 */ /* 0x100fe20000011403 */
[C---:B------:R-:W-:Y:S01]  /*2250*/  FMUL.FTZ R26, R0.reuse, R26 ;  /* 0x0000001a001a7220 */ /* 0x040fe20000410000 */
[----:B------:R-:W-:Y:S01]  /*2260*/  SHF.R.S32.HI R7, RZ, 0x1f, R3 ;  /* 0x0000001fff077819 */ /* 0x000fe20000011403 */
[C---:B------:R-:W-:Y:S01]  /*2270*/  FMUL.FTZ R27, R0.reuse, R27 ;  /* 0x0000001b001b7220 */ /* 0x040fe20000410000 */
[----:B------:R-:W-:Y:S01]  /*2280*/  SHF.R.S32.HI R5, RZ, 0x5, R5 ;  /* 0x00000005ff057819 */ /* 0x000fe20000011405 */
[C---:B------:R-:W-:Y:S01]  /*2290*/  FMUL.FTZ R28, R0.reuse, R28 ;  /* 0x0000001c001c7220 */ /* 0x040fe20000410000 */
[----:B------:R-:W-:Y:S01]  /*22a0*/  LEA.HI R7, R7, R4, RZ, 0x3 ;  /* 0x0000000407077211 */ /* 0x000fe200078f18ff */
[C---:B------:R-:W-:Y:S01]  /*22b0*/  FMUL.FTZ R29, R0.reuse, R29 ;  /* 0x0000001d001d7220 */ /* 0x040fe20000410000 */
[----:B------:R-:W-:Y:S01]  /*22c0*/  LEA R10, R5, UR47, 0x4 ;  /* 0x0000002f050a7c11 */ /* 0x000fe2000f8e20ff */
[C---:B------:R-:W-:Y:S01]  /*22d0*/  FMUL.FTZ R30, R0.reuse, R30 ;  /* 0x0000001e001e7220 */ /* 0x040fe20000410000 */
[----:B------:R-:W-:Y:S01]  /*22e0*/  LOP3.LUT R7, R7, 0xfffffff8, RZ, 0xc0, !PT ;  /* 0xfffffff807077812 */ /* 0x000fe200078ec0ff */
[C---:B------:R-:W-:Y:S01]  /*22f0*/  FMUL.FTZ R31, R0.reuse, R31 ;  /* 0x0000001f001f7220 */ /* 0x040fe20000410000 */
[----:B------:R-:W-:Y:S01]  /*2300*/  LEA.HI R5, R19, R19, RZ, 0x1 ;  /* 0x0000001313057211 */ /* 0x000fe200078f08ff */
[----:B------:R-:W-:Y:S01]  /*2310*/  FMUL.FTZ R32, R0, R32 ;  /* 0x0000002000207220 */ /* 0x000fe20000410000 */
[----:B------:R-:W-:Y:S01]  /*2320*/  IADD3 R10, R10, R4, -R7 ;  /* 0x000000040a0a7210 */ /* 0x000fe20007ffe807 */
[C---:B------:R-:W-:Y:S01]  /*2330*/  FMUL.FTZ R33, R0.reuse, R33 ;  /* 0x0000002100217220 */ /* 0x040fe20000410000 */
[----:B------:R-:W-:Y:S01]  /*2340*/  LOP3.LUT R4, R5, 0x1ffffffe, RZ, 0xc0, !PT ;  /* 0x1ffffffe05047812 */ /* 0x000fe200078ec0ff */
[----:B------:R-:W-:Y:S01]  /*2350*/  FMUL.FTZ R36, R0, R36 ;  /* 0x0000002400247220 */ /* 0x000fe20000410000 */
[----:B------:R-:W-:Y:S01]  /*2360*/  PLOP3.LUT P1, PT, PT, PT, UP2, 0x80, 0x0 ;  /* 0x000000000000781c */ /* 0x000fe20003f2f028 */
[----:B------:R-:W-:-:S02]  /*2370*/  IMAD R7, R11, 0x40, R10 ;  /* 0x000000400b077824 */ /* 0x000fc400078e020a */
[C---:B------:R-:W-:Y:S01]  /*2380*/  FMUL.FTZ R37, R0.reuse, R37 ;  /* 0x0000002500257220 */ /* 0x040fe20000410000 */
[----:B------:R-:W-:Y:S02]  /*2390*/  IMAD.IADD R4, R19, 0x1, -R4 ;  /* 0x0000000113047824 */ /* 0x000fe400078e0a04 */
[C---:B------:R-:W-:Y:S01]  /*23a0*/  FMUL.FTZ R38, R0.reuse, R38 ;  /* 0x0000002600267220 */ /* 0x040fe20000410000 */
[----:B------:R-:W-:Y:S02]  /*23b0*/  IMAD.MOV.U32 R10, RZ, RZ, -0x40 ;  /* 0xffffffc0ff0a7424 */ /* 0x000fe400078e00ff */
[----:B------:R-:W-:Y:S01]  /*23c0*/  FMUL.FTZ R39, R0, R39 ;  /* 0x0000002700277220 */ /* 0x000fe20000410000 */
[----:B------:R-:W-:Y:S02]  /*23d0*/  IMAD R7, R4, 0x8, R7 ;  /* 0x0000000804077824 */ /* 0x000fe400078e0207 */
[----:B------:R-:W-:Y:S01]  /*23e0*/  FMUL.FTZ R40, R0, R40 ;  /* 0x0000002800287220 */ /* 0x000fe20000410000 */
[----:B------:R-:W-:-:S02]  /*23f0*/  IMAD R11, R17, R10, 0x41 ;  /* 0x00000041110b7424 */ /* 0x000fc400078e020a */
[----:B------:R-:W-:Y:S01]  /*2400*/  FMUL.FTZ R41, R0, R41 ;  /* 0x0000002900297220 */ /* 0x000fe20000410000 */
[----:B------:R-:W-:Y:S01]  /*2410*/  @P0 IMAD.HI.U32 R4, R7, UR6, RZ ;  /* 0x0000000607040c27 */ /* 0x000fe2000f8e00ff */
[----:B------:R-:W-:-:S03]  /*2420*/  @UP2 ULDC UR6, c[0x0][0x450] ;  /* 0x0001140000062ab9 */ /* 0x000fc60000000800 */
[C---:B------:R-:W-:Y:S01]  /*2430*/  FMUL.FTZ R42, R0.reuse, R42 ;  /* 0x0000002a002a7220 */ /* 0x040fe20000410000 */
[C---:B------:R-:W-:Y:S01]  /*2440*/  FMUL.FTZ R43, R0.reuse, R43 ;  /* 0x0000002b002b7220 */ /* 0x040fe20000410000 */
[----:B------:R-:W-:Y:S01]  /*2450*/  IMAD.MOV.U32 R5, RZ, RZ, R7 ;  /* 0x000000ffff057224 */ /* 0x000fe200078e0007 */
[----:B------:R-:W-:Y:S01]  /*2460*/  @P1 SHF.R.U32.HI R5, RZ, UR6, R4 ;  /* 0x00000006ff051c19 */ /* 0x000fe20008011604 */
[C---:B------:R-:W-:Y:S01]  /*2470*/  FMUL.FTZ R44, R0.reuse, R44 ;  /* 0x0000002c002c7220 */ /* 0x040fe20000410000 */
[----:B------:R-:W-:Y:S01]  /*2480*/  LOP3.LUT R4, R3, 0x7ffffffc, RZ, 0xc0, !PT ;  /* 0x7ffffffc03047812 */ /* 0x000fe200078ec0ff */
[C---:B------:R-:W-:Y:S01]  /*2490*/  FMUL.FTZ R45, R0.reuse, R45 ;  /* 0x0000002d002d7220 */ /* 0x040fe20000410000 */
[C---:B------:R-:W-:Y:S01]  /*24a0*/  FMUL.FTZ R46, R0.reuse, R46 ;  /* 0x0000002e002e7220 */ /* 0x040fe20000410000 */
[----:B------:R-:W0:Y:S01]  /*24b0*/  SHFL.IDX PT, R12, R5, RZ, 0x1c1f ;  /* 0x001c1fff050c7589 */ /* 0x000e2200000e0000 */
[C---:B------:R-:W-:Y:S01]  /*24c0*/  FMUL.FTZ R47, R0.reuse, R47 ;  /* 0x0000002f002f7220 */ /* 0x040fe20000410000 */
[C---:B------:R-:W-:Y:S01]  /*24d0*/  FMUL.FTZ R48, R0.reuse, R48 ;  /* 0x0000003000307220 */ /* 0x040fe20000410000 */
[C---:B------:R-:W-:Y:S01]  /*24e0*/  FMUL.FTZ R49, R0.reuse, R49 ;  /* 0x0000003100317220 */ /* 0x040fe20000410000 */
[C---:B------:R-:W-:Y:S01]  /*24f0*/  FMUL.FTZ R50, R0.reuse, R50 ;  /* 0x0000003200327220 */ /* 0x040fe20000410000 */
[C---:B------:R-:W-:Y:S01]  /*2500*/  FMUL.FTZ R51, R0.reuse, R51 ;  /* 0x0000003300337220 */ /* 0x040fe20000410000 */
[C---:B------:R-:W-:Y:S01]  /*2510*/  FMUL.FTZ R52, R0.reuse, R52 ;  /* 0x0000003400347220 */ /* 0x040fe20000410000 */
[C---:B------:R-:W-:Y:S01]  /*2520*/  FMUL.FTZ R53, R0.reuse, R53 ;  /* 0x0000003500357220 */ /* 0x040fe20000410000 */
[C---:B------:R-:W-:Y:S01]  /*2530*/  FMUL.FTZ R54, R0.reuse, R54 ;  /* 0x0000003600367220 */ /* 0x040fe20000410000 */
[----:B------:R-:W-:Y:S01]  /*2540*/  FMUL.FTZ R55, R0, R55 ;  /* 0x0000003700377220 */ /* 0x000fe20000410000 */
[----:B------:R-:W-:Y:S01]  /*2550*/  IADD3 R3, R23, -R4, RZ ;  /* 0x8000000417037210 */ /* 0x000fe20007ffe0ff */
[----:B------:R-:W-:-:S02]  /*2560*/  IMAD R4, R2, UR53, R11 ;  /* 0x0000003502047c24 */ /* 0x000fc4000f8e020b */
[C---:B------:R-:W-:Y:S01]  /*2570*/  FMUL.FTZ R35, R0.reuse, R35 ;  /* 0x0000002300237220 */ /* 0x040fe20000410000 */
[----:B------:R-:W-:Y:S01]  /*2580*/  UIADD3 UR6, UR41, 0x20840, URZ ;  /* 0x0002084029067890 */ /* 0x000fe2000fffe03f */
[----:B------:R-:W-:Y:S01]  /*2590*/  PLOP3.LUT P0, PT, PT, PT, UP1, 0x40, 0x0 ;  /* 0x000000000000781c */ /* 0x000fe20003f0e818 */
[----:B------:R-:W-:Y:S01]  /*25a0*/  ULDC UR7, c[0x0][0x288] ;  /* 0x0000a20000077ab9 */ /* 0x000fe20000000800 */
[----:B------:R-:W-:Y:S01]  /*25b0*/  LEA R22, R17, 0xffffffc0, 0x6 ;  /* 0xffffffc011167811 */ /* 0x000fe200078e30ff */
[----:B------:R-:W-:Y:S01]  /*25c0*/  IMAD R13, R3, -0x2, R4 ;  /* 0xfffffffe030d7824 */ /* 0x000fe200078e0204 */
[----:B------:R-:W2:Y:S01]  /*25d0*/  MUFU.TANH R24, R24 ;  /* 0x0000001800187308 */ /* 0x000ea20000002400 */
[----:B------:R-:W-:Y:S01]  /*25e0*/  IMAD.U32 R14, RZ, RZ, UR7 ;  /* 0x00000007ff0e7e24 */ /* 0x000fe2000f8e00ff */
[----:B------:R-:W-:Y:S01]  /*25f0*/  UPRMT UR6, UR45, 0x654, UR6 ;  /* 0x000006542d067896 */ /* 0x000fe20008000006 */
[----:B------:R-:W-:Y:S01]  /*2600*/  FMUL.FTZ R34, R0, R34 ;  /* 0x0000002200227220 */ /* 0x000fe20000410000 */
[----:B------:R-:W-:Y:S01]  /*2610*/  ULDC UR49, c[0x0][0x9dc] ;  /* 0x0002770000317ab9 */ /* 0x000fe20000000800 */
[----:B------:R-:W-:Y:S01]  /*2620*/  IMAD R4, R2, UR53, -R22 ;  /* 0x0000003502047c24 */ /* 0x000fe2000f8e0a16 */
[----:B------:R-:W-:Y:S01]  /*2630*/  ULOP3.LUT UR49, URZ, UR49, URZ, 0x33, !UPT ;  /* 0x000000313f317292 */ /* 0x000fe2000f8e333f */
[----:B------:R-:W-:Y:S01]  /*2640*/  IMAD.IADD R13, R13, 0x1, -R14 ;  /* 0x000000010d0d7824 */ /* 0x000fe200078e0a0e */
[----:B------:R-:W3:Y:S01]  /*2650*/  MUFU.TANH R25, R25 ;  /* 0x0000001900197308 */ /* 0x000ee20000002400 */
[----:B------:R-:W-:Y:S01]  /*2660*/  ULDC UR11, c[0x0][0x9e0] ;  /* 0x00027800000b7ab9 */ /* 0x000fe20000000800 */
[----:B------:R-:W-:Y:S01]  /*2670*/  IMAD R15, R3, -0x2, R4 ;  /* 0xfffffffe030f7824 */ /* 0x000fe200078e0204 */
[----:B------:R-:W-:Y:S01]  /*2680*/  SYNCS.ARRIVE.TRANS64.RED.A1T0 RZ, [UR6], RZ ;  /* 0x000000ffffff79a7 */ /* 0x000fe20008100406 */
[----:B------:R-:W-:-:S04]  /*2690*/  VIADD R19, R11, 0xffffffff ;  /* 0xffffffff0b137836 */ /* 0x000fc80000000000 */
[----:B------:R-:W4:Y:S08]  /*26a0*/  MUFU.TANH R26, R26 ;  /* 0x0000001a001a7308 */ /* 0x000f300000002400 */
[----:B------:R-:W0:Y:S08]  /*26b0*/  MUFU.TANH R27, R27 ;  /* 0x0000001b001b7308 */ /* 0x000e300000002400 */
        /* <DEDUP_REMOVED lines=27> */
[----:B------:R5:W1:Y:S02]  /*2870*/  MUFU.TANH R20, R34 ;  /* 0x0000002200147308 */ /* 0x000a640000002400 */
[----:B-----5:R-:W-:-:S02]  /*2880*/  VIADD R34, R13, UR11 ;  /* 0x0000000b0d227c36 */ /* 0x020fc40008000000 */
[----:B------:R-:W-:-:S03]  /*2890*/  VIADD R13, R13, UR49 ;  /* 0x000000310d0d7c36 */ /* 0x000fc60008000000 */
[----:B0-----:R-:W-:Y:S01]  /*28a0*/  VIADDMNMX R4, R12, R34, R15, PT ;  /* 0x000000220c047246 */ /* 0x001fe2000380010f */
[----:B------:R-:W-:Y:S01]  /*28b0*/  IMAD.IADD R10, R13, 0x1, R12 ;  /* 0x000000010d0a7824 */ /* 0x000fe200078e020c */
[----:B--234-:R-:W-:Y:S06]  /*28c0*/  @P0 BRA `(.L_x_1239) ;  /* 0x0000000000640947 */ /* 0x01cfec0003800000 */
[----:B------:R-:W-:Y:S01]  /*28d0*/  IMAD R11, R2, UR53, R12 ;  /* 0x00000035020b7c24 */ /* 0x000fe2000f8e020c */
[----:B------:R-:W-:Y:S03]  /*28e0*/  BSSY B0, `(.L_x_1240) ;  /* 0x0000013000007945 */ /* 0x000fe60003800000 */
[----:B------:R-:W-:-:S05]  /*28f0*/  IMAD.IADD R11, R11, 0x1, -R14 ;  /* 0x000000010b0b7824 */ /* 0x000fca00078e0a0e */
[----:B------:R-:W-:-:S13]  /*2900*/  ISETP.GT.AND P0, PT, R11, -0x1, PT ;  /* 0xffffffff0b00780c */ /* 0x000fda0003f04270 */
[----:B------:R-:W-:Y:S05]  /*2910*/  @P0 BRA `(.L_x_1241) ;  /* 0x0000000000240947 */ /* 0x000fea0003800000 */
[----:B------:R-:W-:Y:S01]  /*2920*/  ULDC UR6, c[0x0][0x9e4] ;  /* 0x0002790000067ab9 */ /* 0x000fe20000000800 */
[----:B------:R-:W-:Y:S01]  /*2930*/  LOP3.LUT R11, RZ, R11, RZ, 0x33, !PT ;  /* 0x0000000bff0b7212 */ /* 0x000fe200078e33ff */
[----:B------:R-:W-:-:S05]  /*2940*/  IMAD.U32 R23, RZ, RZ, UR6 ;  /* 0x00000006ff177e24 */ /* 0x000fca000f8e00ff */
[----:B------:R-:W-:-:S13]  /*2950*/  ISETP.NE.AND P0, PT, R23, 0x1, PT ;  /* 0x000000011700780c */ /* 0x000fda0003f05270 */
[----:B------:R-:W0:Y:S02]  /*2960*/  @P0 LDC.64 R56, c[0x0][0x9e8] ;  /* 0x00027a00ff380b82 */ /* 0x000e240000000a00 */
[----:B0-----:R-:W-:-:S05]  /*2970*/  @P0 IMAD.HI.U32 R12, R11, R56, RZ ;  /* 0x000000380b0c0227 */ /* 0x001fca00078e00ff */
[----:B------:R-:W-:-:S04]  /*2980*/  @P0 SHF.R.U32.HI R11, RZ, R57, R12 ;  /* 0x00000039ff0b0219 */ /* 0x000fc8000001160c */
[----:B------:R-:W-:Y:S01]  /*2990*/  LOP3.LUT R11, RZ, R11, RZ, 0x33, !PT ;  /* 0x0000000bff0b7212 */ /* 0x000fe200078e33ff */
[----:B------:R-:W-:Y:S06]  /*29a0*/  BRA `(.L_x_1242) ;  /* 0x0000000000187947 */ /* 0x000fec0003800000 */
.L_x_1241:
[----:B------:R-:W-:Y:S02]  /*29b0*/  ULDC UR6, c[0x0][0x9e4] ;  /* 0x0002790000067ab9 */ /* 0x000fe40000000800 */
[----:B------:R-:W-:-:S05]  /*29c0*/  IMAD.U32 R23, RZ, RZ, UR6 ;  /* 0x00000006ff177e24 */ /* 0x000fca000f8e00ff */
[----:B------:R-:W-:-:S13]  /*29d0*/  ISETP.NE.AND P0, PT, R23, 0x1, PT ;  /* 0x000000011700780c */ /* 0x000fda0003f05270 */
[----:B------:R-:W0:Y:S02]  /*29e0*/  @P0 LDC.64 R56, c[0x0][0x9e8] ;  /* 0x00027a00ff380b82 */ /* 0x000e240000000a00 */
[----:B0-----:R-:W-:-:S05]  /*29f0*/  @P0 IMAD.HI.U32 R12, R11, R56, RZ ;  /* 0x000000380b0c0227 */ /* 0x001fca00078e00ff */
[----:B------:R-:W-:-:S07]  /*2a00*/  @P0 SHF.R.U32.HI R11, RZ, R57, R12 ;  /* 0x00000039ff0b0219 */ /* 0x000fce000001160c */
.L_x_1242:
[----:B------:R-:W-:Y:S05]  /*2a10*/  BSYNC B0 ;  /* 0x0000000000007941 */ /* 0x000fea0003800000 */
.L_x_1240:
[----:B------:R-:W-:-:S04]  /*2a20*/  IMAD R12, R11, R23, -R22 ;  /* 0x000000170b0c7224 */ /* 0x000fc800078e0a16 */
[----:B------:R-:W-:-:S05]  /*2a30*/  IMAD R11, R3, -0x2, R12 ;  /* 0xfffffffe030b7824 */ /* 0x000fca00078e020c */
[----:B------:R-:W-:Y:S02]  /*2a40*/  VIADDMNMX R4, R11, R23, R4, PT ;  /* 0x000000170b047246 */ /* 0x000fe40003800104 */
[----:B------:R-:W-:-:S07]  /*2a50*/  VIMNMX R10, R10, R11, !PT ;  /* 0x0000000b0a0a7248 */ /* 0x000fce0007fe0100 */
.L_x_1239:
[C---:B------:R-:W-:Y:S01]  /*2a60*/  ISETP.GE.AND P1, PT, R19.reuse, 0x1, PT ;  /* 0x000000011300780c */ /* 0x040fe20003f26270 */
[----:B------:R-:W0:Y:S01]  /*2a70*/  SHFL.IDX PT, R5, R5, 0x1, 0x1c1f ;  /* 0x003c1f0005057f89 */ /* 0x000e2200000e0000 */
[C---:B------:R-:W-:Y:S01]  /*2a80*/  ISETP.GE.AND P0, PT, R19.reuse, 0x2, PT ;  /* 0x000000021300780c */ /* 0x040fe20003f06270 */
[----:B------:R-:W-:Y:S01]  /*2a90*/  UISETP.NE.AND UP1, UPT, UR42, URZ, UPT ;  /* 0x0000003f2a00728c */ /* 0x000fe2000bf25270 */
[----:B------:R-:W-:Y:S02]  /*2aa0*/  P2R R23, PR, RZ, 0x2 ;  /* 0x00000002ff177803 */ /* 0x000fe40000000000 */
[C---:B------:R-:W-:Y:S02]  /*2ab0*/  ISETP.GT.AND P3, PT, R10.reuse, RZ, !P1 ;  /* 0x000000ff0a00720c */ /* 0x040fe40004f64270 */
[----:B------:R-:W-:Y:S02]  /*2ac0*/  ISETP.GE.AND P1, PT, R19, 0x9, PT ;  /* 0x000000091300780c */ /* 0x000fe40003f26270 */
[----:B------:R-:W-:-:S02]  /*2ad0*/  ISETP.GT.AND P2, PT, R10, 0x1, !P0 ;  /* 0x000000010a00780c */ /* 0x000fc40004744270 */
[----:B------:R-:W-:Y:S02]  /*2ae0*/  P2R R56, PR, RZ, 0x2 ;  /* 0x00000002ff387803 */ /* 0x000fe40000000000 */
[----:B------:R-:W-:Y:S02]  /*2af0*/  ISETP.GT.AND P1, PT, R10, 0x8, !P1 ;  /* 0x000000080a00780c */ /* 0x000fe40004f24270 */
[----:B------:R-:W-:Y:S02]  /*2b00*/  ISETP.GE.AND P4, PT, R19, 0x11, PT ;  /* 0x000000111300780c */ /* 0x000fe40003f86270 */
[C---:B------:R-:W-:Y:S02]  /*2b10*/  ISETP.LT.OR P1, PT, R4.reuse, 0x9, P1 ;  /* 0x000000090400780c */ /* 0x040fe40000f21670 */
[----:B------:R-:W-:Y:S02]  /*2b20*/  ISETP.LT.OR P3, PT, R4, 0x1, P3 ;  /* 0x000000010400780c */ /* 0x000fe40001f61670 */
[----:B------:R-:W-:-:S02]  /*2b30*/  FSEL R59, R28, -INF , !P1 ;  /* 0xff8000001c3b7808 */ /* 0x000fc40004800000 */
[----:B------:R-:W-:Y:S02]  /*2b40*/  ISETP.LT.OR P2, PT, R4, 0x2, P2 ;  /* 0x000000020400780c */ /* 0x000fe40001741670 */
[----:B------:R-:W-:Y:S02]  /*2b50*/  ISETP.GT.AND P1, PT, R10, 0x10, !P4 ;  /* 0x000000100a00780c */ /* 0x000fe40006724270 */
[----:B------:R-:W-:Y:S02]  /*2b60*/  ISETP.GE.AND P5, PT, R19, 0xa, PT ;  /* 0x0000000a1300780c */ /* 0x000fe40003fa6270 */
[----:B------:R-:W-:Y:S02]  /*2b70*/  FSEL R35, R24, -INF , !P3 ;  /* 0xff80000018237808 */ /* 0x000fe40005800000 */
[----:B------:R-:W-:Y:S02]  /*2b80*/  FSEL R57, R25, -INF , !P2 ;  /* 0xff80000019397808 */ /* 0x000fe40005000000 */
[----:B------:R-:W-:-:S02]  /*2b90*/  ISETP.LT.OR P1, PT, R4, 0x11, P1 ;  /* 0x000000110400780c */ /* 0x000fc40000f21670 */
[----:B------:R-:W-:Y:S02]  /*2ba0*/  ISETP.GT.AND P2, PT, R10, 0x9, !P5 ;  /* 0x000000090a00780c */ /* 0x000fe40006f44270 */
[----:B------:R-:W-:Y:S02]  /*2bb0*/  ISETP.GE.AND P3, PT, R19, 0x12, PT ;  /* 0x000000121300780c */ /* 0x000fe40003f66270 */
[----:B------:R-:W-:Y:S02]  /*2bc0*/  FSEL R63, R32, -INF , !P1 ;  /* 0xff800000203f7808 */ /* 0x000fe40004800000 */
[----:B------:R-:W-:Y:S02]  /*2bd0*/  ISETP.LT.OR P2, PT, R4, 0xa, P2 ;  /* 0x0000000a0400780c */ /* 0x000fe40001741670 */
[----:B------:R-:W-:Y:S02]  /*2be0*/  ISETP.GT.AND P1, PT, R10, 0x11, !P3 ;  /* 0x000000110a00780c */ /* 0x000fe40005f24270 */
[----:B------:R-:W-:-:S02]  /*2bf0*/  FSEL R61, R29, -INF , !P2 ;  /* 0xff8000001d3d7808 */ /* 0x000fc40005000000 */
[----:B------:R-:W-:Y:S02]  /*2c00*/  ISETP.LT.OR P1, PT, R4, 0x12, P1 ;  /* 0x000000120400780c */ /* 0x000fe40000f21670 */
[----:B------:R-:W-:Y:S02]  /*2c10*/  ISETP.GE.AND P2, PT, R19, 0x19, PT ;  /* 0x000000191300780c */ /* 0x000fe40003f46270 */
[----:B------:R-:W-:Y:S02]  /*2c20*/  FSEL R65, R33, -INF , !P1 ;  /* 0xff80000021417808 */ /* 0x000fe40004800000 */
[----:B------:R-:W-:Y:S02]  /*2c30*/  ISETP.GT.AND P1, PT, R10, 0x18, !P2 ;  /* 0x000000180a00780c */ /* 0x000fe40005724270 */
[----:B------:R-:W-:Y:S02]  /*2c40*/  P2R R29, PR, RZ, 0x4 ;  /* 0x00000004ff1d7803 */ /* 0x000fe40000000000 */
[----:B------:R-:W-:-:S02]  /*2c50*/  ISETP.LT.OR P1, PT, R4, 0x19, P1 ;  /* 0x000000190400780c */ /* 0x000fc40000f21670 */
[C---:B------:R-:W-:Y:S02]  /*2c60*/  ISETP.GE.AND P2, PT, R19.reuse, 0x1a, PT ;  /* 0x0000001a1300780c */ /* 0x040fe40003f46270 */
[----:B------:R-:W-:Y:S02]  /*2c70*/  FSEL R67, R36, -INF , !P1 ;  /* 0xff80000024437808 */ /* 0x000fe40004800000 */
[----:B------:R-:W-:Y:S02]  /*2c80*/  ISETP.GT.AND P1, PT, R10, 0x19, !P2 ;  /* 0x000000190a00780c */ /* 0x000fe40005724270 */
[----:B------:R-:W-:Y:S02]  /*2c90*/  P2R R32, PR, RZ, 0x4 ;  /* 0x00000004ff207803 */ /* 0x000fe40000000000 */
[----:B------:R-:W-:Y:S02]  /*2ca0*/  ISETP.LT.OR P1, PT, R4, 0x1a, P1 ;  /* 0x0000001a0400780c */ /* 0x000fe40000f21670 */
[----:B------:R-:W-:-:S02]  /*2cb0*/  ISETP.GE.AND P2, PT, R19, 0x21, PT ;  /* 0x000000211300780c */ /* 0x000fc40003f46270 */
[----:B------:R-:W-:Y:S02]  /*2cc0*/  FSEL R69, R37, -INF , !P1 ;  /* 0xff80000025457808 */ /* 0x000fe40004800000 */
[----:B------:R-:W-:Y:S02]  /*2cd0*/  ISETP.GT.AND P1, PT, R10, 0x20, !P2 ;  /* 0x000000200a00780c */ /* 0x000fe40005724270 */
[----:B------:R-:W-:Y:S02]  /*2ce0*/  P2R R33, PR, RZ, 0x4 ;  /* 0x00000004ff217803 */ /* 0x000fe40000000000 */
[----:B------:R-:W-:Y:S02]  /*2cf0*/  ISETP.LT.OR P1, PT, R4, 0x21, P1 ;  /* 0x000000210400780c */ /* 0x000fe40000f21670 */
[----:B------:R-:W-:Y:S02]  /*2d00*/  ISETP.GE.AND P2, PT, R19, 0x22, PT ;  /* 0x000000221300780c */ /* 0x000fe40003f46270 */
[----:B------:R-:W-:-:S02]  /*2d10*/  FSEL R71, R40, -INF , !P1 ;  /* 0xff80000028477808 */ /* 0x000fc40004800000 */
[----:B------:R-:W-:Y:S02]  /*2d20*/  ISETP.GT.AND P1, PT, R10, 0x21, !P2 ;  /* 0x000000210a00780c */ /* 0x000fe40005724270 */
[----:B------:R-:W-:Y:S02]  /*2d30*/  P2R R36, PR, RZ, 0x4 ;  /* 0x00000004ff247803 */ /* 0x000fe40000000000 */
[----:B------:R-:W-:Y:S02]  /*2d40*/  ISETP.LT.OR P1, PT, R4, 0x22, P1 ;  /* 0x000000220400780c */ /* 0x000fe40000f21670 */
[----:B------:R-:W-:Y:S02]  /*2d50*/  P2R R28, PR, RZ, 0x8 ;  /* 0x00000008ff1c7803 */ /* 0x000fe40000000000 */
[----:B------:R-:W-:Y:S02]  /*2d60*/  FSEL R41, R41, -INF , !P1 ;  /* 0xff80000029297808 */ /* 0x000fe40004800000 */
[----:B------:R-:W-:-:S02]  /*2d70*/  ISETP.GE.AND P1, PT, R19, 0x29, PT ;  /* 0x000000291300780c */ /* 0x000fc40003f26270 */
[----:B------:R-:W-:Y:S02]  /*2d80*/  P2R R25, PR, RZ, 0x10 ;  /* 0x00000010ff197803 */ /* 0x000fe40000000000 */
[----:B------:R-:W-:Y:S02]  /*2d90*/  ISETP.GT.AND P2, PT, R10, 0x28, !P1 ;  /* 0x000000280a00780c */ /* 0x000fe40004f44270 */
[----:B------:R-:W-:Y:S02]  /*2da0*/  P2R R24, PR, RZ, 0x20 ;  /* 0x00000020ff187803 */ /* 0x000fe40000000000 */
[----:B------:R-:W-:-:S04]  /*2db0*/  ISETP.LT.OR P2, PT, R4, 0x29, P2 ;  /* 0x000000290400780c */ /* 0x000fc80001741670 */
[----:B------:R-:W-:Y:S02]  /*2dc0*/  FSEL R73, R44, -INF , !P2 ;  /* 0xff8000002c497808 */ /* 0x000fe40005000000 */
[----:B------:R-:W-:-:S04]  /*2dd0*/  ISETP.GE.AND P2, PT, R19, 0x2a, PT ;  /* 0x0000002a1300780c */ /* 0x000fc80003f46270 */
[----:B------:R-:W-:-:S04]  /*2de0*/  ISETP.GT.AND P3, PT, R10, 0x29, !P2 ;  /* 0x000000290a00780c */ /* 0x000fc80005764270 */
        /* <DEDUP_REMOVED lines=15> */
[----:B------:R-:W-:Y:S02]  /*2ee0*/  P2R R37, PR, RZ, 0x40 ;  /* 0x00000040ff257803 */ /* 0x000fe40000000000 */
[----:B------:R-:W-:Y:S01]  /*2ef0*/  ISETP.GT.AND P6, PT, R10, 0x39, !P6 ;  /* 0x000000390a00780c */ /* 0x000fe200077c4270 */
[----:B0-----:R-:W-:-:S03]  /*2f00*/  IMAD.IADD R10, R13, 0x1, R5 ;  /* 0x000000010d0a7824 */ /* 0x001fc600078e0205 */
[----:B------:R-:W-:Y:S02]  /*2f10*/  ISETP.LT.OR P6, PT, R4, 0x3a, P6 ;  /* 0x0000003a0400780c */ /* 0x000fe400037c1670 */
[----:B------:R-:W-:Y:S02]  /*2f20*/  VIADDMNMX R4, R5, R34, R15, PT ;  /* 0x0000002205047246 */ /* 0x000fe4000380010f */
[----:B------:R-:W-:Y:S02]  /*2f30*/  FSEL R53, R53, -INF , !P6 ;  /* 0xff80000035357808 */ /* 0x000fe40007000000 */
[----:B------:R-:W-:-:S13]  /*2f40*/  PLOP3.LUT P6, PT, PT, PT, UP1, 0x40, 0x0 ;  /* 0x000000000000781c */ /* 0x000fda0003fce818 */
[----:B------:R-:W-:Y:S05]  /*2f50*/  @P6 BRA `(.L_x_1243) ;  /* 0x0000000000646947 */ /* 0x000fea0003800000 */
        /* <DEDUP_REMOVED lines=14> */
.L_x_1245:
[----:B------:R-:W-:Y:S02]  /*3040*/  ULDC UR6, c[0x0][0x9e4] ;  /* 0x0002790000067ab9 */ /* 0x000fe40000000800 */
[----:B------:R-:W-:-:S04]  /*3050*/  MOV R11, UR6 ;  /* 0x00000006000b7c02 */ /* 0x000fc80008000f00 */
[----:B------:R-:W-:-:S13]  /*3060*/  ISETP.NE.AND P6, PT, R11, 0x1, PT ;  /* 0x000000010b00780c */ /* 0x000fda0003fc5270 */
[----:B------:R-:W0:Y:S02]  /*3070*/  @P6 LDC.64 R12, c[0x0][0x9e8] ;  /* 0x00027a00ff0c6b82 */ /* 0x000e240000000a00 */
[----:B0-----:R-:W-:-:S05]  /*3080*/  @P6 IMAD.HI.U32 R12, R5, R12, RZ ;  /* 0x0000000c050c6227 */ /* 0x001fca00078e00ff */
[----:B------:R-:W-:-:S07]  /*3090*/  @P6 SHF.R.U32.HI R5, RZ, R13, R12 ;  /* 0x0000000dff056219 */ /* 0x000fce000001160c */
.L_x_1246:
[----:B------:R-:W-:Y:S05]  /*30a0*/  BSYNC B0 ;  /* 0x0000000000007941 */ /* 0x000fea0003800000 */
.L_x_1244:
[----:B------:R-:W-:-:S04]  /*30b0*/  IMAD R12, R5, R11, -R22 ;  /* 0x0000000b050c7224 */ /* 0x000fc800078e0a16 */
[----:B------:R-:W-:-:S05]  /*30c0*/  IMAD R5, R3, -0x2, R12 ;  /* 0xfffffffe03057824 */ /* 0x000fca00078e020c */
[----:B------:R-:W-:Y:S02]  /*30d0*/  VIADDMNMX R4, R5, R11, R4, PT ;  /* 0x0000000b05047246 */ /* 0x000fe40003800104 */
[----:B------:R-:W-:-:S07]  /*30e0*/  VIMNMX R10, R10, R5, !PT ;  /* 0x000000050a0a7248 */ /* 0x000fce0007fe0100 */
.L_x_1243:
[----:B------:R-:W-:Y:S01]  /*30f0*/  ISETP.GT.AND P0, PT, R10, 0x1, !P0 ;  /* 0x000000010a00780c */ /* 0x000fe20004704270 */
[----:B------:R-:W-:Y:S01]  /*3100*/  ULDC UR52, c[0x0][0x988] ;  /* 0x0002620000347ab9 */ /* 0x000fe20000000800 */
[----:B------:R-:W-:Y:S02]  /*3110*/  FMNMX.FTZ R13, R35, R57, !PT ;  /* 0x00000039230d7209 */ /* 0x000fe40007810000 */
[----:B------:R-:W-:Y:S02]  /*3120*/  ISETP.LT.OR P0, PT, R4, 0x2, P0 ;  /* 0x000000020400780c */ /* 0x000fe40000701670 */
[----:B------:R-:W-:Y:S02]  /*3130*/  FMNMX.FTZ R13, R59, R13, !PT ;  /* 0x0000000d3b0d7209 */ /* 0x000fe40007810000 */
[----:B------:R-:W-:Y:S02]  /*3140*/  FSEL R12, R27, -INF , !P0 ;  /* 0xff8000001b0c7808 */ /* 0x000fe40004000000 */
[----:B------:R-:W-:-:S02]  /*3150*/  ISETP.NE.AND P0, PT, R56, RZ, PT ;  /* 0x000000ff3800720c */ /* 0x000fc40003f05270 */
[----:B------:R-:W-:Y:S02]  /*3160*/  FMNMX.FTZ R13, R61, R13, !PT ;  /* 0x0000000d3d0d7209 */ /* 0x000fe40007810000 */
[----:B------:R-:W-:Y:S02]  /*3170*/  ISETP.GT.AND P0, PT, R10, 0x8, !P0 ;  /* 0x000000080a00780c */ /* 0x000fe40004704270 */
[----:B------:R-:W-:Y:S02]  /*3180*/  FMNMX.FTZ R13, R63, R13, !PT ;  /* 0x0000000d3f0d7209 */ /* 0x000fe40007810000 */
[----:B------:R-:W-:Y:S02]  /*3190*/  ISETP.LT.OR P0, PT, R4, 0x9, P0 ;  /* 0x000000090400780c */ /* 0x000fe40000701670 */
[----:B------:R-:W-:Y:S02]  /*31a0*/  FMNMX.FTZ R13, R65, R13, !PT ;  /* 0x0000000d410d7209 */ /* 0x000fe40007810000 */
[----:B------:R-:W-:-:S02]  /*31b0*/  FSEL R11, R30, -INF , !P0 ;  /* 0xff8000001e0b7808 */ /* 0x000fc40004000000 */
[----:B------:R-:W-:Y:S02]  /*31c0*/  ISETP.NE.AND P0, PT, R24, RZ, PT ;  /* 0x000000ff1800720c */ /* 0x000fe40003f05270 */
[----:B------:R-:W-:Y:S02]  /*31d0*/  FMNMX.FTZ R13, R67, R13, !PT ;  /* 0x0000000d430d7209 */ /* 0x000fe40007810000 */
[----:B------:R-:W-:Y:S02]  /*31e0*/  ISETP.GT.AND P0, PT, R10, 0x9, !P0 ;  /* 0x000000090a00780c */ /* 0x000fe40004704270 */
[----:B------:R-:W-:Y:S02]  /*31f0*/  FMNMX.FTZ R13, R69, R13, !PT ;  /* 0x0000000d450d7209 */ /* 0x000fe40007810000 */
[----:B------:R-:W-:Y:S02]  /*3200*/  ISETP.LT.OR P0, PT, R4, 0xa, P0 ;  /* 0x0000000a0400780c */ /* 0x000fe40000701670 */
[----:B------:R-:W-:-:S02]  /*3210*/  FMNMX.FTZ R13, R71, R13, !PT ;  /* 0x0000000d470d7209 */ /* 0x000fc40007810000 */
[----:B------:R-:W-:Y:S02]  /*3220*/  FSEL R19, R31, -INF , !P0 ;  /* 0xff8000001f137808 */ /* 0x000fe40004000000 */
[----:B------:R-:W-:Y:S02]  /*3230*/  ISETP.NE.AND P0, PT, R25, RZ, PT ;  /* 0x000000ff1900720c */ /* 0x000fe40003f05270 */
[----:B------:R-:W-:Y:S02]  /*3240*/  FMNMX.FTZ R13, R41, R13, !PT ;  /* 0x0000000d290d7209 */ /* 0x000fe40007810000 */
[----:B------:R-:W-:Y:S02]  /*3250*/  ISETP.GT.AND P0, PT, R10, 0x10, !P0 ;  /* 0x000000100a00780c */ /* 0x000fe40004704270 */
[----:B------:R-:W-:Y:S02]  /*3260*/  FMNMX.FTZ R13, R73, R13, !PT ;  /* 0x0000000d490d7209 */ /* 0x000fe40007810000 */
[----:B------:R-:W-:-:S02]  /*3270*/  ISETP.LT.OR P0, PT, R4, 0x11, P0 ;  /* 0x000000110400780c */ /* 0x000fc40000701670 */
[----:B------:R-:W-:Y:S02]  /*3280*/  ISETP.NE.AND P6, PT, R23, RZ, PT ;  /* 0x000000ff1700720c */ /* 0x000fe40003fc5270 */
[----:B-1----:R-:W-:Y:S02]  /*3290*/  FSEL R20, R20, -INF , !P0 ;  /* 0xff80000014147808 */ /* 0x002fe40004000000 */
[----:B------:R-:W-:Y:S02]  /*32a0*/  ISETP.NE.AND P0, PT, R28, RZ, PT ;  /* 0x000000ff1c00720c */ /* 0x000fe40003f05270 */
[----:B------:R-:W-:Y:S02]  /*32b0*/  FMNMX.FTZ R13, R45, R13, !PT ;  /* 0x0000000d2d0d7209 */ /* 0x000fe40007810000 */
[----:B------:R-:W-:Y:S02]  /*32c0*/  ISETP.GT.AND P0, PT, R10, 0x11, !P0 ;  /* 0x000000110a00780c */ /* 0x000fe40004704270 */
[----:B------:R-:W-:-:S02]  /*32d0*/  FMNMX.FTZ R13, R75, R13, !PT ;  /* 0x0000000d4b0d7209 */ /* 0x000fc40007810000 */
[----:B------:R-:W-:Y:S02]  /*32e0*/  ISETP.LT.OR P0, PT, R4, 0x12, P0 ;  /* 0x000000120400780c */ /* 0x000fe40000701670 */
[----:B------:R-:W-:Y:S02]  /*32f0*/  FMNMX.FTZ R13, R49, R13, !PT ;  /* 0x0000000d310d7209 */ /* 0x000fe40007810000 */
[----:B------:R-:W-:Y:S02]  /*3300*/  FSEL R21, R21, -INF , !P0 ;  /* 0xff80000015157808 */ /* 0x000fe40004000000 */
[----:B------:R-:W-:Y:S02]  /*3310*/  ISETP.NE.AND P0, PT, R29, RZ, PT ;  /* 0x000000ff1d00720c */ /* 0x000fe40003f05270 */
[----:B------:R-:W-:Y:S02]  /*3320*/  FMNMX.FTZ R13, R77, R13, !PT ;  /* 0x0000000d4d0d7209 */ /* 0x000fe40007810000 */
[----:B------:R-:W-:-:S02]  /*3330*/  ISETP.GT.AND P0, PT, R10, 0x18, !P0 ;  /* 0x000000180a00780c */ /* 0x000fc40004704270 */
[----:B------:R-:W-:Y:S02]  /*3340*/  FMNMX.FTZ R25, R53, R13, !PT ;  /* 0x0000000d35197209 */ /* 0x000fe40007810000 */
[----:B------:R-:W-:Y:S02]  /*3350*/  ISETP.LT.OR P0, PT, R4, 0x19, P0 ;  /* 0x000000190400780c */ /* 0x000fe40000701670 */
[----:B------:R-:W-:Y:S02]  /*3360*/  ISETP.GT.AND P1, PT, R10, 0x28, !P1 ;  /* 0x000000280a00780c */ /* 0x000fe40004f24270 */
[----:B------:R-:W-:Y:S02]  /*3370*/  FSEL R22, R38, -INF , !P0 ;  /* 0xff80000026167808 */ /* 0x000fe40004000000 */
[----:B------:R-:W-:Y:S02]  /*3380*/  ISETP.NE.AND P0, PT, R32, RZ, PT ;  /* 0x000000ff2000720c */ /* 0x000fe40003f05270 */
[----:B------:R-:W-:-:S02]  /*3390*/  ISETP.GT.AND P2, PT, R10, 0x29, !P2 ;  /* 0x000000290a00780c */ /* 0x000fc40005744270 */
[C---:B------:R-:W-:Y:S02]  /*33a0*/  ISETP.GT.AND P0, PT, R10.reuse, 0x19, !P0 ;  /* 0x000000190a00780c */ /* 0x040fe40004704270 */
[----:B------:R-:W-:Y:S02]  /*33b0*/  ISETP.GT.AND P3, PT, R10, 0x30, !P3 ;  /* 0x000000300a00780c */ /* 0x000fe40005f64270 */
[----:B------:R-:W-:Y:S02]  /*33c0*/  ISETP.LT.OR P0, PT, R4, 0x1a, P0 ;  /* 0x0000001a0400780c */ /* 0x000fe40000701670 */
[----:B------:R-:W-:Y:S02]  /*33d0*/  ISETP.GT.AND P4, PT, R10, 0x31, !P4 ;  /* 0x000000310a00780c */ /* 0x000fe40006784270 */
[----:B------:R-:W-:Y:S02]  /*33e0*/  FSEL R23, R39, -INF , !P0 ;  /* 0xff80000027177808 */ /* 0x000fe40004000000 */
[----:B------:R-:W-:-:S02]  /*33f0*/  ISETP.NE.AND P0, PT, R33, RZ, PT ;  /* 0x000000ff2100720c */ /* 0x000fc40003f05270 */
[C---:B------:R-:W-:Y:S02]  /*3400*/  ISETP.GT.AND P5, PT, R10.reuse, 0x38, !P5 ;  /* 0x000000380a00780c */ /* 0x040fe40006fa4270 */
[----:B------:R-:W-:Y:S02]  /*3410*/  ISETP.GT.AND P0, PT, R10, 0x20, !P0 ;  /* 0x000000200a00780c */ /* 0x000fe40004704270 */
[C---:B------:R-:W-:Y:S02]  /*3420*/  ISETP.LT.OR P1, PT, R4.reuse, 0x29, P1 ;  /* 0x000000290400780c */ /* 0x040fe40000f21670 */
[C---:B------:R-:W-:Y:S02]  /*3430*/  ISETP.LT.OR P0, PT, R4.reuse, 0x21, P0 ;  /* 0x000000210400780c */ /* 0x040fe40000701670 */
[----:B------:R-:W-:Y:S02]  /*3440*/  ISETP.LT.OR P2, PT, R4, 0x2a, P2 ;  /* 0x0000002a0400780c */ /* 0x000fe40001741670 */
[----:B------:R-:W-:-:S02]  /*3450*/  FSEL R24, R42, -INF , !P0 ;  /* 0xff8000002a187808 */ /* 0x000fc40004000000 */
[----:B------:R-:W-:Y:S02]  /*3460*/  ISETP.GT.AND P0, PT, R10, RZ, !P6 ;  /* 0x000000ff0a00720c */ /* 0x000fe40007704270 */
[----:B------:R-:W-:Y:S02]  /*3470*/  ISETP.NE.AND P6, PT, R37, RZ, PT ;  /* 0x000000ff2500720c */ /* 0x000fe40003fc5270 */
[----:B------:R-:W-:Y:S02]  /*3480*/  ISETP.LT.OR P0, PT, R4, 0x1, P0 ;  /* 0x000000010400780c */ /* 0x000fe40000701670 */
[----:B------:R-:W-:Y:S02]  /*3490*/  ISETP.GT.AND P6, PT, R10, 0x39, !P6 ;  /* 0x000000390a00780c */ /* 0x000fe400077c4270 */
[----:B------:R-:W-:Y:S02]  /*34a0*/  FSEL R5, R26, -INF , !P0 ;  /* 0xff8000001a057808 */ /* 0x000fe40004000000 */
[----:B------:R-:W0:Y:S01]  /*34b0*/  SHFL.BFLY PT, R26, R25, 0x2, 0x1f ;  /* 0x0c401f00191a7f89 */ /* 0x000e2200000e0000 */
[----:B------:R-:W-:-:S02]  /*34c0*/  ISETP.NE.AND P0, PT, R36, RZ, PT ;  /* 0x000000ff2400720c */ /* 0x000fc40003f05270 */
[----:B------:R-:W-:Y:S02]  /*34d0*/  ISETP.LT.OR P3, PT, R4, 0x31, P3 ;  /* 0x000000310400780c */ /* 0x000fe40001f61670 */
[----:B------:R-:W-:Y:S02]  /*34e0*/  ISETP.GT.AND P0, PT, R10, 0x21, !P0 ;  /* 0x000000210a00780c */ /* 0x000fe40004704270 */
[C---:B------:R-:W-:Y:S02]  /*34f0*/  ISETP.LT.OR P4, PT, R4.reuse, 0x32, P4 ;  /* 0x000000320400780c */ /* 0x040fe40002781670 */
[C---:B------:R-:W-:Y:S02]  /*3500*/  ISETP.LT.OR P0, PT, R4.reuse, 0x22, P0 ;  /* 0x000000220400780c */ /* 0x040fe40000701670 */
[----:B------:R-:W-:Y:S02]  /*3510*/  ISETP.LT.OR P5, PT, R4, 0x39, P5 ;  /* 0x000000390400780c */ /* 0x000fe40002fa1670 */
[----:B------:R-:W-:-:S02]  /*3520*/  FSEL R10, R43, -INF , !P0 ;  /* 0xff8000002b0a7808 */ /* 0x000fc40004000000 */
[----:B------:R-:W-:Y:S02]  /*3530*/  ISETP.LT.OR P6, PT, R4, 0x3a, P6 ;  /* 0x0000003a0400780c */ /* 0x000fe400037c1670 */
[----:B------:R-:W-:Y:S02]  /*3540*/  FSEL R4, R54, -INF , !P5 ;  /* 0xff80000036047808 */ /* 0x000fe40006800000 */
[----:B------:R-:W-:Y:S02]  /*3550*/  FSEL R29, R55, -INF , !P6 ;  /* 0xff800000371d7808 */ /* 0x000fe40007000000 */
[----:B0-----:R-:W-:Y:S02]  /*3560*/  FMNMX.FTZ R27, R25, R26, !PT ;  /* 0x0000001a191b7209 */ /* 0x001fe40007810000 */
[----:B------:R-:W-:-:S03]  /*3570*/  FMNMX.FTZ R26, R5, R12, !PT ;  /* 0x0000000c051a7209 */ /* 0x000fc60007810000 */
[----:B------:R-:W0:Y:S01]  /*3580*/  SHFL.BFLY PT, R28, R27, 0x1, 0x1f ;  /* 0x0c201f001b1c7f89 */ /* 0x000e2200000e0000 */
[----:B------:R-:W-:-:S04]  /*3590*/  FMNMX.FTZ R26, R11, R26, !PT ;  /* 0x0000001a0b1a7209 */ /* 0x000fc80007810000 */
[----:B------:R-:W-:-:S04]  /*35a0*/  FMNMX.FTZ R15, R19, R26, !PT ;  /* 0x0000001a130f7209 */ /* 0x000fc80007810000 */
[----:B------:R-:W-:-:S04]  /*35b0*/  FMNMX.FTZ R26, R20, R15, !PT ;  /* 0x0000000f141a7209 */ /* 0x000fc80007810000 */
[----:B------:R-:W-:-:S04]  /*35c0*/  FMNMX.FTZ R15, R21, R26, !PT ;  /* 0x0000001a150f7209 */ /* 0x000fc80007810000 */
[----:B------:R-:W-:-:S04]  /*35d0*/  FMNMX.FTZ R26, R22, R15, !PT ;  /* 0x0000000f161a7209 */ /* 0x000fc80007810000 */
[----:B------:R-:W-:Y:S02]  /*35e0*/  FMNMX.FTZ R15, R23, R26, !PT ;  /* 0x0000001a170f7209 */ /* 0x000fe40007810000 */
[----:B------:R-:W-:Y:S02]  /*35f0*/  FSEL R26, R47, -INF , !P2 ;  /* 0xff8000002f1a7808 */ /* 0x000fe40005000000 */
[----:B0-----:R-:W-:Y:S01]  /*3600*/  FMNMX.FTZ R13, R27, R28, !PT ;  /* 0x0000001c1b0d7209 */ /* 0x001fe20007810000 */
[----:B------:R-:W-:Y:S01]  /*3610*/  IMAD.U32 R28, RZ, RZ, UR52 ;  /* 0x00000034ff1c7e24 */ /* 0x000fe2000f8e00ff */
[----:B------:R-:W-:Y:S02]  /*3620*/  FMNMX.FTZ R15, R24, R15, !PT ;  /* 0x0000000f180f7209 */ /* 0x000fe40007810000 */
[C---:B------:R-:W-:Y:S01]  /*3630*/  FSETP.NEU.FTZ.AND P0, PT, R13.reuse, -INF , PT ;  /* 0xff8000000d00780b */ /* 0x040fe20003f1d000 */
[----:B------:R-:W-:Y:S01]  /*3640*/  FFMA.FTZ R25, R13, R28, -8 ;  /* 0xc10000000d197423 */ /* 0x000fe2000001001c */
[----:B------:R-:W-:-:S02]  /*3650*/  FMNMX.FTZ R28, R10, R15, !PT ;  /* 0x0000000f0a1c7209 */ /* 0x000fc40007810000 */
[----:B------:R-:W-:Y:S02]  /*3660*/  FSEL R27, R50, -INF , !P3 ;  /* 0xff800000321b7808 */ /* 0x000fe40005800000 */
[----:B------:R-:W-:Y:S02]  /*3670*/  FSEL R32, R25, RZ, P0 ;  /* 0x000000ff19207208 */ /* 0x000fe40000000000 */
[----:B------:R-:W-:Y:S01]  /*3680*/  FSEL R25, R46, -INF , !P1 ;  /* 0xff8000002e197808 */ /* 0x000fe20004800000 */
[----:B------:R-:W-:Y:S02]  /*3690*/  IMAD.U32 R46, RZ, RZ, UR52 ;  /* 0x00000034ff2e7e24 */ /* 0x000fe4000f8e00ff */
[--C-:B------:R-:W-:Y:S01]  /*36a0*/  FFMA.FTZ R31, R35, UR52, -R32.reuse ;  /* 0x00000034231f7c23 */ /* 0x100fe20008010820 */
[----:B------:R-:W-:Y:S01]  /*36b0*/  FMNMX.FTZ R15, R25, R28, !PT ;  /* 0x0000001c190f7209 */ /* 0x000fe20007810000 */
[--C-:B------:R-:W-:Y:S01]  /*36c0*/  FFMA.FTZ R33, R57, UR52, -R32.reuse ;  /* 0x0000003439217c23 */ /* 0x100fe20008010820 */
[----:B------:R-:W-:Y:S01]  /*36d0*/  FSEL R28, R51, -INF , !P4 ;  /* 0xff800000331c7808 */ /* 0x000fe20006000000 */
[----:B------:R0:W-:Y:S01]  /*36e0*/  MUFU.EX2 R152, R31 ;  /* 0x0000001f00987308 */ /* 0x0001e20000000800 */
[----:B------:R-:W-:Y:S01]  /*36f0*/  FMNMX.FTZ R30, R26, R15, !PT ;  /* 0x0000000f1a1e7209 */ /* 0x000fe20007810000 */
[--C-:B------:R-:W-:Y:S01]  /*3700*/  FFMA.FTZ R35, R61, UR52, -R32.reuse ;  /* 0x000000343d237c23 */ /* 0x100fe20008010820 */
[--C-:B------:R-:W-:Y:S01]  /*3710*/  FFMA.FTZ R36, R63, UR52, -R32.reuse ;  /* 0x000000343f247c23 */ /* 0x100fe20008010820 */
[--C-:B------:R-:W-:Y:S01]  /*3720*/  FFMA.FTZ R37, R65, UR52, -R32.reuse ;  /* 0x0000003441257c23 */ /* 0x100fe20008010820 */
[----:B------:R-:W-:Y:S01]  /*3730*/  FMNMX.FTZ R15, R27, R30, !PT ;  /* 0x0000001e1b0f7209 */ /* 0x000fe20007810000 */
[--C-:B------:R-:W-:Y:S01]  /*3740*/  FFMA.FTZ R43, R45, UR52, -R32.reuse ;  /* 0x000000342d2b7c23 */ /* 0x100fe20008010820 */
[--C-:B------:R-:W-:Y:S01]  /*3750*/  FFMA.FTZ R38, R67, UR52, -R32.reuse ;  /* 0x0000003443267c23 */ /* 0x100fe20008010820 */
[----:B------:R-:W1:Y:S01]  /*3760*/  MUFU.EX2 R33, R33 ;  /* 0x0000002100217308 */ /* 0x000e620000000800 */
[----:B------:R-:W-:Y:S01]  /*3770*/  FMNMX.FTZ R15, R28, R15, !PT ;  /* 0x0000000f1c0f7209 */ /* 0x000fe20007810000 */
[--C-:B0-----:R-:W-:Y:S01]  /*3780*/  FFMA.FTZ R31, R59, UR52, -R32.reuse ;  /* 0x000000343b1f7c23 */ /* 0x101fe20008010820 */
[--C-:B------:R-:W-:Y:S01]  /*3790*/  FFMA.FTZ R39, R69, UR52, -R32.reuse ;  /* 0x0000003445277c23 */ /* 0x100fe20008010820 */
[--C-:B------:R-:W-:Y:S01]  /*37a0*/  FFMA.FTZ R40, R71, UR52, -R32.reuse ;  /* 0x0000003447287c23 */ /* 0x100fe20008010820 */
[----:B------:R-:W-:Y:S01]  /*37b0*/  FMNMX.FTZ R30, R4, R15, !PT ;  /* 0x0000000f041e7209 */ /* 0x000fe20007810000 */
[--C-:B------:R-:W-:Y:S01]  /*37c0*/  FFMA.FTZ R41, R41, UR52, -R32.reuse ;  /* 0x0000003429297c23 */ /* 0x100fe20008010820 */
[--C-:B------:R-:W-:Y:S01]  /*37d0*/  FFMA.FTZ R42, R73, UR52, -R32.reuse ;  /* 0x00000034492a7c23 */ /* 0x100fe20008010820 */
[----:B------:R0:W2:Y:S01]  /*37e0*/  MUFU.EX2 R34, R31 ;  /* 0x0000001f00227308 */ /* 0x0000a20000000800 */
[----:B------:R-:W-:Y:S01]  /*37f0*/  FMNMX.FTZ R30, R29, R30, !PT ;  /* 0x0000001e1d1e7209 */ /* 0x000fe20007810000 */
[--C-:B------:R-:W-:Y:S01]  /*3800*/  FFMA.FTZ R44, R75, UR52, -R32.reuse ;  /* 0x000000344b2c7c23 */ /* 0x100fe20008010820 */
[----:B------:R-:W-:-:S03]  /*3810*/  FFMA.FTZ R45, R49, UR52, -R32 ;  /* 0x00000034312d7c23 */ /* 0x000fc60008010820 */
[----:B------:R-:W0:Y:S02]  /*3820*/  SHFL.BFLY PT, R15, R30, 0x2, 0x1f ;  /* 0x0c401f001e0f7f89 */ /* 0x000e2400000e0000 */
[----:B------:R-:W-:Y:S08]  /*3830*/  MUFU.EX2 R35, R35 ;  /* 0x0000002300237308 */ /* 0x000ff00000000800 */
[----:B------:R-:W-:Y:S08]  /*3840*/  MUFU.EX2 R36, R36 ;  /* 0x0000002400247308 */ /* 0x000ff00000000800 */
[----:B------:R-:W-:Y:S01]  /*3850*/  MUFU.EX2 R37, R37 ;  /* 0x0000002500257308 */ /* 0x000fe20000000800 */
[----:B0-----:R-:W-:-:S07]  /*3860*/  FMNMX.FTZ R31, R30, R15, !PT ;  /* 0x0000000f1e1f7209 */ /* 0x001fce0007810000 */
[----:B------:R-:W-:Y:S01]  /*3870*/  MUFU.EX2 R38, R38 ;  /* 0x0000002600267308 */ /* 0x000fe20000000800 */
[----:B------:R-:W0:Y:S07]  /*3880*/  SHFL.BFLY PT, R30, R31, 0x1, 0x1f ;  /* 0x0c201f001f1e7f89 */ /* 0x000e2e00000e0000 */
[----:B------:R-:W-:Y:S08]  /*3890*/  MUFU.EX2 R39, R39 ;  /* 0x0000002700277308 */ /* 0x000ff00000000800 */
[----:B------:R-:W-:Y:S08]  /*38a0*/  MUFU.EX2 R40, R40 ;  /* 0x0000002800287308 */ /* 0x000ff00000000800 */
[----:B------:R-:W-:Y:S01]  /*38b0*/  MUFU.EX2 R41, R41 ;  /* 0x0000002900297308 */ /* 0x000fe20000000800 */
[----:B0-----:R-:W-:Y:S01]  /*38c0*/  FMNMX.FTZ R15, R31, R30, !PT ;  /* 0x0000001e1f0f7209 */ /* 0x001fe20007810000 */
[--C-:B------:R-:W-:Y:S01]  /*38d0*/  FFMA.FTZ R30, R77, UR52, -R32.reuse ;  /* 0x000000344d1e7c23 */ /* 0x100fe20008010820 */
[----:B------:R-:W-:-:S02]  /*38e0*/  FFMA.FTZ R32, R53, UR52, -R32 ;  /* 0x0000003435207c23 */ /* 0x000fc40008010820 */
[C---:B------:R-:W-:Y:S01]  /*38f0*/  FSETP.NEU.FTZ.AND P0, PT, R15.reuse, -INF , PT ;  /* 0xff8000000f00780b */ /* 0x040fe20003f1d000 */
[----:B------:R-:W-:Y:S02]  /*3900*/  FFMA.FTZ R31, R15, R46, -8 ;  /* 0xc10000000f1f7423 */ /* 0x000fe4000001002e */
[----:B------:R-:W-:Y:S03]  /*3910*/  MUFU.EX2 R42, R42 ;  /* 0x0000002a002a7308 */ /* 0x000fe60000000800 */
[----:B------:R-:W-:Y:S02]  /*3920*/  FSEL R46, R31, RZ, P0 ;  /* 0x000000ff1f2e7208 */ /* 0x000fe40000000000 */
[----:B------:R-:W-:-:S03]  /*3930*/  PLOP3.LUT P0, PT, PT, PT, UP0, 0x40, 0x0 ;  /* 0x000000000000781c */ /* 0x000fc60003f0e808 */
        /* <DEDUP_REMOVED lines=17> */
[----:B-1----:R-:W-:Y:S01]  /*3a50*/  FADD.FTZ R5, R152, R33 ;  /* 0x0000002198057221 */ /* 0x002fe20000010000 */
[--C-:B------:R-:W-:Y:S01]  /*3a60*/  FFMA.FTZ R4, R4, UR52, -R46.reuse ;  /* 0x0000003404047c23 */ /* 0x100fe2000801082e */
[----:B------:R-:W-:-:S02]  /*3a70*/  FFMA.FTZ R29, R29, UR52, -R46 ;  /* 0x000000341d1d7c23 */ /* 0x000fc4000801082e */
[----:B--2---:R-:W-:-:S03]  /*3a80*/  FADD.FTZ R50, R34, R5 ;  /* 0x0000000522327221 */ /* 0x004fc60000010000 */
[----:B------:R-:W1:Y:S08]  /*3a90*/  MUFU.EX2 R11, R11 ;  /* 0x0000000b000b7308 */ /* 0x000e700000000800 */
[----:B------:R2:W3:Y:S01]  /*3aa0*/  MUFU.EX2 R48, R19 ;  /* 0x0000001300307308 */ /* 0x0004e20000000800 */
[----:B0-----:R-:W-:-:S07]  /*3ab0*/  FADD.FTZ R32, R153, R12 ;  /* 0x0000000c99207221 */ /* 0x001fce0000010000 */
[----:B------:R-:W0:Y:S01]  /*3ac0*/  MUFU.EX2 R20, R20 ;  /* 0x0000001400147308 */ /* 0x000e220000000800 */
[----:B-1----:R-:W-:Y:S01]  /*3ad0*/  FADD.FTZ R5, R11, R32 ;  /* 0x000000200b057221 */ /* 0x002fe20000010000 */
[----:B--2---:R-:W-:-:S06]  /*3ae0*/  FADD.FTZ R19, R35, R50 ;  /* 0x0000003223137221 */ /* 0x004fcc0000010000 */
[----:B------:R-:W1:Y:S01]  /*3af0*/  MUFU.EX2 R21, R21 ;  /* 0x0000001500157308 */ /* 0x000e620000000800 */
[C---:B---3--:R-:W-:Y:S01]  /*3b00*/  FADD.FTZ R5, R48.reuse, R5 ;  /* 0x0000000530057221 */ /* 0x048fe20000010000 */
[----:B------:R-:W-:-:S04]  /*3b10*/  F2FP.SATFINITE.E4M3.F32.PACK_AB_MERGE_C R48, R48, R11, RZ ;  /* 0x0000000b3030723e */ /* 0x000fc800048070ff */
[----:B------:R-:W-:Y:S02]  /*3b20*/  F2FP.SATFINITE.E4M3.F32.PACK_AB_MERGE_C R153, R12, R153, R48 ;  /* 0x000000990c99723e */ /* 0x000fe40004807030 */
[----:B------:R-:W2:Y:S01]  /*3b30*/  MUFU.EX2 R22, R22 ;  /* 0x0000001600167308 */ /* 0x000ea20000000800 */
[----:B0-----:R-:W-:-:S07]  /*3b40*/  FADD.FTZ R32, R20, R5 ;  /* 0x0000000514207221 */ /* 0x001fce0000010000 */
[----:B------:R-:W0:Y:S08]  /*3b50*/  MUFU.EX2 R23, R23 ;  /* 0x0000001700177308 */ /* 0x000e300000000800 */
[----:B------:R3:W-:Y:S08]  /*3b60*/  MUFU.EX2 R157, R10 ;  /* 0x0000000a009d7308 */ /* 0x0007f00000000800 */
[----:B------:R-:W4:Y:S01]  /*3b70*/  MUFU.EX2 R24, R24 ;  /* 0x0000001800187308 */ /* 0x000f220000000800 */
[----:B---3--:R-:W-:Y:S01]  /*3b80*/  FADD.FTZ R10, R36, R19 ;  /* 0x00000013240a7221 */ /* 0x008fe20000010000 */
[----:B-1----:R-:W-:-:S03]  /*3b90*/  FADD.FTZ R19, R21, R32 ;  /* 0x0000002015137221 */ /* 0x002fc60000010000 */
[----:B------:R-:W-:Y:S01]  /*3ba0*/  FADD.FTZ R5, R37, R10 ;  /* 0x0000000a25057221 */ /* 0x000fe20000010000 */
[----:B--2---:R-:W-:Y:S02]  /*3bb0*/  FADD.FTZ R32, R22, R19 ;  /* 0x0000001316207221 */ /* 0x004fe40000010000 */
[----:B------:R-:W1:Y:S01]  /*3bc0*/  MUFU.EX2 R25, R25 ;  /* 0x0000001900197308 */ /* 0x000e620000000800 */
[----:B------:R-:W-:Y:S01]  /*3bd0*/  FADD.FTZ R10, R38, R5 ;  /* 0x00000005260a7221 */ /* 0x000fe20000010000 */
[C---:B0-----:R-:W-:Y:S01]  /*3be0*/  FADD.FTZ R19, R23.reuse, R32 ;  /* 0x0000002017137221 */ /* 0x041fe20000010000 */
[----:B------:R-:W-:Y:S02]  /*3bf0*/  F2FP.SATFINITE.E4M3.F32.PACK_AB_MERGE_C R23, R23, R22, RZ ;  /* 0x000000161717723e */ /* 0x000fe400048070ff */
[C---:B------:R-:W-:Y:S01]  /*3c00*/  FADD.FTZ R5, R39.reuse, R10 ;  /* 0x0000000a27057221 */ /* 0x040fe20000010000 */
[----:B------:R-:W-:Y:S02]  /*3c10*/  F2FP.SATFINITE.E4M3.F32.PACK_AB_MERGE_C R38, R39, R38, RZ ;  /* 0x000000262726723e */ /* 0x000fe400048070ff */
[----:B------:R-:W0:Y:S01]  /*3c20*/  MUFU.EX2 R43, R43 ;  /* 0x0000002b002b7308 */ /* 0x000e220000000800 */
[----:B------:R-:W-:Y:S01]  /*3c30*/  FADD.FTZ R10, R40, R5 ;  /* 0x00000005280a7221 */ /* 0x000fe20000010000 */
[----:B----4-:R-:W-:Y:S01]  /*3c40*/  FADD.FTZ R32, R24, R19 ;  /* 0x0000001318207221 */ /* 0x010fe20000010000 */
[----:B------:R-:W-:-:S02]  /*3c50*/  F2FP.SATFINITE.E4M3.F32.PACK_AB_MERGE_C R154, R37, R36, R38 ;  /* 0x00000024259a723e */ /* 0x000fc40004807026 */
[----:B------:R-:W-:Y:S01]  /*3c60*/  FADD.FTZ R19, R41, R10 ;  /* 0x0000000a29137221 */ /* 0x000fe20000010000 */
[----:B------:R-:W-:Y:S01]  /*3c70*/  FADD.FTZ R32, R157, R32 ;  /* 0x000000209d207221 */ /* 0x000fe20000010000 */
[----:B------:R-:W-:Y:S01]  /*3c80*/  F2FP.SATFINITE.E4M3.F32.PACK_AB_MERGE_C R155, R21, R20, R23 ;  /* 0x00000014159b723e */ /* 0x000fe20004807017 */
[----:B------:R-:W2:Y:S01]  /*3c90*/  MUFU.EX2 R26, R26 ;  /* 0x0000001a001a7308 */ /* 0x000ea20000000800 */
[----:B------:R-:W-:Y:S01]  /*3ca0*/  FADD.FTZ R46, R42, R19 ;  /* 0x000000132a2e7221 */ /* 0x000fe20000010000 */
[----:B-1----:R-:W-:-:S06]  /*3cb0*/  FADD.FTZ R19, R25, R32 ;  /* 0x0000002019137221 */ /* 0x002fcc0000010000 */
[----:B------:R-:W1:Y:S01]  /*3cc0*/  MUFU.EX2 R44, R44 ;  /* 0x0000002c002c7308 */ /* 0x000e620000000800 */
[----:B0-----:R-:W-:Y:S01]  /*3cd0*/  FADD.FTZ R47, R43, R46 ;  /* 0x0000002e2b2f7221 */ /* 0x001fe20000010000 */
[----:B------:R-:W-:Y:S02]  /*3ce0*/  F2FP.SATFINITE.E4M3.F32.PACK_AB_MERGE_C R46, R35, R34, RZ ;  /* 0x00000022232e723e */ /* 0x000fe400048070ff */
[----:B------:R-:W-:Y:S02]  /*3cf0*/  F2FP.SATFINITE.E4M3.F32.PACK_AB_MERGE_C R42, R43, R42, RZ ;  /* 0x0000002a2b2a723e */ /* 0x000fe400048070ff */
[----:B------:R-:W-:Y:S02]  /*3d00*/  F2FP.SATFINITE.E4M3.F32.PACK_AB_MERGE_C R152, R33, R152, R46 ;  /* 0x000000982198723e */ /* 0x000fe4000480702e */
[----:B------:R-:W0:Y:S01]  /*3d10*/  MUFU.EX2 R27, R27 ;  /* 0x0000001b001b7308 */ /* 0x000e220000000800 */
[C---:B--2---:R-:W-:Y:S01]  /*3d20*/  FADD.FTZ R32, R26.reuse, R19 ;  /* 0x000000131a207221 */ /* 0x044fe20000010000 */
[----:B------:R-:W-:-:S02]  /*3d30*/  F2FP.SATFINITE.E4M3.F32.PACK_AB_MERGE_C R25, R26, R25, RZ ;  /* 0x000000191a19723e */ /* 0x000fc400048070ff */
[----:B------:R-:W-:Y:S02]  /*3d40*/  F2FP.SATFINITE.E4M3.F32.PACK_AB_MERGE_C R156, R41, R40, R42 ;  /* 0x00000028299c723e */ /* 0x000fe4000480702a */
[----:B------:R-:W-:Y:S02]  /*3d50*/  F2FP.SATFINITE.E4M3.F32.PACK_AB_MERGE_C R157, R157, R24, R25 ;  /* 0x000000189d9d723e */ /* 0x000fe40004807019 */
[----:B------:R-:W2:Y:S01]  /*3d60*/  MUFU.EX2 R45, R45 ;  /* 0x0000002d002d7308 */ /* 0x000ea20000000800 */
[----:B-1----:R-:W-:-:S07]  /*3d70*/  FADD.FTZ R34, R44, R47 ;  /* 0x0000002f2c227221 */ /* 0x002fce0000010000 */
[----:B------:R-:W1:Y:S01]  /*3d80*/  MUFU.EX2 R28, R28 ;  /* 0x0000001c001c7308 */ /* 0x000e620000000800 */
[----:B0-----:R-:W-:-:S07]  /*3d90*/  FADD.FTZ R19, R27, R32 ;  /* 0x000000201b137221 */ /* 0x001fce0000010000 */
[----:B------:R-:W0:Y:S01]  /*3da0*/  MUFU.EX2 R30, R30 ;  /* 0x0000001e001e7308 */ /* 0x000e220000000800 */
[----:B--2---:R-:W-:-:S07]  /*3db0*/  FADD.FTZ R35, R45, R34 ;  /* 0x000000222d237221 */ /* 0x004fce0000010000 */
[----:B------:R1:W2:Y:S08]  /*3dc0*/  MUFU.EX2 R5, R4 ;  /* 0x0000000400057308 */ /* 0x0002b00000000800 */
[----:B------:R-:W3:Y:S01]  /*3dd0*/  MUFU.EX2 R10, R29 ;  /* 0x0000001d000a7308 */ /* 0x000ee20000000800 */
[----:B-1----:R-:W-:Y:S01]  /*3de0*/  FADD.FTZ R4, R28, R19 ;  /* 0x000000131c047221 */ /* 0x002fe20000010000 */
[----:B0-----:R-:W-:Y:S01]  /*3df0*/  FADD.FTZ R22, R30, R35 ;  /* 0x000000231e167221 */ /* 0x001fe20000010000 */
[----:B------:R-:W-:-:S04]  /*3e00*/  F2FP.SATFINITE.E4M3.F32.PACK_AB_MERGE_C R30, R31, R30, RZ ;  /* 0x0000001e1f1e723e */ /* 0x000fc800048070ff */
[----:B------:R-:W-:Y:S01]  /*3e10*/  F2FP.SATFINITE.E4M3.F32.PACK_AB_MERGE_C R158, R45, R44, R30 ;  /* 0x0000002c2d9e723e */ /* 0x000fe2000480701e */
[----:B--2---:R-:W-:Y:S01]  /*3e20*/  FADD.FTZ R11, R5, R4 ;  /* 0x00000004050b7221 */ /* 0x004fe20000010000 */
[----:B------:R-:W-:Y:S01]  /*3e30*/  FADD.FTZ R4, R31, R22 ;  /* 0x000000161f047221 */ /* 0x000fe20000010000 */
[C---:B---3--:R-:W-:Y:S02]  /*3e40*/  F2FP.SATFINITE.E4M3.F32.PACK_AB_MERGE_C R159, R10.reuse, R5, RZ ;  /* 0x000000050a9f723e */ /* 0x048fe400048070ff */
[----:B------:R-:W-:Y:S02]  /*3e50*/  FADD.FTZ R5, R10, R11 ;  /* 0x0000000b0a057221 */ /* 0x000fe40000010000 */
[----:B------:R-:W-:Y:S01]  /*3e60*/  F2FP.SATFINITE.E4M3.F32.PACK_AB_MERGE_C R159, R28, R27, R159 ;  /* 0x0000001b1c9f723e */ /* 0x000fe2000480709f */
[----:B------:R-:W-:Y:S06]  /*3e70*/  @P0 BRA `(.L_x_1247) ;  /* 0x0000000000040947 */ /* 0x000fec0003800000 */
[----:B------:R-:W-:Y:S01]  /*3e80*/  BPT.TRAP 0x1 ;  /* 0x000000040000795c */ /* 0x000fe20000300000 */
.L_x_1247:
[----:B------:R-:W-:Y:S01]  /*3e90*/  PLOP3.LUT P1, PT, PT, PT, UP0, 0x40, 0x0 ;  /* 0x000000000000781c */ /* 0x000fe20003f2e808 */
[----:B------:R0:W1:-:S12]  /*3ea0*/  SYNCS.PHASECHK.TRANS64.TRYWAIT P0, [UR41+0x20850], R9 ;  /* 0x02085009ff0075a7 */ /* 0x0000580008000169 */
[----:B0-----:R-:W-:Y:S05]  /*3eb0*/  @P1 BRA `(.L_x_1248) ;  /* 0x0000000000041947 */ /* 0x001fea0003800000 */
[----:B------:R-:W-:Y:S01]  /*3ec0*/  BPT.TRAP 0x1 ;  /* 0x000000040000795c */ /* 0x000fe20000300000 */
.L_x_1248:
[----:B-1----:R-:W-:Y:S05]  /*3ed0*/  @P0 BRA `(.L_x_1249) ;  /* 0x0000000000080947 */ /* 0x002fea0003800000 */
[----:B------:R-:W0:Y:S02]  /*3ee0*/  SYNCS.PHASECHK.TRANS64.TRYWAIT P0, [UR41+0x20850], R9 ;  /* 0x02085009ff0075a7 */ /* 0x000e240008000169 */
[----:B0-----:R-:W-:Y:S05]  /*3ef0*/  @!P0 BRA `(.L_x_1250) ;  /* 0x0000010000c08947 */ /* 0x001fea0003800000 */
.L_x_1249:
[----:B------:R1:W-:Y:S01]  /*3f00*/  BAR.SYNC.DEFER_BLOCKING R8, 0x100 ;  /* 0x000400080000751d */ /* 0x0003e20000010000 */
[----:B------:R-:W-:Y:S01]  /*3f10*/  UIADD3 UR6, UR41, 0x400, URZ ;  /* 0x0000040029067890 */ /* 0x000fe2000fffe03f */
[----:B------:R-:W-:-:S03]  /*3f20*/  PLOP3.LUT P0, PT, PT, PT, UP0, 0x40, 0x0 ;  /* 0x000000000000781c */ /* 0x000fc60003f0e808 */
[----:B------:R-:W-:-:S03]  /*3f30*/  USHF.R.U32.HI UR6, URZ, 0x4, UR6 ;  /* 0x000000043f067899 */ /* 0x000fc60008011606 */
[----:B------:R-:W2:Y:S01]  /*3f40*/  S2UR UR45, SR_CgaCtaId ;  /* 0x00000000002d79c3 */ /* 0x000ea20000008800 */
[----:B------:R-:W-:Y:S01]  /*3f50*/  UMOV UR7, 0x80000020 ;  /* 0x8000002000077882 */ /* 0x000fe20000000000 */
[----:B------:R-:W-:-:S04]  /*3f60*/  ULOP3.LUT UR6, UR6, 0x3fff, URZ, 0xc0, !UPT ;  /* 0x00003fff06067892 */ /* 0x000fc8000f8ec03f */
[----:B------:R-:W-:-:S07]  /*3f70*/  ULOP3.LUT UR46, UR6, 0x10000, URZ, 0xfc, !UPT ;  /* 0x00010000062e7892 */ /* 0x000fce000f8efc3f */
[----:B------:R-:W-:Y:S01]  /*3f80*/  UMOV UR6, UR46 ;  /* 0x0000002e00067c82 */ /* 0x000fe20008000000 */
[----:B------:R-:W-:-:S06]  /*3f90*/  WARPGROUP.ARRIVE ;  /* 0x00000000000079c5 */ /* 0x000fcc0000000000 */
[----:B------:R-:W-:Y:S01]  /*3fa0*/  QGMMA.64x256x32.F32.E4M3.E4M3 R24, R152, gdesc[UR4], RZ, !UPT, gsb0 ;  /* 0x03e0000498187df3 */ /* 0x000fe2000c0008ff */
[----:B------:R-:W-:Y:S01]  /*3fb0*/  UIADD3 UR6, UR46, 0x2, URZ ;  /* 0x000000022e067890 */ /* 0x000fe2000fffe03f */
[----:B------:R-:W-:Y:S01]  /*3fc0*/  UMOV UR7, 0x80000020 ;  /* 0x8000002000077882 */ /* 0x000fe20000000000 */
[----:B------:R-:W-:Y:S02]  /*3fd0*/  WARPGROUP.DEPBAR.LE gsb0, 0x0 ;  /* 0x00008000000079c5 */ /* 0x000fe40000010000 */
[----:B------:R-:W-:-:S15]  /*3fe0*/  WARPGROUP.ARRIVE ;  /* 0x00000000000079c5 */ /* 0x000fde0000000000 */
[----:B------:R-:W-:-:S08]  /*3ff0*/  NOP ;  /* 0x0000000000007918 */ /* 0x000fd00000000000 */
[----:B------:R-:W-:Y:S03]  /*4000*/  QGMMA.64x256x32.F32.E4M3.E4M3 R24, R156, gdesc[UR4], R24, gsb0 ;  /* 0x03e000049c187df3 */ /* 0x000fe60008000818 */
[----:B------:R-:W-:Y:S02]  /*4010*/  WARPGROUP.DEPBAR.LE gsb0, 0x0 ;  /* 0x00008000000079c5 */ /* 0x000fe40000010000 */
[----:B-12---:R-:W-:Y:S05]  /*4020*/  @P0 BRA `(.L_x_1251) ;  /* 0x0000000000040947 */ /* 0x006fea0003800000 */
[----:B------:R-:W-:Y:S01]  /*4030*/  BPT.TRAP 0x1 ;  /* 0x000000040000795c */ /* 0x000fe20000300000 */
.L_x_1251:
[----:B------:R-:W-:Y:S01]  /*4040*/  UISETP.NE.AND UP2, UPT, UR43, URZ, UPT ;  /* 0x0000003f2b00728c */ /* 0x000fe2000bf45270 */
[----:B------:R-:W-:Y:S01]  /*4050*/  R2UR UR14, R18 ;  /* 0x00000000120e72ca */ /* 0x000fe200000e0000 */
[----:B------:R-:W-:Y:S01]  /*4060*/  UIADD3 UR6, UR41, 0x20860, URZ ;  /* 0x0002086029067890 */ /* 0x000fe2000fffe03f */
[----:B0-----:R-:W-:Y:S01]  /*4070*/  VIADD R10, R17, 0xfffffffe ;  /* 0xfffffffe110a7836 */ /* 0x001fe20000000000 */
[----:B------:R-:W-:Y:S02]  /*4080*/  UISETP.NE.AND UP1, UPT, UR42, URZ, UPT ;  /* 0x0000003f2a00728c */ /* 0x000fe4000bf25270 */
[----:B------:R-:W-:-:S04]  /*4090*/  UPRMT UR10, UR45, 0x654, UR6 ;  /* 0x000006542d0a7896 */ /* 0x000fc80008000006 */
[----:B------:R-:W-:Y:S01]  /*40a0*/  PLOP3.LUT P0, PT, PT, PT, UP1, 0x40, 0x0 ;  /* 0x000000000000781c */ /* 0x000fe20003f0e818 */
[----:B------:R-:W-:Y:S02]  /*40b0*/  @UP2 ULDC UR6, c[0x0][0x44c] ;  /* 0x0001130000062ab9 */ /* 0x000fe40000000800 */
[----:B------:R-:W-:Y:S02]  /*40c0*/  UIMAD.WIDE.U32 UR6, UR47, UR6, URZ ;  /* 0x000000062f0672a5 */ /* 0x000fe4000f8e003f */
[----:B------:R-:W-:Y:S01]  /*40d0*/  SYNCS.ARRIVE.TRANS64.RED.A1T0 RZ, [UR10], RZ ;  /* 0x000000ffffff79a7 */ /* 0x000fe2000810040a */
[----:B------:R-:W-:Y:S02]  /*40e0*/  @UP2 ULDC UR10, c[0x0][0x450] ;  /* 0x00011400000a2ab9 */ /* 0x000fe40000000800 */
[----:B------:R-:W-:-:S04]  /*40f0*/  @UP2 USHF.R.U32.HI UR47, URZ, UR10, UR7 ;  /* 0x0000000a3f2f2299 */ /* 0x000fc80008011607 */
[----:B------:R-:W-:-:S04]  /*4100*/  UIADD3 UR47, UR14, UR47, URZ ;  /* 0x0000002f0e2f7290 */ /* 0x000fc8000fffe03f */
[----:B------:R-:W-:Y:S01]  /*4110*/  UIADD3 UR10, UR47, UR11, URZ ;  /* 0x0000000b2f0a7290 */ /* 0x000fe2000fffe03f */
[----:B------:R-:W-:Y:S11]  /*4120*/  @P0 BRA `(.L_x_1252) ;  /* 0x00000000004c0947 */ /* 0x000ff60003800000 */
[----:B------:R-:W-:Y:S01]  /*4130*/  ISETP.LT.AND P0, PT, RZ, UR47, PT ;  /* 0x0000002fff007c0c */ /* 0x000fe2000bf01270 */
[----:B------:R-:W-:-:S12]  /*4140*/  UIADD3 UR11, UR47, -0x1, URZ ;  /* 0xffffffff2f0b7890 */ /* 0x000fd8000fffe03f */
[----:B------:R-:W-:Y:S05]  /*4150*/  @P0 BRA `(.L_x_1253) ;  /* 0x0000000000200947 */ /* 0x000fea0003800000 */
[----:B------:R-:W-:Y:S01]  /*4160*/  ULDC UR14, c[0x0][0x9e4] ;  /* 0x00027900000e7ab9 */ /* 0x000fe20000000800 */
[----:B------:R-:W-:Y:S02]  /*4170*/  UIADD3 UR11, -UR47, URZ, URZ ;  /* 0x0000003f2f0b7290 */ /* 0x000fe4000fffe13f */
[----:B------:R-:W-:-:S11]  /*4180*/  UISETP.NE.AND UP1, UPT, UR14, 0x1, UPT ;  /* 0x000000010e00788c */ /* 0x000fd6000bf25270 */
[----:B------:R-:W-:Y:S02]  /*4190*/  @UP1 ULDC.64 UR18, c[0x0][0x9e8] ;  /* 0x00027a0000121ab9 */ /* 0x000fe40000000a00 */
[----:B------:R-:W-:-:S04]  /*41a0*/  UIMAD.WIDE.U32 UR6, UR11, UR18, URZ ;  /* 0x000000120b0672a5 */ /* 0x000fc8000f8e003f */
[----:B------:R-:W-:-:S04]  /*41b0*/  @UP1 USHF.R.U32.HI UR11, URZ, UR19, UR7 ;  /* 0x000000133f0b1299 */ /* 0x000fc80008011607 */
[----:B------:R-:W-:Y:S01]  /*41c0*/  ULOP3.LUT UR11, URZ, UR11, URZ, 0x33, !UPT ;  /* 0x0000000b3f0b7292 */ /* 0x000fe2000f8e333f */
[----:B------:R-:W-:Y:S11]  /*41d0*/  BRA `(.L_x_1254) ;  /* 0x0000000000147947 */ /* 0x000ff60003800000 */
.L_x_1253:
[----:B------:R-:W-:Y:S02]  /*41e0*/  ULDC UR14, c[0x0][0x9e4] ;  /* 0x00027900000e7ab9 */ /* 0x000fe40000000800 */
[----:B------:R-:W-:-:S11]  /*41f0*/  UISETP.NE.AND UP1, UPT, UR14, 0x1, UPT ;  /* 0x000000010e00788c */ /* 0x000fd6000bf25270 */
[----:B------:R-:W-:Y:S02]  /*4200*/  @UP1 ULDC.64 UR18, c[0x0][0x9e8] ;  /* 0x00027a0000121ab9 */ /* 0x000fe40000000a00 */
[----:B------:R-:W-:-:S04]  /*4210*/  UIMAD.WIDE.U32 UR6, UR11, UR18, URZ ;  /* 0x000000120b0672a5 */ /* 0x000fc8000f8e003f */
[----:B------:R-:W-:-:S12]  /*4220*/  @UP1 USHF.R.U32.HI UR11, URZ, UR19, UR7 ;  /* 0x000000133f0b1299 */ /* 0x000fd80008011607 */
.L_x_1254:
[----:B------:R-:W-:-:S04]  /*4230*/  UIMAD UR11, UR11, UR14, UR14 ;  /* 0x0000000e0b0b72a4 */ /* 0x000fc8000f8e020e */
[----:B------:R-:W-:-:S04]  /*4240*/  UISETP.LT.AND UP1, UPT, UR10, UR11, UPT ;  /* 0x0000000b0a00728c */ /* 0x000fc8000bf21270 */
[----:B------:R-:W-:-:S12]  /*4250*/  USEL UR10, UR10, UR11, UP1 ;  /* 0x0000000b0a0a7287 */ /* 0x000fd80008800000 */
.L_x_1252:
[----:B------:R-:W-:Y:S01]  /*4260*/  USHF.R.S32.HI UR6, URZ, 0x1f, UR10 ;  /* 0x0000001f3f067899 */ /* 0x000fe2000801140a */
[----:B------:R-:W-:Y:S01]  /*4270*/  UMOV UR48, URZ ;  /* 0x0000003f00307c82 */ /* 0x000fe20008000000 */
[----:B------:R-:W-:Y:S02]  /*4280*/  UMOV UR47, URZ ;  /* 0x0000003f002f7c82 */ /* 0x000fe40008000000 */
[----:B------:R-:W-:-:S04]  /*4290*/  ULEA.HI UR6, UR6, UR10, URZ, 0x6 ;  /* 0x0000000a06067291 */ /* 0x000fc8000f8f303f */
[----:B------:R-:W-:-:S04]  /*42a0*/  USHF.R.S32.HI UR6, URZ, 0x6, UR6 ;  /* 0x000000063f067899 */ /* 0x000fc80008011406 */
[----:B------:R-:W-:-:S04]  /*42b0*/  UISETP.LT.AND UP1, UPT, UR40, UR6, UPT ;  /* 0x000000062800728c */ /* 0x000fc8000bf21270 */
[----:B------:R-:W-:-:S06]  /*42c0*/  USEL UR54, UR40, UR6, !UP1 ;  /* 0x0000000628367287 */ /* 0x000fcc000c800000 */
[----:B------:R-:W-:-:S13]  /*42d0*/  ISETP.GE.AND P0, PT, R10, UR54, PT ;  /* 0x000000360a007c0c */ /* 0x000fda000bf06270 */
[----:B------:R-:W-:Y:S05]  /*42e0*/  @!P0 BRA `(.L_x_1255) ;  /* 0x0000002800008947 */ /* 0x000fea0003800000 */
[----:B------:R-:W-:Y:S01]  /*42f0*/  IMAD.MOV.U32 R12, RZ, RZ, R15 ;  /* 0x000000ffff0c7224 */ /* 0x000fe200078e000f */
[----:B------:R-:W-:Y:S01]  /*4300*/  UMOV UR47, URZ ;  /* 0x0000003f002f7c82 */ /* 0x000fe20008000000 */
[----:B------:R-:W-:Y:S01]  /*4310*/  IMAD.MOV.U32 R11, RZ, RZ, R13 ;  /* 0x000000ffff0b7224 */ /* 0x000fe200078e000d */
[----:B------:R-:W-:Y:S01]  /*4320*/  UMOV UR48, URZ ;  /* 0x0000003f00307c82 */ /* 0x000fe20008000000 */
[----:B------:R-:W-:Y:S01]  /*4330*/  IMAD.MOV.U32 R9, RZ, RZ, R10 ;  /* 0x000000ffff097224 */ /* 0x000fe200078e000a */
[----:B------:R-:W-:Y:S01]  /*4340*/  ULDC UR56, c[0x0][0x9e4] ;  /* 0x0002790000387ab9 */ /* 0x000fe20000000800 */
[----:B------:R-:W-:Y:S01]  /*4350*/  ULDC UR53, c[0x0][0x2f0] ;  /* 0x0000bc0000357ab9 */ /* 0x000fe20000000800 */
[----:B------:R-:W-:Y:S01]  /*4360*/  ULDC UR52, c[0x0][0x988] ;  /* 0x0002620000347ab9 */ /* 0x000fe20000000800 */
[----:B------:R-:W-:-:S05]  /*4370*/  ULDC UR57, c[0x0][0x9e0] ;  /* 0x0002780000397ab9 */ /* 0x000fca0000000800 */
.L_x_1274:
[----:B------:R-:W-:Y:S01]  /*4380*/  UIADD3 UR48, UR48, 0x1, URZ ;  /* 0x0000000130307890 */ /* 0x000fe2000fffe03f */
[----:B------:R-:W-:-:S03]  /*4390*/  PLOP3.LUT P0, PT, PT, PT, UP0, 0x40, 0x0 ;  /* 0x000000000000781c */ /* 0x000fc60003f0e808 */
[----:B------:R-:W-:-:S04]  /*43a0*/  UISETP.NE.AND UP1, UPT, UR48, 0x2, UPT ;  /* 0x000000023000788c */ /* 0x000fc8000bf25270 */
[----:B------:R-:W-:Y:S02]  /*43b0*/  USEL UR6, URZ, 0x1, UP1 ;  /* 0x000000013f067887 */ /* 0x000fe40008800000 */
[----:B------:R-:W-:Y:S02]  /*43c0*/  USEL UR48, UR48, URZ, UP1 ;  /* 0x0000003f30307287 */ /* 0x000fe40008800000 */
[----:B------:R-:W-:Y:S02]  /*43d0*/  ULOP3.LUT UR47, UR47, UR6, URZ, 0x3c, !UPT ;  /* 0x000000062f2f7292 */ /* 0x000fe4000f8e3c3f */
[----:B--2---:R-:W-:Y:S10]  /*43e0*/  @P0 BRA `(.L_x_1256) ;  /* 0x0000000000040947 */ /* 0x004ff40003800000 */
[----:B------:R-:W-:Y:S01]  /*43f0*/  BPT.TRAP 0x1 ;  /* 0x000000040000795c */ /* 0x000fe20000300000 */
.L_x_1256:
[----:B------:R-:W-:Y:S01]  /*4400*/  PLOP3.LUT P1, PT, PT, PT, UP0, 0x40, 0x0 ;  /* 0x000000000000781c */ /* 0x000fe20003f2e808 */
[----:B------:R-:W-:Y:S01]  /*4410*/  ULEA UR55, UR48, UR41, 0x3 ;  /* 0x0000002930377291 */ /* 0x000fe2000f8e183f */
[----:B------:R-:W-:-:S05]  /*4420*/  IMAD.U32 R10, RZ, RZ, UR47 ;  /* 0x0000002fff0a7e24 */ /* 0x000fca000f8e00ff */
[----:B------:R-:W-:-:S04]  /*4430*/  SHF.L.U32 R10, R10, 0x1f, RZ ;  /* 0x0000001f0a0a7819 */ /* 0x000fc800000006ff */
[----:B------:R0:W1:Y:S02]  /*4440*/  SYNCS.PHASECHK.TRANS64.TRYWAIT P0, [UR55+0x20830], R10 ;  /* 0x0208300aff0075a7 */ /* 0x0000640008000177 */
[----:B------:R-:W-:Y:S05]  /*4450*/  @P1 BRA `(.L_x_1257) ;  /* 0x0000000000041947 */ /* 0x000fea0003800000 */
[----:B------:R-:W-:Y:S01]  /*4460*/  BPT.TRAP 0x1 ;  /* 0x000000040000795c */ /* 0x000fe20000300000 */
.L_x_1257:
[----:B-1----:R-:W-:Y:S05]  /*4470*/  @P0 BRA `(.L_x_1258) ;  /* 0x0000000000080947 */ /* 0x002fea0003800000 */
[----:B------:R-:W1:Y:S02]  /*4480*/  SYNCS.PHASECHK.TRANS64.TRYWAIT P0, [UR55+0x20830], R10 ;  /* 0x0208300aff0075a7 */ /* 0x000e640008000177 */
[----:B-1----:R-:W-:Y:S05]  /*4490*/  @!P0 BRA `(.L_x_1259) ;  /* 0x000000fc00708947 */ /* 0x002fea0003800000 */
.L_x_1258:
[----:B------:R-:W-:Y:S01]  /*44a0*/  ULEA UR6, UR48, UR44, 0xa ;  /* 0x0000002c30067291 */ /* 0x000fe2000f8e503f */
[----:B------:R-:W-:Y:S01]  /*44b0*/  WARPGROUP.ARRIVE ;  /* 0x00000000000079c5 */ /* 0x000fe20000000000 */
[----:B------:R-:W-:Y:S01]  /*44c0*/  UMOV UR7, 0x40000040 ;  /* 0x4000004000077882 */ /* 0x000fe20000000000 */
[----:B------:R-:W-:Y:S01]  /*44d0*/  UMOV UR11, 0x40000040 ;  /* 0x40000040000b7882 */ /* 0x000fe20000000000 */
[----:B------:R-:W-:Y:S01]  /*44e0*/  UIADD3 UR10, UR6, 0x2, URZ ;  /* 0x00000002060a7890 */ /* 0x000fe2000fffe03f */
[----:B------:R-:W-:Y:S01]  /*44f0*/  PLOP3.LUT P0, PT, PT, PT, UP0, 0x40, 0x0 ;  /* 0x000000000000781c */ /* 0x000fe20003f0e808 */
[----:B------:R-:W-:Y:S01]  /*4500*/  UIADD3 UR14, UR6, 0x4, URZ ;  /* 0x00000004060e7890 */ /* 0x000fe2000fffe03f */
[----:B------:R-:W-:Y:S01]  /*4510*/  IADD3 R6, -R16, 0xb, RZ ;  /* 0x0000000b10067810 */ /* 0x000fe20007ffe1ff */
[----:B------:R-:W-:Y:S01]  /*4520*/  UMOV UR15, 0x40000040 ;  /* 0x40000040000f7882 */ /* 0x000fe20000000000 */
[----:B------:R-:W-:Y:S01]  /*4530*/  QGMMA.64x64x32.F32.E4M3.E4M3 R152, gdesc[UR4], RZ, !UPT, gsb0 ;  /* 0x00e00000049879f3 */ /* 0x000fe2000c0008ff */
        /* <DEDUP_REMOVED lines=35> */
.L_x_1260:
[----:B------:R-:W-:Y:S01]  /*4770*/  UISETP.NE.AND UP2, UPT, UR43, URZ, UPT ;  /* 0x0000003f2b00728c */ /* 0x000fe2000bf45270 */
[C---:B------:R-:W-:Y:S01]  /*4780*/  FMUL.FTZ R22, R0.reuse, R166 ;  /* 0x000000a600167220 */ /* 0x040fe20000410000 */
[C---:B------:R-:W-:Y:S01]  /*4790*/  FMUL.FTZ R21, R0.reuse, R163 ;  /* 0x000000a300157220 */ /* 0x040fe20000410000 */
[----:B------:R-:W3:Y:S01]  /*47a0*/  LDC R14, c[0x0][0x288] ;  /* 0x0000a200ff0e7b82 */ /* 0x000ee20000000800 */
[C---:B------:R-:W-:Y:S01]  /*47b0*/  FMUL.FTZ R163, R0.reuse, R164 ;  /* 0x000000a400a37220 */ /* 0x040fe20000410000 */
[C---:B------:R-:W-:Y:S01]  /*47c0*/  FMUL.FTZ R164, R0.reuse, R165 ;  /* 0x000000a500a47220 */ /* 0x040fe20000410000 */
[----:B------:R-:W-:Y:S01]  /*47d0*/  PLOP3.LUT P0, PT, PT, PT, UP2, 0x80, 0x0 ;  /* 0x000000000000781c */ /* 0x000fe20003f0f028 */
[C---:B------:R-:W-:Y:S01]  /*47e0*/  FMUL.FTZ R23, R0.reuse, R167 ;  /* 0x000000a700177220 */ /* 0x040fe20000410000 */
[----:B------:R-:W-:Y:S01]  /*47f0*/  PLOP3.LUT P1, PT, PT, PT, UP2, 0x80, 0x0 ;  /* 0x000000000000781c */ /* 0x000fe20003f2f028 */
[----:B------:R-:W-:Y:S01]  /*4800*/  FMUL.FTZ R165, R0, R180 ;  /* 0x000000b400a57220 */ /* 0x000fe20000410000 */
[----:B------:R-:W-:Y:S01]  /*4810*/  IMAD.MOV.U32 R167, RZ, RZ, R7 ;  /* 0x000000ffffa77224 */ /* 0x000fe200078e0007 */
[----:B------:R-:W-:Y:S01]  /*4820*/  @UP2 ULDC UR6, c[0x0][0x44c] ;  /* 0x0001130000062ab9 */ /* 0x000fe20000000800 */
[----:B------:R-:W-:-:S02]  /*4830*/  IMAD.SHL.U32 R180, R9, 0x40, RZ ;  /* 0x0000004009b47824 */ /* 0x000fc400078e00ff */
[C---:B------:R-:W-:Y:S01]  /*4840*/  FMUL.FTZ R184, R0.reuse, R168 ;  /* 0x000000a800b87220 */ /* 0x040fe20000410000 */
[----:B------:R-:W-:Y:S01]  /*4850*/  UISETP.NE.AND UP1, UPT, UR42, URZ, UPT ;  /* 0x0000003f2a00728c */ /* 0x000fe2000bf25270 */
[C---:B------:R-:W-:Y:S01]  /*4860*/  FMUL.FTZ R15, R0.reuse, R154 ;  /* 0x0000009a000f7220 */ /* 0x040fe20000410000 */
[C---:B------:R-:W-:Y:S01]  /*4870*/  FMUL.FTZ R19, R0.reuse, R159 ;  /* 0x0000009f00137220 */ /* 0x040fe20000410000 */
[C---:B-1----:R-:W-:Y:S01]  /*4880*/  FMUL.FTZ R13, R0.reuse, R152 ;  /* 0x00000098000d7220 */ /* 0x042fe20000410000 */
[----:B------:R-:W-:Y:S01]  /*4890*/  FMUL.FTZ R154, R0, R156 ;  /* 0x0000009c009a7220 */ /* 0x000fe20000410000 */
[----:B------:R-:W-:Y:S01]  /*48a0*/  @P0 IMAD.HI.U32 R166, R7, UR6, RZ ;  /* 0x0000000607a60c27 */ /* 0x000fe2000f8e00ff */
[----:B------:R-:W-:-:S03]  /*48b0*/  @UP2 ULDC UR6, c[0x0][0x450] ;  /* 0x0001140000062ab9 */ /* 0x000fc60000000800 */
[C---:B------:R-:W-:Y:S01]  /*48c0*/  FMUL.FTZ R159, R0.reuse, R160 ;  /* 0x000000a0009f7220 */ /* 0x040fe20000410000 */
[C---:B------:R-:W-:Y:S01]  /*48d0*/  FMUL.FTZ R185, R0.reuse, R169 ;  /* 0x000000a900b97220 */ /* 0x040fe20000410000 */
[C---:B------:R-:W-:Y:S01]  /*48e0*/  FMUL.FTZ R152, R0.reuse, R153 ;  /* 0x0000009900987220 */ /* 0x040fe20000410000 */
[----:B------:R-:W-:Y:S01]  /*48f0*/  @P1 SHF.R.U32.HI R167, RZ, UR6, R166 ;  /* 0x00000006ffa71c19 */ /* 0x000fe200080116a6 */
[----:B------:R-:W-:Y:S01]  /*4900*/  FMUL.FTZ R17, R0, R155 ;  /* 0x0000009b00117220 */ /* 0x000fe20000410000 */
[----:B------:R-:W-:Y:S01]  /*4910*/  IADD3 R166, -R180, 0x1, RZ ;  /* 0x00000001b4a67810 */ /* 0x000fe20007ffe1ff */
[C---:B------:R-:W-:Y:S01]  /*4920*/  FMUL.FTZ R156, R0.reuse, R157 ;  /* 0x0000009d009c7220 */ /* 0x040fe20000410000 */
[C---:B------:R-:W-:Y:S01]  /*4930*/  FMUL.FTZ R18, R0.reuse, R158 ;  /* 0x0000009e00127220 */ /* 0x040fe20000410000 */
[----:B------:R-:W1:Y:S01]  /*4940*/  SHFL.IDX PT, R168, R167, RZ, 0x1c1f ;  /* 0x001c1fffa7a87589 */ /* 0x000e6200000e0000 */
[C---:B------:R-:W-:Y:S01]  /*4950*/  FMUL.FTZ R160, R0.reuse, R161 ;  /* 0x000000a100a07220 */ /* 0x040fe20000410000 */
[----:B------:R-:W-:Y:S01]  /*4960*/  FMUL.FTZ R20, R0, R162 ;  /* 0x000000a200147220 */ /* 0x000fe20000410000 */
[----:B------:R-:W-:-:S02]  /*4970*/  IMAD R169, R3, -0x2, R166 ;  /* 0xfffffffe03a97824 */ /* 0x000fc400078e02a6 */
        /* <DEDUP_REMOVED lines=11> */
[----:B------:R-:W-:Y:S01]  /*4a30*/  UIADD3 UR6, UR55, 0x20840, URZ ;  /* 0x0002084037067890 */ /* 0x000fe2000fffe03f */
[----:B------:R-:W-:Y:S01]  /*4a40*/  FMUL.FTZ R182, R0, R182 ;  /* 0x000000b600b67220 */ /* 0x000fe20000410000 */
[----:B------:R-:W-:Y:S01]  /*4a50*/  PLOP3.LUT P0, PT, PT, PT, UP1, 0x40, 0x0 ;  /* 0x000000000000781c */ /* 0x000fe20003f0e818 */
[----:B------:R-:W4:Y:S01]  /*4a60*/  MUFU.TANH R188, R165 ;  /* 0x000000a500bc7308 */ /* 0x000f220000002400 */
[----:B------:R-:W-:Y:S01]  /*4a70*/  IMAD R169, R2, UR53, R169 ;  /* 0x0000003502a97c24 */ /* 0x000fe2000f8e02a9 */
[----:B------:R-:W-:Y:S01]  /*4a80*/  UPRMT UR6, UR45, 0x654, UR6 ;  /* 0x000006542d067896 */ /* 0x000fe20008000006 */
[----:B------:R-:W-:-:S02]  /*4a90*/  FMUL.FTZ R177, R0, R177 ;  /* 0x000000b100b17220 */ /* 0x000fc40000410000 */
[----:B---3--:R-:W-:-:S03]  /*4aa0*/  IMAD.IADD R169, R169, 0x1, -R14 ;  /* 0x00000001a9a97824 */ /* 0x008fc600078e0a0e */
[----:B------:R-:W3:Y:S01]  /*4ab0*/  MUFU.TANH R13, R13 ;  /* 0x0000000d000d7308 */ /* 0x000ee20000002400 */
[C---:B------:R-:W-:Y:S02]  /*4ac0*/  VIADD R179, R169.reuse, UR57 ;  /* 0x00000039a9b37c36 */ /* 0x040fe40008000000 */
[----:B------:R-:W-:Y:S01]  /*4ad0*/  VIADD R183, R169, UR49 ;  /* 0x00000031a9b77c36 */ /* 0x000fe20008000000 */
[----:B------:R-:W-:Y:S02]  /*4ae0*/  SYNCS.ARRIVE.TRANS64.RED.A1T0 RZ, [UR6], RZ ;  /* 0x000000ffffff79a7 */ /* 0x000fe40008100406 */
[----:B-1----:R-:W-:Y:S02]  /*4af0*/  IADD3 R174, R179, R168, RZ ;  /* 0x000000a8b3ae7210 */ /* 0x002fe40007ffe0ff */
[----:B------:R-:W1:Y:S08]  /*4b00*/  MUFU.TANH R152, R152 ;  /* 0x0000009800987308 */ /* 0x000e700000002400 */
        /* <DEDUP_REMOVED lines=28> */
[----:B------:R5:W0:Y:S02]  /*4cd0*/  MUFU.TANH R187, R177 ;  /* 0x000000b100bb7308 */ /* 0x000a240000002400 */
[----:B-----5:R-:W-:Y:S01]  /*4ce0*/  IMAD.IADD R177, R168, 0x1, R183 ;  /* 0x00000001a8b17824 */ /* 0x020fe200078e02b7 */
[----:B-1-34-:R-:W-:Y:S06]  /*4cf0*/  @P0 BRA `(.L_x_1261) ;  /* 0x00000000005c0947 */ /* 0x01afec0003800000 */
[----:B------:R-:W-:Y:S01]  /*4d00*/  IMAD R169, R2, UR53, R168 ;  /* 0x0000003502a97c24 */ /* 0x000fe2000f8e02a8 */
[----:B------:R-:W-:Y:S03]  /*4d10*/  BSSY B0, `(.L_x_1262) ;  /* 0x0000011000007945 */ /* 0x000fe60003800000 */
[----:B------:R-:W-:-:S05]  /*4d20*/  IMAD.IADD R171, R169, 0x1, -R14 ;  /* 0x00000001a9ab7824 */ /* 0x000fca00078e0a0e */
[----:B------:R-:W-:-:S13]  /*4d30*/  ISETP.GT.AND P0, PT, R171, -0x1, PT ;  /* 0xffffffffab00780c */ /* 0x000fda0003f04270 */
[----:B------:R-:W-:Y:S05]  /*4d40*/  @P0 BRA `(.L_x_1263) ;  /* 0x0000000000200947 */ /* 0x000fea0003800000 */
[----:B------:R-:W-:Y:S01]  /*4d50*/  IMAD.U32 R175, RZ, RZ, UR56 ;  /* 0x00000038ffaf7e24 */ /* 0x000fe2000f8e00ff */
[----:B------:R-:W-:-:S04]  /*4d60*/  LOP3.LUT R171, RZ, R171, RZ, 0x33, !PT ;  /* 0x000000abffab7212 */ /* 0x000fc800078e33ff */
[----:B------:R-:W-:-:S13]  /*4d70*/  ISETP.NE.AND P0, PT, R175, 0x1, PT ;  /* 0x00000001af00780c */ /* 0x000fda0003f05270 */
[----:B------:R-:W1:Y:S02]  /*4d80*/  @P0 LDC.64 R168, c[0x0][0x9e8] ;  /* 0x00027a00ffa80b82 */ /* 0x000e640000000a00 */
[----:B-1----:R-:W-:-:S05]  /*4d90*/  @P0 IMAD.HI.U32 R168, R171, R168, RZ ;  /* 0x000000a8aba80227 */ /* 0x002fca00078e00ff */
[----:B------:R-:W-:-:S04]  /*4da0*/  @P0 SHF.R.U32.HI R171, RZ, R169, R168 ;  /* 0x000000a9ffab0219 */ /* 0x000fc800000116a8 */
[----:B------:R-:W-:Y:S01]  /*4db0*/  LOP3.LUT R171, RZ, R171, RZ, 0x33, !PT ;  /* 0x000000abffab7212 */ /* 0x000fe200078e33ff */
[----:B------:R-:W-:Y:S06]  /*4dc0*/  BRA `(.L_x_1264) ;  /* 0x0000000000147947 */ /* 0x000fec0003800000 */
.L_x_1263:
[----:B------:R-:W-:-:S05]  /*4dd0*/  IMAD.U32 R175, RZ, RZ, UR56 ;  /* 0x00000038ffaf7e24 */ /* 0x000fca000f8e00ff */
[----:B------:R-:W-:-:S13]  /*4de0*/  ISETP.NE.AND P0, PT, R175, 0x1, PT ;  /* 0x00000001af00780c */ /* 0x000fda0003f05270 */
[----:B------:R-:W1:Y:S02]  /*4df0*/  @P0 LDC.64 R168, c[0x0][0x9e8] ;  /* 0x00027a00ffa80b82 */ /* 0x000e640000000a00 */
[----:B-1----:R-:W-:-:S05]  /*4e00*/  @P0 IMAD.HI.U32 R168, R171, R168, RZ ;  /* 0x000000a8aba80227 */ /* 0x002fca00078e00ff */
[----:B------:R-:W-:-:S07]  /*4e10*/  @P0 SHF.R.U32.HI R171, RZ, R169, R168 ;  /* 0x000000a9ffab0219 */ /* 0x000fce00000116a8 */
.L_x_1264:
[----:B------:R-:W-:Y:S05]  /*4e20*/  BSYNC B0 ;  /* 0x0000000000007941 */ /* 0x000fea0003800000 */
.L_x_1262:
[----:B------:R-:W-:-:S04]  /*4e30*/  IMAD R168, R171, R175, -R180 ;  /* 0x000000afaba87224 */ /* 0x000fc800078e0ab4 */
[----:B------:R-:W-:-:S05]  /*4e40*/  IMAD R168, R3, -0x2, R168 ;  /* 0xfffffffe03a87824 */ /* 0x000fca00078e02a8 */
[----:B------:R-:W-:Y:S02]  /*4e50*/  VIADDMNMX R174, R168, R175, R174, PT ;  /* 0x000000afa8ae7246 */ /* 0x000fe400038001ae */
[----:B------:R-:W-:-:S07]  /*4e60*/  VIMNMX R177, R177, R168, !PT ;  /* 0x000000a8b1b17248 */ /* 0x000fce0007fe0100 */
.L_x_1261:
[----:B------:R-:W-:Y:S01]  /*4e70*/  ISETP.GT.AND P0, PT, R9, -0x1, PT ;  /* 0xffffffff0900780c */ /* 0x000fe20003f04270 */
[----:B------:R1:W3:Y:S01]  /*4e80*/  SHFL.IDX PT, R168, R167, 0x1, 0x1c1f ;  /* 0x003c1f00a7a87f89 */ /* 0x0002e200000e0000 */
[----:B------:R-:W-:Y:S02]  /*4e90*/  UISETP.NE.AND UP1, UPT, UR42, URZ, UPT ;  /* 0x0000003f2a00728c */ /* 0x000fe4000bf25270 */
[C---:B------:R-:W-:Y:S02]  /*4ea0*/  ISETP.GT.AND P5, PT, R177.reuse, RZ, P0 ;  /* 0x000000ffb100720c */ /* 0x040fe400007a4270 */
[C---:B------:R-:W-:Y:S02]  /*4eb0*/  ISETP.GT.AND P6, PT, R177.reuse, 0x1, P0 ;  /* 0x00000001b100780c */ /* 0x040fe400007c4270 */
[C---:B------:R-:W-:Y:S02]  /*4ec0*/  ISETP.GT.AND P1, PT, R177.reuse, 0x8, P0 ;  /* 0x00000008b100780c */ /* 0x040fe40000724270 */
[----:B------:R-:W-:-:S02]  /*4ed0*/  ISETP.GT.AND P4, PT, R177, 0x9, P0 ;  /* 0x00000009b100780c */ /* 0x000fc40000784270 */
[C---:B------:R-:W-:Y:S02]  /*4ee0*/  ISETP.LT.OR P5, PT, R174.reuse, 0x1, P5 ;  /* 0x00000001ae00780c */ /* 0x040fe40002fa1670 */
[C---:B------:R-:W-:Y:S02]  /*4ef0*/  ISETP.LT.OR P6, PT, R174.reuse, 0x2, P6 ;  /* 0x00000002ae00780c */ /* 0x040fe400037c1670 */
[C---:B------:R-:W-:Y:S02]  /*4f00*/  ISETP.LT.OR P1, PT, R174.reuse, 0x9, P1 ;  /* 0x00000009ae00780c */ /* 0x040fe40000f21670 */
[----:B------:R-:W-:Y:S02]  /*4f10*/  ISETP.LT.OR P4, PT, R174, 0xa, P4 ;  /* 0x0000000aae00780c */ /* 0x000fe40002781670 */
[C---:B------:R-:W-:Y:S02]  /*4f20*/  ISETP.GT.AND P3, PT, R177.reuse, 0x10, P0 ;  /* 0x00000010b100780c */ /* 0x040fe40000764270 */
[----:B------:R-:W-:-:S02]  /*4f30*/  ISETP.GT.AND P2, PT, R177, 0x11, P0 ;  /* 0x00000011b100780c */ /* 0x000fc40000744270 */
[----:B------:R-:W-:Y:S02]  /*4f40*/  FSEL R178, R13, -INF , !P5 ;  /* 0xff8000000db27808 */ /* 0x000fe40006800000 */
[----:B------:R-:W-:Y:S02]  /*4f50*/  FSEL R176, R152, -INF , !P6 ;  /* 0xff80000098b07808 */ /* 0x000fe40007000000 */
[----:B0-----:R-:W-:Y:S02]  /*4f60*/  FSEL R175, R154, -INF , !P1 ;  /* 0xff8000009aaf7808 */ /* 0x001fe40004800000 */
[----:B------:R-:W-:Y:S02]  /*4f70*/  FSEL R171, R156, -INF , !P4 ;  /* 0xff8000009cab7808 */ /* 0x000fe40006000000 */
[C---:B------:R-:W-:Y:S02]  /*4f80*/  ISETP.GT.AND P5, PT, R177.reuse, 0x18, P0 ;  /* 0x00000018b100780c */ /* 0x040fe400007a4270 */
[----:B------:R-:W-:-:S02]  /*4f90*/  ISETP.GT.AND P6, PT, R177, 0x19, P0 ;  /* 0x00000019b100780c */ /* 0x000fc400007c4270 */
[C---:B------:R-:W-:Y:S02]  /*4fa0*/  ISETP.GT.AND P1, PT, R177.reuse, 0x20, P0 ;  /* 0x00000020b100780c */ /* 0x040fe40000724270 */
[----:B------:R-:W-:Y:S02]  /*4fb0*/  ISETP.GT.AND P4, PT, R177, 0x21, P0 ;  /* 0x00000021b100780c */ /* 0x000fe40000784270 */
[C---:B------:R-:W-:Y:S02]  /*4fc0*/  ISETP.LT.OR P3, PT, R174.reuse, 0x11, P3 ;  /* 0x00000011ae00780c */ /* 0x040fe40001f61670 */
[C---:B------:R-:W-:Y:S02]  /*4fd0*/  ISETP.LT.OR P2, PT, R174.reuse, 0x12, P2 ;  /* 0x00000012ae00780c */ /* 0x040fe40001741670 */
[C---:B------:R-:W-:Y:S02]  /*4fe0*/  ISETP.LT.OR P5, PT, R174.reuse, 0x19, P5 ;  /* 0x00000019ae00780c */ /* 0x040fe40002fa1670 */
[----:B------:R-:W-:-:S02]  /*4ff0*/  ISETP.LT.OR P6, PT, R174, 0x1a, P6 ;  /* 0x0000001aae00780c */ /* 0x000fc400037c1670 */
[C---:B------:R-:W-:Y:S02]  /*5000*/  ISETP.LT.OR P1, PT, R174.reuse, 0x21, P1 ;  /* 0x00000021ae00780c */ /* 0x040fe40000f21670 */
[----:B------:R-:W-:Y:S02]  /*5010*/  ISETP.LT.OR P4, PT, R174, 0x22, P4 ;  /* 0x00000022ae00780c */ /* 0x000fe40002781670 */
[----:B------:R-:W-:Y:S02]  /*5020*/  FSEL R159, R159, -INF , !P3 ;  /* 0xff8000009f9f7808 */ /* 0x000fe40005800000 */
[----:B------:R-:W-:Y:S02]  /*5030*/  ISETP.GT.AND P3, PT, R177, 0x28, P0 ;  /* 0x00000028b100780c */ /* 0x000fe40000764270 */
[----:B-1----:R-:W-:Y:S02]  /*5040*/  FSEL R167, R160, -INF , !P2 ;  /* 0xff800000a0a77808 */ /* 0x002fe40005000000 */
[----:B------:R-:W-:-:S02]  /*5050*/  FSEL R163, R163, -INF , !P5 ;  /* 0xff800000a3a37808 */ /* 0x000fc40006800000 */
[----:B------:R-:W-:Y:S02]  /*5060*/  FSEL R164, R164, -INF , !P6 ;  /* 0xff800000a4a47808 */ /* 0x000fe40007000000 */
[----:B------:R-:W-:Y:S02]  /*5070*/  FSEL R170, R184, -INF , !P1 ;  /* 0xff800000b8aa7808 */ /* 0x000fe40004800000 */
[----:B------:R-:W-:Y:S02]  /*5080*/  FSEL R160, R185, -INF , !P4 ;  /* 0xff800000b9a07808 */ /* 0x000fe40006000000 */
[C---:B------:R-:W-:Y:S02]  /*5090*/  ISETP.GT.AND P2, PT, R177.reuse, 0x29, P0 ;  /* 0x00000029b100780c */ /* 0x040fe40000744270 */
[C---:B------:R-:W-:Y:S02]  /*50a0*/  ISETP.GT.AND P5, PT, R177.reuse, 0x30, P0 ;  /* 0x00000030b100780c */ /* 0x040fe400007a4270 */
[----:B------:R-:W-:-:S02]  /*50b0*/  ISETP.GT.AND P6, PT, R177, 0x31, P0 ;  /* 0x00000031b100780c */ /* 0x000fc400007c4270 */
[C---:B------:R-:W-:Y:S02]  /*50c0*/  ISETP.GT.AND P1, PT, R177.reuse, 0x38, P0 ;  /* 0x00000038b100780c */ /* 0x040fe40000724270 */
[----:B------:R-:W-:Y:S01]  /*50d0*/  ISETP.GT.AND P4, PT, R177, 0x39, P0 ;  /* 0x00000039b100780c */ /* 0x000fe20000784270 */
[--C-:B---3--:R-:W-:Y:S01]  /*50e0*/  IMAD.IADD R177, R179, 0x1, R168.reuse ;  /* 0x00000001b3b17824 */ /* 0x108fe200078e02a8 */
[C---:B------:R-:W-:Y:S01]  /*50f0*/  ISETP.LT.OR P3, PT, R174.reuse, 0x29, P3 ;  /* 0x00000029ae00780c */ /* 0x040fe20001f61670 */
[----:B------:R-:W-:Y:S01]  /*5100*/  IMAD.IADD R179, R183, 0x1, R168 ;  /* 0x00000001b7b37824 */ /* 0x000fe200078e02a8 */
[C---:B------:R-:W-:Y:S02]  /*5110*/  ISETP.LT.OR P2, PT, R174.reuse, 0x2a, P2 ;  /* 0x0000002aae00780c */ /* 0x040fe40001741670 */
[C---:B------:R-:W-:Y:S02]  /*5120*/  ISETP.LT.OR P5, PT, R174.reuse, 0x31, P5 ;  /* 0x00000031ae00780c */ /* 0x040fe40002fa1670 */
[----:B------:R-:W-:-:S02]  /*5130*/  ISETP.LT.OR P6, PT, R174, 0x32, P6 ;  /* 0x00000032ae00780c */ /* 0x000fc400037c1670 */
[C---:B------:R-:W-:Y:S02]  /*5140*/  ISETP.LT.OR P1, PT, R174.reuse, 0x39, P1 ;  /* 0x00000039ae00780c */ /* 0x040fe40000f21670 */
[----:B------:R-:W-:Y:S02]  /*5150*/  ISETP.LT.OR P4, PT, R174, 0x3a, P4 ;  /* 0x0000003aae00780c */ /* 0x000fe40002781670 */
[----:B------:R-:W-:Y:S02]  /*5160*/  FSEL R174, R172, -INF , !P3 ;  /* 0xff800000acae7808 */ /* 0x000fe40005800000 */
[----:B------:R-:W-:Y:S02]  /*5170*/  PLOP3.LUT P3, PT, PT, PT, UP1, 0x40, 0x0 ;  /* 0x000000000000781c */ /* 0x000fe40003f6e818 */
[----:B------:R-:W-:Y:S02]  /*5180*/  FSEL R173, R173, -INF , !P2 ;  /* 0xff800000adad7808 */ /* 0x000fe40005000000 */
[----:B------:R-:W-:-:S02]  /*5190*/  FSEL R172, R186, -INF , !P5 ;  /* 0xff800000baac7808 */ /* 0x000fc40006800000 */
[----:B------:R-:W-:Y:S02]  /*51a0*/  FSEL R156, R187, -INF , !P6 ;  /* 0xff800000bb9c7808 */ /* 0x000fe40007000000 */
[----:B------:R-:W-:Y:S02]  /*51b0*/  FSEL R154, R188, -INF , !P1 ;  /* 0xff800000bc9a7808 */ /* 0x000fe40004800000 */
[----:B------:R-:W-:-:S03]  /*51c0*/  FSEL R152, R181, -INF , !P4 ;  /* 0xff800000b5987808 */ /* 0x000fc60006000000 */
[----:B------:R-:W-:Y:S05]  /*51d0*/  @P3 BRA `(.L_x_1265) ;  /* 0x00000000005c3947 */ /* 0x000fea0003800000 */
        /* <DEDUP_REMOVED lines=8> */
[----:B------:R-:W0:Y:S02]  /*5260*/  @P1 LDC.64 R168, c[0x0][0x9e8] ;  /* 0x00027a00ffa81b82 */ /* 0x000e240000000a00 */
[----:B0-----:R-:W-:-:S05]  /*5270*/  @P1 IMAD.HI.U32 R168, R13, R168, RZ ;  /* 0x000000a80da81227 */ /* 0x001fca00078e00ff */
[----:B------:R-:W-:-:S04]  /*5280*/  @P1 SHF.R.U32.HI R13, RZ, R169, R168 ;  /* 0x000000a9ff0d1219 */ /* 0x000fc800000116a8 */
[----:B------:R-:W-:Y:S01]  /*5290*/  LOP3.LUT R13, RZ, R13, RZ, 0x33, !PT ;  /* 0x0000000dff0d7212 */ /* 0x000fe200078e33ff */
[----:B------:R-:W-:Y:S06]  /*52a0*/  BRA `(.L_x_1268) ;  /* 0x0000000000147947 */ /* 0x000fec0003800000 */
.L_x_1267:
[----:B------:R-:W-:-:S05]  /*52b0*/  IMAD.U32 R181, RZ, RZ, UR56 ;  /* 0x00000038ffb57e24 */ /* 0x000fca000f8e00ff */
[----:B------:R-:W-:-:S13]  /*52c0*/  ISETP.NE.AND P1, PT, R181, 0x1, PT ;  /* 0x00000001b500780c */ /* 0x000fda0003f25270 */
[----:B------:R-:W0:Y:S02]  /*52d0*/  @P1 LDC.64 R168, c[0x0][0x9e8] ;  /* 0x00027a00ffa81b82 */ /* 0x000e240000000a00 */
[----:B0-----:R-:W-:-:S05]  /*52e0*/  @P1 IMAD.HI.U32 R168, R13, R168, RZ ;  /* 0x000000a80da81227 */ /* 0x001fca00078e00ff */
[----:B------:R-:W-:-:S07]  /*52f0*/  @P1 SHF.R.U32.HI R13, RZ, R169, R168 ;  /* 0x000000a9ff0d1219 */ /* 0x000fce00000116a8 */
.L_x_1268:
[----:B------:R-:W-:Y:S05]  /*5300*/  BSYNC B0 ;  /* 0x0000000000007941 */ /* 0x000fea0003800000 */
.L_x_1266:
[----:B------:R-:W-:-:S04]  /*5310*/  IMAD R180, R13, R181, -R180 ;  /* 0x000000b50db47224 */ /* 0x000fc800078e0ab4 */
[----:B------:R-:W-:-:S05]  /*5320*/  IMAD R180, R3, -0x2, R180 ;  /* 0xfffffffe03b47824 */ /* 0x000fca00078e02b4 */
[----:B------:R-:W-:Y:S02]  /*5330*/  VIADDMNMX R177, R180, R181, R177, PT ;  /* 0x000000b5b4b17246 */ /* 0x000fe400038001b1 */
[----:B------:R-:W-:-:S07]  /*5340*/  VIMNMX R179, R179, R180, !PT ;  /* 0x000000b4b3b37248 */ /* 0x000fce0007fe0100 */
.L_x_1265:
[----:B------:R-:W-:Y:S02]  /*5350*/  FMNMX.FTZ R13, R178, R11, !PT ;  /* 0x0000000bb20d7209 */ /* 0x000fe40007810000 */
[C---:B------:R-:W-:Y:S02]  /*5360*/  ISETP.GT.AND P1, PT, R179.reuse, RZ, P0 ;  /* 0x000000ffb300720c */ /* 0x040fe40000724270 */
[----:B------:R-:W-:Y:S02]  /*5370*/  FMNMX.FTZ R168, R176, R13, !PT ;  /* 0x0000000db0a87209 */ /* 0x000fe40007810000 */
[----:B------:R-:W-:Y:S02]  /*5380*/  ISETP.GT.AND P2, PT, R179, 0x1, P0 ;  /* 0x00000001b300780c */ /* 0x000fe40000744270 */
[----:B------:R-:W-:Y:S02]  /*5390*/  FMNMX.FTZ R168, R175, R168, !PT ;  /* 0x000000a8afa87209 */ /* 0x000fe40007810000 */
[----:B------:R-:W-:-:S02]  /*53a0*/  ISETP.LT.OR P1, PT, R177, 0x1, P1 ;  /* 0x00000001b100780c */ /* 0x000fc40000f21670 */
[----:B------:R-:W-:Y:S02]  /*53b0*/  FMNMX.FTZ R168, R171, R168, !PT ;  /* 0x000000a8aba87209 */ /* 0x000fe40007810000 */
[----:B------:R-:W-:Y:S02]  /*53c0*/  ISETP.GT.AND P3, PT, R179, 0x8, P0 ;  /* 0x00000008b300780c */ /* 0x000fe40000764270 */
[----:B------:R-:W-:Y:S02]  /*53d0*/  FMNMX.FTZ R168, R159, R168, !PT ;  /* 0x000000a89fa87209 */ /* 0x000fe40007810000 */
[----:B------:R-:W-:Y:S02]  /*53e0*/  ISETP.LT.OR P2, PT, R177, 0x2, P2 ;  /* 0x00000002b100780c */ /* 0x000fe40001741670 */
[----:B------:R-:W-:Y:S02]  /*53f0*/  FMNMX.FTZ R168, R167, R168, !PT ;  /* 0x000000a8a7a87209 */ /* 0x000fe40007810000 */
[----:B------:R-:W-:-:S02]  /*5400*/  ISETP.GT.AND P4, PT, R179, 0x9, P0 ;  /* 0x00000009b300780c */ /* 0x000fc40000784270 */
[----:B------:R-:W-:Y:S02]  /*5410*/  FMNMX.FTZ R13, R163, R168, !PT ;  /* 0x000000a8a30d7209 */ /* 0x000fe40007810000 */
[----:B------:R-:W-:Y:S02]  /*5420*/  ISETP.LT.OR P3, PT, R177, 0x9, P3 ;  /* 0x00000009b100780c */ /* 0x000fe40001f61670 */
[----:B------:R-:W-:Y:S02]  /*5430*/  FMNMX.FTZ R13, R164, R13, !PT ;  /* 0x0000000da40d7209 */ /* 0x000fe40007810000 */
[----:B------:R-:W-:Y:S02]  /*5440*/  FSEL R17, R17, -INF , !P2 ;  /* 0xff80000011117808 */ /* 0x000fe40005000000 */
        /* <DEDUP_REMOVED lines=9> */
[----:B------:R-:W-:Y:S02]  /*54e0*/  FSEL R19, R19, -INF , !P4 ;  /* 0xff80000013137808 */ /* 0x000fe40006000000 */
[----:B------:R-:W-:Y:S02]  /*54f0*/  FMNMX.FTZ R13, R156, R13, !PT ;  /* 0x0000000d9c0d7209 */ /* 0x000fe40007810000 */
[----:B------:R-:W-:Y:S02]  /*5500*/  ISETP.LT.OR P5, PT, R177, 0x11, P5 ;  /* 0x00000011b100780c */ /* 0x000fe40002fa1670 */
[----:B------:R-:W-:Y:S02]  /*5510*/  FMNMX.FTZ R13, R154, R13, !PT ;  /* 0x0000000d9a0d7209 */ /* 0x000fe40007810000 */
[----:B------:R-:W-:-:S02]  /*5520*/  ISETP.GT.AND P2, PT, R179, 0x18, P0 ;  /* 0x00000018b300780c */ /* 0x000fc40000744270 */
[----:B------:R-:W-:Y:S02]  /*5530*/  FMNMX.FTZ R168, R152, R13, !PT ;  /* 0x0000000d98a87209 */ /* 0x000fe40007810000 */
[----:B------:R-:W-:Y:S02]  /*5540*/  ISETP.LT.OR P6, PT, R177, 0x12, P6 ;  /* 0x00000012b100780c */ /* 0x000fe400037c1670 */
[----:B------:R-:W-:Y:S01]  /*5550*/  FSEL R20, R20, -INF , !P5 ;  /* 0xff80000014147808 */ /* 0x000fe20006800000 */
[----:B------:R-:W0:Y:S01]  /*5560*/  SHFL.BFLY PT, R13, R168, 0x2, 0x1f ;  /* 0x0c401f00a80d7f89 */ /* 0x000e2200000e0000 */
[----:B------:R-:W-:Y:S02]  /*5570*/  ISETP.GT.AND P3, PT, R179, 0x19, P0 ;  /* 0x00000019b300780c */ /* 0x000fe40000764270 */
[----:B------:R-:W-:Y:S02]  /*5580*/  FSEL R21, R21, -INF , !P6 ;  /* 0xff80000015157808 */ /* 0x000fe40007000000 */
[----:B------:R-:W-:-:S02]  /*5590*/  ISETP.LT.OR P2, PT, R177, 0x19, P2 ;  /* 0x00000019b100780c */ /* 0x000fc40001741670 */
[----:B------:R-:W-:Y:S02]  /*55a0*/  ISETP.GT.AND P4, PT, R179, 0x20, P0 ;  /* 0x00000020b300780c */ /* 0x000fe40000784270 */
[C---:B------:R-:W-:Y:S02]  /*55b0*/  ISETP.LT.OR P3, PT, R177.reuse, 0x1a, P3 ;  /* 0x0000001ab100780c */ /* 0x040fe40001f61670 */
[----:B------:R-:W-:Y:S02]  /*55c0*/  FSEL R22, R22, -INF , !P2 ;  /* 0xff80000016167808 */ /* 0x000fe40005000000 */
[----:B------:R-:W-:Y:S02]  /*55d0*/  ISETP.LT.OR P4, PT, R177, 0x21, P4 ;  /* 0x00000021b100780c */ /* 0x000fe40002781670 */
[----:B------:R-:W-:Y:S02]  /*55e0*/  FSEL R23, R23, -INF , !P3 ;  /* 0xff80000017177808 */ /* 0x000fe40005800000 */
[----:B------:R-:W-:-:S02]  /*55f0*/  ISETP.GT.AND P5, PT, R179, 0x28, P0 ;  /* 0x00000028b300780c */ /* 0x000fc400007a4270 */
[----:B------:R-:W-:Y:S02]  /*5600*/  FSEL R153, R153, -INF , !P4 ;  /* 0xff80000099997808 */ /* 0x000fe40006000000 */
[----:B------:R-:W-:Y:S02]  /*5610*/  ISETP.GT.AND P6, PT, R179, 0x29, P0 ;  /* 0x00000029b300780c */ /* 0x000fe400007c4270 */
[----:B------:R-:W-:Y:S02]  /*5620*/  ISETP.LT.OR P5, PT, R177, 0x29, P5 ;  /* 0x00000029b100780c */ /* 0x000fe40002fa1670 */
[----:B0-----:R-:W-:Y:S02]  /*5630*/  FMNMX.FTZ R169, R168, R13, !PT ;  /* 0x0000000da8a97209 */ /* 0x001fe40007810000 */
[----:B------:R-:W-:Y:S02]  /*5640*/  ISETP.GT.AND P2, PT, R179, 0x30, P0 ;  /* 0x00000030b300780c */ /* 0x000fe40000744270 */
[----:B------:R-:W-:Y:S01]  /*5650*/  ISETP.LT.OR P6, PT, R177, 0x2a, P6 ;  /* 0x0000002ab100780c */ /* 0x000fe200037c1670 */
[----:B------:R-:W0:Y:S01]  /*5660*/  SHFL.BFLY PT, R180, R169, 0x1, 0x1f ;  /* 0x0c201f00a9b47f89 */ /* 0x000e2200000e0000 */
[----:B------:R-:W-:-:S02]  /*5670*/  FSEL R157, R157, -INF , !P5 ;  /* 0xff8000009d9d7808 */ /* 0x000fc40006800000 */
[----:B------:R-:W-:Y:S02]  /*5680*/  ISETP.GT.AND P4, PT, R179, 0x31, P0 ;  /* 0x00000031b300780c */ /* 0x000fe40000784270 */
[C---:B------:R-:W-:Y:S02]  /*5690*/  ISETP.LT.OR P2, PT, R177.reuse, 0x31, P2 ;  /* 0x00000031b100780c */ /* 0x040fe40001741670 */
[----:B------:R-:W-:Y:S02]  /*56a0*/  FSEL R158, R158, -INF , !P6 ;  /* 0xff8000009e9e7808 */ /* 0x000fe40007000000 */
[----:B------:R-:W-:Y:S02]  /*56b0*/  ISETP.LT.OR P4, PT, R177, 0x32, P4 ;  /* 0x00000032b100780c */ /* 0x000fe40002781670 */
[----:B------:R-:W-:Y:S02]  /*56c0*/  FSEL R161, R161, -INF , !P2 ;  /* 0xff800000a1a17808 */ /* 0x000fe40005000000 */
[----:B------:R-:W-:-:S02]  /*56d0*/  FSEL R162, R162, -INF , !P4 ;  /* 0xff800000a2a27808 */ /* 0x000fc40006000000 */
[----:B0-----:R-:W-:Y:S01]  /*56e0*/  FMNMX.FTZ R13, R169, R180, !PT ;  /* 0x000000b4a90d7209 */ /* 0x001fe20007810000 */
[----:B------:R-:W-:Y:S01]  /*56f0*/  IMAD.U32 R180, RZ, RZ, UR52 ;  /* 0x00000034ffb47e24 */ /* 0x000fe2000f8e00ff */
[----:B------:R-:W-:Y:S02]  /*5700*/  FSEL R169, R15, -INF , !P1 ;  /* 0xff8000000fa97808 */ /* 0x000fe40004800000 */
[----:B------:R-:W-:Y:S01]  /*5710*/  ISETP.GT.AND P1, PT, R179, 0x21, P0 ;  /* 0x00000021b300780c */ /* 0x000fe20000724270 */
[----:B------:R-:W-:-:S01]  /*5720*/  FFMA.FTZ R180, R13, R180, -8 ;  /* 0xc10000000db47423 */ /* 0x000fc200000100b4 */
[----:B------:R-:W-:Y:S02]  /*5730*/  FMNMX.FTZ R168, R169, R12, !PT ;  /* 0x0000000ca9a87209 */ /* 0x000fe40007810000 */
[----:B------:R-:W-:Y:S02]  /*5740*/  FSETP.NEU.FTZ.AND P3, PT, R13, -INF , PT ;  /* 0xff8000000d00780b */ /* 0x000fe40003f7d000 */
[----:B------:R-:W-:-:S02]  /*5750*/  FMNMX.FTZ R15, R17, R168, !PT ;  /* 0x000000a8110f7209 */ /* 0x000fc40007810000 */
[----:B------:R-:W-:Y:S02]  /*5760*/  ISETP.LT.OR P1, PT, R177, 0x22, P1 ;  /* 0x00000022b100780c */ /* 0x000fe40000f21670 */
[----:B------:R-:W-:Y:S02]  /*5770*/  FMNMX.FTZ R168, R18, R15, !PT ;  /* 0x0000000f12a87209 */ /* 0x000fe40007810000 */
[----:B------:R-:W-:Y:S02]  /*5780*/  FSEL R181, R180, RZ, P3 ;  /* 0x000000ffb4b57208 */ /* 0x000fe40001800000 */
[----:B------:R-:W-:Y:S02]  /*5790*/  FMNMX.FTZ R15, R19, R168, !PT ;  /* 0x000000a8130f7209 */ /* 0x000fe40007810000 */
[----:B------:R-:W-:Y:S01]  /*57a0*/  FSEL R155, R155, -INF , !P1 ;  /* 0xff8000009b9b7808 */ /* 0x000fe20004800000 */
[--C-:B------:R-:W-:Y:S01]  /*57b0*/  FFMA.FTZ R180, R176, UR52, -R181.reuse ;  /* 0x00000034b0b47c23 */ /* 0x100fe200080108b5 */
[----:B------:R-:W-:Y:S01]  /*57c0*/  FMNMX.FTZ R168, R20, R15, !PT ;  /* 0x0000000f14a87209 */ /* 0x000fe20007810000 */
[--C-:B------:R-:W-:Y:S01]  /*57d0*/  FFMA.FTZ R178, R178, UR52, -R181.reuse ;  /* 0x00000034b2b27c23 */ /* 0x100fe200080108b5 */
[----:B------:R-:W-:Y:S01]  /*57e0*/  ISETP.GT.AND P1, PT, R179, 0x38, P0 ;  /* 0x00000038b300780c */ /* 0x000fe20000724270 */
[--C-:B------:R-:W-:Y:S01]  /*57f0*/  FFMA.FTZ R175, R175, UR52, -R181.reuse ;  /* 0x00000034afaf7c23 */ /* 0x100fe200080108b5 */
[----:B------:R-:W-:Y:S01]  /*5800*/  FMNMX.FTZ R15, R21, R168, !PT ;  /* 0x000000a8150f7209 */ /* 0x000fe20007810000 */
[--C-:B------:R-:W-:Y:S01]  /*5810*/  FFMA.FTZ R159, R159, UR52, -R181.reuse ;  /* 0x000000349f9f7c23 */ /* 0x100fe200080108b5 */
[----:B------:R-:W-:Y:S01]  /*5820*/  ISETP.GT.AND P0, PT, R179, 0x39, P0 ;  /* 0x00000039b300780c */ /* 0x000fe20000704270 */
[--C-:B------:R-:W-:Y:S01]  /*5830*/  FFMA.FTZ R163, R163, UR52, -R181.reuse ;  /* 0x00000034a3a37c23 */ /* 0x100fe200080108b5 */
[----:B------:R-:W-:Y:S01]  /*5840*/  FMNMX.FTZ R168, R22, R15, !PT ;  /* 0x0000000f16a87209 */ /* 0x000fe20007810000 */
[----:B------:R-:W-:Y:S01]  /*5850*/  MUFU.EX2 R179, R178 ;  /* 0x000000b200b37308 */ /* 0x000fe20000000800 */
[----:B------:R-:W-:Y:S01]  /*5860*/  ISETP.LT.OR P1, PT, R177, 0x39, P1 ;  /* 0x00000039b100780c */ /* 0x000fe20000f21670 */
[----:B------:R-:W-:Y:S01]  /*5870*/  FFMA.FTZ R154, R154, UR52, -R181 ;  /* 0x000000349a9a7c23 */ /* 0x000fe200080108b5 */
[----:B------:R-:W-:-:S02]  /*5880*/  FMNMX.FTZ R168, R23, R168, !PT ;  /* 0x000000a817a87209 */ /* 0x000fc40007810000 */
[----:B------:R-:W-:Y:S02]  /*5890*/  ISETP.LT.OR P0, PT, R177, 0x3a, P0 ;  /* 0x0000003ab100780c */ /* 0x000fe40000701670 */
[----:B------:R-:W-:Y:S01]  /*58a0*/  FMNMX.FTZ R168, R153, R168, !PT ;  /* 0x000000a899a87209 */ /* 0x000fe20007810000 */
[----:B------:R-:W-:Y:S01]  /*58b0*/  MUFU.EX2 R175, R175 ;  /* 0x000000af00af7308 */ /* 0x000fe20000000800 */
[----:B------:R-:W-:Y:S02]  /*58c0*/  FSEL R165, R165, -INF , !P1 ;  /* 0xff800000a5a57808 */ /* 0x000fe40004800000 */
[----:B------:R-:W-:Y:S02]  /*58d0*/  FMNMX.FTZ R176, R155, R168, !PT ;  /* 0x000000a89bb07209 */ /* 0x000fe40007810000 */
[----:B------:R-:W-:Y:S02]  /*58e0*/  FSEL R166, R166, -INF , !P0 ;  /* 0xff800000a6a67808 */ /* 0x000fe40004000000 */
[----:B------:R-:W-:Y:S01]  /*58f0*/  FMNMX.FTZ R15, R157, R176, !PT ;  /* 0x000000b09d0f7209 */ /* 0x000fe20007810000 */
[----:B------:R0:W-:Y:S03]  /*5900*/  MUFU.EX2 R168, R180 ;  /* 0x000000b400a87308 */ /* 0x0001e60000000800 */
[----:B------:R-:W-:-:S04]  /*5910*/  FMNMX.FTZ R176, R158, R15, !PT ;  /* 0x0000000f9eb07209 */ /* 0x000fc80007810000 */
[----:B------:R-:W-:Y:S01]  /*5920*/  FMNMX.FTZ R15, R161, R176, !PT ;  /* 0x000000b0a10f7209 */ /* 0x000fe20007810000 */
[----:B------:R-:W-:-:S01]  /*5930*/  FFMA.FTZ R176, R171, UR52, -R181 ;  /* 0x00000034abb07c23 */ /* 0x000fc200080108b5 */
[--C-:B0-----:R-:W-:Y:S01]  /*5940*/  FFMA.FTZ R180, R164, UR52, -R181.reuse ;  /* 0x00000034a4b47c23 */ /* 0x101fe200080108b5 */
        /* <DEDUP_REMOVED lines=11> */
[----:B------:R-:W-:Y:S01]  /*5a00*/  FSEL R152, R13, RZ, P3 ;  /* 0x000000ff0d987208 */ /* 0x000fe20001800000 */
[----:B------:R-:W-:Y:S01]  /*5a10*/  IMAD.U32 R156, RZ, RZ, UR52 ;  /* 0x00000034ff9c7e24 */ /* 0x000fe2000f8e00ff */
[----:B------:R-:W-:Y:S01]  /*5a20*/  MUFU.EX2 R176, R176 ;  /* 0x000000b000b07308 */ /* 0x000fe20000000800 */
[----:B------:R-:W0:Y:S02]  /*5a30*/  SHFL.BFLY PT, R182, R15, 0x2, 0x1f ;  /* 0x0c401f000fb67f89 */ /* 0x000e2400000e0000 */
[----:B------:R-:W-:-:S04]  /*5a40*/  FADD.FTZ R152, -R152, R11 ;  /* 0x0000000b98987221 */ /* 0x000fc80000010100 */
[----:B------:R-:W-:Y:S01]  /*5a50*/  FMUL.FTZ R172, R152, UR52 ;  /* 0x0000003498ac7c20 */ /* 0x000fe20008410000 */
[----:B------:R-:W-:Y:S08]  /*5a60*/  MUFU.EX2 R159, R159 ;  /* 0x0000009f009f7308 */ /* 0x000ff00000000800 */
[----:B------:R-:W1:Y:S08]  /*5a70*/  MUFU.EX2 R172, R172 ;  /* 0x000000ac00ac7308 */ /* 0x000e700000000800 */
[----:B------:R-:W-:Y:S01]  /*5a80*/  MUFU.EX2 R178, R178 ;  /* 0x000000b200b27308 */ /* 0x000fe20000000800 */
[----:B0-----:R-:W-:-:S05]  /*5a90*/  FMNMX.FTZ R182, R15, R182, !PT ;  /* 0x000000b60fb67209 */ /* 0x001fca0007810000 */
[----:B------:R-:W0:Y:S02]  /*5aa0*/  SHFL.BFLY PT, R15, R182, 0x1, 0x1f ;  /* 0x0c201f00b60f7f89 */ /* 0x000e2400000e0000 */
[----:B------:R-:W-:Y:S01]  /*5ab0*/  MUFU.EX2 R163, R163 ;  /* 0x000000a300a37308 */ /* 0x000fe20000000800 */
[-C--:B-1----:R-:W-:Y:S01]  /*5ac0*/  FMUL.FTZ R24, R24, R172.reuse ;  /* 0x000000ac18187220 */ /* 0x082fe20000410000 */
        /* <DEDUP_REMOVED lines=20> */
[----:B0-----:R-:W-:Y:S01]  /*5c10*/  FMNMX.FTZ R15, R182, R15, !PT ;  /* 0x0000000fb60f7209 */ /* 0x001fe20007810000 */
[-C--:B------:R-:W-:Y:S01]  /*5c20*/  FMUL.FTZ R61, R61, R172.reuse ;  /* 0x000000ac3d3d7220 */ /* 0x080fe20000410000 */
[----:B------:R-:W-:Y:S01]  /*5c30*/  MUFU.EX2 R167, R167 ;  /* 0x000000a700a77308 */ /* 0x000fe20000000800 */
[----:B------:R-:W-:Y:S01]  /*5c40*/  FMUL.FTZ R64, R64, R172 ;  /* 0x000000ac40407220 */ /* 0x000fe20000410000 */
[C---:B------:R-:W-:Y:S01]  /*5c50*/  FSETP.NEU.FTZ.AND P0, PT, R15.reuse, -INF , PT ;  /* 0xff8000000f00780b */ /* 0x040fe20003f1d000 */
[----:B------:R-:W-:-:S01]  /*5c60*/  FFMA.FTZ R156, R15, R156, -8 ;  /* 0xc10000000f9c7423 */ /* 0x000fc2000001009c */
[-C--:B------:R-:W-:Y:S01]  /*5c70*/  FMUL.FTZ R65, R65, R172.reuse ;  /* 0x000000ac41417220 */ /* 0x080fe20000410000 */
[-C--:B------:R-:W-:Y:S01]  /*5c80*/  FMUL.FTZ R68, R68, R172.reuse ;  /* 0x000000ac44447220 */ /* 0x080fe20000410000 */
[-C--:B------:R-:W-:Y:S01]  /*5c90*/  FMUL.FTZ R69, R69, R172.reuse ;  /* 0x000000ac45457220 */ /* 0x080fe20000410000 */
[-C--:B------:R-:W-:Y:S01]  /*5ca0*/  FMUL.FTZ R72, R72, R172.reuse ;  /* 0x000000ac48487220 */ /* 0x080fe20000410000 */
[----:B------:R-:W-:Y:S01]  /*5cb0*/  FSEL R152, R156, RZ, P0 ;  /* 0x000000ff9c987208 */ /* 0x000fe20000000000 */
[----:B------:R-:W-:Y:S01]  /*5cc0*/  MUFU.EX2 R160, R160 ;  /* 0x000000a000a07308 */ /* 0x000fe20000000800 */
[-C--:B------:R-:W-:Y:S01]  /*5cd0*/  FMUL.FTZ R73, R73, R172.reuse ;  /* 0x000000ac49497220 */ /* 0x080fe20000410000 */
[-C--:B------:R-:W-:Y:S01]  /*5ce0*/  FMUL.FTZ R76, R76, R172.reuse ;  /* 0x000000ac4c4c7220 */ /* 0x080fe20000410000 */
[----:B------:R-:W-:Y:S01]  /*5cf0*/  FMUL.FTZ R77, R77, R172 ;  /* 0x000000ac4d4d7220 */ /* 0x000fe20000410000 */
[--C-:B------:R-:W-:Y:S01]  /*5d00*/  FFMA.FTZ R174, R169, UR52, -R152.reuse ;  /* 0x00000034a9ae7c23 */ /* 0x100fe20008010898 */
[----:B------:R-:W-:-:S01]  /*5d10*/  FFMA.FTZ R169, R19, UR52, -R152 ;  /* 0x0000003413a97c23 */ /* 0x000fc20008010898 */
[--C-:B------:R-:W-:Y:S01]  /*5d20*/  FFMA.FTZ R19, R21, UR52, -R152.reuse ;  /* 0x0000003415137c23 */ /* 0x100fe20008010898 */
[----:B------:R-:W-:Y:S01]  /*5d30*/  FSEL R21, R15, RZ, P0 ;  /* 0x000000ff0f157208 */ /* 0x000fe20000000000 */
[--C-:B------:R-:W-:Y:S01]  /*5d40*/  FFMA.FTZ R17, R17, UR52, -R152.reuse ;  /* 0x0000003411117c23 */ /* 0x100fe20008010898 */
[----:B------:R-:W-:-:S01]  /*5d50*/  FFMA.FTZ R156, R18, UR52, -R152 ;  /* 0x00000034129c7c23 */ /* 0x000fc20008010898 */
[----:B------:R-:W-:Y:S01]  /*5d60*/  MUFU.EX2 R174, R174 ;  /* 0x000000ae00ae7308 */ /* 0x000fe20000000800 */
[----:B------:R-:W-:-:S01]  /*5d70*/  FFMA.FTZ R18, R20, UR52, -R152 ;  /* 0x0000003414127c23 */ /* 0x000fc20008010898 */
[----:B------:R-:W-:Y:S01]  /*5d80*/  FADD.FTZ R21, -R21, R12 ;  /* 0x0000000c15157221 */ /* 0x000fe20000010100 */
[----:B------:R-:W-:-:S01]  /*5d90*/  FFMA.FTZ R20, R22, UR52, -R152 ;  /* 0x0000003416147c23 */ /* 0x000fc20008010898 */
[--C-:B------:R-:W-:Y:S01]  /*5da0*/  FFMA.FTZ R22, R23, UR52, -R152.reuse ;  /* 0x0000003417167c23 */ /* 0x100fe20008010898 */
[----:B------:R-:W-:-:S01]  /*5db0*/  FFMA.FTZ R12, R153, UR52, -R152 ;  /* 0x00000034990c7c23 */ /* 0x000fc20008010898 */
[----:B------:R-:W-:Y:S01]  /*5dc0*/  FMUL.FTZ R21, R21, UR52 ;  /* 0x0000003415157c20 */ /* 0x000fe20008410000 */
[----:B------:R-:W-:-:S01]  /*5dd0*/  FFMA.FTZ R153, R172, R4, R179 ;  /* 0x00000004ac997223 */ /* 0x000fc200000100b3 */
        /* <DEDUP_REMOVED lines=9> */
[----:B------:R-:W-:Y:S01]  /*5e70*/  PLOP3.LUT P0, PT, PT, PT, UP0, 0x40, 0x0 ;  /* 0x000000000000781c */ /* 0x000fe20003f0e808 */
        /* <DEDUP_REMOVED lines=15> */
[----:B0-----:R-:W-:-:S01]  /*5f70*/  FFMA.FTZ R4, R21, R5, R174 ;  /* 0x0000000515047223 */ /* 0x001fc200000100ae */
[-C--:B------:R-:W-:Y:S01]  /*5f80*/  FMUL.FTZ R105, R105, R172.reuse ;  /* 0x000000ac69697220 */ /* 0x080fe20000410000 */
[-C--:B------:R-:W-:Y:S01]  /*5f90*/  FMUL.FTZ R108, R108, R172.reuse ;  /* 0x000000ac6c6c7220 */ /* 0x080fe20000410000 */
[----:B------:R-:W-:Y:S01]  /*5fa0*/  FMUL.FTZ R109, R109, R172 ;  /* 0x000000ac6d6d7220 */ /* 0x000fe20000410000 */
[----:B------:R-:W-:-:S01]  /*5fb0*/  FADD.FTZ R5, R17, R4 ;  /* 0x0000000411057221 */ /* 0x000fc20000010000 */
        /* <DEDUP_REMOVED lines=10> */
[----:B------:R1:W-:Y:S01]  /*6060*/  MUFU.EX2 R177, R22 ;  /* 0x0000001600b17308 */ /* 0x0003e20000000800 */
[----:B---3--:R-:W-:-:S01]  /*6070*/  FADD.FTZ R5, R169, R4 ;  /* 0x00000004a9057221 */ /* 0x008fc20000010000 */
[----:B------:R-:W-:Y:S01]  /*6080*/  F2FP.SATFINITE.E4M3.F32.PACK_AB_MERGE_C R169, R169, R156, RZ ;  /* 0x0000009ca9a9723e */ /* 0x000fe200048070ff */
[-C--:B------:R-:W-:Y:S01]  /*6090*/  FMUL.FTZ R128, R128, R172.reuse ;  /* 0x000000ac80807220 */ /* 0x080fe20000410000 */
[-C--:B------:R-:W-:Y:S01]  /*60a0*/  FMUL.FTZ R129, R129, R172.reuse ;  /* 0x000000ac81817220 */ /* 0x080fe20000410000 */
[-C--:B------:R-:W-:Y:S01]  /*60b0*/  FMUL.FTZ R132, R132, R172.reuse ;  /* 0x000000ac84847220 */ /* 0x080fe20000410000 */
[-C--:B------:R-:W-:Y:S01]  /*60c0*/  FMUL.FTZ R133, R133, R172.reuse ;  /* 0x000000ac85857220 */ /* 0x080fe20000410000 */
[----:B------:R-:W-:Y:S01]  /*60d0*/  FMUL.FTZ R136, R136, R172 ;  /* 0x000000ac88887220 */ /* 0x000fe20000410000 */
[----:B------:R-:W3:Y:S01]  /*60e0*/  MUFU.EX2 R19, R19 ;  /* 0x0000001300137308 */ /* 0x000ee20000000800 */
[----:B-1----:R-:W-:-:S01]  /*60f0*/  FADD.FTZ R22, R168, R153 ;  /* 0x00000099a8167221 */ /* 0x002fc20000010000 */
[----:B0-----:R-:W-:Y:S01]  /*6100*/  FADD.FTZ R4, R18, R5 ;  /* 0x0000000512047221 */ /* 0x001fe20000010000 */
[-C--:B------:R-:W-:Y:S01]  /*6110*/  FMUL.FTZ R137, R137, R172.reuse ;  /* 0x000000ac89897220 */ /* 0x080fe20000410000 */
[----:B------:R-:W-:Y:S01]  /*6120*/  FMUL.FTZ R140, R140, R172 ;  /* 0x000000ac8c8c7220 */ /* 0x000fe20000410000 */
[----:B------:R-:W-:-:S01]  /*6130*/  FADD.FTZ R153, R175, R22 ;  /* 0x00000016af997221 */ /* 0x000fc20000010000 */
[C---:B------:R-:W-:Y:S01]  /*6140*/  F2FP.SATFINITE.E4M3.F32.PACK_AB_MERGE_C R175, R176.reuse, R175, RZ ;  /* 0x000000afb0af723e */ /* 0x040fe200048070ff */
[----:B------:R-:W-:Y:S01]  /*6150*/  FMUL.FTZ R141, R141, R172 ;  /* 0x000000ac8d8d7220 */ /* 0x000fe20000410000 */
[----:B------:R-:W0:Y:S01]  /*6160*/  MUFU.EX2 R20, R20 ;  /* 0x0000001400147308 */ /* 0x000e220000000800 */
[----:B------:R-:W-:-:S01]  /*6170*/  FADD.FTZ R22, R176, R153 ;  /* 0x00000099b0167221 */ /* 0x000fc20000010000 */
[-C--:B------:R-:W-:Y:S01]  /*6180*/  FMUL.FTZ R144, R144, R172.reuse ;  /* 0x000000ac90907220 */ /* 0x080fe20000410000 */
[-C--:B------:R-:W-:Y:S01]  /*6190*/  FMUL.FTZ R145, R145, R172.reuse ;  /* 0x000000ac91917220 */ /* 0x080fe20000410000 */
[----:B------:R-:W-:Y:S01]  /*61a0*/  FMUL.FTZ R148, R148, R172 ;  /* 0x000000ac94947220 */ /* 0x000fe20000410000 */
[----:B------:R-:W-:-:S01]  /*61b0*/  FADD.FTZ R153, R159, R22 ;  /* 0x000000169f997221 */ /* 0x000fc20000010000 */
[----:B------:R-:W-:Y:S01]  /*61c0*/  FMUL.FTZ R149, R149, R172 ;  /* 0x000000ac95957220 */ /* 0x000fe20000410000 */
[----:B------:R-:W-:Y:S01]  /*61d0*/  FMUL.FTZ R26, R26, R21 ;  /* 0x000000151a1a7220 */ /* 0x000fe20000410000 */
[----:B------:R-:W1:Y:S01]  /*61e0*/  MUFU.EX2 R12, R12 ;  /* 0x0000000c000c7308 */ /* 0x000e620000000800 */
[----:B------:R-:W-:-:S01]  /*61f0*/  FADD.FTZ R22, R178, R153 ;  /* 0x00000099b2167221 */ /* 0x000fc20000010000 */
[----:B---3--:R-:W-:Y:S01]  /*6200*/  FADD.FTZ R5, R19, R4 ;  /* 0x0000000413057221 */ /* 0x008fe20000010000 */
[-C--:B------:R-:W-:Y:S01]  /*6210*/  FMUL.FTZ R27, R27, R21.reuse ;  /* 0x000000151b1b7220 */ /* 0x080fe20000410000 */
[----:B------:R-:W-:Y:S01]  /*6220*/  FMUL.FTZ R30, R30, R21 ;  /* 0x000000151e1e7220 */ /* 0x000fe20000410000 */
[----:B------:R-:W-:-:S01]  /*6230*/  FADD.FTZ R153, R163, R22 ;  /* 0x00000016a3997221 */ /* 0x000fc20000010000 */
[----:B------:R-:W-:Y:S01]  /*6240*/  F2FP.SATFINITE.E4M3.F32.PACK_AB_MERGE_C R163, R180, R163, RZ ;  /* 0x000000a3b4a3723e */ /* 0x000fe200048070ff */
[----:B------:R-:W-:Y:S01]  /*6250*/  FMUL.FTZ R31, R31, R21 ;  /* 0x000000151f1f7220 */ /* 0x000fe20000410000 */
[----:B------:R-:W3:Y:S01]  /*6260*/  MUFU.EX2 R23, R23 ;  /* 0x0000001700177308 */ /* 0x000ee20000000800 */
[----:B0-----:R-:W-:-:S01]  /*6270*/  FADD.FTZ R4, R20, R5 ;  /* 0x0000000514047221 */ /* 0x001fc20000010000 */
[----:B------:R-:W-:Y:S01]  /*6280*/  FADD.FTZ R153, R180, R153 ;  /* 0x00000099b4997221 */ /* 0x000fe20000010000 */
[C---:B------:R-:W-:Y:S01]  /*6290*/  F2FP.SATFINITE.E4M3.F32.PACK_AB_MERGE_C R155, R177.reuse, R20, RZ ;  /* 0x00000014b19b723e */ /* 0x040fe200048070ff */
[----:B------:R-:W-:Y:S01]  /*62a0*/  FMUL.FTZ R34, R34, R21 ;  /* 0x0000001522227220 */ /* 0x000fe20000410000 */
[----:B------:R-:W-:-:S01]  /*62b0*/  FADD.FTZ R5, R177, R4 ;  /* 0x00000004b1057221 */ /* 0x000fc20000010000 */
[----:B------:R-:W-:Y:S01]  /*62c0*/  FADD.FTZ R4, R164, R153 ;  /* 0x00000099a4047221 */ /* 0x000fe20000010000 */
[----:B------:R-:W-:Y:S01]  /*62d0*/  F2FP.SATFINITE.E4M3.F32.PACK_AB_MERGE_C R155, R19, R18, R155 ;  /* 0x00000012139b723e */ /* 0x000fe2000480709b */
[----:B------:R-:W0:Y:S01]  /*62e0*/  MUFU.EX2 R157, R157 ;  /* 0x0000009d009d7308 */ /* 0x000e220000000800 */
[----:B-1----:R-:W-:-:S01]  /*62f0*/  FADD.FTZ R22, R12, R5 ;  /* 0x000000050c167221 */ /* 0x002fc20000010000 */
[----:B------:R-:W-:Y:S01]  /*6300*/  FADD.FTZ R5, R167, R4 ;  /* 0x00000004a7057221 */ /* 0x000fe20000010000 */
[-C--:B------:R-:W-:Y:S01]  /*6310*/  FMUL.FTZ R35, R35, R21.reuse ;  /* 0x0000001523237220 */ /* 0x080fe20000410000 */
[-C--:B------:R-:W-:Y:S01]  /*6320*/  FMUL.FTZ R38, R38, R21.reuse ;  /* 0x0000001526267220 */ /* 0x080fe20000410000 */
[-C--:B------:R-:W-:Y:S01]  /*6330*/  FMUL.FTZ R39, R39, R21.reuse ;  /* 0x0000001527277220 */ /* 0x080fe20000410000 */
[----:B------:R-:W-:Y:S01]  /*6340*/  FADD.FTZ R4, R160, R5 ;  /* 0x00000005a0047221 */ /* 0x000fe20000010000 */
[----:B------:R-:W-:Y:S01]  /*6350*/  FMUL.FTZ R42, R42, R21 ;  /* 0x000000152a2a7220 */ /* 0x000fe20000410000 */
[----:B------:R-:W1:Y:S01]  /*6360*/  MUFU.EX2 R171, R171 ;  /* 0x000000ab00ab7308 */ /* 0x000e620000000800 */
[----:B---3--:R-:W-:-:S01]  /*6370*/  FADD.FTZ R22, R23, R22 ;  /* 0x0000001617167221 */ /* 0x008fc20000010000 */
        /* <DEDUP_REMOVED lines=19> */
[-C--:B------:R-:W-:Y:S01]  /*64b0*/  FMUL.FTZ R71, R71, R21.reuse ;  /* 0x0000001547477220 */ /* 0x080fe20000410000 */
[----:B------:R-:W-:Y:S01]  /*64c0*/  F2FP.SATFINITE.E4M3.F32.PACK_AB_MERGE_C R156, R167, R164, R160 ;  /* 0x000000a4a79c723e */ /* 0x000fe200048070a0 */
[----:B------:R-:W-:Y:S01]  /*64d0*/  FMUL.FTZ R74, R74, R21 ;  /* 0x000000154a4a7220 */ /* 0x000fe20000410000 */
[----:B------:R-:W1:Y:S01]  /*64e0*/  MUFU.EX2 R170, R170 ;  /* 0x000000aa00aa7308 */ /* 0x000e620000000800 */
[----:B---3--:R-:W-:-:S01]  /*64f0*/  FADD.FTZ R4, R158, R5 ;  /* 0x000000059e047221 */ /* 0x008fc20000010000 */
[----:B------:R-:W-:Y:S01]  /*6500*/  F2FP.SATFINITE.E4M3.F32.PACK_AB_MERGE_C R157, R158, R157, RZ ;  /* 0x0000009d9e9d723e */ /* 0x000fe200048070ff */
[-C--:B------:R-:W-:Y:S01]  /*6510*/  FMUL.FTZ R75, R75, R21.reuse ;  /* 0x000000154b4b7220 */ /* 0x080fe20000410000 */
[-C--:B------:R-:W-:Y:S01]  /*6520*/  FMUL.FTZ R78, R78, R21.reuse ;  /* 0x000000154e4e7220 */ /* 0x080fe20000410000 */
[-C--:B------:R-:W-:Y:S01]  /*6530*/  FMUL.FTZ R79, R79, R21.reuse ;  /* 0x000000154f4f7220 */ /* 0x080fe20000410000 */
[----:B------:R-:W-:Y:S01]  /*6540*/  F2FP.SATFINITE.E4M3.F32.PACK_AB_MERGE_C R157, R23, R12, R157 ;  /* 0x0000000c179d723e */ /* 0x000fe2000480709d */
        /* <DEDUP_REMOVED lines=43> */
[----:B------:R-:W-:Y:S01]  /*6800*/  F2FP.SATFINITE.E4M3.F32.PACK_AB_MERGE_C R153, R17, R174, R169 ;  /* 0x000000ae1199723e */ /* 0x000fe200048070a9 */
[-C--:B------:R-:W-:Y:S01]  /*6810*/  FMUL.FTZ R143, R143, R21.reuse ;  /* 0x000000158f8f7220 */ /* 0x080fe20000410000 */
[-C--:B------:R-:W-:Y:S01]  /*6820*/  FMUL.FTZ R146, R146, R21.reuse ;  /* 0x0000001592927220 */ /* 0x080fe20000410000 */
[-C--:B------:R-:W-:Y:S01]  /*6830*/  FMUL.FTZ R147, R147, R21.reuse ;  /* 0x0000001593937220 */ /* 0x080fe20000410000 */
[-C--:B------:R-:W-:Y:S01]  /*6840*/  FMUL.FTZ R150, R150, R21.reuse ;  /* 0x0000001596967220 */ /* 0x080fe20000410000 */
[----:B------:R-:W-:Y:S01]  /*6850*/  FMUL.FTZ R151, R151, R21 ;  /* 0x0000001597977220 */ /* 0x000fe20000410000 */
[C---:B0-----:R-:W-:Y:S01]  /*6860*/  F2FP.SATFINITE.E4M3.F32.PACK_AB_MERGE_C R158, R11.reuse, R154, RZ ;  /* 0x0000009a0b9e723e */ /* 0x041fe200048070ff */
[----:B------:R-:W-:-:S01]  /*6870*/  FADD.FTZ R4, R11, R20 ;  /* 0x000000140b047221 */ /* 0x000fc20000010000 */
[----:B------:R-:W-:-:S02]  /*6880*/  F2FP.SATFINITE.E4M3.F32.PACK_AB_MERGE_C R154, R178, R159, R163 ;  /* 0x0000009fb29a723e */ /* 0x000fc400048070a3 */
[----:B------:R-:W-:Y:S02]  /*6890*/  F2FP.SATFINITE.E4M3.F32.PACK_AB_MERGE_C R158, R173, R170, R158 ;  /* 0x000000aaad9e723e */ /* 0x000fe4000480709e */
[C---:B-1----:R-:W-:Y:S01]  /*68a0*/  F2FP.SATFINITE.E4M3.F32.PACK_AB_MERGE_C R165, R152.reuse, R165, RZ ;  /* 0x000000a598a5723e */ /* 0x042fe200048070ff */
[----:B------:R-:W-:-:S01]  /*68b0*/  FADD.FTZ R5, R152, R5 ;  /* 0x0000000598057221 */ /* 0x000fc20000010000 */
[----:B------:R-:W-:Y:S02]  /*68c0*/  F2FP.SATFINITE.E4M3.F32.PACK_AB_MERGE_C R152, R168, R179, R175 ;  /* 0x000000b3a898723e */ /* 0x000fe400048070af */
[----:B------:R-:W-:Y:S01]  /*68d0*/  F2FP.SATFINITE.E4M3.F32.PACK_AB_MERGE_C R159, R162, R161, R165 ;  /* 0x000000a1a29f723e */ /* 0x000fe200048070a5 */
[----:B------:R-:W-:Y:S06]  /*68e0*/  @P0 BRA `(.L_x_1269) ;  /* 0x0000000000040947 */ /* 0x000fec0003800000 */
[----:B------:R-:W-:Y:S01]  /*68f0*/  BPT.TRAP 0x1 ;  /* 0x000000040000795c */ /* 0x000fe20000300000 */
.L_x_1269:
[----:B------:R-:W-:Y:S01]  /*6900*/  PLOP3.LUT P1, PT, PT, PT, UP0, 0x40, 0x0 ;  /* 0x000000000000781c */ /* 0x000fe20003f2e808 */
[----:B------:R0:W1:-:S12]  /*6910*/  SYNCS.PHASECHK.TRANS64.TRYWAIT P0, [UR55+0x20850], R10 ;  /* 0x0208500aff0075a7 */ /* 0x0000580008000177 */
[----:B0-----:R-:W-:Y:S05]  /*6920*/  @P1 BRA `(.L_x_1270) ;  /* 0x0000000000041947 */ /* 0x001fea0003800000 */
[----:B------:R-:W-:Y:S01]  /*6930*/  BPT.TRAP 0x1 ;  /* 0x000000040000795c */ /* 0x000fe20000300000 */
.L_x_1270:
[----:B-1----:R-:W-:Y:S05]  /*6940*/  @P0 BRA `(.L_x_1271) ;  /* 0x0000000000080947 */ /* 0x002fea0003800000 */
[----:B------:R-:W0:Y:S02]  /*6950*/  SYNCS.PHASECHK.TRANS64.TRYWAIT P0, [UR55+0x20850], R10 ;  /* 0x0208500aff0075a7 */ /* 0x000e240008000177 */
[----:B0-----:R-:W-:Y:S05]  /*6960*/  @!P0 BRA `(.L_x_1272) ;  /* 0x000000d800548947 */ /* 0x001fea0003800000 */
.L_x_1271:
[----:B------:R1:W-:Y:S01]  /*6970*/  BAR.SYNC.DEFER_BLOCKING R8, 0x100 ;  /* 0x000400080000751d */ /* 0x0003e20000010000 */
[----:B------:R-:W-:Y:S01]  /*6980*/  ULEA UR6, UR48, UR46, 0xa ;  /* 0x0000002e30067291 */ /* 0x000fe2000f8e503f */
[----:B------:R-:W-:-:S04]  /*6990*/  PLOP3.LUT P0, PT, PT, PT, UP0, 0x40, 0x0 ;  /* 0x000000000000781c */ /* 0x000fc80003f0e808 */
[----:B------:R-:W-:Y:S01]  /*69a0*/  UMOV UR7, 0x80000020 ;  /* 0x8000002000077882 */ /* 0x000fe20000000000 */
[----:B------:R-:W-:-:S06]  /*69b0*/  WARPGROUP.ARRIVE ;  /* 0x00000000000079c5 */ /* 0x000fcc0000000000 */
        /* <DEDUP_REMOVED lines=8> */
[----:B-1----:R-:W-:Y:S05]  /*6a40*/  @P0 BRA `(.L_x_1273) ;  /* 0x0000000000040947 */ /* 0x002fea0003800000 */
[----:B------:R-:W-:Y:S01]  /*6a50*/  BPT.TRAP 0x1 ;  /* 0x000000040000795c */ /* 0x000fe20000300000 */
.L_x_1273:
[----:B------:R-:W-:Y:S01]  /*6a60*/  UIADD3 UR55, UR55, 0x20860, URZ ;  /* 0x0002086037377890 */ /* 0x000fe2000fffe03f */
[C---:B------:R-:W-:Y:S01]  /*6a70*/  ISETP.GT.AND P0, PT, R9.reuse, UR54, PT ;  /* 0x0000003609007c0c */ /* 0x040fe2000bf04270 */
[----:B------:R-:W-:Y:S01]  /*6a80*/  VIADD R9, R9, 0xffffffff ;  /* 0xffffffff09097836 */ /* 0x000fe20000000000 */
[----:B------:R-:W-:Y:S01]  /*6a90*/  MOV R12, R15 ;  /* 0x0000000f000c7202 */ /* 0x000fe20000000f00 */
[----:B------:R-:W-:Y:S01]  /*6aa0*/  UPRMT UR55, UR45, 0x654, UR55 ;  /* 0x000006542d377896 */ /* 0x000fe20008000037 */
[----:B0-----:R-:W-:-:S08]  /*6ab0*/  IMAD.MOV.U32 R11, RZ, RZ, R13 ;  /* 0x000000ffff0b7224 */ /* 0x001fd000078e000d */
[----:B------:R-:W-:Y:S01]  /*6ac0*/  SYNCS.ARRIVE.TRANS64.RED.A1T0 RZ, [UR55], RZ ;  /* 0x000000ffffff79a7 */ /* 0x000fe20008100437 */
[----:B------:R-:W-:Y:S05]  /*6ad0*/  @P0 BRA `(.L_x_1274) ;  /* 0xffffffd800280947 */ /* 0x000fea000383ffff */
[----:B------:R-:W-:-:S07]  /*6ae0*/  IMAD.MOV.U32 R10, RZ, RZ, R9 ;  /* 0x000000ffff0a7224 */ /* 0x000fce00078e0009 */
.L_x_1255:
[----:B------:R-:W0:Y:S01]  /*6af0*/  S2UR UR6, SR_CTAID.X ;  /* 0x00000000000679c3 */ /* 0x000e220000002500 */
[----:B------:R-:W-:Y:S01]  /*6b00*/  IADD3 R9, -R14, 0x1, RZ ;  /* 0x000000010e097810 */ /* 0x000fe20007ffe1ff */
[----:B------:R-:W-:Y:S02]  /*6b10*/  UISETP.NE.AND UP2, UPT, UR43, URZ, UPT ;  /* 0x0000003f2b00728c */ /* 0x000fe4000bf45270 */
[----:B------:R-:W-:Y:S02]  /*6b20*/  UISETP.NE.AND UP1, UPT, UR42, URZ, UPT ;  /* 0x0000003f2a00728c */ /* 0x000fe4000bf25270 */
[----:B------:R-:W-:Y:S01]  /*6b30*/  IMAD R9, R2, UR53, R9 ;  /* 0x0000003502097c24 */ /* 0x000fe2000f8e0209 */
[----:B------:R-:W-:-:S03]  /*6b40*/  ULDC UR15, c[0x0][0x9dc] ;  /* 0x00027700000f7ab9 */ /* 0x000fc60000000800 */
[----:B------:R-:W-:Y:S02]  /*6b50*/  PLOP3.LUT P0, PT, PT, PT, UP1, 0x40, 0x0 ;  /* 0x000000000000781c */ /* 0x000fe40003f0e818 */
[----:B------:R-:W-:Y:S01]  /*6b60*/  R2UR UR11, R9 ;  /* 0x00000000090b72ca */ /* 0x000fe200000e0000 */
[----:B------:R-:W-:Y:S01]  /*6b70*/  @UP2 ULDC UR14, c[0x0][0x450] ;  /* 0x00011400000e2ab9 */ /* 0x000fe20000000800 */
[----:B0-----:R-:W-:-:S03]  /*6b80*/  ULEA UR10, UR6, 0x7f, 0x7 ;  /* 0x0000007f060a7891 */ /* 0x001fc6000f8e383f */
[----:B------:R-:W-:Y:S02]  /*6b90*/  @UP2 ULDC UR6, c[0x0][0x44c] ;  /* 0x0001130000062ab9 */ /* 0x000fe40000000800 */
[----:B------:R-:W-:-:S04]  /*6ba0*/  UIMAD.WIDE.U32 UR6, UR10, UR6, URZ ;  /* 0x000000060a0672a5 */ /* 0x000fc8000f8e003f */
[----:B------:R-:W-:-:S04]  /*6bb0*/  @UP2 USHF.R.U32.HI UR10, URZ, UR14, UR7 ;  /* 0x0000000e3f0a2299 */ /* 0x000fc80008011607 */
[----:B------:R-:W-:-:S04]  /*6bc0*/  UIADD3 UR10, UR11, UR10, URZ ;  /* 0x0000000a0b0a7290 */ /* 0x000fc8000fffe03f */
[----:B------:R-:W-:Y:S01]  /*6bd0*/  UIADD3 UR15, UR10, -UR15, URZ ;  /* 0x8000000f0a0f7290 */ /* 0x000fe2000fffe03f */
[----:B------:R-:W-:Y:S11]  /*6be0*/  @P0 BRA `(.L_x_1275) ;  /* 0x0000000000500947 */ /* 0x000ff60003800000 */
[----:B------:R-:W-:Y:S02]  /*6bf0*/  UMOV UR14, UR10 ;  /* 0x0000000a000e7c82 */ /* 0x000fe40008000000 */
[----:B------:R-:W-:-:S06]  /*6c00*/  UISETP.GT.AND UP1, UPT, UR14, -0x1, UPT ;  /* 0xffffffff0e00788c */ /* 0x000fcc000bf24270 */
[----:B------:R-:W-:-:S13]  /*6c10*/  PLOP3.LUT P0, PT, PT, PT, UP1, 0x80, 0x0 ;  /* 0x000000000000781c */ /* 0x000fda0003f0f018 */
[----:B------:R-:W-:Y:S05]  /*6c20*/  @P0 BRA `(.L_x_1276) ;  /* 0x0000000000200947 */ /* 0x000fea0003800000 */
[----:B------:R-:W-:Y:S01]  /*6c30*/  ULDC UR18, c[0x0][0x9e4] ;  /* 0x0002790000127ab9 */ /* 0x000fe20000000800 */
[----:B------:R-:W-:Y:S02]  /*6c40*/  ULOP3.LUT UR14, URZ, UR14, URZ, 0x33, !UPT ;  /* 0x0000000e3f0e7292 */ /* 0x000fe4000f8e333f */
[----:B------:R-:W-:-:S11]  /*6c50*/  UISETP.NE.AND UP1, UPT, UR18, 0x1, UPT ;  /* 0x000000011200788c */ /* 0x000fd6000bf25270 */
[----:B------:R-:W-:Y:S02]  /*6c60*/  @UP1 ULDC.64 UR6, c[0x0][0x9e8] ;  /* 0x00027a0000061ab9 */ /* 0x000fe40000000a00 */
[----:B------:R-:W-:-:S04]  /*6c70*/  UIMAD.WIDE.U32 UR10, UR14, UR6, URZ ;  /* 0x000000060e0a72a5 */ /* 0x000fc8000f8e003f */
[----:B------:R-:W-:-:S04]  /*6c80*/  @UP1 USHF.R.U32.HI UR14, URZ, UR7, UR11 ;  /* 0x000000073f0e1299 */ /* 0x000fc8000801160b */
[----:B------:R-:W-:Y:S01]  /*6c90*/  ULOP3.LUT UR14, URZ, UR14, URZ, 0x33, !UPT ;  /* 0x0000000e3f0e7292 */ /* 0x000fe2000f8e333f */
[----:B------:R-:W-:Y:S11]  /*6ca0*/  BRA `(.L_x_1277) ;  /* 0x0000000000147947 */ /* 0x000ff60003800000 */
.L_x_1276:
[----:B------:R-:W-:Y:S02]  /*6cb0*/  ULDC UR18, c[0x0][0x9e4] ;  /* 0x0002790000127ab9 */ /* 0x000fe40000000800 */
[----:B------:R-:W-:-:S11]  /*6cc0*/  UISETP.NE.AND UP1, UPT, UR18, 0x1, UPT ;  /* 0x000000011200788c */ /* 0x000fd6000bf25270 */
[----:B------:R-:W-:Y:S02]  /*6cd0*/  @UP1 ULDC.64 UR6, c[0x0][0x9e8] ;  /* 0x00027a0000061ab9 */ /* 0x000fe40000000a00 */
[----:B------:R-:W-:-:S04]  /*6ce0*/  UIMAD.WIDE.U32 UR10, UR14, UR6, URZ ;  /* 0x000000060e0a72a5 */ /* 0x000fc8000f8e003f */
[----:B------:R-:W-:-:S12]  /*6cf0*/  @UP1 USHF.R.U32.HI UR14, URZ, UR7, UR11 ;  /* 0x000000073f0e1299 */ /* 0x000fd8000801160b */
.L_x_1277:
[----:B------:R-:W-:-:S04]  /*6d00*/  UIMAD UR14, UR14, UR18, URZ ;  /* 0x000000120e0e72a4 */ /* 0x000fc8000f8e023f */
[----:B------:R-:W-:-:S04]  /*6d10*/  UISETP.LT.AND UP1, UPT, UR15, UR14, UPT ;  /* 0x0000000e0f00728c */ /* 0x000fc8000bf21270 */
[----:B------:R-:W-:-:S12]  /*6d20*/  USEL UR15, UR15, UR14, !UP1 ;  /* 0x0000000e0f0f7287 */ /* 0x000fd8000c800000 */
.L_x_1275:
[----:B------:R-:W-:-:S04]  /*6d30*/  UIADD3 UR15, UR15, 0x3f, URZ ;  /* 0x0000003f0f0f7890 */ /* 0x000fc8000fffe03f */
[----:B------:R-:W-:-:S04]  /*6d40*/  USHF.R.S32.HI UR6, URZ, 0x1f, UR15 ;  /* 0x0000001f3f067899 */ /* 0x000fc8000801140f */
[----:B------:R-:W-:-:S04]  /*6d50*/  ULEA.HI UR6, UR6, UR15, URZ, 0x6 ;  /* 0x0000000f06067291 */ /* 0x000fc8000f8f303f */
[----:B------:R-:W-:-:S04]  /*6d60*/  USHF.R.S32.HI UR6, URZ, 0x6, UR6 ;  /* 0x000000063f067899 */ /* 0x000fc80008011406 */
[----:B------:R-:W-:-:S04]  /*6d70*/  UISETP.LT.AND UP1, UPT, UR40, UR6, UPT ;  /* 0x000000062800728c */ /* 0x000fc8000bf21270 */
[----:B------:R-:W-:-:S06]  /*6d80*/  USEL UR54, UR40, UR6, !UP1 ;  /* 0x0000000628367287 */ /* 0x000fcc000c800000 */
[----:B------:R-:W-:-:S13]  /*6d90*/  ISETP.GE.AND P0, PT, R10, UR54, PT ;  /* 0x000000360a007c0c */ /* 0x000fda000bf06270 */
[----:B------:R-:W-:Y:S05]  /*6da0*/  @!P0 BRA `(.L_x_1278) ;  /* 0x0000001c00208947 */ /* 0x000fea0003800000 */
[----:B------:R-:W-:Y:S01]  /*6db0*/  IMAD.MOV.U32 R12, RZ, RZ, R15 ;  /* 0x000000ffff0c7224 */ /* 0x000fe200078e000f */
[----:B------:R-:W-:Y:S01]  /*6dc0*/  ULDC UR52, c[0x0][0x988] ;  /* 0x0002620000347ab9 */ /* 0x000fe20000000800 */
[----:B------:R-:W-:-:S07]  /*6dd0*/  IMAD.MOV.U32 R20, RZ, RZ, R13 ;  /* 0x000000ffff147224 */ /* 0x000fce00078e000d */
.L_x_1289:
[----:B------:R-:W-:Y:S01]  /*6de0*/  UIADD3 UR48, UR48, 0x1, URZ ;  /* 0x0000000130307890 */ /* 0x000fe2000fffe03f */
[----:B------:R-:W-:Y:S02]  /*6df0*/  PLOP3.LUT P1, PT, PT, PT, UP0, 0x40, 0x0 ;  /* 0x000000000000781c */ /* 0x000fe40003f2e808 */
[C---:B------:R-:W-:Y:S01]  /*6e00*/  ISETP.GT.AND P0, PT, R10.reuse, UR54, PT ;  /* 0x000000360a007c0c */ /* 0x040fe2000bf04270 */
[----:B------:R-:W-:Y:S01]  /*6e10*/  UISETP.NE.AND UP1, UPT, UR48, 0x2, UPT ;  /* 0x000000023000788c */ /* 0x000fe2000bf25270 */
[----:B------:R-:W-:-:S03]  /*6e20*/  VIADD R10, R10, 0xffffffff ;  /* 0xffffffff0a0a7836 */ /* 0x000fc60000000000 */
[----:B------:R-:W-:Y:S02]  /*6e30*/  USEL UR6, URZ, 0x1, UP1 ;  /* 0x000000013f067887 */ /* 0x000fe40008800000 */
[----:B------:R-:W-:Y:S02]  /*6e40*/  USEL UR48, UR48, URZ, UP1 ;  /* 0x0000003f30307287 */ /* 0x000fe40008800000 */
[----:B------:R-:W-:Y:S02]  /*6e50*/  ULOP3.LUT UR47, UR47, UR6, URZ, 0x3c, !UPT ;  /* 0x000000062f2f7292 */ /* 0x000fe4000f8e3c3f */
[----:B------:R-:W-:Y:S10]  /*6e60*/  @P1 BRA `(.L_x_1279) ;  /* 0x0000000000041947 */ /* 0x000ff40003800000 */
[----:B------:R-:W-:Y:S01]  /*6e70*/  BPT.TRAP 0x1 ;  /* 0x000000040000795c */ /* 0x000fe20000300000 */
.L_x_1279:
[----:B------:R-:W-:Y:S01]  /*6e80*/  PLOP3.LUT P2, PT, PT, PT, UP0, 0x40, 0x0 ;  /* 0x000000000000781c */ /* 0x000fe20003f4e808 */
[----:B------:R-:W-:Y:S01]  /*6e90*/  ULEA UR53, UR48, UR41, 0x3 ;  /* 0x0000002930357291 */ /* 0x000fe2000f8e183f */
[----:B------:R-:W-:-:S05]  /*6ea0*/  IMAD.U32 R9, RZ, RZ, UR47 ;  /* 0x0000002fff097e24 */ /* 0x000fca000f8e00ff */
[----:B------:R-:W-:-:S04]  /*6eb0*/  SHF.L.U32 R9, R9, 0x1f, RZ ;  /* 0x0000001f09097819 */ /* 0x000fc800000006ff */
[----:B------:R0:W1:Y:S02]  /*6ec0*/  SYNCS.PHASECHK.TRANS64.TRYWAIT P1, [UR53+0x20830], R9 ;  /* 0x02083009ff0075a7 */ /* 0x0000640008020175 */
[----:B------:R-:W-:Y:S05]  /*6ed0*/  @P2 BRA `(.L_x_1280) ;  /* 0x0000000000042947 */ /* 0x000fea0003800000 */
[----:B------:R-:W-:Y:S01]  /*6ee0*/  BPT.TRAP 0x1 ;  /* 0x000000040000795c */ /* 0x000fe20000300000 */
.L_x_1280:
[----:B-1----:R-:W-:Y:S05]  /*6ef0*/  @P1 BRA `(.L_x_1281) ;  /* 0x0000000000081947 */ /* 0x002fea0003800000 */
[----:B------:R-:W1:Y:S02]  /*6f00*/  SYNCS.PHASECHK.TRANS64.TRYWAIT P1, [UR53+0x20830], R9 ;  /* 0x02083009ff0075a7 */ /* 0x000e640008020175 */
[----:B-1----:R-:W-:Y:S05]  /*6f10*/  @!P1 BRA `(.L_x_1282) ;  /* 0x000000d400009947 */ /* 0x002fea0003800000 */
.L_x_1281:
[----:B------:R-:W-:Y:S01]  /*6f20*/  ULEA UR6, UR48, UR44, 0xa ;  /* 0x0000002c30067291 */ /* 0x000fe2000f8e503f */
[----:B------:R-:W-:Y:S01]  /*6f30*/  WARPGROUP.ARRIVE ;  /* 0x00000000000079c5 */ /* 0x000fe20000000000 */
[----:B------:R-:W-:Y:S01]  /*6f40*/  UMOV UR7, 0x40000040 ;  /* 0x4000004000077882 */ /* 0x000fe20000000000 */
[----:B------:R-:W-:Y:S01]  /*6f50*/  UMOV UR11, 0x40000040 ;  /* 0x40000040000b7882 */ /* 0x000fe20000000000 */
[----:B------:R-:W-:Y:S01]  /*6f60*/  UIADD3 UR10, UR6, 0x2, URZ ;  /* 0x00000002060a7890 */ /* 0x000fe2000fffe03f */
[----:B------:R-:W-:Y:S01]  /*6f70*/  PLOP3.LUT P1, PT, PT, PT, UP0, 0x40, 0x0 ;  /* 0x000000000000781c */ /* 0x000fe20003f2e808 */
[----:B------:R-:W-:Y:S01]  /*6f80*/  UIADD3 UR14, UR6, 0x4, URZ ;  /* 0x00000004060e7890 */ /* 0x000fe2000fffe03f */
[----:B-12---:R-:W-:Y:S01]  /*6f90*/  IADD3 R6, -R16, 0xb, RZ ;  /* 0x0000000b10067810 */ /* 0x006fe20007ffe1ff */
        /* <DEDUP_REMOVED lines=37> */
.L_x_1283:
        /* <DEDUP_REMOVED lines=32> */
[----:B------:R-:W-:Y:S01]  /*73f0*/  UIADD3 UR6, UR53, 0x20840, URZ ;  /* 0x0002084035067890 */ /* 0x000fe2000fffe03f */
[----:B------:R-:W-:-:S03]  /*7400*/  PLOP3.LUT P1, PT, PT, PT, UP0, 0x40, 0x0 ;  /* 0x000000000000781c */ /* 0x000fc60003f2e808 */
[----:B------:R-:W-:Y:S02]  /*7410*/  UPRMT UR6, UR45, 0x654, UR6 ;  /* 0x000006542d067896 */ /* 0x000fe40008000006 */
[----:B------:R-:W3:Y:S01]  /*7420*/  MUFU.TANH R23, R23 ;  /* 0x0000001700177308 */ /* 0x000ee20000002400 */
[----:B----4-:R-:W-:-:S06]  /*7430*/  FMNMX.FTZ R13, R21, R160, !PT ;  /* 0x000000a0150d7209 */ /* 0x010fcc0007810000 */
[----:B------:R-:W-:Y:S01]  /*7440*/  SYNCS.ARRIVE.TRANS64.RED.A1T0 RZ, [UR6], RZ ;  /* 0x000000ffffff79a7 */ /* 0x000fe20008100406 */
[----:B------:R-:W4:Y:S01]  /*7450*/  MUFU.TANH R152, R152 ;  /* 0x0000009800987308 */ /* 0x000f220000002400 */
[----:B--2---:R-:W-:-:S07]  /*7460*/  FMNMX.FTZ R160, R22, R13, !PT ;  /* 0x0000000d16a07209 */ /* 0x004fce0007810000 */
[----:B------:R-:W2:Y:S01]  /*7470*/  MUFU.TANH R153, R153 ;  /* 0x0000009900997308 */ /* 0x000ea20000002400 */
[----:B---3--:R-:W-:Y:S01]  /*7480*/  FMNMX.FTZ R13, R23, R160, !PT ;  /* 0x000000a0170d7209 */ /* 0x008fe20007810000 */
[----:B------:R-:W-:-:S06]  /*7490*/  FMUL.FTZ R160, R0, R177 ;  /* 0x000000b100a07220 */ /* 0x000fcc0000410000 */
[----:B------:R-:W3:Y:S01]  /*74a0*/  MUFU.TANH R154, R154 ;  /* 0x0000009a009a7308 */ /* 0x000ee20000002400 */
[----:B----4-:R-:W-:-:S07]  /*74b0*/  FMNMX.FTZ R164, R152, R13, !PT ;  /* 0x0000000d98a47209 */ /* 0x010fce0007810000 */
[----:B------:R-:W4:Y:S01]  /*74c0*/  MUFU.TANH R155, R155 ;  /* 0x0000009b009b7308 */ /* 0x000f220000002400 */
[----:B--2---:R-:W-:-:S07]  /*74d0*/  FMNMX.FTZ R13, R153, R164, !PT ;  /* 0x000000a4990d7209 */ /* 0x004fce0007810000 */
[----:B------:R-:W2:Y:S01]  /*74e0*/  MUFU.TANH R156, R156 ;  /* 0x0000009c009c7308 */ /* 0x000ea20000002400 */
[----:B---3--:R-:W-:-:S07]  /*74f0*/  FMNMX.FTZ R164, R154, R13, !PT ;  /* 0x0000000d9aa47209 */ /* 0x008fce0007810000 */
[----:B------:R-:W3:Y:S01]  /*7500*/  MUFU.TANH R157, R157 ;  /* 0x0000009d009d7308 */ /* 0x000ee20000002400 */
[----:B----4-:R-:W-:Y:S01]  /*7510*/  FMNMX.FTZ R13, R155, R164, !PT ;  /* 0x000000a49b0d7209 */ /* 0x010fe20007810000 */
[----:B------:R-:W-:-:S06]  /*7520*/  FMUL.FTZ R164, R0, R181 ;  /* 0x000000b500a47220 */ /* 0x000fcc0000410000 */
[----:B------:R-:W4:Y:S01]  /*7530*/  MUFU.TANH R158, R158 ;  /* 0x0000009e009e7308 */ /* 0x000f220000002400 */
[----:B--2---:R-:W-:-:S07]  /*7540*/  FMNMX.FTZ R168, R156, R13, !PT ;  /* 0x0000000d9ca87209 */ /* 0x004fce0007810000 */
[----:B------:R-:W2:Y:S01]  /*7550*/  MUFU.TANH R159, R159 ;  /* 0x0000009f009f7308 */ /* 0x000ea20000002400 */
[----:B---3--:R-:W-:-:S07]  /*7560*/  FMNMX.FTZ R13, R157, R168, !PT ;  /* 0x000000a89d0d7209 */ /* 0x008fce0007810000 */
        /* <DEDUP_REMOVED lines=8> */
[C---:B------:R-:W-:Y:S01]  /*75f0*/  FMUL.FTZ R168, R0.reuse, R171 ;  /* 0x000000ab00a87220 */ /* 0x040fe20000410000 */
[----:B------:R-:W-:-:S05]  /*7600*/  FMUL.FTZ R171, R0, R178 ;  /* 0x000000b200ab7220 */ /* 0x000fca0000410000 */
[----:B------:R-:W4:Y:S01]  /*7610*/  MUFU.TANH R14, R14 ;  /* 0x0000000e000e7308 */ /* 0x000f220000002400 */
[----:B--2---:R-:W-:-:S05]  /*7620*/  FMNMX.FTZ R13, R164, R13, !PT ;  /* 0x0000000da40d7209 */ /* 0x004fca0007810000 */
[----:B------:R-:W2:Y:S02]  /*7630*/  SHFL.BFLY PT, R172, R13, 0x2, 0x1f ;  /* 0x0c401f000dac7f89 */ /* 0x000ea400000e0000 */
[----:B------:R-:W5:Y:S08]  /*7640*/  MUFU.TANH R17, R17 ;  /* 0x0000001100117308 */ /* 0x000f700000002400 */
[----:B------:R-:W0:Y:S08]  /*7650*/  MUFU.TANH R18, R18 ;  /* 0x0000001200127308 */ /* 0x000e300000002400 */
[----:B------:R-:W1:Y:S01]  /*7660*/  MUFU.TANH R162, R162 ;  /* 0x000000a200a27308 */ /* 0x000e620000002400 */
[----:B--2---:R-:W-:Y:S01]  /*7670*/  FMNMX.FTZ R177, R13, R172, !PT ;  /* 0x000000ac0db17209 */ /* 0x004fe20007810000 */
[----:B------:R-:W-:Y:S01]  /*7680*/  FMUL.FTZ R172, R0, R179 ;  /* 0x000000b300ac7220 */ /* 0x000fe20000410000 */
[----:B---3--:R-:W-:-:S05]  /*7690*/  FMNMX.FTZ R13, R11, R12, !PT ;  /* 0x0000000c0b0d7209 */ /* 0x008fca0007810000 */
[----:B------:R-:W2:Y:S01]  /*76a0*/  MUFU.TANH R163, R163 ;  /* 0x000000a300a37308 */ /* 0x000ea20000002400 */
[----:B------:R-:W3:Y:S01]  /*76b0*/  SHFL.BFLY PT, R180, R177, 0x1, 0x1f ;  /* 0x0c201f00b1b47f89 */ /* 0x000ee200000e0000 */
[----:B----4-:R-:W-:-:S04]  /*76c0*/  FMNMX.FTZ R174, R14, R13, !PT ;  /* 0x0000000d0eae7209 */ /* 0x010fc80007810000 */
[----:B-----5:R-:W-:Y:S02]  /*76d0*/  FMNMX.FTZ R13, R17, R174, !PT ;  /* 0x000000ae110d7209 */ /* 0x020fe40007810000 */
[----:B------:R-:W4:Y:S01]  /*76e0*/  MUFU.TANH R165, R165 ;  /* 0x000000a500a57308 */ /* 0x000f220000002400 */
[----:B------:R-:W-:Y:S01]  /*76f0*/  FMUL.FTZ R174, R0, R183 ;  /* 0x000000b700ae7220 */ /* 0x000fe20000410000 */
[----:B0-----:R-:W-:-:S04]  /*7700*/  FMNMX.FTZ R13, R18, R13, !PT ;  /* 0x0000000d120d7209 */ /* 0x001fc80007810000 */
[----:B-1----:R-:W-:Y:S02]  /*7710*/  FMNMX.FTZ R176, R162, R13, !PT ;  /* 0x0000000da2b07209 */ /* 0x002fe40007810000 */
[----:B------:R-:W0:Y:S02]  /*7720*/  MUFU.TANH R166, R166 ;  /* 0x000000a600a67308 */ /* 0x000e240000002400 */
[----:B--2---:R-:W-:-:S06]  /*7730*/  FMNMX.FTZ R176, R163, R176, !PT ;  /* 0x000000b0a3b07209 */ /* 0x004fcc0007810000 */
[----:B------:R-:W1:Y:S01]  /*7740*/  MUFU.TANH R167, R167 ;  /* 0x000000a700a77308 */ /* 0x000e620000002400 */
[----:B----4-:R-:W-:Y:S02]  /*7750*/  FMNMX.FTZ R175, R165, R176, !PT ;  /* 0x000000b0a5af7209 */ /* 0x010fe40007810000 */
[----:B---3--:R-:W-:Y:S01]  /*7760*/  FMNMX.FTZ R13, R177, R180, !PT ;  /* 0x000000b4b10d7209 */ /* 0x008fe20007810000 */
[----:B------:R-:W-:-:S04]  /*7770*/  IMAD.U32 R180, RZ, RZ, UR52 ;  /* 0x00000034ffb47e24 */ /* 0x000fc8000f8e00ff */
[----:B------:R-:W2:Y:S01]  /*7780*/  MUFU.TANH R168, R168 ;  /* 0x000000a800a87308 */ /* 0x000ea20000002400 */
[----:B------:R-:W-:-:S01]  /*7790*/  FADD.FTZ R20, -R13, R20 ;  /* 0x000000140d147221 */ /* 0x000fc20000010100 */
[----:B------:R-:W-:-:S03]  /*77a0*/  FFMA.FTZ R180, R13, R180, -8 ;  /* 0xc10000000db47423 */ /* 0x000fc600000100b4 */
[----:B------:R-:W-:Y:S01]  /*77b0*/  FMUL.FTZ R178, R20, UR52 ;  /* 0x0000003414b27c20 */ /* 0x000fe20008410000 */
[----:B0-----:R-:W-:Y:S01]  /*77c0*/  FMNMX.FTZ R20, R166, R175, !PT ;  /* 0x000000afa6147209 */ /* 0x001fe20007810000 */
[--C-:B------:R-:W-:Y:S01]  /*77d0*/  FFMA.FTZ R19, R19, UR52, -R180.reuse ;  /* 0x0000003413137c23 */ /* 0x100fe200080108b4 */
[----:B------:R-:W0:Y:S01]  /*77e0*/  MUFU.TANH R169, R169 ;  /* 0x000000a900a97308 */ /* 0x000e220000002400 */
[----:B------:R-:W-:-:S01]  /*77f0*/  FFMA.FTZ R21, R21, UR52, -R180 ;  /* 0x0000003415157c23 */ /* 0x000fc200080108b4 */
[----:B-1----:R-:W-:Y:S01]  /*7800*/  FMNMX.FTZ R177, R167, R20, !PT ;  /* 0x00000014a7b17209 */ /* 0x002fe20007810000 */
[----:B------:R-:W-:-:S01]  /*7810*/  FFMA.FTZ R20, R15, UR52, -R180 ;  /* 0x000000340f147c23 */ /* 0x000fc200080108b4 */
[--C-:B------:R-:W-:Y:S01]  /*7820*/  FFMA.FTZ R156, R156, UR52, -R180.reuse ;  /* 0x000000349c9c7c23 */ /* 0x100fe200080108b4 */
[----:B------:R-:W-:-:S03]  /*7830*/  FFMA.FTZ R164, R164, UR52, -R180 ;  /* 0x00000034a4a47c23 */ /* 0x000fc600080108b4 */
[----:B------:R-:W1:Y:S01]  /*7840*/  MUFU.TANH R170, R170 ;  /* 0x000000aa00aa7308 */ /* 0x000e620000002400 */
[----:B--2---:R-:W-:Y:S01]  /*7850*/  FMNMX.FTZ R176, R168, R177, !PT ;  /* 0x000000b1a8b07209 */ /* 0x004fe20007810000 */
[--C-:B------:R-:W-:Y:S01]  /*7860*/  FFMA.FTZ R177, R155, UR52, -R180.reuse ;  /* 0x000000349bb17c23 */ /* 0x100fe200080108b4 */
[----:B------:R-:W-:-:S01]  /*7870*/  FFMA.FTZ R155, R158, UR52, -R180 ;  /* 0x000000349e9b7c23 */ /* 0x000fc200080108b4 */
[--C-:B------:R-:W-:Y:S01]  /*7880*/  FFMA.FTZ R158, R159, UR52, -R180.reuse ;  /* 0x000000349f9e7c23 */ /* 0x100fe200080108b4 */
[----:B------:R-:W-:-:S03]  /*7890*/  FFMA.FTZ R159, R160, UR52, -R180 ;  /* 0x00000034a09f7c23 */ /* 0x000fc600080108b4 */
[----:B------:R-:W2:Y:S01]  /*78a0*/  MUFU.TANH R171, R171 ;  /* 0x000000ab00ab7308 */ /* 0x000ea20000002400 */
[----:B0-----:R-:W-:-:S07]  /*78b0*/  FMNMX.FTZ R15, R169, R176, !PT ;  /* 0x000000b0a90f7209 */ /* 0x001fce0007810000 */
[----:B------:R-:W0:Y:S01]  /*78c0*/  MUFU.TANH R172, R172 ;  /* 0x000000ac00ac7308 */ /* 0x000e220000002400 */
[----:B-1----:R-:W-:-:S07]  /*78d0*/  FMNMX.FTZ R176, R170, R15, !PT ;  /* 0x0000000faab07209 */ /* 0x002fce0007810000 */
[----:B------:R-:W1:Y:S01]  /*78e0*/  MUFU.TANH R173, R173 ;  /* 0x000000ad00ad7308 */ /* 0x000e620000002400 */
[----:B--2---:R-:W-:-:S07]  /*78f0*/  FMNMX.FTZ R15, R171, R176, !PT ;  /* 0x000000b0ab0f7209 */ /* 0x004fce0007810000 */
[----:B------:R-:W2:Y:S01]  /*7900*/  MUFU.TANH R174, R174 ;  /* 0x000000ae00ae7308 */ /* 0x000ea20000002400 */
[----:B0-----:R-:W-:-:S07]  /*7910*/  FMNMX.FTZ R176, R172, R15, !PT ;  /* 0x0000000facb07209 */ /* 0x001fce0007810000 */
[----:B------:R0:W3:Y:S01]  /*7920*/  MUFU.EX2 R175, R178 ;  /* 0x000000b200af7308 */ /* 0x0000e20000000800 */
[----:B-1----:R-:W-:Y:S01]  /*7930*/  FMNMX.FTZ R15, R173, R176, !PT ;  /* 0x000000b0ad0f7209 */ /* 0x002fe20007810000 */
[--C-:B------:R-:W-:Y:S01]  /*7940*/  FFMA.FTZ R176, R22, UR52, -R180.reuse ;  /* 0x0000003416b07c23 */ /* 0x100fe200080108b4 */
[----:B------:R-:W-:-:S01]  /*7950*/  FFMA.FTZ R22, R23, UR52, -R180 ;  /* 0x0000003417167c23 */ /* 0x000fc200080108b4 */
[--C-:B------:R-:W-:Y:S01]  /*7960*/  FFMA.FTZ R23, R152, UR52, -R180.reuse ;  /* 0x0000003498177c23 */ /* 0x100fe200080108b4 */
[----:B------:R-:W-:-:S01]  /*7970*/  FFMA.FTZ R152, R153, UR52, -R180 ;  /* 0x0000003499987c23 */ /* 0x000fc200080108b4 */
[--C-:B------:R-:W-:Y:S01]  /*7980*/  FFMA.FTZ R153, R154, UR52, -R180.reuse ;  /* 0x000000349a997c23 */ /* 0x100fe200080108b4 */
[----:B------:R-:W-:-:S01]  /*7990*/  FFMA.FTZ R154, R157, UR52, -R180 ;  /* 0x000000349d9a7c23 */ /* 0x000fc200080108b4 */
[----:B------:R-:W1:Y:S01]  /*79a0*/  MUFU.EX2 R20, R20 ;  /* 0x0000001400147308 */ /* 0x000e620000000800 */
[----:B--2---:R-:W-:Y:S01]  /*79b0*/  FMNMX.FTZ R15, R174, R15, !PT ;  /* 0x0000000fae0f7209 */ /* 0x004fe20007810000 */
[----:B------:R-:W-:-:S04]  /*79c0*/  FFMA.FTZ R157, R161, UR52, -R180 ;  /* 0x00000034a19d7c23 */ /* 0x000fc800080108b4 */
[----:B0-----:R-:W0:Y:S02]  /*79d0*/  SHFL.BFLY PT, R178, R15, 0x2, 0x1f ;  /* 0x0c401f000fb27f89 */ /* 0x001e2400000e0000 */
[----:B------:R-:W2:Y:S01]  /*79e0*/  MUFU.EX2 R19, R19 ;  /* 0x0000001300137308 */ /* 0x000ea20000000800 */
[-C--:B---3--:R-:W-:Y:S01]  /*79f0*/  FMUL.FTZ R24, R24, R175.reuse ;  /* 0x000000af18187220 */ /* 0x088fe20000410000 */
[-C--:B------:R-:W-:Y:S01]  /*7a00*/  FMUL.FTZ R25, R25, R175.reuse ;  /* 0x000000af19197220 */ /* 0x080fe20000410000 */
[-C--:B------:R-:W-:Y:S01]  /*7a10*/  FMUL.FTZ R28, R28, R175.reuse ;  /* 0x000000af1c1c7220 */ /* 0x080fe20000410000 */
[-C--:B------:R-:W-:Y:S01]  /*7a20*/  FMUL.FTZ R29, R29, R175.reuse ;  /* 0x000000af1d1d7220 */ /* 0x080fe20000410000 */
[-C--:B------:R-:W-:Y:S01]  /*7a30*/  FMUL.FTZ R32, R32, R175.reuse ;  /* 0x000000af20207220 */ /* 0x080fe20000410000 */
[-C--:B------:R-:W-:Y:S01]  /*7a40*/  FMUL.FTZ R33, R33, R175.reuse ;  /* 0x000000af21217220 */ /* 0x080fe20000410000 */
[----:B------:R-:W-:Y:S01]  /*7a50*/  FMUL.FTZ R36, R36, R175 ;  /* 0x000000af24247220 */ /* 0x000fe20000410000 */
[----:B------:R-:W-:Y:S01]  /*7a60*/  MUFU.EX2 R21, R21 ;  /* 0x0000001500157308 */ /* 0x000fe20000000800 */
[----:B-1----:R-:W-:-:S01]  /*7a70*/  FFMA.FTZ R4, R175, R4, R20 ;  /* 0x00000004af047223 */ /* 0x002fc20000010014 */
        /* <DEDUP_REMOVED lines=12> */
[----:B0-----:R-:W-:Y:S01]  /*7b40*/  FMNMX.FTZ R178, R15, R178, !PT ;  /* 0x000000b20fb27209 */ /* 0x001fe20007810000 */
[-C--:B------:R-:W-:Y:S01]  /*7b50*/  FMUL.FTZ R57, R57, R175.reuse ;  /* 0x000000af39397220 */ /* 0x080fe20000410000 */
[----:B------:R-:W-:Y:S01]  /*7b60*/  MUFU.EX2 R22, R22 ;  /* 0x0000001600167308 */ /* 0x000fe20000000800 */
[-C--:B------:R-:W-:Y:S01]  /*7b70*/  FMUL.FTZ R60, R60, R175.reuse ;  /* 0x000000af3c3c7220 */ /* 0x080fe20000410000 */
[-C--:B------:R-:W-:Y:S01]  /*7b80*/  FMUL.FTZ R61, R61, R175.reuse ;  /* 0x000000af3d3d7220 */ /* 0x080fe20000410000 */
[----:B------:R-:W0:Y:S01]  /*7b90*/  SHFL.BFLY PT, R15, R178, 0x1, 0x1f ;  /* 0x0c201f00b20f7f89 */ /* 0x000e2200000e0000 */
        /* <DEDUP_REMOVED lines=22> */
[----:B------:R-:W-:Y:S01]  /*7d00*/  FMUL.FTZ R101, R101, R175 ;  /* 0x000000af65657220 */ /* 0x000fe20000410000 */
[----:B0-----:R-:W-:Y:S01]  /*7d10*/  FMNMX.FTZ R15, R178, R15, !PT ;  /* 0x0000000fb20f7209 */ /* 0x001fe20007810000 */
[----:B------:R-:W-:-:S02]  /*7d20*/  IMAD.U32 R178, RZ, RZ, UR52 ;  /* 0x00000034ffb27e24 */ /* 0x000fc4000f8e00ff */
[-C--:B------:R-:W-:Y:S01]  /*7d30*/  FMUL.FTZ R104, R104, R175.reuse ;  /* 0x000000af68687220 */ /* 0x080fe20000410000 */
[-C--:B------:R-:W-:Y:S01]  /*7d40*/  FMUL.FTZ R105, R105, R175.reuse ;  /* 0x000000af69697220 */ /* 0x080fe20000410000 */
[----:B------:R-:W-:Y:S01]  /*7d50*/  FMUL.FTZ R108, R108, R175 ;  /* 0x000000af6c6c7220 */ /* 0x000fe20000410000 */
[C---:B------:R-:W-:Y:S01]  /*7d60*/  FADD.FTZ R160, -R15.reuse, R12 ;  /* 0x0000000c0fa07221 */ /* 0x040fe20000010100 */
[----:B------:R-:W-:-:S01]  /*7d70*/  FFMA.FTZ R178, R15, R178, -8 ;  /* 0xc10000000fb27423 */ /* 0x000fc200000100b2 */
[----:B------:R-:W-:Y:S01]  /*7d80*/  MUFU.EX2 R12, R164 ;  /* 0x000000a4000c7308 */ /* 0x000fe20000000800 */
[----:B------:R-:W-:Y:S01]  /*7d90*/  FMUL.FTZ R109, R109, R175 ;  /* 0x000000af6d6d7220 */ /* 0x000fe20000410000 */
        /* <DEDUP_REMOVED lines=30> */
[----:B------:R2:W3:Y:S01]  /*7f80*/  MUFU.EX2 R179, R161 ;  /* 0x000000a100b37308 */ /* 0x0004e20000000800 */
[----:B0-----:R-:W-:-:S01]  /*7f90*/  FFMA.FTZ R5, R160, R5, R11 ;  /* 0x00000005a0057223 */ /* 0x001fc2000001000b */
        /* <DEDUP_REMOVED lines=8> */
[----:B------:R-:W-:Y:S01]  /*8020*/  FADD.FTZ R5, R21, R4 ;  /* 0x0000000415057221 */ /* 0x000fe20000010000 */
[----:B--2---:R-:W-:-:S01]  /*8030*/  FFMA.FTZ R161, R167, UR52, -R178 ;  /* 0x00000034a7a17c23 */ /* 0x004fc200080108b2 */
[-C--:B------:R-:W-:Y:S01]  /*8040*/  FMUL.FTZ R145, R145, R175.reuse ;  /* 0x000000af91917220 */ /* 0x080fe20000410000 */
[----:B------:R-:W-:Y:S01]  /*8050*/  FMUL.FTZ R148, R148, R175 ;  /* 0x000000af94947220 */ /* 0x000fe20000410000 */
[C---:B------:R-:W-:Y:S01]  /*8060*/  FADD.FTZ R5, R176.reuse, R5 ;  /* 0x00000005b0057221 */ /* 0x040fe20000010000 */
[----:B------:R-:W-:Y:S01]  /*8070*/  F2FP.SATFINITE.E4M3.F32.PACK_AB_MERGE_C R176, R176, R21, RZ ;  /* 0x00000015b0b0723e */ /* 0x000fe200048070ff */
[----:B------:R-:W1:Y:S01]  /*8080*/  MUFU.EX2 R17, R17 ;  /* 0x0000001100117308 */ /* 0x000e620000000800 */
[----:B---3--:R-:W-:-:S01]  /*8090*/  FADD.FTZ R163, R179, R164 ;  /* 0x000000a4b3a37221 */ /* 0x008fc20000010000 */
[----:B------:R-:W-:Y:S01]  /*80a0*/  FADD.FTZ R164, R22, R5 ;  /* 0x0000000516a47221 */ /* 0x000fe20000010000 */
[----:B------:R-:W-:Y:S01]  /*80b0*/  FMUL.FTZ R149, R149, R175 ;  /* 0x000000af95957220 */ /* 0x000fe20000410000 */
        /* <DEDUP_REMOVED lines=10> */
[----:B------:R-:W-:Y:S01]  /*8160*/  FADD.FTZ R164, R152, R163 ;  /* 0x000000a398a47221 */ /* 0x000fe20000010000 */
[----:B------:R-:W-:Y:S01]  /*8170*/  FMUL.FTZ R38, R38, R160 ;  /* 0x000000a026267220 */ /* 0x000fe20000410000 */
[----:B------:R-:W0:Y:S01]  /*8180*/  MUFU.EX2 R165, R165 ;  /* 0x000000a500a57308 */ /* 0x000e220000000800 */
[----:B-1----:R-:W-:-:S01]  /*8190*/  FADD.FTZ R5, R17, R4 ;  /* 0x0000000411057221 */ /* 0x002fc20000010000 */
[----:B------:R-:W-:Y:S01]  /*81a0*/  FADD.FTZ R164, R153, R164 ;  /* 0x000000a499a47221 */ /* 0x000fe20000010000 */
        /* <DEDUP_REMOVED lines=75> */
[----:B------:R-:W-:-:S02]  /*8660*/  FMUL.FTZ R151, R151, R160 ;  /* 0x000000a097977220 */ /* 0x000fc40000410000 */
[----:B------:R-:W1:Y:S01]  /*8670*/  MUFU.EX2 R158, R158 ;  /* 0x0000009e009e7308 */ /* 0x000e620000000800 */
[----:B--2---:R-:W-:-:S01]  /*8680*/  FADD.FTZ R163, R155, R164 ;  /* 0x000000a49ba37221 */ /* 0x004fc20000010000 */
[----:B------:R-:W-:Y:S02]  /*8690*/  F2FP.SATFINITE.E4M3.F32.PACK_AB_MERGE_C R166, R155, R154, RZ ;  /* 0x0000009a9ba6723e */ /* 0x000fe400048070ff */
[----:B------:R-:W-:Y:S02]  /*86a0*/  F2FP.SATFINITE.E4M3.F32.PACK_AB_MERGE_C R155, R18, R17, R165 ;  /* 0x00000011129b723e */ /* 0x000fe400048070a5 */
[----:B------:R-:W-:Y:S02]  /*86b0*/  F2FP.SATFINITE.E4M3.F32.PACK_AB_MERGE_C R156, R156, R177, R166 ;  /* 0x000000b19c9c723e */ /* 0x000fe400048070a6 */
[----:B------:R-:W2:Y:S01]  /*86c0*/  MUFU.EX2 R171, R171 ;  /* 0x000000ab00ab7308 */ /* 0x000ea20000000800 */
[----:B0-----:R-:W-:-:S01]  /*86d0*/  FADD.FTZ R4, R170, R5 ;  /* 0x00000005aa047221 */ /* 0x001fc20000010000 */
[----:B------:R-:W-:-:S06]  /*86e0*/  F2FP.SATFINITE.E4M3.F32.PACK_AB_MERGE_C R169, R170, R169, RZ ;  /* 0x000000a9aaa9723e */ /* 0x000fcc00048070ff */
[----:B------:R-:W0:Y:S01]  /*86f0*/  MUFU.EX2 R159, R159 ;  /* 0x0000009f009f7308 */ /* 0x000e220000000800 */
[----:B-1----:R-:W-:-:S01]  /*8700*/  FADD.FTZ R164, R158, R163 ;  /* 0x000000a39ea47221 */ /* 0x002fc20000010000 */
[----:B------:R-:W-:Y:S02]  /*8710*/  F2FP.SATFINITE.E4M3.F32.PACK_AB_MERGE_C R163, R153, R152, RZ ;  /* 0x0000009899a3723e */ /* 0x000fe400048070ff */
[----:B------:R-:W-:Y:S02]  /*8720*/  F2FP.SATFINITE.E4M3.F32.PACK_AB_MERGE_C R152, R19, R20, R176 ;  /* 0x000000141398723e */ /* 0x000fe400048070b0 */
[----:B------:R-:W-:Y:S02]  /*8730*/  F2FP.SATFINITE.E4M3.F32.PACK_AB_MERGE_C R153, R14, R11, R179 ;  /* 0x0000000b0e99723e */ /* 0x000fe400048070b3 */
[----:B------:R-:W1:Y:S01]  /*8740*/  MUFU.EX2 R172, R172 ;  /* 0x000000ac00ac7308 */ /* 0x000e620000000800 */
[----:B--2---:R-:W-:-:S01]  /*8750*/  FADD.FTZ R5, R171, R4 ;  /* 0x00000004ab057221 */ /* 0x004fc20000010000 */
[----:B------:R-:W-:-:S06]  /*8760*/  F2FP.SATFINITE.E4M3.F32.PACK_AB_MERGE_C R154, R23, R22, R163 ;  /* 0x00000016179a723e */ /* 0x000fcc00048070a3 */
[----:B------:R-:W2:Y:S01]  /*8770*/  MUFU.EX2 R157, R157 ;  /* 0x0000009d009d7308 */ /* 0x000ea20000000800 */
[----:B0-----:R-:W-:-:S07]  /*8780*/  FADD.FTZ R164, R159, R164 ;  /* 0x000000a49fa47221 */ /* 0x001fce0000010000 */
[----:B------:R-:W0:Y:S01]  /*8790*/  MUFU.EX2 R173, R173 ;  /* 0x000000ad00ad7308 */ /* 0x000e220000000800 */
[----:B-1----:R-:W-:-:S07]  /*87a0*/  FADD.FTZ R4, R172, R5 ;  /* 0x00000005ac047221 */ /* 0x002fce0000010000 */
[----:B------:R-:W1:Y:S01]  /*87b0*/  MUFU.EX2 R174, R174 ;  /* 0x000000ae00ae7308 */ /* 0x000e620000000800 */
[----:B--2---:R-:W-:-:S01]  /*87c0*/  FADD.FTZ R5, R157, R164 ;  /* 0x000000a49d057221 */ /* 0x004fc20000010000 */
[----:B------:R-:W-:Y:S02]  /*87d0*/  F2FP.SATFINITE.E4M3.F32.PACK_AB_MERGE_C R164, R12, R157, RZ ;  /* 0x0000009d0ca4723e */ /* 0x000fe400048070ff */
[----:B------:R-:W-:Y:S02]  /*87e0*/  F2FP.SATFINITE.E4M3.F32.PACK_AB_MERGE_C R157, R162, R161, R169 ;  /* 0x000000a1a29d723e */ /* 0x000fe400048070a9 */
[----:B------:R-:W-:Y:S01]  /*87f0*/  F2FP.SATFINITE.E4M3.F32.PACK_AB_MERGE_C R158, R159, R158, R164 ;  /* 0x0000009e9f9e723e */ /* 0x000fe200048070a4 */
[----:B0-----:R-:W-:-:S01]  /*8800*/  FADD.FTZ R21, R173, R4 ;  /* 0x00000004ad157221 */ /* 0x001fc20000010000 */
[----:B------:R-:W-:Y:S01]  /*8810*/  FADD.FTZ R4, R12, R5 ;  /* 0x000000050c047221 */ /* 0x000fe20000010000 */
[C---:B-1----:R-:W-:Y:S02]  /*8820*/  F2FP.SATFINITE.E4M3.F32.PACK_AB_MERGE_C R173, R174.reuse, R173, RZ ;  /* 0x000000adaead723e */ /* 0x042fe400048070ff */
[----:B------:R-:W-:-:S02]  /*8830*/  FADD.FTZ R5, R174, R21 ;  /* 0x00000015ae057221 */ /* 0x000fc40000010000 */
[----:B------:R-:W-:Y:S01]  /*8840*/  F2FP.SATFINITE.E4M3.F32.PACK_AB_MERGE_C R159, R172, R171, R173 ;  /* 0x000000abac9f723e */ /* 0x000fe200048070ad */
[----:B------:R-:W-:Y:S06]  /*8850*/  @P1 BRA `(.L_x_1284) ;  /* 0x0000000000041947 */ /* 0x000fec0003800000 */
[----:B------:R-:W-:Y:S01]  /*8860*/  BPT.TRAP 0x1 ;  /* 0x000000040000795c */ /* 0x000fe20000300000 */
.L_x_1284:
[----:B------:R-:W-:Y:S01]  /*8870*/  PLOP3.LUT P2, PT, PT, PT, UP0, 0x40, 0x0 ;  /* 0x000000000000781c */ /* 0x000fe20003f4e808 */
[----:B------:R0:W1:-:S12]  /*8880*/  SYNCS.PHASECHK.TRANS64.TRYWAIT P1, [UR53+0x20850], R9 ;  /* 0x02085009ff0075a7 */ /* 0x0000580008020175 */
[----:B0-----:R-:W-:Y:S05]  /*8890*/  @P2 BRA `(.L_x_1285) ;  /* 0x0000000000042947 */ /* 0x001fea0003800000 */
[----:B------:R-:W-:Y:S01]  /*88a0*/  BPT.TRAP 0x1 ;  /* 0x000000040000795c */ /* 0x000fe20000300000 */
.L_x_1285:
[----:B-1----:R-:W-:Y:S05]  /*88b0*/  @P1 BRA `(.L_x_1286) ;  /* 0x0000000000081947 */ /* 0x002fea0003800000 */
[----:B------:R-:W0:Y:S02]  /*88c0*/  SYNCS.PHASECHK.TRANS64.TRYWAIT P1, [UR53+0x20850], R9 ;  /* 0x02085009ff0075a7 */ /* 0x000e240008020175 */
[----:B0-----:R-:W-:Y:S05]  /*88d0*/  @!P1 BRA `(.L_x_1287) ;  /* 0x000000b800a89947 */ /* 0x001fea0003800000 */
.L_x_1286:
        /* <DEDUP_REMOVED lines=15> */
.L_x_1288:
[----:B------:R-:W-:Y:S01]  /*89d0*/  UIADD3 UR53, UR53, 0x20860, URZ ;  /* 0x0002086035357890 */ /* 0x000fe2000fffe03f */
[----:B0-----:R-:W-:Y:S02]  /*89e0*/  IMAD.MOV.U32 R12, RZ, RZ, R15 ;  /* 0x000000ffff0c7224 */ /* 0x001fe400078e000f */
[----:B------:R-:W-:Y:S01]  /*89f0*/  IMAD.MOV.U32 R20, RZ, RZ, R13 ;  /* 0x000000ffff147224 */ /* 0x000fe200078e000d */
[----:B------:R-:W-:-:S09]  /*8a00*/  UPRMT UR53, UR45, 0x654, UR53 ;  /* 0x000006542d357896 */ /* 0x000fd20008000035 */
[----:B------:R-:W-:Y:S01]  /*8a10*/  SYNCS.ARRIVE.TRANS64.RED.A1T0 RZ, [UR53], RZ ;  /* 0x000000ffffff79a7 */ /* 0x000fe20008100435 */
[----:B------:R-:W-:Y:S05]  /*8a20*/  @P0 BRA `(.L_x_1289) ;  /* 0xffffffe000ec0947 */ /* 0x000fea000383ffff */
.L_x_1278:
[----:B------:R-:W-:-:S13]  /*8a30*/  ISETP.GE.AND P0, PT, R10, UR40, PT ;  /* 0x000000280a007c0c */ /* 0x000fda000bf06270 */
[----:B------:R-:W-:Y:S05]  /*8a40*/  @!P0 BRA `(.L_x_1290) ;  /* 0x0000002400ec8947 */ /* 0x000fea0003800000 */
[----:B------:R-:W-:Y:S01]  /*8a50*/  IMAD.MOV.U32 R12, RZ, RZ, R15 ;  /* 0x000000ffff0c7224 */ /* 0x000fe200078e000f */
[----:B------:R-:W-:Y:S01]  /*8a60*/  ULDC UR53, c[0x0][0x9e4] ;  /* 0x0002790000357ab9 */ /* 0x000fe20000000800 */
[----:B------:R-:W-:Y:S01]  /*8a70*/  IMAD.MOV.U32 R11, RZ, RZ, R13 ;  /* 0x000000ffff0b7224 */ /* 0x000fe200078e000d */
[----:B------:R-:W-:Y:S01]  /*8a80*/  ULDC UR55, c[0x0][0x288] ;  /* 0x0000a20000377ab9 */ /* 0x000fe20000000800 */
[----:B------:R-:W-:Y:S01]  /*8a90*/  ULDC UR56, c[0x0][0x2f0] ;  /* 0x0000bc0000387ab9 */ /* 0x000fe20000000800 */
[----:B------:R-:W-:Y:S01]  /*8aa0*/  ULDC UR52, c[0x0][0x988] ;  /* 0x0002620000347ab9 */ /* 0x000fe20000000800 */
[----:B------:R-:W-:-:S05]  /*8ab0*/  ULDC UR54, c[0x0][0x9e0] ;  /* 0x0002780000367ab9 */ /* 0x000fca0000000800 */
.L_x_1309:
[----:B------:R-:W-:Y:S01]  /*8ac0*/  UIADD3 UR48, UR48, 0x1, URZ ;  /* 0x0000000130307890 */ /* 0x000fe2000fffe03f */
[----:B------:R-:W-:-:S03]  /*8ad0*/  PLOP3.LUT P0, PT, PT, PT, UP0, 0x40, 0x0 ;  /* 0x000000000000781c */ /* 0x000fc60003f0e808 */
[----:B------:R-:W-:-:S04]  /*8ae0*/  UISETP.NE.AND UP1, UPT, UR48, 0x2, UPT ;  /* 0x000000023000788c */ /* 0x000fc8000bf25270 */
[----:B------:R-:W-:Y:S02]  /*8af0*/  USEL UR6, URZ, 0x1, UP1 ;  /* 0x000000013f067887 */ /* 0x000fe40008800000 */
[----:B------:R-:W-:Y:S02]  /*8b00*/  USEL UR48, UR48, URZ, UP1 ;  /* 0x0000003f30307287 */ /* 0x000fe40008800000 */
[----:B------:R-:W-:Y:S02]  /*8b10*/  ULOP3.LUT UR47, UR47, UR6, URZ, 0x3c, !UPT ;  /* 0x000000062f2f7292 */ /* 0x000fe4000f8e3c3f */
[----:B------:R-:W-:Y:S10]  /*8b20*/  @P0 BRA `(.L_x_1291) ;  /* 0x0000000000040947 */ /* 0x000ff40003800000 */
[----:B------:R-:W-:Y:S01]  /*8b30*/  BPT.TRAP 0x1 ;  /* 0x000000040000795c */ /* 0x000fe20000300000 */
.L_x_1291:
[----:B------:R-:W-:Y:S01]  /*8b40*/  PLOP3.LUT P1, PT, PT, PT, UP0, 0x40, 0x0 ;  /* 0x000000000000781c */ /* 0x000fe20003f2e808 */
[----:B------:R-:W-:Y:S01]  /*8b50*/  ULEA UR57, UR48, UR41, 0x3 ;  /* 0x0000002930397291 */ /* 0x000fe2000f8e183f */
[----:B------:R-:W-:-:S04]  /*8b60*/  MOV R9, UR47 ;  /* 0x0000002f00097c02 */ /* 0x000fc80008000f00 */
[----:B------:R-:W-:-:S04]  /*8b70*/  SHF.L.U32 R9, R9, 0x1f, RZ ;  /* 0x0000001f09097819 */ /* 0x000fc800000006ff */
[----:B------:R0:W1:Y:S03]  /*8b80*/  SYNCS.PHASECHK.TRANS64.TRYWAIT P0, [UR57+0x20830], R9 ;  /* 0x02083009ff0075a7 */ /* 0x0000660008000179 */
[----:B------:R-:W-:Y:S05]  /*8b90*/  @P1 BRA `(.L_x_1292) ;  /* 0x0000000000041947 */ /* 0x000fea0003800000 */
[----:B------:R-:W-:Y:S01]  /*8ba0*/  BPT.TRAP 0x1 ;  /* 0x000000040000795c */ /* 0x000fe20000300000 */
.L_x_1292:
[----:B-1----:R-:W-:Y:S05]  /*8bb0*/  @P0 BRA `(.L_x_1293) ;  /* 0x0000000000080947 */ /* 0x002fea0003800000 */
[----:B------:R-:W1:Y:S02]  /*8bc0*/  SYNCS.PHASECHK.TRANS64.TRYWAIT P0, [UR57+0x20830], R9 ;  /* 0x02083009ff0075a7 */ /* 0x000e640008000179 */
[----:B-1----:R-:W-:Y:S05]  /*8bd0*/  @!P0 BRA `(.L_x_1294) ;  /* 0x000000b800008947 */ /* 0x002fea0003800000 */
.L_x_1293:
[----:B------:R-:W-:Y:S01]  /*8be0*/  ULEA UR6, UR48, UR44, 0xa ;  /* 0x0000002c30067291 */ /* 0x000fe2000f8e503f */
[----:B------:R-:W-:Y:S01]  /*8bf0*/  WARPGROUP.ARRIVE ;  /* 0x00000000000079c5 */ /* 0x000fe20000000000 */
[----:B------:R-:W-:Y:S01]  /*8c00*/  UMOV UR7, 0x40000040 ;  /* 0x4000004000077882 */ /* 0x000fe20000000000 */
[----:B------:R-:W-:Y:S01]  /*8c10*/  UMOV UR11, 0x40000040 ;  /* 0x40000040000b7882 */ /* 0x000fe20000000000 */
[----:B------:R-:W-:Y:S01]  /*8c20*/  UIADD3 UR10, UR6, 0x2, URZ ;  /* 0x00000002060a7890 */ /* 0x000fe2000fffe03f */
[----:B------:R-:W-:Y:S01]  /*8c30*/  PLOP3.LUT P0, PT, PT, PT, UP0, 0x40, 0x0 ;  /* 0x000000000000781c */ /* 0x000fe20003f0e808 */
[----:B------:R-:W-:Y:S01]  /*8c40*/  UIADD3 UR14, UR6, 0x4, URZ ;  /* 0x00000004060e7890 */ /* 0x000fe2000fffe03f */
[----:B------:R-:W-:Y:S02]  /*8c50*/  UMOV UR15, 0x40000040 ;  /* 0x40000040000f7882 */ /* 0x000fe40000000000 */
        /* <DEDUP_REMOVED lines=36> */
.L_x_1295:
[----:B------:R-:W-:Y:S01]  /*8ea0*/  UISETP.NE.AND UP2, UPT, UR43, URZ, UPT ;  /* 0x0000003f2b00728c */ /* 0x000fe2000bf45270 */
[C---:B------:R-:W-:Y:S01]  /*8eb0*/  FMUL.FTZ R19, R0.reuse, R162 ;  /* 0x000000a200137220 */ /* 0x040fe20000410000 */
[C---:B------:R-:W-:Y:S01]  /*8ec0*/  FMUL.FTZ R162, R0.reuse, R164 ;  /* 0x000000a400a27220 */ /* 0x040fe20000410000 */
[C---:B------:R-:W-:Y:S01]  /*8ed0*/  FMUL.FTZ R184, R0.reuse, R168 ;  /* 0x000000a800b87220 */ /* 0x040fe20000410000 */
[----:B------:R-:W-:Y:S02]  /*8ee0*/  IMAD.MOV.U32 R168, RZ, RZ, R7 ;  /* 0x000000ffffa87224 */ /* 0x000fe400078e0007 */
[C---:B------:R-:W-:Y:S01]  /*8ef0*/  FMUL.FTZ R18, R0.reuse, R159 ;  /* 0x0000009f00127220 */ /* 0x040fe20000410000 */
[----:B------:R-:W-:Y:S01]  /*8f00*/  PLOP3.LUT P0, PT, PT, PT, UP2, 0x80, 0x0 ;  /* 0x000000000000781c */ /* 0x000fe20003f0f028 */
[C---:B------:R-:W-:Y:S01]  /*8f10*/  FMUL.FTZ R159, R0.reuse, R161 ;  /* 0x000000a1009f7220 */ /* 0x040fe20000410000 */
[----:B------:R-:W-:Y:S01]  /*8f20*/  PLOP3.LUT P1, PT, PT, PT, UP2, 0x80, 0x0 ;  /* 0x000000000000781c */ /* 0x000fe20003f2f028 */
[----:B------:R-:W-:Y:S01]  /*8f30*/  FMUL.FTZ R161, R0, R179 ;  /* 0x000000b300a17220 */ /* 0x000fe20000410000 */
[----:B------:R-:W-:Y:S01]  /*8f40*/  IMAD.SHL.U32 R179, R10, 0x40, RZ ;  /* 0x000000400ab37824 */ /* 0x000fe200078e00ff */
[----:B------:R-:W-:Y:S01]  /*8f50*/  @UP2 ULDC UR6, c[0x0][0x44c] ;  /* 0x0001130000062ab9 */ /* 0x000fe20000000800 */
[C---:B------:R-:W-:Y:S01]  /*8f60*/  FMUL.FTZ R185, R0.reuse, R169 ;  /* 0x000000a900b97220 */ /* 0x040fe20000410000 */
[C---:B------:R-:W-:Y:S01]  /*8f70*/  FMUL.FTZ R21, R0.reuse, R166 ;  /* 0x000000a600157220 */ /* 0x040fe20000410000 */
[----:B------:R-:W-:Y:S01]  /*8f80*/  UISETP.NE.AND UP1, UPT, UR42, URZ, UPT ;  /* 0x0000003f2a00728c */ /* 0x000fe2000bf25270 */
[C---:B-1----:R-:W-:Y:S01]  /*8f90*/  FMUL.FTZ R14, R0.reuse, R154 ;  /* 0x0000009a000e7220 */ /* 0x042fe20000410000 */
[----:B------:R-:W-:Y:S01]  /*8fa0*/  IADD3 R166, -R179, 0x1, RZ ;  /* 0x00000001b3a67810 */ /* 0x000fe20007ffe1ff */
[C---:B------:R-:W-:Y:S01]  /*8fb0*/  FMUL.FTZ R23, R0.reuse, R153 ;  /* 0x0000009900177220 */ /* 0x040fe20000410000 */
[----:B------:R-:W-:Y:S01]  /*8fc0*/  FMUL.FTZ R15, R0, R155 ;  /* 0x0000009b000f7220 */ /* 0x000fe20000410000 */
[----:B------:R-:W-:Y:S01]  /*8fd0*/  @P0 IMAD.HI.U32 R164, R7, UR6, RZ ;  /* 0x0000000607a40c27 */ /* 0x000fe2000f8e00ff */
[----:B------:R-:W-:-:S03]  /*8fe0*/  @UP2 ULDC UR6, c[0x0][0x450] ;  /* 0x0001140000062ab9 */ /* 0x000fc60000000800 */
[C---:B------:R-:W-:Y:S01]  /*8ff0*/  FMUL.FTZ R17, R0.reuse, R158 ;  /* 0x0000009e00117220 */ /* 0x040fe20000410000 */
[C---:B------:R-:W-:Y:S01]  /*9000*/  FMUL.FTZ R20, R0.reuse, R163 ;  /* 0x000000a300147220 */ /* 0x040fe20000410000 */
[C---:B------:R-:W-:Y:S01]  /*9010*/  FMUL.FTZ R154, R0.reuse, R171 ;  /* 0x000000ab009a7220 */ /* 0x040fe20000410000 */
[----:B------:R-:W-:Y:S01]  /*9020*/  @P1 SHF.R.U32.HI R168, RZ, UR6, R164 ;  /* 0x00000006ffa81c19 */ /* 0x000fe200080116a4 */
[C---:B------:R-:W-:Y:S01]  /*9030*/  FMUL.FTZ R13, R0.reuse, R152 ;  /* 0x00000098000d7220 */ /* 0x040fe20000410000 */
[C---:B------:R-:W-:Y:S01]  /*9040*/  FMUL.FTZ R153, R0.reuse, R156 ;  /* 0x0000009c00997220 */ /* 0x040fe20000410000 */
[C---:B------:R-:W-:Y:S01]  /*9050*/  FMUL.FTZ R155, R0.reuse, R157 ;  /* 0x0000009d009b7220 */ /* 0x040fe20000410000 */
[C---:B------:R-:W-:Y:S01]  /*9060*/  FMUL.FTZ R158, R0.reuse, R160 ;  /* 0x000000a0009e7220 */ /* 0x040fe20000410000 */
[----:B------:R-:W1:Y:S01]  /*9070*/  SHFL.IDX PT, R169, R168, RZ, 0x1c1f ;  /* 0x001c1fffa8a97589 */ /* 0x000e6200000e0000 */
        /* <DEDUP_REMOVED lines=13> */
[----:B------:R-:W-:Y:S01]  /*9150*/  UIADD3 UR6, UR57, 0x20840, URZ ;  /* 0x0002084039067890 */ /* 0x000fe2000fffe03f */
[----:B------:R-:W-:Y:S01]  /*9160*/  IMAD R167, R3, -0x2, R166 ;  /* 0xfffffffe03a77824 */ /* 0x000fe200078e02a6 */
[----:B------:R-:W-:Y:S01]  /*9170*/  PLOP3.LUT P0, PT, PT, PT, UP1, 0x40, 0x0 ;  /* 0x000000000000781c */ /* 0x000fe20003f0e818 */
[----:B------:R-:W4:Y:S01]  /*9180*/  MUFU.TANH R13, R13 ;  /* 0x0000000d000d7308 */ /* 0x000f220000002400 */
[----:B------:R-:W-:Y:S01]  /*9190*/  UPRMT UR6, UR45, 0x654, UR6 ;  /* 0x000006542d067896 */ /* 0x000fe20008000006 */
[----:B------:R-:W-:-:S02]  /*91a0*/  IMAD R167, R2, UR56, R167 ;  /* 0x0000003802a77c24 */ /* 0x000fc4000f8e02a7 */
[----:B------:R-:W-:Y:S02]  /*91b0*/  FMUL.FTZ R177, R0, R177 ;  /* 0x000000b100b17220 */ /* 0x000fe40000410000 */
[----:B------:R-:W-:Y:S02]  /*91c0*/  VIADD R167, R167, -UR55 ;  /* 0x80000037a7a77c36 */ /* 0x000fe40008000000 */
[----:B------:R-:W0:Y:S02]  /*91d0*/  MUFU.TANH R23, R23 ;  /* 0x0000001700177308 */ /* 0x000e240000002400 */
[C---:B------:R-:W-:Y:S01]  /*91e0*/  VIADD R178, R167.reuse, UR54 ;  /* 0x00000036a7b27c36 */ /* 0x040fe20008000000 */
[----:B------:R-:W-:Y:S01]  /*91f0*/  SYNCS.ARRIVE.TRANS64.RED.A1T0 RZ, [UR6], RZ ;  /* 0x000000ffffff79a7 */ /* 0x000fe20008100406 */
[----:B------:R-:W-:Y:S02]  /*9200*/  VIADD R182, R167, UR49 ;  /* 0x00000031a7b67c36 */ /* 0x000fe40008000000 */
[----:B-1----:R-:W-:-:S02]  /*9210*/  IMAD.IADD R173, R178, 0x1, R169 ;  /* 0x00000001b2ad7824 */ /* 0x002fc400078e02a9 */
        /* <DEDUP_REMOVED lines=31> */
[----:B-1--4-:R-:W-:Y:S06]  /*9410*/  @P0 BRA `(.L_x_1296) ;  /* 0x00000000005c0947 */ /* 0x012fec0003800000 */
[----:B------:R-:W-:Y:S01]  /*9420*/  IMAD R166, R2, UR56, R169 ;  /* 0x0000003802a67c24 */ /* 0x000fe2000f8e02a9 */
[----:B------:R-:W-:Y:S03]  /*9430*/  BSSY B0, `(.L_x_1297) ;  /* 0x0000011000007945 */ /* 0x000fe60003800000 */
[----:B------:R-:W-:-:S05]  /*9440*/  VIADD R169, R166, -UR55 ;  /* 0x80000037a6a97c36 */ /* 0x000fca0008000000 */
        /* <DEDUP_REMOVED lines=10> */
.L_x_1298:
[----:B------:R-:W-:-:S05]  /*94f0*/  IMAD.U32 R170, RZ, RZ, UR53 ;  /* 0x00000035ffaa7e24 */ /* 0x000fca000f8e00ff */
[----:B------:R-:W-:-:S13]  /*9500*/  ISETP.NE.AND P0, PT, R170, 0x1, PT ;  /* 0x00000001aa00780c */ /* 0x000fda0003f05270 */
[----:B------:R-:W1:Y:S02]  /*9510*/  @P0 LDC.64 R166, c[0x0][0x9e8] ;  /* 0x00027a00ffa60b82 */ /* 0x000e640000000a00 */
[----:B-1----:R-:W-:-:S05]  /*9520*/  @P0 IMAD.HI.U32 R166, R169, R166, RZ ;  /* 0x000000a6a9a60227 */ /* 0x002fca00078e00ff */
[----:B------:R-:W-:-:S07]  /*9530*/  @P0 SHF.R.U32.HI R169, RZ, R167, R166 ;  /* 0x000000a7ffa90219 */ /* 0x000fce00000116a6 */
.L_x_1299:
[----:B------:R-:W-:Y:S05]  /*9540*/  BSYNC B0 ;  /* 0x0000000000007941 */ /* 0x000fea0003800000 */
.L_x_1297:
[----:B------:R-:W-:-:S04]  /*9550*/  IMAD R166, R169, R170, -R179 ;  /* 0x000000aaa9a67224 */ /* 0x000fc800078e0ab3 */
[----:B------:R-:W-:-:S05]  /*9560*/  IMAD R166, R3, -0x2, R166 ;  /* 0xfffffffe03a67824 */ /* 0x000fca00078e02a6 */
[----:B------:R-:W-:Y:S02]  /*9570*/  VIADDMNMX R173, R166, R170, R173, PT ;  /* 0x000000aaa6ad7246 */ /* 0x000fe400038001ad */
[----:B------:R-:W-:-:S07]  /*9580*/  VIMNMX R177, R177, R166, !PT ;  /* 0x000000a6b1b17248 */ /* 0x000fce0007fe0100 */
.L_x_1296:
[----:B------:R-:W-:Y:S01]  /*9590*/  ISETP.GT.AND P0, PT, R10, -0x1, PT ;  /* 0xffffffff0a00780c */ /* 0x000fe20003f04270 */
[----:B------:R1:W4:Y:S01]  /*95a0*/  SHFL.IDX PT, R183, R168, 0x1, 0x1c1f ;  /* 0x003c1f00a8b77f89 */ /* 0x00032200000e0000 */
        /* <DEDUP_REMOVED lines=9> */
[----:B------:R-:W-:Y:S02]  /*9640*/  ISETP.GT.AND P3, PT, R177, 0x10, P0 ;  /* 0x00000010b100780c */ /* 0x000fe40000764270 */
[----:B------:R-:W-:-:S02]  /*9650*/  FSEL R176, R13, -INF , !P5 ;  /* 0xff8000000db07808 */ /* 0x000fc40006800000 */
[----:B------:R-:W-:Y:S02]  /*9660*/  ISETP.GT.AND P5, PT, R177, 0x18, P0 ;  /* 0x00000018b100780c */ /* 0x000fe400007a4270 */
[----:B0-----:R-:W-:Y:S02]  /*9670*/  FSEL R175, R23, -INF , !P6 ;  /* 0xff80000017af7808 */ /* 0x001fe40007000000 */
[----:B------:R-:W-:Y:S02]  /*9680*/  FSEL R174, R153, -INF , !P1 ;  /* 0xff80000099ae7808 */ /* 0x000fe40004800000 */
        /* <DEDUP_REMOVED lines=13> */
[----:B------:R-:W-:Y:S02]  /*9760*/  FSEL R167, R162, -INF , !P5 ;  /* 0xff800000a2a77808 */ /* 0x000fe40006800000 */
[----:B-1----:R-:W-:-:S02]  /*9770*/  FSEL R168, R159, -INF , !P2 ;  /* 0xff8000009fa87808 */ /* 0x002fc40005000000 */
        /* <DEDUP_REMOVED lines=8> */
[--C-:B----4-:R-:W-:Y:S01]  /*9800*/  IMAD.IADD R177, R178, 0x1, R183.reuse ;  /* 0x00000001b2b17824 */ /* 0x110fe200078e02b7 */
        /* <DEDUP_REMOVED lines=16> */
[----:B------:R-:W-:Y:S04]  /*9910*/  BSSY B0, `(.L_x_1301) ;  /* 0x0000011000007945 */ /* 0x000fe80003800000 */
[----:B------:R-:W-:-:S04]  /*9920*/  IADD3 R13, R13, -UR55, RZ ;  /* 0x800000370d0d7c10 */ /* 0x000fc8000fffe0ff */
        /* <DEDUP_REMOVED lines=10> */
.L_x_1302:
[----:B------:R-:W-:-:S05]  /*99d0*/  IMAD.U32 R180, RZ, RZ, UR53 ;  /* 0x00000035ffb47e24 */ /* 0x000fca000f8e00ff */
[----:B------:R-:W-:-:S13]  /*99e0*/  ISETP.NE.AND P1, PT, R180, 0x1, PT ;  /* 0x00000001b400780c */ /* 0x000fda0003f25270 */
[----:B------:R-:W0:Y:S02]  /*99f0*/  @P1 LDC.64 R158, c[0x0][0x9e8] ;  /* 0x00027a00ff9e1b82 */ /* 0x000e240000000a00 */
[----:B0-----:R-:W-:-:S05]  /*9a00*/  @P1 IMAD.HI.U32 R158, R13, R158, RZ ;  /* 0x0000009e0d9e1227 */ /* 0x001fca00078e00ff */
[----:B------:R-:W-:-:S07]  /*9a10*/  @P1 SHF.R.U32.HI R13, RZ, R159, R158 ;  /* 0x0000009fff0d1219 */ /* 0x000fce000001169e */
.L_x_1303:
[----:B------:R-:W-:Y:S05]  /*9a20*/  BSYNC B0 ;  /* 0x0000000000007941 */ /* 0x000fea0003800000 */
.L_x_1301:
[----:B------:R-:W-:-:S04]  /*9a30*/  IMAD R158, R13, R180, -R179 ;  /* 0x000000b40d9e7224 */ /* 0x000fc800078e0ab3 */
[----:B------:R-:W-:-:S05]  /*9a40*/  IMAD R158, R3, -0x2, R158 ;  /* 0xfffffffe039e7824 */ /* 0x000fca00078e029e */
[----:B------:R-:W-:Y:S02]  /*9a50*/  VIADDMNMX R177, R158, R180, R177, PT ;  /* 0x000000b49eb17246 */ /* 0x000fe400038001b1 */
[----:B------:R-:W-:-:S07]  /*9a60*/  VIMNMX R178, R178, R158, !PT ;  /* 0x0000009eb2b27248 */ /* 0x000fce0007fe0100 */
.L_x_1300:
[----:B------:R-:W-:Y:S02]  /*9a70*/  FMNMX.FTZ R158, R176, R11, !PT ;  /* 0x0000000bb09e7209 */ /* 0x000fe40007810000 */
[C---:B------:R-:W-:Y:S02]  /*9a80*/  ISETP.GT.AND P1, PT, R178.reuse, RZ, P0 ;  /* 0x000000ffb200720c */ /* 0x040fe40000724270 */
[----:B------:R-:W-:Y:S02]  /*9a90*/  FMNMX.FTZ R13, R175, R158, !PT ;  /* 0x0000009eaf0d7209 */ /* 0x000fe40007810000 */
[----:B------:R-:W-:Y:S02]  /*9aa0*/  ISETP.GT.AND P2, PT, R178, 0x1, P0 ;  /* 0x00000001b200780c */ /* 0x000fe40000744270 */
[----:B------:R-:W-:Y:S02]  /*9ab0*/  FMNMX.FTZ R13, R174, R13, !PT ;  /* 0x0000000dae0d7209 */ /* 0x000fe40007810000 */
[----:B------:R-:W-:-:S02]  /*9ac0*/  ISETP.LT.OR P1, PT, R177, 0x1, P1 ;  /* 0x00000001b100780c */ /* 0x000fc40000f21670 */
[----:B------:R-:W-:Y:S02]  /*9ad0*/  FMNMX.FTZ R13, R170, R13, !PT ;  /* 0x0000000daa0d7209 */ /* 0x000fe40007810000 */
[----:B------:R-:W-:Y:S02]  /*9ae0*/  ISETP.LT.OR P2, PT, R177, 0x2, P2 ;  /* 0x00000002b100780c */ /* 0x000fe40001741670 */
[----:B------:R-:W-:Y:S02]  /*9af0*/  FMNMX.FTZ R13, R166, R13, !PT ;  /* 0x0000000da60d7209 */ /* 0x000fe40007810000 */
[----:B------:R-:W-:Y:S02]  /*9b00*/  ISETP.GT.AND P3, PT, R178, 0x8, P0 ;  /* 0x00000008b200780c */ /* 0x000fe40000764270 */
[----:B------:R-:W-:Y:S02]  /*9b10*/  FMNMX.FTZ R158, R168, R13, !PT ;  /* 0x0000000da89e7209 */ /* 0x000fe40007810000 */
[----:B------:R-:W-:-:S02]  /*9b20*/  ISETP.GT.AND P4, PT, R178, 0x9, P0 ;  /* 0x00000009b200780c */ /* 0x000fc40000784270 */
[----:B------:R-:W-:Y:S02]  /*9b30*/  FMNMX.FTZ R158, R167, R158, !PT ;  /* 0x0000009ea79e7209 */ /* 0x000fe40007810000 */
[----:B------:R-:W-:Y:S02]  /*9b40*/  ISETP.LT.OR P3, PT, R177, 0x9, P3 ;  /* 0x00000009b100780c */ /* 0x000fe40001f61670 */
[----:B------:R-:W-:Y:S02]  /*9b50*/  FMNMX.FTZ R158, R163, R158, !PT ;  /* 0x0000009ea39e7209 */ /* 0x000fe40007810000 */
[----:B------:R-:W-:Y:S02]  /*9b60*/  ISETP.GT.AND P5, PT, R178, 0x10, P0 ;  /* 0x00000010b200780c */ /* 0x000fe400007a4270 */
[----:B------:R-:W-:Y:S02]  /*9b70*/  FMNMX.FTZ R13, R169, R158, !PT ;  /* 0x0000009ea90d7209 */ /* 0x000fe40007810000 */
[----:B------:R-:W-:-:S02]  /*9b80*/  ISETP.LT.OR P4, PT, R177, 0xa, P4 ;  /* 0x0000000ab100780c */ /* 0x000fc40002781670 */
[----:B------:R-:W-:Y:S02]  /*9b90*/  FMNMX.FTZ R158, R162, R13, !PT ;  /* 0x0000000da29e7209 */ /* 0x000fe40007810000 */
[----:B------:R-:W-:Y:S02]  /*9ba0*/  FSEL R17, R17, -INF , !P3 ;  /* 0xff80000011117808 */ /* 0x000fe40005800000 */
[----:B------:R-:W-:Y:S02]  /*9bb0*/  FMNMX.FTZ R13, R173, R158, !PT ;  /* 0x0000009ead0d7209 */ /* 0x000fe40007810000 */
[----:B------:R-:W-:Y:S02]  /*9bc0*/  ISETP.GT.AND P6, PT, R178, 0x11, P0 ;  /* 0x00000011b200780c */ /* 0x000fe400007c4270 */
[----:B------:R-:W-:Y:S02]  /*9bd0*/  FMNMX.FTZ R158, R172, R13, !PT ;  /* 0x0000000dac9e7209 */ /* 0x000fe40007810000 */
[----:B------:R-:W-:-:S02]  /*9be0*/  FSEL R18, R18, -INF , !P4 ;  /* 0xff80000012127808 */ /* 0x000fc40006000000 */
[----:B------:R-:W-:Y:S02]  /*9bf0*/  FMNMX.FTZ R158, R171, R158, !PT ;  /* 0x0000009eab9e7209 */ /* 0x000fe40007810000 */
[----:B------:R-:W-:Y:S02]  /*9c00*/  ISETP.LT.OR P5, PT, R177, 0x11, P5 ;  /* 0x00000011b100780c */ /* 0x000fe40002fa1670 */
[----:B------:R-:W-:Y:S02]  /*9c10*/  FMNMX.FTZ R158, R155, R158, !PT ;  /* 0x0000009e9b9e7209 */ /* 0x000fe40007810000 */
[----:B------:R-:W-:Y:S02]  /*9c20*/  ISETP.LT.OR P6, PT, R177, 0x12, P6 ;  /* 0x00000012b100780c */ /* 0x000fe400037c1670 */
[----:B------:R-:W-:Y:S02]  /*9c30*/  FMNMX.FTZ R158, R153, R158, !PT ;  /* 0x0000009e999e7209 */ /* 0x000fe40007810000 */
[----:B------:R-:W-:-:S02]  /*9c40*/  FSEL R19, R19, -INF , !P5 ;  /* 0xff80000013137808 */ /* 0x000fc40006800000 */
[----:B------:R-:W-:Y:S02]  /*9c50*/  FMNMX.FTZ R158, R23, R158, !PT ;  /* 0x0000009e179e7209 */ /* 0x000fe40007810000 */
[----:B------:R-:W-:Y:S02]  /*9c60*/  ISETP.GT.AND P3, PT, R178, 0x19, P0 ;  /* 0x00000019b200780c */ /* 0x000fe40000764270 */
[----:B------:R-:W-:Y:S01]  /*9c70*/  FSEL R20, R20, -INF , !P6 ;  /* 0xff80000014147808 */ /* 0x000fe20007000000 */
[----:B------:R-:W0:Y:S01]  /*9c80*/  SHFL.BFLY PT, R13, R158, 0x2, 0x1f ;  /* 0x0c401f009e0d7f89 */ /* 0x000e2200000e0000 */
[----:B------:R-:W-:Y:S02]  /*9c90*/  ISETP.GT.AND P4, PT, R178, 0x20, P0 ;  /* 0x00000020b200780c */ /* 0x000fe40000784270 */
[C---:B------:R-:W-:Y:S02]  /*9ca0*/  ISETP.LT.OR P3, PT, R177.reuse, 0x1a, P3 ;  /* 0x0000001ab100780c */ /* 0x040fe40001f61670 */
[----:B------:R-:W-:-:S02]  /*9cb0*/  ISETP.LT.OR P4, PT, R177, 0x21, P4 ;  /* 0x00000021b100780c */ /* 0x000fc40002781670 */
[----:B------:R-:W-:Y:S02]  /*9cc0*/  FSEL R22, R22, -INF , !P3 ;  /* 0xff80000016167808 */ /* 0x000fe40005800000 */
[----:B------:R-:W-:Y:S02]  /*9cd0*/  ISETP.GT.AND P5, PT, R178, 0x28, P0 ;  /* 0x00000028b200780c */ /* 0x000fe400007a4270 */
[----:B------:R-:W-:Y:S02]  /*9ce0*/  FSEL R152, R152, -INF , !P4 ;  /* 0xff80000098987808 */ /* 0x000fe40006000000 */
[----:B------:R-:W-:Y:S02]  /*9cf0*/  ISETP.GT.AND P6, PT, R178, 0x29, P0 ;  /* 0x00000029b200780c */ /* 0x000fe400007c4270 */
[C---:B------:R-:W-:Y:S02]  /*9d00*/  ISETP.LT.OR P5, PT, R177.reuse, 0x29, P5 ;  /* 0x00000029b100780c */ /* 0x040fe40002fa1670 */
[----:B------:R-:W-:-:S02]  /*9d10*/  ISETP.LT.OR P6, PT, R177, 0x2a, P6 ;  /* 0x0000002ab100780c */ /* 0x000fc400037c1670 */
[----:B------:R-:W-:Y:S02]  /*9d20*/  FSEL R156, R156, -INF , !P5 ;  /* 0xff8000009c9c7808 */ /* 0x000fe40006800000 */
[----:B------:R-:W-:Y:S02]  /*9d30*/  ISETP.GT.AND P4, PT, R178, 0x31, P0 ;  /* 0x00000031b200780c */ /* 0x000fe40000784270 */
[----:B------:R-:W-:Y:S02]  /*9d40*/  FSEL R157, R157, -INF , !P6 ;  /* 0xff8000009d9d7808 */ /* 0x000fe40007000000 */
[----:B0-----:R-:W-:Y:S02]  /*9d50*/  FMNMX.FTZ R159, R158, R13, !PT ;  /* 0x0000000d9e9f7209 */ /* 0x001fe40007810000 */
[----:B------:R-:W-:Y:S02]  /*9d60*/  FSEL R158, R15, -INF , !P2 ;  /* 0xff8000000f9e7808 */ /* 0x000fe40005000000 */
[----:B------:R-:W-:Y:S01]  /*9d70*/  ISETP.GT.AND P2, PT, R178, 0x18, P0 ;  /* 0x00000018b200780c */ /* 0x000fe20000744270 */
[----:B------:R-:W0:Y:S01]  /*9d80*/  SHFL.BFLY PT, R180, R159, 0x1, 0x1f ;  /* 0x0c201f009fb47f89 */ /* 0x000e2200000e0000 */
[----:B------:R-:W-:-:S02]  /*9d90*/  ISETP.LT.OR P4, PT, R177, 0x32, P4 ;  /* 0x00000032b100780c */ /* 0x000fc40002781670 */
[----:B------:R-:W-:Y:S02]  /*9da0*/  ISETP.LT.OR P2, PT, R177, 0x19, P2 ;  /* 0x00000019b100780c */ /* 0x000fe40001741670 */
[----:B------:R-:W-:Y:S02]  /*9db0*/  FSEL R161, R161, -INF , !P4 ;  /* 0xff800000a1a17808 */ /* 0x000fe40006000000 */
[----:B------:R-:W-:Y:S02]  /*9dc0*/  FSEL R21, R21, -INF , !P2 ;  /* 0xff80000015157808 */ /* 0x000fe40005000000 */
[----:B------:R-:W-:-:S04]  /*9dd0*/  ISETP.GT.AND P2, PT, R178, 0x30, P0 ;  /* 0x00000030b200780c */ /* 0x000fc80000744270 */
[----:B------:R-:W-:-:S04]  /*9de0*/  ISETP.LT.OR P2, PT, R177, 0x31, P2 ;  /* 0x00000031b100780c */ /* 0x000fc80001741670 */
[----:B------:R-:W-:Y:S02]  /*9df0*/  FSEL R160, R160, -INF , !P2 ;  /* 0xff800000a0a07808 */ /* 0x000fe40005000000 */
[----:B0-----:R-:W-:Y:S01]  /*9e00*/  FMNMX.FTZ R13, R159, R180, !PT ;  /* 0x000000b49f0d7209 */ /* 0x001fe20007810000 */
[----:B------:R-:W-:Y:S01]  /*9e10*/  IMAD.U32 R180, RZ, RZ, UR52 ;  /* 0x00000034ffb47e24 */ /* 0x000fe2000f8e00ff */
[----:B------:R-:W-:Y:S02]  /*9e20*/  FSEL R159, R14, -INF , !P1 ;  /* 0xff8000000e9f7808 */ /* 0x000fe40004800000 */
[----:B------:R-:W-:Y:S01]  /*9e30*/  ISETP.GT.AND P1, PT, R178, 0x21, P0 ;  /* 0x00000021b200780c */ /* 0x000fe20000724270 */
[----:B------:R-:W-:-:S01]  /*9e40*/  FFMA.FTZ R179, R13, R180, -8 ;  /* 0xc10000000db37423 */ /* 0x000fc200000100b4 */
[----:B------:R-:W-:Y:S02]  /*9e50*/  FMNMX.FTZ R15, R159, R12, !PT ;  /* 0x0000000c9f0f7209 */ /* 0x000fe40007810000 */
[----:B------:R-:W-:-:S02]  /*9e60*/  ISETP.LT.OR P1, PT, R177, 0x22, P1 ;  /* 0x00000022b100780c */ /* 0x000fc40000f21670 */
[----:B------:R-:W-:Y:S02]  /*9e70*/  FMNMX.FTZ R14, R158, R15, !PT ;  /* 0x0000000f9e0e7209 */ /* 0x000fe40007810000 */
[----:B------:R-:W-:Y:S02]  /*9e80*/  FSETP.NEU.FTZ.AND P3, PT, R13, -INF , PT ;  /* 0xff8000000d00780b */ /* 0x000fe40003f7d000 */
[----:B------:R-:W-:Y:S02]  /*9e90*/  FMNMX.FTZ R15, R17, R14, !PT ;  /* 0x0000000e110f7209 */ /* 0x000fe40007810000 */
[----:B------:R-:W-:Y:S02]  /*9ea0*/  FSEL R154, R154, -INF , !P1 ;  /* 0xff8000009a9a7808 */ /* 0x000fe40004800000 */
[----:B------:R-:W-:Y:S02]  /*9eb0*/  FMNMX.FTZ R14, R18, R15, !PT ;  /* 0x0000000f120e7209 */ /* 0x000fe40007810000 */
[----:B------:R-:W-:-:S02]  /*9ec0*/  FSEL R180, R179, RZ, P3 ;  /* 0x000000ffb3b47208 */ /* 0x000fc40001800000 */
[----:B------:R-:W-:Y:S02]  /*9ed0*/  FMNMX.FTZ R15, R19, R14, !PT ;  /* 0x0000000e130f7209 */ /* 0x000fe40007810000 */
[----:B------:R-:W-:Y:S01]  /*9ee0*/  ISETP.GT.AND P1, PT, R178, 0x38, P0 ;  /* 0x00000038b200780c */ /* 0x000fe20000724270 */
[--C-:B------:R-:W-:Y:S01]  /*9ef0*/  FFMA.FTZ R179, R176, UR52, -R180.reuse ;  /* 0x00000034b0b37c23 */ /* 0x100fe200080108b4 */
[----:B------:R-:W-:Y:S01]  /*9f00*/  FMNMX.FTZ R14, R20, R15, !PT ;  /* 0x0000000f140e7209 */ /* 0x000fe20007810000 */
[--C-:B------:R-:W-:Y:S01]  /*9f10*/  FFMA.FTZ R174, R174, UR52, -R180.reuse ;  /* 0x00000034aeae7c23 */ /* 0x100fe200080108b4 */
[----:B------:R-:W-:Y:S01]  /*9f20*/  ISETP.GT.AND P0, PT, R178, 0x39, P0 ;  /* 0x00000039b200780c */ /* 0x000fe20000704270 */
[--C-:B------:R-:W-:Y:S01]  /*9f30*/  FFMA.FTZ R166, R166, UR52, -R180.reuse ;  /* 0x00000034a6a67c23 */ /* 0x100fe200080108b4 */
[----:B------:R-:W-:Y:S01]  /*9f40*/  FMNMX.FTZ R15, R21, R14, !PT ;  /* 0x0000000e150f7209 */ /* 0x000fe20007810000 */
[--C-:B------:R-:W-:Y:S01]  /*9f50*/  FFMA.FTZ R14, R175, UR52, -R180.reuse ;  /* 0x00000034af0e7c23 */ /* 0x100fe200080108b4 */
[----:B------:R-:W-:Y:S01]  /*9f60*/  ISETP.LT.OR P1, PT, R177, 0x39, P1 ;  /* 0x00000039b100780c */ /* 0x000fe20000f21670 */
[--C-:B------:R-:W-:Y:S01]  /*9f70*/  FFMA.FTZ R175, R170, UR52, -R180.reuse ;  /* 0x00000034aaaf7c23 */ /* 0x100fe200080108b4 */
[----:B------:R-:W-:Y:S01]  /*9f80*/  FMNMX.FTZ R15, R22, R15, !PT ;  /* 0x0000000f160f7209 */ /* 0x000fe20007810000 */
[--C-:B------:R-:W-:Y:S01]  /*9f90*/  FFMA.FTZ R167, R167, UR52, -R180.reuse ;  /* 0x00000034a7a77c23 */ /* 0x100fe200080108b4 */
[----:B------:R-:W-:Y:S01]  /*9fa0*/  ISETP.LT.OR P0, PT, R177, 0x3a, P0 ;  /* 0x0000003ab100780c */ /* 0x000fe20000701670 */
[--C-:B------:R-:W-:Y:S01]  /*9fb0*/  FFMA.FTZ R177, R168, UR52, -R180.reuse ;  /* 0x00000034a8b17c23 */ /* 0x100fe200080108b4 */
[----:B------:R-:W-:Y:S01]  /*9fc0*/  FMNMX.FTZ R15, R152, R15, !PT ;  /* 0x0000000f980f7209 */ /* 0x000fe20007810000 */
[--C-:B------:R-:W-:Y:S01]  /*9fd0*/  FFMA.FTZ R168, R163, UR52, -R180.reuse ;  /* 0x00000034a3a87c23 */ /* 0x100fe200080108b4 */
[----:B------:R-:W-:Y:S01]  /*9fe0*/  FSEL R164, R164, -INF , !P1 ;  /* 0xff800000a4a47808 */ /* 0x000fe20004800000 */
[--C-:B------:R-:W-:Y:S01]  /*9ff0*/  FFMA.FTZ R163, R169, UR52, -R180.reuse ;  /* 0x00000034a9a37c23 */ /* 0x100fe200080108b4 */
[----:B------:R-:W-:Y:S01]  /*a000*/  FMNMX.FTZ R15, R154, R15, !PT ;  /* 0x0000000f9a0f7209 */ /* 0x000fe20007810000 */
[--C-:B------:R-:W-:Y:S01]  /*a010*/  FFMA.FTZ R162, R162, UR52, -R180.reuse ;  /* 0x00000034a2a27c23 */ /* 0x100fe200080108b4 */
[----:B------:R-:W-:Y:S01]  /*a020*/  FSEL R165, R165, -INF , !P0 ;  /* 0xff800000a5a57808 */ /* 0x000fe20004000000 */
[--C-:B------:R-:W-:Y:S01]  /*a030*/  FFMA.FTZ R169, R173, UR52, -R180.reuse ;  /* 0x00000034ada97c23 */ /* 0x100fe200080108b4 */
[----:B------:R-:W-:Y:S01]  /*a040*/  FMNMX.FTZ R176, R156, R15, !PT ;  /* 0x0000000f9cb07209 */ /* 0x000fe20007810000 */
[--C-:B------:R-:W-:Y:S01]  /*a050*/  FFMA.FTZ R172, R172, UR52, -R180.reuse ;  /* 0x00000034acac7c23 */ /* 0x100fe200080108b4 */
[----:B------:R-:W-:Y:S01]  /*a060*/  FSEL R178, R13, RZ, P3 ;  /* 0x000000ff0db27208 */ /* 0x000fe20001800000 */
[--C-:B------:R-:W-:Y:S01]  /*a070*/  FFMA.FTZ R155, R155, UR52, -R180.reuse ;  /* 0x000000349b9b7c23 */ /* 0x100fe200080108b4 */
[----:B------:R-:W-:Y:S01]  /*a080*/  FMNMX.FTZ R15, R157, R176, !PT ;  /* 0x000000b09d0f7209 */ /* 0x000fe20007810000 */
[----:B------:R-:W-:Y:S01]  /*a090*/  FFMA.FTZ R153, R153, UR52, -R180 ;  /* 0x0000003499997c23 */ /* 0x000fe200080108b4 */
[----:B------:R-:W-:Y:S01]  /*a0a0*/  MUFU.EX2 R179, R179 ;  /* 0x000000b300b37308 */ /* 0x000fe20000000800 */
[----:B------:R-:W-:-:S01]  /*a0b0*/  FADD.FTZ R11, -R178, R11 ;  /* 0x0000000bb20b7221 */ /* 0x000fc20000010100 */
[----:B------:R-:W-:-:S04]  /*a0c0*/  FMNMX.FTZ R176, R160, R15, !PT ;  /* 0x0000000fa0b07209 */ /* 0x000fc80007810000 */
[----:B------:R-:W-:Y:S02]  /*a0d0*/  FMNMX.FTZ R15, R161, R176, !PT ;  /* 0x000000b0a10f7209 */ /* 0x000fe40007810000 */
[----:B------:R-:W-:Y:S02]  /*a0e0*/  MUFU.EX2 R14, R14 ;  /* 0x0000000e000e7308 */ /* 0x000fe40000000800 */
[----:B------:R-:W-:-:S04]  /*a0f0*/  FMNMX.FTZ R170, R164, R15, !PT ;  /* 0x0000000fa4aa7209 */ /* 0x000fc80007810000 */
[----:B------:R-:W-:Y:S02]  /*a100*/  FMNMX.FTZ R170, R165, R170, !PT ;  /* 0x000000aaa5aa7209 */ /* 0x000fe40007810000 */
[----:B------:R-:W-:Y:S03]  /*a110*/  MUFU.EX2 R174, R174 ;  /* 0x000000ae00ae7308 */ /* 0x000fe60000000800 */
[----:B------:R-:W0:Y:S05]  /*a120*/  SHFL.BFLY PT, R15, R170, 0x2, 0x1f ;  /* 0x0c401f00aa0f7f89 */ /* 0x000e2a00000e0000 */
[----:B------:R-:W-:Y:S08]  /*a130*/  MUFU.EX2 R175, R175 ;  /* 0x000000af00af7308 */ /* 0x000ff00000000800 */
[----:B------:R-:W-:Y:S08]  /*a140*/  MUFU.EX2 R166, R166 ;  /* 0x000000a600a67308 */ /* 0x000ff00000000800 */
[----:B------:R-:W-:Y:S01]  /*a150*/  MUFU.EX2 R177, R177 ;  /* 0x000000b100b17308 */ /* 0x000fe20000000800 */
[----:B0-----:R-:W-:Y:S01]  /*a160*/  FMNMX.FTZ R15, R170, R15, !PT ;  /* 0x0000000faa0f7209 */ /* 0x001fe20007810000 */
[--C-:B------:R-:W-:Y:S01]  /*a170*/  FFMA.FTZ R170, R171, UR52, -R180.reuse ;  /* 0x00000034abaa7c23 */ /* 0x100fe200080108b4 */
[----:B------:R-:W-:-:S03]  /*a180*/  FFMA.FTZ R171, R23, UR52, -R180 ;  /* 0x0000003417ab7c23 */ /* 0x000fc600080108b4 */
[----:B------:R-:W0:Y:S02]  /*a190*/  SHFL.BFLY PT, R176, R15, 0x1, 0x1f ;  /* 0x0c201f000fb07f89 */ /* 0x000e2400000e0000 */
[----:B------:R-:W-:Y:S08]  /*a1a0*/  MUFU.EX2 R167, R167 ;  /* 0x000000a700a77308 */ /* 0x000ff00000000800 */
[----:B------:R-:W-:Y:S08]  /*a1b0*/  MUFU.EX2 R178, R171 ;  /* 0x000000ab00b27308 */ /* 0x000ff00000000800 */
[----:B------:R-:W-:Y:S01]  /*a1c0*/  MUFU.EX2 R168, R168 ;  /* 0x000000a800a87308 */ /* 0x000fe20000000800 */
[----:B0-----:R-:W-:Y:S01]  /*a1d0*/  FMNMX.FTZ R15, R15, R176, !PT ;  /* 0x000000b00f0f7209 */ /* 0x001fe20007810000 */
[----:B------:R-:W-:-:S06]  /*a1e0*/  IMAD.U32 R176, RZ, RZ, UR52 ;  /* 0x00000034ffb07e24 */ /* 0x000fcc000f8e00ff */
[----:B------:R-:W-:Y:S01]  /*a1f0*/  MUFU.EX2 R163, R163 ;  /* 0x000000a300a37308 */ /* 0x000fe20000000800 */
[C---:B------:R-:W-:Y:S01]  /*a200*/  FSETP.NEU.FTZ.AND P0, PT, R15.reuse, -INF , PT ;  /* 0xff8000000f00780b */ /* 0x040fe20003f1d000 */
[----:B------:R-:W-:Y:S01]  /*a210*/  FFMA.FTZ R23, R15, R176, -8 ;  /* 0xc10000000f177423 */ /* 0x000fe200000100b0 */
[----:B------:R-:W-:-:S04]  /*a220*/  FMUL.FTZ R176, R11, UR52 ;  /* 0x000000340bb07c20 */ /* 0x000fc80008410000 */
[----:B------:R-:W-:Y:S01]  /*a230*/  FSEL R23, R23, RZ, P0 ;  /* 0x000000ff17177208 */ /* 0x000fe20000000000 */
[----:B------:R-:W-:Y:S04]  /*a240*/  MUFU.EX2 R162, R162 ;  /* 0x000000a200a27308 */ /* 0x000fe80000000800 */
[----:B------:R-:W-:-:S01]  /*a250*/  FFMA.FTZ R11, R158, UR52, -R23 ;  /* 0x000000349e0b7c23 */ /* 0x000fc20008010817 */
[--C-:B------:R-:W-:Y:S01]  /*a260*/  FFMA.FTZ R158, R17, UR52, -R23.reuse ;  /* 0x00000034119e7c23 */ /* 0x100fe20008010817 */
[----:B------:R-:W-:-:S01]  /*a270*/  FFMA.FTZ R17, R19, UR52, -R23 ;  /* 0x0000003413117c23 */ /* 0x000fc20008010817 */
[----:B------:R-:W-:Y:S01]  /*a280*/  FSEL R19, R15, RZ, P0 ;  /* 0x000000ff0f137208 */ /* 0x000fe20000000000 */
[----:B------:R-:W-:-:S01]  /*a290*/  FFMA.FTZ R180, R159, UR52, -R23 ;  /* 0x000000349fb47c23 */ /* 0x000fc20008010817 */
[----:B------:R-:W0:Y:S01]  /*a2a0*/  MUFU.EX2 R176, R176 ;  /* 0x000000b000b07308 */ /* 0x000e220000000800 */
[----:B------:R-:W-:-:S01]  /*a2b0*/  FFMA.FTZ R159, R18, UR52, -R23 ;  /* 0x00000034129f7c23 */ /* 0x000fc20008010817 */
[----:B------:R-:W-:Y:S01]  /*a2c0*/  FFMA.FTZ R18, R20, UR52, -R23 ;  /* 0x0000003414127c23 */ /* 0x000fe20008010817 */
[----:B------:R-:W-:-:S01]  /*a2d0*/  FADD.FTZ R19, -R19, R12 ;  /* 0x0000000c13137221 */ /* 0x000fc20000010100 */
[--C-:B------:R-:W-:Y:S01]  /*a2e0*/  FFMA.FTZ R20, R21, UR52, -R23.reuse ;  /* 0x0000003415147c23 */ /* 0x100fe20008010817 */
[----:B------:R-:W-:-:S01]  /*a2f0*/  FFMA.FTZ R22, R22, UR52, -R23 ;  /* 0x0000003416167c23 */ /* 0x000fc20008010817 */
[--C-:B------:R-:W-:Y:S01]  /*a300*/  FFMA.FTZ R12, R152, UR52, -R23.reuse ;  /* 0x00000034980c7c23 */ /* 0x100fe20008010817 */
[----:B------:R-:W-:Y:S01]  /*a310*/  FMUL.FTZ R19, R19, UR52 ;  /* 0x0000003413137c20 */ /* 0x000fe20008410000 */
        /* <DEDUP_REMOVED lines=9> */
[----:B0-----:R-:W-:-:S01]  /*a3b0*/  FFMA.FTZ R173, R176, R4, R179 ;  /* 0x00000004b0ad7223 */ /* 0x001fc200000100b3 */
[----:B------:R-:W-:Y:S01]  /*a3c0*/  PLOP3.LUT P0, PT, PT, PT, UP0, 0x40, 0x0 ;  /* 0x000000000000781c */ /* 0x000fe20003f0e808 */
[----:B------:R-:W-:Y:S01]  /*a3d0*/  FMUL.FTZ R24, R24, R176 ;  /* 0x000000b018187220 */ /* 0x000fe20000410000 */
[----:B------:R-:W-:Y:S01]  /*a3e0*/  F2FP.SATFINITE.E4M3.F32.PACK_AB_MERGE_C R152, R175, R174, RZ ;  /* 0x000000aeaf98723e */ /* 0x000fe200048070ff */
[----:B------:R-:W-:-:S01]  /*a3f0*/  FADD.FTZ R173, R14, R173 ;  /* 0x000000ad0ead7221 */ /* 0x000fc20000010000 */
[----:B------:R-:W-:Y:S01]  /*a400*/  F2FP.SATFINITE.E4M3.F32.PACK_AB_MERGE_C R154, R168, R167, RZ ;  /* 0x000000a7a89a723e */ /* 0x000fe200048070ff */
[-C--:B------:R-:W-:Y:S01]  /*a410*/  FMUL.FTZ R25, R25, R176.reuse ;  /* 0x000000b019197220 */ /* 0x080fe20000410000 */
[----:B------:R-:W0:Y:S01]  /*a420*/  MUFU.EX2 R11, R11 ;  /* 0x0000000b000b7308 */ /* 0x000e220000000800 */
[----:B------:R-:W-:Y:S01]  /*a430*/  F2FP.SATFINITE.E4M3.F32.PACK_AB_MERGE_C R152, R14, R179, R152 ;  /* 0x000000b30e98723e */ /* 0x000fe20004807098 */
[----:B------:R-:W-:Y:S01]  /*a440*/  FMUL.FTZ R28, R28, R176 ;  /* 0x000000b01c1c7220 */ /* 0x000fe20000410000 */
[----:B------:R-:W-:Y:S01]  /*a450*/  F2FP.SATFINITE.E4M3.F32.PACK_AB_MERGE_C R154, R177, R166, R154 ;  /* 0x000000a6b19a723e */ /* 0x000fe2000480709a */
[-C--:B------:R-:W-:Y:S01]  /*a460*/  FMUL.FTZ R29, R29, R176.reuse ;  /* 0x000000b01d1d7220 */ /* 0x080fe20000410000 */
[-C--:B------:R-:W-:Y:S01]  /*a470*/  FMUL.FTZ R32, R32, R176.reuse ;  /* 0x000000b020207220 */ /* 0x080fe20000410000 */
[-C--:B------:R-:W-:Y:S01]  /*a480*/  FMUL.FTZ R33, R33, R176.reuse ;  /* 0x000000b021217220 */ /* 0x080fe20000410000 */
[----:B------:R-:W-:Y:S01]  /*a490*/  FMUL.FTZ R36, R36, R176 ;  /* 0x000000b024247220 */ /* 0x000fe20000410000 */
[----:B------:R-:W4:Y:S01]  /*a4a0*/  MUFU.EX2 R158, R158 ;  /* 0x0000009e009e7308 */ /* 0x000f220000000800 */
[----:B-1----:R-:W-:-:S01]  /*a4b0*/  FFMA.FTZ R4, R19, R5, R180 ;  /* 0x0000000513047223 */ /* 0x002fc200000100b4 */
[-C--:B------:R-:W-:Y:S01]  /*a4c0*/  FMUL.FTZ R37, R37, R176.reuse ;  /* 0x000000b025257220 */ /* 0x080fe20000410000 */
[-C--:B------:R-:W-:Y:S01]  /*a4d0*/  FMUL.FTZ R40, R40, R176.reuse ;  /* 0x000000b028287220 */ /* 0x080fe20000410000 */
[-C--:B------:R-:W-:Y:S01]  /*a4e0*/  FMUL.FTZ R41, R41, R176.reuse ;  /* 0x000000b029297220 */ /* 0x080fe20000410000 */
[-C--:B------:R-:W-:Y:S01]  /*a4f0*/  FMUL.FTZ R44, R44, R176.reuse ;  /* 0x000000b02c2c7220 */ /* 0x080fe20000410000 */
[-C--:B------:R-:W-:Y:S01]  /*a500*/  FMUL.FTZ R45, R45, R176.reuse ;  /* 0x000000b02d2d7220 */ /* 0x080fe20000410000 */
[----:B------:R-:W-:Y:S01]  /*a510*/  FMUL.FTZ R48, R48, R176 ;  /* 0x000000b030307220 */ /* 0x000fe20000410000 */
[----:B------:R-:W1:Y:S01]  /*a520*/  MUFU.EX2 R159, R159 ;  /* 0x0000009f009f7308 */ /* 0x000e620000000800 */
[----:B0-----:R-:W-:-:S01]  /*a530*/  FADD.FTZ R5, R11, R4 ;  /* 0x000000040b057221 */ /* 0x001fc20000010000 */
[----:B------:R-:W-:Y:S01]  /*a540*/  FADD.FTZ R4, R174, R173 ;  /* 0x000000adae047221 */ /* 0x000fe20000010000 */
[-C--:B------:R-:W-:Y:S01]  /*a550*/  FMUL.FTZ R49, R49, R176.reuse ;  /* 0x000000b031317220 */ /* 0x080fe20000410000 */
[-C--:B------:R-:W-:Y:S01]  /*a560*/  FMUL.FTZ R52, R52, R176.reuse ;  /* 0x000000b034347220 */ /* 0x080fe20000410000 */
[-C--:B------:R-:W-:Y:S01]  /*a570*/  FMUL.FTZ R53, R53, R176.reuse ;  /* 0x000000b035357220 */ /* 0x080fe20000410000 */
        /* <DEDUP_REMOVED lines=10> */
[----:B------:R-:W5:Y:S01]  /*a620*/  MUFU.EX2 R18, R18 ;  /* 0x0000001200127308 */ /* 0x000f620000000800 */
[-C--:B------:R-:W-:Y:S01]  /*a630*/  FMUL.FTZ R73, R73, R176.reuse ;  /* 0x000000b049497220 */ /* 0x080fe20000410000 */
[-C--:B------:R-:W-:Y:S01]  /*a640*/  FMUL.FTZ R76, R76, R176.reuse ;  /* 0x000000b04c4c7220 */ /* 0x080fe20000410000 */
[-C--:B------:R-:W-:Y:S01]  /*a650*/  FMUL.FTZ R77, R77, R176.reuse ;  /* 0x000000b04d4d7220 */ /* 0x080fe20000410000 */
[-C--:B------:R-:W-:Y:S01]  /*a660*/  FMUL.FTZ R80, R80, R176.reuse ;  /* 0x000000b050507220 */ /* 0x080fe20000410000 */
[-C--:B------:R-:W-:Y:S01]  /*a670*/  FMUL.FTZ R81, R81, R176.reuse ;  /* 0x000000b051517220 */ /* 0x080fe20000410000 */
[-C--:B------:R-:W-:Y:S01]  /*a680*/  FMUL.FTZ R84, R84, R176.reuse ;  /* 0x000000b054547220 */ /* 0x080fe20000410000 */
[-C--:B------:R-:W-:Y:S01]  /*a690*/  FMUL.FTZ R85, R85, R176.reuse ;  /* 0x000000b055557220 */ /* 0x080fe20000410000 */
[----:B------:R-:W2:Y:S01]  /*a6a0*/  MUFU.EX2 R20, R20 ;  /* 0x0000001400147308 */ /* 0x000ea20000000800 */
[-C--:B------:R-:W-:Y:S01]  /*a6b0*/  FMUL.FTZ R88, R88, R176.reuse ;  /* 0x000000b058587220 */ /* 0x080fe20000410000 */
[-C--:B------:R-:W-:Y:S01]  /*a6c0*/  FMUL.FTZ R89, R89, R176.reuse ;  /* 0x000000b059597220 */ /* 0x080fe20000410000 */
[-C--:B------:R-:W-:Y:S01]  /*a6d0*/  FMUL.FTZ R92, R92, R176.reuse ;  /* 0x000000b05c5c7220 */ /* 0x080fe20000410000 */
[-C--:B------:R-:W-:Y:S01]  /*a6e0*/  FMUL.FTZ R93, R93, R176.reuse ;  /* 0x000000b05d5d7220 */ /* 0x080fe20000410000 */
[-C--:B------:R-:W-:Y:S01]  /*a6f0*/  FMUL.FTZ R96, R96, R176.reuse ;  /* 0x000000b060607220 */ /* 0x080fe20000410000 */
[-C--:B------:R-:W-:Y:S01]  /*a700*/  FMUL.FTZ R97, R97, R176.reuse ;  /* 0x000000b061617220 */ /* 0x080fe20000410000 */
[-C--:B------:R-:W-:Y:S01]  /*a710*/  FMUL.FTZ R100, R100, R176.reuse ;  /* 0x000000b064647220 */ /* 0x080fe20000410000 */
[----:B------:R4:W3:Y:S01]  /*a720*/  MUFU.EX2 R171, R22 ;  /* 0x0000001600ab7308 */ /* 0x0008e20000000800 */
        /* <DEDUP_REMOVED lines=8> */
[----:B----4-:R-:W-:-:S01]  /*a7b0*/  FADD.FTZ R22, R158, R5 ;  /* 0x000000059e167221 */ /* 0x010fc20000010000 */
[----:B------:R-:W-:Y:S01]  /*a7c0*/  FADD.FTZ R5, R175, R4 ;  /* 0x00000004af057221 */ /* 0x000fe20000010000 */
[-C--:B------:R-:W-:Y:S01]  /*a7d0*/  FMUL.FTZ R116, R116, R176.reuse ;  /* 0x000000b074747220 */ /* 0x080fe20000410000 */
[----:B------:R-:W-:Y:S01]  /*a7e0*/  FMUL.FTZ R117, R117, R176 ;  /* 0x000000b075757220 */ /* 0x000fe20000410000 */
[----:B-1----:R-:W-:-:S01]  /*a7f0*/  FADD.FTZ R22, R159, R22 ;  /* 0x000000169f167221 */ /* 0x002fc20000010000 */
[----:B------:R-:W-:Y:S01]  /*a800*/  FADD.FTZ R4, R166, R5 ;  /* 0x00000005a6047221 */ /* 0x000fe20000010000 */
[----:B------:R-:W-:Y:S01]  /*a810*/  FMUL.FTZ R120, R120, R176 ;  /* 0x000000b078787220 */ /* 0x000fe20000410000 */
[----:B------:R-:W1:Y:S01]  /*a820*/  MUFU.EX2 R21, R21 ;  /* 0x0000001500157308 */ /* 0x000e620000000800 */
[----:B0-----:R-:W-:-:S01]  /*a830*/  FADD.FTZ R5, R17, R22 ;  /* 0x0000001611057221 */ /* 0x001fc20000010000 */
[----:B------:R-:W-:Y:S01]  /*a840*/  FADD.FTZ R4, R177, R4 ;  /* 0x00000004b1047221 */ /* 0x000fe20000010000 */
[-C--:B------:R-:W-:Y:S01]  /*a850*/  FMUL.FTZ R121, R121, R176.reuse ;  /* 0x000000b079797220 */ /* 0x080fe20000410000 */
[----:B------:R-:W-:Y:S01]  /*a860*/  FMUL.FTZ R124, R124, R176 ;  /* 0x000000b07c7c7220 */ /* 0x000fe20000410000 */
[----:B-----5:R-:W-:-:S01]  /*a870*/  FADD.FTZ R5, R18, R5 ;  /* 0x0000000512057221 */ /* 0x020fc20000010000 */
[----:B------:R-:W-:Y:S01]  /*a880*/  FADD.FTZ R173, R167, R4 ;  /* 0x00000004a7ad7221 */ /* 0x000fe20000010000 */
[----:B------:R-:W-:Y:S01]  /*a890*/  FMUL.FTZ R125, R125, R176 ;  /* 0x000000b07d7d7220 */ /* 0x000fe20000410000 */
[----:B------:R-:W0:Y:S01]  /*a8a0*/  MUFU.EX2 R169, R169 ;  /* 0x000000a900a97308 */ /* 0x000e220000000800 */
[----:B--2---:R-:W-:-:S01]  /*a8b0*/  FADD.FTZ R4, R20, R5 ;  /* 0x0000000514047221 */ /* 0x004fc20000010000 */
[----:B------:R-:W-:Y:S01]  /*a8c0*/  FADD.FTZ R22, R168, R173 ;  /* 0x000000ada8167221 */ /* 0x000fe20000010000 */
[-C--:B------:R-:W-:Y:S01]  /*a8d0*/  FMUL.FTZ R128, R128, R176.reuse ;  /* 0x000000b080807220 */ /* 0x080fe20000410000 */
[----:B------:R-:W-:Y:S01]  /*a8e0*/  FMUL.FTZ R129, R129, R176 ;  /* 0x000000b081817220 */ /* 0x000fe20000410000 */
[----:B---3--:R-:W-:-:S01]  /*a8f0*/  FADD.FTZ R5, R171, R4 ;  /* 0x00000004ab057221 */ /* 0x008fc20000010000 */
[----:B------:R-:W-:Y:S01]  /*a900*/  FADD.FTZ R173, R163, R22 ;  /* 0x00000016a3ad7221 */ /* 0x000fe20000010000 */
[----:B------:R-:W-:Y:S01]  /*a910*/  F2FP.SATFINITE.E4M3.F32.PACK_AB_MERGE_C R171, R171, R20, RZ ;  /* 0x00000014abab723e */ /* 0x000fe200048070ff */
[----:B------:R-:W2:Y:S01]  /*a920*/  MUFU.EX2 R156, R156 ;  /* 0x0000009c009c7308 */ /* 0x000ea20000000800 */
[----:B------:R-:W-:-:S01]  /*a930*/  FADD.FTZ R4, R12, R5 ;  /* 0x000000050c047221 */ /* 0x000fc20000010000 */
[----:B------:R-:W-:Y:S01]  /*a940*/  FADD.FTZ R22, R162, R173 ;  /* 0x000000ada2167221 */ /* 0x000fe20000010000 */
[-C--:B------:R-:W-:Y:S01]  /*a950*/  FMUL.FTZ R132, R132, R176.reuse ;  /* 0x000000b084847220 */ /* 0x080fe20000410000 */
[----:B------:R-:W-:Y:S01]  /*a960*/  FMUL.FTZ R133, R133, R176 ;  /* 0x000000b085857220 */ /* 0x000fe20000410000 */
[----:B-1----:R-:W-:-:S01]  /*a970*/  FADD.FTZ R5, R21, R4 ;  /* 0x0000000415057221 */ /* 0x002fc20000010000 */
        /* <DEDUP_REMOVED lines=27> */
[----:B0-----:R-:W-:-:S01]  /*ab30*/  FADD.FTZ R5, R157, R4 ;  /* 0x000000049d057221 */ /* 0x001fc20000010000 */
[----:B------:R-:W-:Y:S01]  /*ab40*/  F2FP.SATFINITE.E4M3.F32.PACK_AB_MERGE_C R157, R157, R156, RZ ;  /* 0x0000009c9d9d723e */ /* 0x000fe200048070ff */
[----:B------:R-:W-:Y:S01]  /*ab50*/  FMUL.FTZ R47, R47, R19 ;  /* 0x000000132f2f7220 */ /* 0x000fe20000410000 */
[----:B------:R-:W-:Y:S01]  /*ab60*/  F2FP.SATFINITE.E4M3.F32.PACK_AB_MERGE_C R156, R162, R163, R169 ;  /* 0x000000a3a29c723e */ /* 0x000fe200048070a9 */
[-C--:B------:R-:W-:Y:S01]  /*ab70*/  FMUL.FTZ R50, R50, R19.reuse ;  /* 0x0000001332327220 */ /* 0x080fe20000410000 */
[----:B------:R-:W-:Y:S01]  /*ab80*/  F2FP.SATFINITE.E4M3.F32.PACK_AB_MERGE_C R157, R21, R12, R157 ;  /* 0x0000000c159d723e */ /* 0x000fe2000480709d */
[----:B------:R-:W-:Y:S01]  /*ab90*/  FMUL.FTZ R51, R51, R19 ;  /* 0x0000001333337220 */ /* 0x000fe20000410000 */
[----:B------:R-:W0:Y:S01]  /*aba0*/  MUFU.EX2 R160, R160 ;  /* 0x000000a000a07308 */ /* 0x000e220000000800 */
        /* <DEDUP_REMOVED lines=25> */
[----:B------:R-:W-:Y:S01]  /*ad40*/  F2FP.SATFINITE.E4M3.F32.PACK_AB_MERGE_C R153, R178, R153, RZ ;  /* 0x00000099b299723e */ /* 0x000fe200048070ff */
[-C--:B------:R-:W-:Y:S01]  /*ad50*/  FMUL.FTZ R87, R87, R19.reuse ;  /* 0x0000001357577220 */ /* 0x080fe20000410000 */
[----:B------:R-:W-:Y:S01]  /*ad60*/  FMUL.FTZ R90, R90, R19 ;  /* 0x000000135a5a7220 */ /* 0x000fe20000410000 */
[----:B------:R-:W-:-:S01]  /*ad70*/  FADD.FTZ R4, R178, R159 ;  /* 0x0000009fb2047221 */ /* 0x000fc20000010000 */
[----:B------:R-:W-:Y:S01]  /*ad80*/  F2FP.SATFINITE.E4M3.F32.PACK_AB_MERGE_C R158, R155, R170, R153 ;  /* 0x000000aa9b9e723e */ /* 0x000fe20004807099 */
[----:B------:R-:W-:Y:S01]  /*ad90*/  FMUL.FTZ R91, R91, R19 ;  /* 0x000000135b5b7220 */ /* 0x000fe20000410000 */
[----:B------:R-:W2:Y:S01]  /*ada0*/  MUFU.EX2 R23, R23 ;  /* 0x0000001700177308 */ /* 0x000ea20000000800 */
[----:B-1----:R-:W-:-:S01]  /*adb0*/  FADD.FTZ R5, R161, R22 ;  /* 0x00000016a1057221 */ /* 0x002fc20000010000 */
[----:B------:R-:W-:Y:S01]  /*adc0*/  F2FP.SATFINITE.E4M3.F32.PACK_AB_MERGE_C R153, R11, R180, R165 ;  /* 0x000000b40b99723e */ /* 0x000fe200048070a5 */
[----:B------:R-:W-:Y:S01]  /*add0*/  FMUL.FTZ R94, R94, R19 ;  /* 0x000000135e5e7220 */ /* 0x000fe20000410000 */
[----:B------:R-:W-:Y:S01]  /*ade0*/  F2FP.SATFINITE.E4M3.F32.PACK_AB_MERGE_C R155, R18, R17, R171 ;  /* 0x00000011129b723e */ /* 0x000fe200048070ab */
[-C--:B------:R-:W-:Y:S01]  /*adf0*/  FMUL.FTZ R95, R95, R19.reuse ;  /* 0x000000135f5f7220 */ /* 0x080fe20000410000 */
[-C--:B------:R-:W-:Y:S01]  /*ae00*/  FMUL.FTZ R98, R98, R19.reuse ;  /* 0x0000001362627220 */ /* 0x080fe20000410000 */
[-C--:B------:R-:W-:Y:S01]  /*ae10*/  FMUL.FTZ R99, R99, R19.reuse ;  /* 0x0000001363637220 */ /* 0x080fe20000410000 */
[----:B------:R-:W-:Y:S01]  /*ae20*/  FMUL.FTZ R102, R102, R19 ;  /* 0x0000001366667220 */ /* 0x000fe20000410000 */
[----:B0-----:R-:W-:-:S01]  /*ae30*/  FADD.FTZ R20, R164, R5 ;  /* 0x00000005a4147221 */ /* 0x001fc20000010000 */
[-C--:B------:R-:W-:Y:S01]  /*ae40*/  FMUL.FTZ R103, R103, R19.reuse ;  /* 0x0000001367677220 */ /* 0x080fe20000410000 */
[-C--:B------:R-:W-:Y:S01]  /*ae50*/  FMUL.FTZ R106, R106, R19.reuse ;  /* 0x000000136a6a7220 */ /* 0x080fe20000410000 */
[-C--:B------:R-:W-:Y:S01]  /*ae60*/  FMUL.FTZ R107, R107, R19.reuse ;  /* 0x000000136b6b7220 */ /* 0x080fe20000410000 */
[-C--:B------:R-:W-:Y:S01]  /*ae70*/  FMUL.FTZ R110, R110, R19.reuse ;  /* 0x000000136e6e7220 */ /* 0x080fe20000410000 */
[-C--:B------:R-:W-:Y:S01]  /*ae80*/  FMUL.FTZ R111, R111, R19.reuse ;  /* 0x000000136f6f7220 */ /* 0x080fe20000410000 */
[-C--:B------:R-:W-:Y:S01]  /*ae90*/  FMUL.FTZ R114, R114, R19.reuse ;  /* 0x0000001372727220 */ /* 0x080fe20000410000 */
[-C--:B------:R-:W-:Y:S01]  /*aea0*/  FMUL.FTZ R115, R115, R19.reuse ;  /* 0x0000001373737220 */ /* 0x080fe20000410000 */
[C---:B--2---:R-:W-:Y:S01]  /*aeb0*/  F2FP.SATFINITE.E4M3.F32.PACK_AB_MERGE_C R159, R23.reuse, R164, RZ ;  /* 0x000000a4179f723e */ /* 0x044fe200048070ff */
[----:B------:R-:W-:Y:S01]  /*aec0*/  FADD.FTZ R5, R23, R20 ;  /* 0x0000001417057221 */ /* 0x000fe20000010000 */
[-C--:B------:R-:W-:Y:S01]  /*aed0*/  FMUL.FTZ R118, R118, R19.reuse ;  /* 0x0000001376767220 */ /* 0x080fe20000410000 */
[-C--:B------:R-:W-:Y:S01]  /*aee0*/  FMUL.FTZ R119, R119, R19.reuse ;  /* 0x0000001377777220 */ /* 0x080fe20000410000 */
[----:B------:R-:W-:Y:S01]  /*aef0*/  F2FP.SATFINITE.E4M3.F32.PACK_AB_MERGE_C R159, R161, R160, R159 ;  /* 0x000000a0a19f723e */ /* 0x000fe2000480709f */
        /* <DEDUP_REMOVED lines=16> */
[----:B------:R-:W-:Y:S06]  /*b000*/  @P0 BRA `(.L_x_1304) ;  /* 0x0000000000040947 */ /* 0x000fec0003800000 */
[----:B------:R-:W-:Y:S01]  /*b010*/  BPT.TRAP 0x1 ;  /* 0x000000040000795c */ /* 0x000fe20000300000 */
.L_x_1304:
[----:B------:R-:W-:Y:S01]  /*b020*/  PLOP3.LUT P1, PT, PT, PT, UP0, 0x40, 0x0 ;  /* 0x000000000000781c */ /* 0x000fe20003f2e808 */
[----:B------:R0:W1:-:S12]  /*b030*/  SYNCS.PHASECHK.TRANS64.TRYWAIT P0, [UR57+0x20850], R9 ;  /* 0x02085009ff0075a7 */ /* 0x0000580008000179 */
[----:B0-----:R-:W-:Y:S05]  /*b040*/  @P1 BRA `(.L_x_1305) ;  /* 0x0000000000041947 */ /* 0x001fea0003800000 */
[----:B------:R-:W-:Y:S01]  /*b050*/  BPT.TRAP 0x1 ;  /* 0x000000040000795c */ /* 0x000fe20000300000 */
.L_x_1305:
[----:B-1----:R-:W-:Y:S05]  /*b060*/  @P0 BRA `(.L_x_1306) ;  /* 0x0000000000080947 */ /* 0x002fea0003800000 */
[----:B------:R-:W0:Y:S02]  /*b070*/  SYNCS.PHASECHK.TRANS64.TRYWAIT P0, [UR57+0x20850], R9 ;  /* 0x02085009ff0075a7 */ /* 0x000e240008000179 */
[----:B0-----:R-:W-:Y:S05]  /*b080*/  @!P0 BRA `(.L_x_1307) ;  /* 0x0000009000ec8947 */ /* 0x001fea0003800000 */
.L_x_1306:
        /* <DEDUP_REMOVED lines=15> */
.L_x_1308:
[----:B------:R-:W-:Y:S01]  /*b180*/  UIADD3 UR57, UR57, 0x20860, URZ ;  /* 0x0002086039397890 */ /* 0x000fe2000fffe03f */
[C---:B------:R-:W-:Y:S01]  /*b190*/  ISETP.GT.AND P0, PT, R10.reuse, UR40, PT ;  /* 0x000000280a007c0c */ /* 0x040fe2000bf04270 */
[----:B------:R-:W-:Y:S02]  /*b1a0*/  VIADD R10, R10, 0xffffffff ;  /* 0xffffffff0a0a7836 */ /* 0x000fe40000000000 */
[----:B------:R-:W-:Y:S01]  /*b1b0*/  UPRMT UR57, UR45, 0x654, UR57 ;  /* 0x000006542d397896 */ /* 0x000fe20008000039 */
[----:B0-----:R-:W-:Y:S02]  /*b1c0*/  IMAD.MOV.U32 R12, RZ, RZ, R15 ;  /* 0x000000ffff0c7224 */ /* 0x001fe400078e000f */
[----:B------:R-:W-:-:S06]  /*b1d0*/  IMAD.MOV.U32 R11, RZ, RZ, R13 ;  /* 0x000000ffff0b7224 */ /* 0x000fcc00078e000d */
[----:B------:R-:W-:Y:S01]  /*b1e0*/  SYNCS.ARRIVE.TRANS64.RED.A1T0 RZ, [UR57], RZ ;  /* 0x000000ffffff79a7 */ /* 0x000fe20008100439 */
[----:B------:R-:W-:Y:S05]  /*b1f0*/  @P0 BRA `(.L_x_1309) ;  /* 0xffffffd800300947 */ /* 0x000fea000383ffff */
.L_x_1290:
[----:B------:R-:W-:Y:S01]  /*b200*/  ULDC.64 UR8, c[0x0][0x9a0] ;  /* 0x0002680000087ab9 */ /* 0x000fe20000000a00 */
[----:B------:R-:W-:Y:S01]  /*b210*/  IADD3 R16, -R16, 0xb, RZ ;  /* 0x0000000b10107810 */ /* 0x000fe20007ffe1ff */
[----:B------:R-:W-:Y:S01]  /*b220*/  UISETP.NE.U32.AND UP0, UPT, UR8, URZ, UPT ;  /* 0x0000003f0800728c */ /* 0x000fe2000bf05070 */
[----:B--2---:R-:W-:-:S03]  /*b230*/  IMAD.MOV.U32 R6, RZ, RZ, 0x3f800000 ;  /* 0x3f800000ff067424 */ /* 0x004fc600078e00ff */
[----:B------:R-:W-:Y:S01]  /*b240*/  UISETP.NE.AND.EX UP0, UPT, UR9, URZ, UPT, UP0 ;  /* 0x0000003f0900728c */ /* 0x000fe2000bf05300 */
[----:B------:R0:W-:Y:S08]  /*b250*/  BAR.ARV R16, 0x100 ;  /* 0x000400100000751d */ /* 0x0001f00000002000 */
[----:B------:R-:W-:Y:S06]  /*b260*/  BAR.ARV 0x8, 0x180 ;  /* 0x0206000000007b1d */ /* 0x000fec0000002000 */
[----:B------:R-:W-:Y:S01]  /*b270*/  @UP0 ULDC.64 UR10, c[0x0][0x9c8] ;  /* 0x00027200000a0ab9 */ /* 0x000fe20000000a00 */
[----:B------:R-:W-:Y:S01]  /*b280*/  @UP0 USHF.R.S32.HI UR7, URZ, 0x1f, UR38 ;  /* 0x0000001f3f070899 */ /* 0x000fe20008011426 */
[----:B------:R-:W-:Y:S01]  /*b290*/  PLOP3.LUT P0, PT, PT, PT, UP0, 0x80, 0x0 ;  /* 0x000000000000781c */ /* 0x000fe20003f0f008 */
[----:B------:R-:W-:-:S02]  /*b2a0*/  @UP0 UIMAD UR6, UR39, UR10, URZ ;  /* 0x0000000a270602a4 */ /* 0x000fc4000f8e023f */
[----:B------:R-:W-:Y:S02]  /*b2b0*/  @UP0 UIMAD.WIDE.U32 UR4, UR37, UR10, URZ ;  /* 0x0000000a250402a5 */ /* 0x000fe4000f8e003f */
[----:B------:R-:W-:-:S03]  /*b2c0*/  @UP0 UIMAD UR6, UR37, UR11, UR6 ;  /* 0x0000000b250602a4 */ /* 0x000fc6000f8e0206 */
[----:B------:R-:W-:Y:S01]  /*b2d0*/  @UP0 ULDC.64 UR10, c[0x0][0x9d0] ;  /* 0x00027400000a0ab9 */ /* 0x000fe20000000a00 */
[----:B------:R-:W-:Y:S02]  /*b2e0*/  @UP0 UIADD3 UR5, UR5, UR6, URZ ;  /* 0x0000000605050290 */ /* 0x000fe4000fffe03f */
[----:B------:R-:W-:Y:S02]  /*b2f0*/  @UP0 UIMAD UR6, UR7, UR10, URZ ;  /* 0x0000000a070602a4 */ /* 0x000fe4000f8e023f */
[----:B------:R-:W-:Y:S02]  /*b300*/  @UP0 UIMAD.WIDE.U32 UR4, UR38, UR10, UR4 ;  /* 0x0000000a260402a5 */ /* 0x000fe4000f8e0004 */
[----:B------:R-:W-:-:S04]  /*b310*/  @UP0 UIMAD UR6, UR38, UR11, UR6 ;  /* 0x0000000b260602a4 */ /* 0x000fc8000f8e0206 */
[----:B------:R-:W-:Y:S02]  /*b320*/  @UP0 UIADD3 UR5, UR5, UR6, URZ ;  /* 0x0000000605050290 */ /* 0x000fe4000fffe03f */
[----:B------:R-:W-:-:S04]  /*b330*/  @UP0 ULEA UR6, UP1, UR4, UR8, 0x2 ;  /* 0x0000000804060291 */ /* 0x000fc8000f82103f */
[----:B------:R-:W-:Y:S02]  /*b340*/  @UP0 ULEA.HI.X UR7, UR4, UR9, UR5, 0x2, UP1 ;  /* 0x0000000904070291 */ /* 0x000fe400088f1405 */
[----:B------:R-:W-:-:S04]  /*b350*/  IMAD.U32 R2, RZ, RZ, UR6 ;  /* 0x00000006ff027e24 */ /* 0x000fc8000f8e00ff */
[----:B------:R-:W-:-:S05]  /*b360*/  IMAD.U32 R3, RZ, RZ, UR7 ;  /* 0x00000007ff037e24 */ /* 0x000fca000f8e00ff */
[----:B------:R1:W2:Y:S01]  /*b370*/  @P0 LDG.E R6, desc[UR50][R2.64] ;  /* 0x0000003202060981 */ /* 0x0002a2000c1e1900 */
[----:B------:R-:W-:-:S03]  /*b380*/  IMAD.U32 R17, RZ, RZ, UR52 ;  /* 0x00000034ff117e24 */ /* 0x000fc6000f8e00ff */
[----:B------:R-:W3:Y:S04]  /*b390*/  SHFL.BFLY PT, R7, R4, 0x2, 0x1f ;  /* 0x0c401f0004077f89 */ /* 0x000ee800000e0000 */
[----:B------:R-:W4:Y:S01]  /*b3a0*/  SHFL.BFLY PT, R0, R5, 0x2, 0x1f ;  /* 0x0c401f0005007f89 */ /* 0x000f2200000e0000 */
[----:B-1----:R-:W-:Y:S01]  /*b3b0*/  MOV R2, UR52 ;  /* 0x0000003400027c02 */ /* 0x002fe20008000f00 */
[----:B------:R-:W-:Y:S02]  /*b3c0*/  IMAD.MOV.U32 R3, RZ, RZ, -0x800000 ;  /* 0xff800000ff037424 */ /* 0x000fe400078e00ff */
[----:B---3--:R-:W-:Y:S01]  /*b3d0*/  FADD.FTZ R7, R7, R4 ;  /* 0x0000000407077221 */ /* 0x008fe20000010000 */
[----:B----4-:R-:W-:-:S04]  /*b3e0*/  FADD.FTZ R8, R0, R5 ;  /* 0x0000000500087221 */ /* 0x010fc80000010000 */
[----:B------:R-:W1:Y:S04]  /*b3f0*/  SHFL.BFLY PT, R0, R7, 0x1, 0x1f ;  /* 0x0c201f0007007f89 */ /* 0x000e6800000e0000 */
[----:B------:R-:W3:Y:S01]  /*b400*/  SHFL.BFLY PT, R9, R8, 0x1, 0x1f ;  /* 0x0c201f0008097f89 */ /* 0x000ee200000e0000 */
[----:B-1----:R-:W-:Y:S01]  /*b410*/  FADD.FTZ R10, R7, R0 ;  /* 0x00000000070a7221 */ /* 0x002fe20000010000 */
[----:B------:R-:W-:Y:S02]  /*b420*/  IMAD.MOV.U32 R7, RZ, RZ, RZ ;  /* 0x000000ffff077224 */ /* 0x000fe400078e00ff */
[----:B------:R-:W-:Y:S02]  /*b430*/  IMAD.MOV.U32 R0, RZ, RZ, -0x800000 ;  /* 0xff800000ff007424 */ /* 0x000fe400078e00ff */
[----:B---3--:R-:W-:Y:S01]  /*b440*/  FADD.FTZ R11, R8, R9 ;  /* 0x00000009080b7221 */ /* 0x008fe20000010000 */
[C---:B------:R-:W-:Y:S01]  /*b450*/  FSETP.NE.FTZ.AND P0, PT, R10.reuse, RZ, PT ;  /* 0x000000ff0a00720b */ /* 0x040fe20003f15000 */
[----:B------:R-:W-:Y:S01]  /*b460*/  FMUL.FTZ R12, R10, 0.00390625 ;  /* 0x3b8000000a0c7820 */ /* 0x000fe20000410000 */
[----:B------:R-:W-:-:S02]  /*b470*/  IMAD.MOV.U32 R9, RZ, RZ, RZ ;  /* 0x000000ffff097224 */ /* 0x000fc400078e00ff */
[----:B------:R-:W-:Y:S02]  /*b480*/  FMUL.FTZ R14, R11, 0.00390625 ;  /* 0x3b8000000b0e7820 */ /* 0x000fe40000410000 */
[----:B------:R-:W-:-:S03]  /*b490*/  FSETP.NE.FTZ.AND P1, PT, R12, RZ, PT ;  /* 0x000000ff0c00720b */ /* 0x000fc60003f35000 */
[----:B------:R-:W-:-:S04]  /*b4a0*/  FSETP.NE.FTZ.AND P2, PT, R14, RZ, PT ;  /* 0x000000ff0e00720b */ /* 0x000fc80003f55000 */
[----:B------:R-:W-:Y:S01]  /*b4b0*/  @P0 MUFU.RCP R9, R10 ;  /* 0x0000000a00090308 */ /* 0x000fe20000001000 */
[----:B------:R-:W-:-:S05]  /*b4c0*/  FSETP.NE.FTZ.AND P0, PT, R11, RZ, PT ;  /* 0x000000ff0b00720b */ /* 0x000fca0003f15000 */
[----:B------:R-:W-:Y:S02]  /*b4d0*/  @P1 FMUL.FTZ R2, R2, 0.69314718246459960938 ;  /* 0x3f31721802021820 */ /* 0x000fe40000410000 */
[----:B------:R-:W1:Y:S01]  /*b4e0*/  @P1 MUFU.LG2 R4, R12 ;  /* 0x0000000c00041308 */ /* 0x000e620000000c00 */
[----:B------:R-:W-:-:S07]  /*b4f0*/  @P2 FMUL.FTZ R17, R17, 0.69314718246459960938 ;  /* 0x3f31721811112820 */ /* 0x000fce0000410000 */
[----:B------:R-:W3:Y:S08]  /*b500*/  @P2 MUFU.LG2 R8, R14 ;  /* 0x0000000e00082308 */ /* 0x000ef00000000c00 */
[----:B------:R-:W4:Y:S01]  /*b510*/  @P0 MUFU.RCP R7, R11 ;  /* 0x0000000b00070308 */ /* 0x000f220000001000 */
[----:B-1----:R-:W-:Y:S01]  /*b520*/  @P1 FMUL.FTZ R5, R4, 0.69314718246459960938 ;  /* 0x3f31721804051820 */ /* 0x002fe20000410000 */
[----:B------:R-:W-:-:S03]  /*b530*/  PLOP3.LUT P0, PT, PT, PT, PT, 0x8, 0x0 ;  /* 0x000000000000781c */ /* 0x000fc60003f0e170 */
[----:B------:R-:W-:Y:S01]  /*b540*/  @P1 FFMA.FTZ R3, R2, R13, R5 ;  /* 0x0000000d02031223 */ /* 0x000fe20000010005 */
[----:B---3--:R-:W-:-:S04]  /*b550*/  @P2 FMUL.FTZ R8, R8, 0.69314718246459960938 ;  /* 0x3f31721808082820 */ /* 0x008fc80000410000 */
[----:B------:R-:W-:Y:S01]  /*b560*/  @P2 FFMA.FTZ R0, R17, R15, R8 ;  /* 0x0000000f11002223 */ /* 0x000fe20000010008 */
[-C--:B--2---:R-:W-:Y:S01]  /*b570*/  FMUL.FTZ R9, R9, R6.reuse ;  /* 0x0000000609097220 */ /* 0x084fe20000410000 */
[----:B----4-:R-:W-:-:S03]  /*b580*/  FMUL.FTZ R2, R7, R6 ;  /* 0x0000000607027220 */ /* 0x010fc60000410000 */
        /* <DEDUP_REMOVED lines=127> */
[----:B0-----:R-:W-:-:S07]  /*bd80*/  FMUL.FTZ R147, R147, R2 ;  /* 0x0000000293937220 */ /* 0x001fce0000410000 */
.L_x_1231:
[----:B------:R-:W-:Y:S05]  /*bd90*/  @P0 BRA `(.L_x_1310) ;  /* 0x00000038006c0947 */ /* 0x000fea0003800000 */
[----:B------:R-:W0:Y:S01]  /*bda0*/  S2R R6, SR_TID.X ;  /* 0x0000000000067919 */ /* 0x000e220000002100 */
[----:B------:R-:W-:Y:S01]  /*bdb0*/  ULDC.64 UR4, c[0x4][0x38] ;  /* 0x01000e0000047ab9 */ /* 0x000fe20000000a00 */
[----:B------:R-:W-:Y:S01]  /*bdc0*/  ULDC.64 UR8, c[0x0][0xbd0] ;  /* 0x0002f40000087ab9 */ /* 0x000fe20000000a00 */
[----:B------:R-:W-:Y:S01]  /*bdd0*/  USHF.R.S32.HI UR7, URZ, 0x1f, UR38 ;  /* 0x0000001f3f077899 */ /* 0x000fe20008011426 */
[----:B------:R-:W1:Y:S01]  /*bde0*/  S2R R12, SR_CTAID.X ;  /* 0x00000000000c7919 */ /* 0x000e620000002500 */
[----:B------:R-:W-:Y:S01]  /*bdf0*/  ULDC.64 UR10, c[0x0][0xb38] ;  /* 0x0002ce00000a7ab9 */ /* 0x000fe20000000a00 */
[----:B0-----:R-:W-:-:S05]  /*be00*/  IMAD.SHL.U32 R2, R6, 0x4, RZ ;  /* 0x0000000406027824 */ /* 0x001fca00078e00ff */
[----:B------:R-:W-:Y:S01]  /*be10*/  LOP3.LUT R2, R2, 0xc, RZ, 0xc0, !PT ;  /* 0x0000000c02027812 */ /* 0x000fe200078ec0ff */
[----:B------:R-:W-:Y:S03]  /*be20*/  BAR.SYNC.DEFER_BLOCKING 0x1, 0x100 ;  /* 0x0044000000007b1d */ /* 0x000fe60000010000 */
[----:B------:R-:W-:-:S05]  /*be30*/  IADD3 R4, P0, R2, UR4, RZ ;  /* 0x0000000402047c10 */ /* 0x000fca000ff1e0ff */
[----:B------:R-:W-:-:S05]  /*be40*/  IMAD.X R5, RZ, RZ, UR5, P0 ;  /* 0x00000005ff057e24 */ /* 0x000fca00080e06ff */
[----:B------:R0:W2:Y:S01]  /*be50*/  LDG.E.CONSTANT R2, desc[UR50][R4.64] ;  /* 0x0000003204027981 */ /* 0x0000a2000c1e9900 */
[C---:B------:R-:W-:Y:S01]  /*be60*/  LOP3.LUT P0, R7, R6.reuse, 0x3, RZ, 0xc0, !PT ;  /* 0x0000000306077812 */ /* 0x040fe2000780c0ff */
[----:B------:R-:W-:Y:S01]  /*be70*/  VIADD R6, R6, 0xffffff80 ;  /* 0xffffff8006067836 */ /* 0x000fe20000000000 */
[----:B------:R-:W-:Y:S01]  /*be80*/  UIMAD.WIDE.U32 UR4, UR38, UR8, URZ ;  /* 0x00000008260472a5 */ /* 0x000fe2000f8e003f */
[----:B------:R-:W-:Y:S01]  /*be90*/  BSSY B0, `(.L_x_1311) ;  /* 0x00002b1000007945 */ /* 0x000fe20003800000 */
[----:B------:R-:W-:Y:S01]  /*bea0*/  ISETP.EQ.OR P0, PT, R7, 0x3, !P0 ;  /* 0x000000030700780c */ /* 0x000fe20004702670 */
[----:B------:R-:W-:Y:S02]  /*beb0*/  UIMAD UR6, UR7, UR8, URZ ;  /* 0x00000008070672a4 */ /* 0x000fe4000f8e023f */
[----:B------:R-:W-:Y:S01]  /*bec0*/  UIMAD UR8, UR7, UR10, URZ ;  /* 0x0000000a070872a4 */ /* 0x000fe2000f8e023f */
[----:B------:R-:W-:Y:S01]  /*bed0*/  SEL R175, R38, R39, P0 ;  /* 0x0000002726af7207 */ /* 0x000fe20000000000 */
[----:B------:R-:W-:Y:S01]  /*bee0*/  UIMAD UR9, UR38, UR9, UR6 ;  /* 0x00000009260972a4 */ /* 0x000fe2000f8e0206 */
[----:B0-----:R-:W-:Y:S01]  /*bef0*/  SHF.R.S32.HI R5, RZ, 0x1f, R6 ;  /* 0x0000001fff057819 */ /* 0x001fe20000011406 */
[----:B------:R-:W-:Y:S01]  /*bf00*/  UIMAD.WIDE.U32 UR6, UR38, UR10, URZ ;  /* 0x0000000a260672a5 */ /* 0x000fe2000f8e003f */
[----:B------:R-:W-:Y:S01]  /*bf10*/  SEL R14, R39, R38, P0 ;  /* 0x00000026270e7207 */ /* 0x000fe20000000000 */
[----:B------:R-:W-:Y:S01]  /*bf20*/  UIMAD UR8, UR38, UR11, UR8 ;  /* 0x0000000b260872a4 */ /* 0x000fe2000f8e0208 */
[CC--:B------:R-:W-:Y:S01]  /*bf30*/  LEA.HI R4, R5.reuse, R6.reuse, RZ, 0x7 ;  /* 0x0000000605047211 */ /* 0x0c0fe200078f38ff */
[----:B------:R-:W-:Y:S01]  /*bf40*/  UIADD3 UR9, UR5, UR9, URZ ;  /* 0x0000000905097290 */ /* 0x000fe2000fffe03f */
[----:B------:R-:W-:Y:S01]  /*bf50*/  LEA.HI R5, R5, R6, RZ, 0x2 ;  /* 0x0000000605057211 */ /* 0x000fe200078f10ff */
[----:B------:R-:W-:Y:S01]  /*bf60*/  UIADD3 UR8, UR7, UR8, URZ ;  /* 0x0000000807087290 */ /* 0x000fe2000fffe03f */
[----:B------:R-:W-:-:S02]  /*bf70*/  LOP3.LUT R7, R4, 0xffffff80, RZ, 0xc0, !PT ;  /* 0xffffff8004077812 */ /* 0x000fc400078ec0ff */
[----:B------:R-:W-:Y:S02]  /*bf80*/  SHF.R.S32.HI R9, RZ, 0x7, R4 ;  /* 0x00000007ff097819 */ /* 0x000fe40000011404 */
[----:B------:R-:W-:Y:S01]  /*bf90*/  SEL R181, R70, R71, P0 ;  /* 0x0000004746b57207 */ /* 0x000fe20000000000 */
[----:B------:R-:W-:Y:S01]  /*bfa0*/  IMAD.IADD R38, R6, 0x1, -R7 ;  /* 0x0000000106267824 */ /* 0x000fe200078e0a07 */
[----:B------:R-:W-:Y:S02]  /*bfb0*/  SEL R177, R58, R59, P0 ;  /* 0x0000003b3ab17207 */ /* 0x000fe40000000000 */
[----:B------:R-:W-:Y:S02]  /*bfc0*/  SEL R22, R59, R58, P0 ;  /* 0x0000003a3b167207 */ /* 0x000fe40000000000 */
[----:B------:R-:W-:Y:S02]  /*bfd0*/  SHF.R.S32.HI R7, RZ, 0x1f, R38 ;  /* 0x0000001fff077819 */ /* 0x000fe40000011426 */
[----:B------:R-:W-:-:S02]  /*bfe0*/  SEL R70, R71, R70, P0 ;  /* 0x0000004647467207 */ /* 0x000fc40000000000 */
[----:B------:R-:W-:Y:S02]  /*bff0*/  LEA.HI R11, R7, R38, RZ, 0x2 ;  /* 0x00000026070b7211 */ /* 0x000fe400078f10ff */
[----:B------:R-:W-:Y:S02]  /*c000*/  SEL R59, R78, R79, P0 ;  /* 0x0000004f4e3b7207 */ /* 0x000fe40000000000 */
[----:B------:R-:W-:Y:S02]  /*c010*/  SEL R71, R79, R78, P0 ;  /* 0x0000004e4f477207 */ /* 0x000fe40000000000 */
[----:B------:R-:W-:Y:S02]  /*c020*/  LEA.HI R4, R4, R9, RZ, 0x1 ;  /* 0x0000000904047211 */ /* 0x000fe400078f08ff */
[----:B------:R-:W-:Y:S02]  /*c030*/  LOP3.LUT R79, R5, 0xfffffffc, RZ, 0xc0, !PT ;  /* 0xfffffffc054f7812 */ /* 0x000fe400078ec0ff */
[----:B------:R-:W-:-:S02]  /*c040*/  SHF.R.S32.HI R5, RZ, 0x2, R11 ;  /* 0x00000002ff057819 */ /* 0x000fc4000001140b */
[----:B------:R-:W-:Y:S01]  /*c050*/  SHF.R.S32.HI R10, RZ, 0x1f, R11 ;  /* 0x0000001fff0a7819 */ /* 0x000fe2000001140b */
[----:B------:R-:W-:Y:S01]  /*c060*/  IMAD.IADD R79, R6, 0x1, -R79 ;  /* 0x00000001064f7824 */ /* 0x000fe200078e0a4f */
[----:B------:R-:W-:Y:S01]  /*c070*/  LOP3.LUT R4, R4, 0x3fffffe, RZ, 0xc0, !PT ;  /* 0x03fffffe04047812 */ /* 0x000fe200078ec0ff */
[----:B------:R-:W-:Y:S01]  /*c080*/  IMAD.U32 R6, RZ, RZ, UR4 ;  /* 0x00000004ff067e24 */ /* 0x000fe2000f8e00ff */
[----:B------:R-:W-:Y:S01]  /*c090*/  LEA.HI R10, R10, R5, RZ, 0x3 ;  /* 0x000000050a0a7211 */ /* 0x000fe200078f18ff */
[----:B------:R-:W0:Y:S01]  /*c0a0*/  S2UR UR4, SR_CTAID.Y ;  /* 0x00000000000479c3 */ /* 0x000e220000002600 */
[----:B------:R-:W-:Y:S01]  /*c0b0*/  LEA.HI R7, R7, R38, RZ, 0x5 ;  /* 0x0000002607077211 */ /* 0x000fe200078f28ff */
[----:B------:R-:W-:Y:S01]  /*c0c0*/  IMAD.IADD R9, R9, 0x1, -R4 ;  /* 0x0000000109097824 */ /* 0x000fe200078e0a04 */
[----:B------:R-:W-:Y:S02]  /*c0d0*/  LOP3.LUT R4, R10, 0xfffffff8, RZ, 0xc0, !PT ;  /* 0xfffffff80a047812 */ /* 0x000fe400078ec0ff */
[----:B------:R-:W-:-:S02]  /*c0e0*/  SHF.R.S32.HI R7, RZ, 0x5, R7 ;  /* 0x00000005ff077819 */ /* 0x000fc40000011407 */
[----:B------:R-:W-:Y:S01]  /*c0f0*/  SEL R39, R42, R43, P0 ;  /* 0x0000002b2a277207 */ /* 0x000fe20000000000 */
[----:B------:R-:W-:Y:S01]  /*c100*/  IMAD.IADD R4, R5, 0x1, -R4 ;  /* 0x0000000105047824 */ /* 0x000fe200078e0a04 */
[----:B------:R-:W-:Y:S02]  /*c110*/  LEA.HI R5, R79, R79, RZ, 0x1 ;  /* 0x0000004f4f057211 */ /* 0x000fe400078f08ff */
[----:B------:R-:W-:Y:S01]  /*c120*/  SEL R16, R43, R42, P0 ;  /* 0x0000002a2b107207 */ /* 0x000fe20000000000 */
[----:B------:R-:W-:Y:S01]  /*c130*/  IMAD R10, R7, 0x10, R4 ;  /* 0x00000010070a7824 */ /* 0x000fe200078e0204 */
[----:B------:R-:W-:Y:S01]  /*c140*/  LOP3.LUT R42, R5, 0x1ffffffe, RZ, 0xc0, !PT ;  /* 0x1ffffffe052a7812 */ /* 0x000fe200078ec0ff */
[----:B------:R-:W-:Y:S01]  /*c150*/  IMAD.U32 R5, RZ, RZ, UR7 ;  /* 0x00000007ff057e24 */ /* 0x000fe2000f8e00ff */
[----:B------:R-:W-:Y:S01]  /*c160*/  SEL R15, R8, R147, P0 ;  /* 0x00000093080f7207 */ /* 0x000fe20000000000 */
[----:B------:R-:W-:Y:S01]  /*c170*/  IMAD R10, R9, 0x40, R10 ;  /* 0x00000040090a7824 */ /* 0x000fe200078e020a */
[----:B------:R-:W-:Y:S01]  /*c180*/  LOP3.LUT R9, R11, 0x7ffffffc, RZ, 0xc0, !PT ;  /* 0x7ffffffc0b097812 */ /* 0x000fe200078ec0ff */
[----:B------:R-:W-:Y:S01]  /*c190*/  IMAD.IADD R79, R79, 0x1, -R42 ;  /* 0x000000014f4f7824 */ /* 0x000fe200078e0a2a */
[----:B------:R-:W-:Y:S01]  /*c1a0*/  SEL R17, R28, R29, P0 ;  /* 0x0000001d1c117207 */ /* 0x000fe20000000000 */
[----:B------:R-:W-:Y:S01]  /*c1b0*/  IMAD.U32 R4, RZ, RZ, UR6 ;  /* 0x00000006ff047e24 */ /* 0x000fe2000f8e00ff */
[----:B------:R-:W-:Y:S01]  /*c1c0*/  SEL R28, R29, R28, P0 ;  /* 0x0000001c1d1c7207 */ /* 0x000fe20000000000 */
[--C-:B------:R-:W-:Y:S01]  /*c1d0*/  IMAD R11, R79, 0x8, R10.reuse ;  /* 0x000000084f0b7824 */ /* 0x100fe200078e020a */
[----:B------:R-:W-:Y:S01]  /*c1e0*/  SEL R19, R32, R33, P0 ;  /* 0x0000002120137207 */ /* 0x000fe20000000000 */
[----:B-1----:R-:W-:Y:S01]  /*c1f0*/  IMAD R10, R12, 0x80, R10 ;  /* 0x000000800c0a7824 */ /* 0x002fe200078e020a */
[----:B------:R-:W-:Y:S01]  /*c200*/  SEL R13, R24, R25, P0 ;  /* 0x00000019180d7207 */ /* 0x000fe20000000000 */
[----:B------:R-:W-:Y:S01]  /*c210*/  IMAD R11, R12, 0x80, R11 ;  /* 0x000000800c0b7824 */ /* 0x000fe200078e020b */
[----:B------:R-:W-:Y:S01]  /*c220*/  SEL R32, R33, R32, P0 ;  /* 0x0000002021207207 */ /* 0x000fe20000000000 */
[----:B------:R-:W-:Y:S01]  /*c230*/  IMAD.IADD R9, R38, 0x1, -R9 ;  /* 0x0000000126097824 */ /* 0x000fe200078e0a09 */
[----:B------:R-:W-:Y:S01]  /*c240*/  SEL R29, R48, R49, P0 ;  /* 0x00000031301d7207 */ /* 0x000fe20000000000 */
[----:B------:R-:W-:Y:S01]  /*c250*/  IMAD.U32 R5, RZ, RZ, UR8 ;  /* 0x00000008ff057e24 */ /* 0x000fe2000f8e00ff */
[----:B------:R-:W-:Y:S01]  /*c260*/  SEL R24, R25, R24, P0 ;  /* 0x0000001819187207 */ /* 0x000fe20000000000 */
[----:B------:R-:W-:Y:S01]  /*c270*/  ULDC.64 UR6, c[0x0][0xb48] ;  /* 0x0002d20000067ab9 */ /* 0x000fe20000000a00 */
        /* <DEDUP_REMOVED lines=110> */
[----:B--2---:R1:W-:Y:S01]  /*c960*/  SHFL.IDX PT, R12, R15, R2, 0x1c1f ;  /* 0x001c1f020f0c7589 */ /* 0x0043e200000e0000 */
[----:B------:R-:W-:-:S02]  /*c970*/  SEL R82, R83, R82, P0 ;  /* 0x0000005253527207 */ /* 0x000fc40000000000 */
[----:B------:R-:W-:Y:S01]  /*c980*/  LOP3.LUT P1, RZ, R38, 0x3, RZ, 0xc0, !PT ;  /* 0x0000000326ff7812 */ /* 0x000fe2000782c0ff */
[----:B------:R-:W-:Y:S01]  /*c990*/  SHFL.IDX PT, R21, R21, R2, 0x1c1f ;  /* 0x001c1f0215157589 */ /* 0x000fe200000e0000 */
[----:B------:R-:W-:Y:S01]  /*c9a0*/  MOV R7, UR5 ;  /* 0x0000000500077c02 */ /* 0x000fe20008000f00 */
[----:B------:R-:W-:Y:S01]  /*c9b0*/  IMAD.U32 R7, RZ, RZ, UR9 ;  /* 0x00000009ff077e24 */ /* 0x000fe2000f8e00ff */
[----:B------:R-:W-:Y:S01]  /*c9c0*/  ULDC.64 UR8, c[0x0][0xb28] ;  /* 0x0002ca0000087ab9 */ /* 0x000fe20000000a00 */
[----:B------:R-:W-:Y:S01]  /*c9d0*/  SHFL.IDX PT, R23, R23, R2, 0x1c1f ;  /* 0x001c1f0217177589 */ /* 0x000fe200000e0000 */
[----:B-1----:R-:W-:-:S03]  /*c9e0*/  LOP3.LUT R15, R2, 0x2, RZ, 0x3c, !PT ;  /* 0x00000002020f7812 */ /* 0x002fc600078e3cff */
[----:B------:R-:W-:Y:S04]  /*c9f0*/  SHFL.IDX PT, R86, R69, R2, 0x1c1f ;  /* 0x001c1f0245567589 */ /* 0x000fe800000e0000 */
[----:B------:R-:W1:Y:S04]  /*ca00*/  SHFL.IDX PT, R162, R36, R15, 0x1c1f ;  /* 0x001c1f0f24a27589 */ /* 0x000e6800000e0000 */
[----:B------:R-:W-:Y:S04]  /*ca10*/  SHFL.IDX PT, R166, R40, R15, 0x1c1f ;  /* 0x001c1f0f28a67589 */ /* 0x000fe800000e0000 */
[----:B------:R1:W-:Y:S04]  /*ca20*/  SHFL.IDX PT, R134, R25, R2, 0x1c1f ;  /* 0x001c1f0219867589 */ /* 0x0003e800000e0000 */
[----:B------:R-:W-:Y:S04]  /*ca30*/  SHFL.IDX PT, R69, R44, R15, 0x1c1f ;  /* 0x001c1f0f2c457589 */ /* 0x000fe800000e0000 */
[----:B------:R-:W-:Y:S04]  /*ca40*/  SHFL.IDX PT, R119, R45, R2, 0x1c1f ;  /* 0x001c1f022d777589 */ /* 0x000fe800000e0000 */
[----:B------:R-:W-:Y:S04]  /*ca50*/  SHFL.IDX PT, R117, R49, R2, 0x1c1f ;  /* 0x001c1f0231757589 */ /* 0x000fe800000e0000 */
[----:B------:R-:W-:Y:S01]  /*ca60*/  SHFL.IDX PT, R90, R171, R2, 0x1c1f ;  /* 0x001c1f02ab5a7589 */ /* 0x000fe200000e0000 */
[----:B-1----:R-:W-:-:S03]  /*ca70*/  SEL R25, R162, R21, P0 ;  /* 0x00000015a2197207 */ /* 0x002fc60000000000 */
[----:B------:R-:W-:Y:S04]  /*ca80*/  SHFL.IDX PT, R170, R68, R15, 0x1c1f ;  /* 0x001c1f0f44aa7589 */ /* 0x000fe800000e0000 */
[----:B------:R-:W1:Y:S04]  /*ca90*/  SHFL.IDX PT, R172, R64, R15, 0x1c1f ;  /* 0x001c1f0f40ac7589 */ /* 0x000e6800000e0000 */
[----:B------:R-:W-:Y:S04]  /*caa0*/  SHFL.IDX PT, R180, R92, R15, 0x1c1f ;  /* 0x001c1f0f5cb47589 */ /* 0x000fe800000e0000 */
[----:B------:R-:W-:Y:S04]  /*cab0*/  SHFL.IDX PT, R102, R93, R2, 0x1c1f ;  /* 0x001c1f025d667589 */ /* 0x000fe800000e0000 */
[----:B------:R-:W-:Y:S04]  /*cac0*/  SHFL.IDX PT, R95, R165, R2, 0x1c1f ;  /* 0x001c1f02a55f7589 */ /* 0x000fe800000e0000 */
[----:B------:R-:W-:Y:S04]  /*cad0*/  SHFL.IDX PT, R171, R88, R15, 0x1c1f ;  /* 0x001c1f0f58ab7589 */ /* 0x000fe800000e0000 */
[----:B------:R-:W-:Y:S04]  /*cae0*/  SHFL.IDX PT, R92, R140, R15, 0x1c1f ;  /* 0x001c1f0f8c5c7589 */ /* 0x000fe800000e0000 */
[----:B------:R-:W-:Y:S01]  /*caf0*/  SHFL.IDX PT, R123, R37, R2, 0x1c1f ;  /* 0x001c1f02257b7589 */ /* 0x000fe200000e0000 */
[----:B-1----:R-:W-:-:S03]  /*cb00*/  SEL R68, R119, R172, P0 ;  /* 0x000000ac77447207 */ /* 0x002fc60000000000 */
[----:B------:R-:W-:Y:S04]  /*cb10*/  SHFL.IDX PT, R110, R157, R2, 0x1c1f ;  /* 0x001c1f029d6e7589 */ /* 0x000fe800000e0000 */
[----:B------:R-:W-:Y:S04]  /*cb20*/  SHFL.IDX PT, R93, R169, R2, 0x1c1f ;  /* 0x001c1f02a95d7589 */ /* 0x000fe800000e0000 */
[----:B------:R-:W1:Y:S04]  /*cb30*/  SHFL.IDX PT, R168, R56, R15, 0x1c1f ;  /* 0x001c1f0f38a87589 */ /* 0x000e6800000e0000 */
[----:B------:R-:W-:Y:S04]  /*cb40*/  SHFL.IDX PT, R88, R148, R15, 0x1c1f ;  /* 0x001c1f0f94587589 */ /* 0x000fe800000e0000 */
[----:B------:R-:W-:Y:S04]  /*cb50*/  SHFL.IDX PT, R122, R41, R2, 0x1c1f ;  /* 0x001c1f02297a7589 */ /* 0x000fe800000e0000 */
[----:B------:R-:W-:Y:S04]  /*cb60*/  SHFL.IDX PT, R99, R89, R2, 0x1c1f ;  /* 0x001c1f0259637589 */ /* 0x000fe800000e0000 */
[----:B------:R-:W-:Y:S04]  /*cb70*/  SHFL.IDX PT, R103, R147, R2, 0x1c1f ;  /* 0x001c1f0293677589 */ /* 0x000fe800000e0000 */
[----:B------:R-:W-:Y:S04]  /*cb80*/  SHFL.IDX PT, R169, R60, R15, 0x1c1f ;  /* 0x001c1f0f3ca97589 */ /* 0x000fe800000e0000 */
[----:B------:R-:W-:Y:S04]  /*cb90*/  SHFL.IDX PT, R158, R124, R15, 0x1c1f ;  /* 0x001c1f0f7c9e7589 */ /* 0x000fe800000e0000 */
[----:B------:R-:W2:Y:S04]  /*cba0*/  SHFL.IDX PT, R157, R30, R15, 0x1c1f ;  /* 0x001c1f0f1e9d7589 */ /* 0x000ea800000e0000 */
[----:B------:R-:W-:Y:S04]  /*cbb0*/  SHFL.IDX PT, R91, R149, R2, 0x1c1f ;  /* 0x001c1f02955b7589 */ /* 0x000fe800000e0000 */
[----:B------:R-:W-:Y:S04]  /*cbc0*/  SHFL.IDX PT, R89, R173, R2, 0x1c1f ;  /* 0x001c1f02ad597589 */ /* 0x000fe800000e0000 */
[----:B------:R-:W-:Y:S04]  /*cbd0*/  SHFL.IDX PT, R154, R26, R15, 0x1c1f ;  /* 0x001c1f0f1a9a7589 */ /* 0x000fe800000e0000 */
[----:B------:R1:W-:Y:S04]  /*cbe0*/  SHFL.IDX PT, R124, R34, R15, 0x1c1f ;  /* 0x001c1f0f227c7589 */ /* 0x0003e800000e0000 */
[----:B------:R3:W-:Y:S04]  /*cbf0*/  SHFL.IDX PT, R147, R8, R15, 0x1c1f ;  /* 0x001c1f0f08937589 */ /* 0x0007e800000e0000 */
[----:B------:R-:W-:Y:S01]  /*cc00*/  SHFL.IDX PT, R87, R73, R2, 0x1c1f ;  /* 0x001c1f0249577589 */ /* 0x000fe200000e0000 */
[----:B-1----:R-:W-:-:S03]  /*cc10*/  SEL R34, R168, R123, P0 ;  /* 0x0000007ba8227207 */ /* 0x002fc60000000000 */
[----:B------:R-:W-:Y:S01]  /*cc20*/  SHFL.IDX PT, R79, R175, R2, 0x1c1f ;  /* 0x001c1f02af4f7589 */ /* 0x000fe200000e0000 */
[----:B---3--:R-:W1:Y:S03]  /*cc30*/  LDC R8, c[0x0][0xbe8] ;  /* 0x0002fa00ff087b82 */ /* 0x008e660000000800 */
[----:B------:R-:W-:Y:S04]  /*cc40*/  SHFL.IDX PT, R176, R72, R15, 0x1c1f ;  /* 0x001c1f0f48b07589 */ /* 0x000fe800000e0000 */
[----:B------:R3:W-:Y:S04]  /*cc50*/  SHFL.IDX PT, R152, R14, R15, 0x1c1f ;  /* 0x001c1f0f0e987589 */ /* 0x0007e800000e0000 */
[----:B------:R-:W-:Y:S04]  /*cc60*/  SHFL.IDX PT, R106, R153, R2, 0x1c1f ;  /* 0x001c1f02996a7589 */ /* 0x000fe800000e0000 */
[----:B------:R-:W-:Y:S01]  /*cc70*/  SHFL.IDX PT, R73, R43, R2, 0x1c1f ;  /* 0x001c1f022b497589 */ /* 0x000fe200000e0000 */
[----:B---3--:R-:W-:-:S03]  /*cc80*/  SEL R14, R123, R168, P0 ;  /* 0x000000a87b0e7207 */ /* 0x008fc60000000000 */
[----:B------:R-:W-:Y:S01]  /*cc90*/  SHFL.IDX PT, R72, R18, R15, 0x1c1f ;  /* 0x001c1f0f12487589 */ /* 0x000fe200000e0000 */
[----:B--2---:R-:W-:-:S03]  /*cca0*/  SEL R123, R157, R90, P0 ;  /* 0x0000005a9d7b7207 */ /* 0x004fc60000000000 */
[----:B------:R-:W-:Y:S01]  /*ccb0*/  SHFL.IDX PT, R50, R47, R2, 0x1c1f ;  /* 0x001c1f022f327589 */ /* 0x000fe200000e0000 */
[----:B-1----:R-:W-:-:S03]  /*ccc0*/  ISETP.NE.AND P2, PT, R8, 0x1, PT ;  /* 0x000000010800780c */ /* 0x002fc60003f45270 */
[----:B------:R1:W-:Y:S04]  /*ccd0*/  SHFL.IDX PT, R153, R20, R15, 0x1c1f ;  /* 0x001c1f0f14997589 */ /* 0x0003e800000e0000 */
[----:B------:R-:W-:Y:S04]  /*cce0*/  SHFL.IDX PT, R94, R167, R2, 0x1c1f ;  /* 0x001c1f02a75e7589 */ /* 0x000fe800000e0000 */
[----:B------:R-:W-:Y:S01]  /*ccf0*/  SHFL.IDX PT, R130, R29, R2, 0x1c1f ;  /* 0x001c1f021d827589 */ /* 0x000fe200000e0000 */
[----:B-1----:R-:W-:-:S03]  /*cd00*/  SEL R20, R166, R23, P0 ;  /* 0x00000017a6147207 */ /* 0x002fc60000000000 */
[----:B------:R-:W1:Y:S04]  /*cd10*/  SHFL.IDX PT, R167, R48, R15, 0x1c1f ;  /* 0x001c1f0f30a77589 */ /* 0x000e6800000e0000 */
[----:B------:R-:W-:Y:S04]  /*cd20*/  SHFL.IDX PT, R139, R13, R2, 0x1c1f ;  /* 0x001c1f020d8b7589 */ /* 0x000fe800000e0000 */
[----:B------:R-:W-:Y:S04]  /*cd30*/  SHFL.IDX PT, R160, R28, R15, 0x1c1f ;  /* 0x001c1f0f1ca07589 */ /* 0x000fe800000e0000 */
[----:B------:R-:W-:Y:S04]  /*cd40*/  SHFL.IDX PT, R111, R159, R2, 0x1c1f ;  /* 0x001c1f029f6f7589 */ /* 0x000fe800000e0000 */
[----:B------:R-:W-:Y:S04]  /*cd50*/  SHFL.IDX PT, R115, R163, R2, 0x1c1f ;  /* 0x001c1f02a3737589 */ /* 0x000fe800000e0000 */
[----:B------:R-:W-:Y:S04]  /*cd60*/  SHFL.IDX PT, R13, R143, R2, 0x1c1f ;  /* 0x001c1f028f0d7589 */ /* 0x000fe800000e0000 */
[----:B------:R2:W-:Y:S01]  /*cd70*/  SHFL.IDX PT, R150, R27, R15, 0x1c1f ;  /* 0x001c1f0f1b967589 */ /* 0x0005e200000e0000 */
[----:B-1----:R-:W-:-:S03]  /*cd80*/  SEL R18, R130, R167, P0 ;  /* 0x000000a782127207 */ /* 0x002fc60000000000 */
[----:B------:R-:W-:Y:S04]  /*cd90*/  SHFL.IDX PT, R28, R127, R15, 0x1c1f ;  /* 0x001c1f0f7f1c7589 */ /* 0x000fe800000e0000 */
[----:B------:R1:W-:Y:S01]  /*cda0*/  SHFL.IDX PT, R148, R22, R15, 0x1c1f ;  /* 0x001c1f0f16947589 */ /* 0x0003e200000e0000 */
[----:B--2---:R-:W-:-:S03]  /*cdb0*/  SEL R27, R21, R162, P0 ;  /* 0x000000a2151b7207 */ /* 0x004fc60000000000 */
[----:B------:R-:W-:Y:S01]  /*cdc0*/  SHFL.IDX PT, R107, R155, R2, 0x1c1f ;  /* 0x001c1f029b6b7589 */ /* 0x000fe200000e0000 */
[----:B------:R-:W-:-:S03]  /*cdd0*/  SEL R21, R69, R134, P0 ;  /* 0x0000008645157207 */ /* 0x000fc60000000000 */
[----:B------:R-:W-:Y:S01]  /*cde0*/  SHFL.IDX PT, R163, R128, R15, 0x1c1f ;  /* 0x001c1f0f80a37589 */ /* 0x000fe200000e0000 */
[----:B-1----:R-:W-:-:S03]  /*cdf0*/  SEL R22, R23, R166, P0 ;  /* 0x000000a617167207 */ /* 0x002fc60000000000 */
[----:B------:R-:W-:Y:S01]  /*ce00*/  SHFL.IDX PT, R159, R144, R15, 0x1c1f ;  /* 0x001c1f0f909f7589 */ /* 0x000fe200000e0000 */
[----:B------:R-:W-:Y:S02]  /*ce10*/  SEL R23, R134, R69, P0 ;  /* 0x0000004586177207 */ /* 0x000fe40000000000 */
[----:B------:R-:W-:Y:S01]  /*ce20*/  SEL R69, R117, R170, P0 ;  /* 0x000000aa75457207 */ /* 0x000fe20000000000 */
[----:B------:R-:W-:Y:S04]  /*ce30*/  SHFL.IDX PT, R105, R53, R2, 0x1c1f ;  /* 0x001c1f0235697589 */ /* 0x000fe800000e0000 */
[----:B------:R-:W-:Y:S04]  /*ce40*/  SHFL.IDX PT, R97, R57, R2, 0x1c1f ;  /* 0x001c1f0239617589 */ /* 0x000fe800000e0000 */
[----:B------:R-:W-:Y:S04]  /*ce50*/  SHFL.IDX PT, R81, R61, R2, 0x1c1f ;  /* 0x001c1f023d517589 */ /* 0x000fe800000e0000 */
[----:B------:R-:W-:Y:S04]  /*ce60*/  SHFL.IDX PT, R83, R65, R2, 0x1c1f ;  /* 0x001c1f0241537589 */ /* 0x000fe800000e0000 */
[----:B------:R-:W-:Y:S04]  /*ce70*/  SHFL.IDX PT, R78, R39, R2, 0x1c1f ;  /* 0x001c1f02274e7589 */ /* 0x000fe800000e0000 */
[----:B------:R-:W1:Y:S04]  /*ce80*/  SHFL.IDX PT, R24, R24, R15, 0x1c1f ;  /* 0x001c1f0f18187589 */ /* 0x000e6800000e0000 */
[----:B------:R2:W-:Y:S04]  /*ce90*/  SHFL.IDX PT, R155, R16, R15, 0x1c1f ;  /* 0x001c1f0f109b7589 */ /* 0x0005e800000e0000 */
[----:B------:R3:W-:Y:S04]  /*cea0*/  SHFL.IDX PT, R144, R70, R15, 0x1c1f ;  /* 0x001c1f0f46907589 */ /* 0x0007e800000e0000 */
[----:B------:R4:W-:Y:S01]  /*ceb0*/  SHFL.IDX PT, R128, R71, R15, 0x1c1f ;  /* 0x001c1f0f47807589 */ /* 0x0009e200000e0000 */
[----:B--2---:R-:W-:-:S03]  /*cec0*/  SEL R16, R167, R130, P0 ;  /* 0x00000082a7107207 */ /* 0x004fc60000000000 */
[----:B------:R-:W2:Y:S01]  /*ced0*/  SHFL.IDX PT, R17, R17, R2, 0x1c1f ;  /* 0x001c1f0211117589 */ /* 0x000ea200000e0000 */
[----:B------:R-:W5:Y:S01]  /*cee0*/  @P2 LDC R130, c[0x0][0xbec] ;  /* 0x0002fb00ff822b82 */ /* 0x000f620000000800 */
[----:B---3--:R-:W-:Y:S02]  /*cef0*/  SEL R70, R172, R119, P0 ;  /* 0x00000077ac467207 */ /* 0x008fe40000000000 */
[----:B------:R-:W-:Y:S01]  /*cf00*/  SHFL.IDX PT, R19, R19, R2, 0x1c1f ;  /* 0x001c1f0213137589 */ /* 0x000fe200000e0000 */
[----:B------:R-:W-:Y:S02]  /*cf10*/  SEL R119, R92, R95, P0 ;  /* 0x0000005f5c777207 */ /* 0x000fe40000000000 */
[----:B----4-:R-:W-:Y:S01]  /*cf20*/  SEL R71, R170, R117, P0 ;  /* 0x00000075aa477207 */ /* 0x010fe20000000000 */
[----:B------:R3:W-:Y:S01]  /*cf30*/  SHFL.IDX PT, R126, R33, R2, 0x1c1f ;  /* 0x001c1f02217e7589 */ /* 0x0007e200000e0000 */
[----:B------:R-:W-:Y:S02]  /*cf40*/  SEL R117, R95, R92, P0 ;  /* 0x0000005c5f757207 */ /* 0x000fe40000000000 */
[----:B------:R-:W-:Y:S01]  /*cf50*/  SEL R95, R88, R93, P0 ;  /* 0x0000005d585f7207 */ /* 0x000fe20000000000 */
[----:B------:R-:W-:Y:S01]  /*cf60*/  SHFL.IDX PT, R98, R77, R2, 0x1c1f ;  /* 0x001c1f024d627589 */ /* 0x000fe200000e0000 */
[----:B------:R-:W-:-:S02]  /*cf70*/  SEL R92, R91, R154, P0 ;  /* 0x0000009a5b5c7207 */ /* 0x000fc40000000000 */
[----:B-1----:R-:W-:Y:S01]  /*cf80*/  SEL R30, R139, R24, P0 ;  /* 0x000000188b1e7207 */ /* 0x002fe20000000000 */
[----:B------:R-:W-:Y:S01]  /*cf90*/  SHFL.IDX PT, R114, R161, R2, 0x1c1f ;  /* 0x001c1f02a1727589 */ /* 0x000fe200000e0000 */
[----:B---3--:R-:W-:-:S03]  /*cfa0*/  SEL R33, R13, R28, P0 ;  /* 0x0000001c0d217207 */ /* 0x008fc60000000000 */
[----:B------:R-:W-:Y:S01]  /*cfb0*/  SHFL.IDX PT, R118, R133, R2, 0x1c1f ;  /* 0x001c1f0285767589 */ /* 0x000fe200000e0000 */
[----:B------:R-:W-:Y:S02]  /*cfc0*/  SEL R13, R28, R13, P0 ;  /* 0x0000000d1c0d7207 */ /* 0x000fe40000000000 */
[----:B------:R-:W-:Y:S01]  /*cfd0*/  SEL R28, R24, R139, P0 ;  /* 0x0000008b181c7207 */ /* 0x000fe20000000000 */
[----:B------:R-:W-:Y:S01]  /*cfe0*/  SHFL.IDX PT, R51, R51, R2, 0x1c1f ;  /* 0x001c1f0233337589 */ /* 0x000fe200000e0000 */
[----:B--2---:R-:W-:-:S03]  /*cff0*/  SEL R29, R160, R17, P0 ;  /* 0x00000011a01d7207 */ /* 0x004fc60000000000 */
        /* <DEDUP_REMOVED lines=22> */
[----:B------:R1:W2:Y:S04]  /*d160*/  SHFL.IDX PT, R151, R35, R15, 0x1c1f ;  /* 0x001c1f0f23977589 */ /* 0x0002a800000e0000 */
[----:B------:R-:W3:Y:S04]  /*d170*/  SHFL.IDX PT, R164, R32, R15, 0x1c1f ;  /* 0x001c1f0f20a47589 */ /* 0x000ee800000e0000 */
[----:B------:R-:W4:Y:S01]  /*d180*/  SHFL.IDX PT, R77, R52, R15, 0x1c1f ;  /* 0x001c1f0f344d7589 */ /* 0x000f2200000e0000 */
[----:B-1----:R-:W-:-:S03]  /*d190*/  SEL R35, R169, R122, P0 ;  /* 0x0000007aa9237207 */ /* 0x002fc60000000000 */
[----:B------:R-:W-:Y:S04]  /*d1a0*/  SHFL.IDX PT, R156, R132, R15, 0x1c1f ;  /* 0x001c1f0f849c7589 */ /* 0x000fe800000e0000 */
[----:B------:R1:W-:Y:S04]  /*d1b0*/  SHFL.IDX PT, R140, R31, R15, 0x1c1f ;  /* 0x001c1f0f1f8c7589 */ /* 0x0003e800000e0000 */
[----:B------:R0:W-:Y:S04]  /*d1c0*/  SHFL.IDX PT, R2, R121, R15, 0x1c1f ;  /* 0x001c1f0f79027589 */ /* 0x0001e800000e0000 */
[----:B------:R5:W5:Y:S01]  /*d1d0*/  SHFL.IDX PT, R174, R76, R15, 0x1c1f ;  /* 0x001c1f0f4cae7589 */ /* 0x000b6200000e0000 */
[----:B--2---:R-:W-:-:S02]  /*d1e0*/  SEL R139, R151, R54, P0 ;  /* 0x00000036978b7207 */ /* 0x004fc40000000000 */
[----:B-1----:R-:W-:Y:S01]  /*d1f0*/  SEL R31, R17, R160, P0 ;  /* 0x000000a0111f7207 */ /* 0x002fe20000000000 */
[----:B------:R-:W-:Y:S01]  /*d200*/  SHFL.IDX PT, R84, R84, R15, 0x1c1f ;  /* 0x001c1f0f54547589 */ /* 0x000fe200000e0000 */
[----:B---3--:R-:W-:Y:S02]  /*d210*/  SEL R26, R19, R164, P0 ;  /* 0x000000a4131a7207 */ /* 0x008fe40000000000 */
[----:B0-----:R-:W-:Y:S01]  /*d220*/  SEL R121, R93, R88, P0 ;  /* 0x000000585d797207 */ /* 0x001fe20000000000 */
[----:B------:R-:W0:Y:S01]  /*d230*/  SHFL.IDX PT, R178, R80, R15, 0x1c1f ;  /* 0x001c1f0f50b27589 */ /* 0x000e2200000e0000 */
[----:B------:R-:W-:Y:S02]  /*d240*/  SEL R93, R90, R157, P0 ;  /* 0x0000009d5a5d7207 */ /* 0x000fe40000000000 */
[----:B------:R-:W-:Y:S01]  /*d250*/  SEL R88, R89, R124, P0 ;  /* 0x0000007c59587207 */ /* 0x000fe20000000000 */
[----:B------:R-:W-:Y:S01]  /*d260*/  SHFL.IDX PT, R100, R100, R15, 0x1c1f ;  /* 0x001c1f0f64647589 */ /* 0x000fe200000e0000 */
[----:B------:R-:W-:-:S02]  /*d270*/  SEL R90, R124, R89, P0 ;  /* 0x000000597c5a7207 */ /* 0x000fc40000000000 */
[----:B------:R-:W-:Y:S01]  /*d280*/  SEL R89, R79, R152, P0 ;  /* 0x000000984f597207 */ /* 0x000fe20000000000 */
[----:B------:R-:W1:Y:S01]  /*d290*/  SHFL.IDX PT, R173, R96, R15, 0x1c1f ;  /* 0x001c1f0f60ad7589 */ /* 0x000e6200000e0000 */
[----:B------:R-:W-:Y:S02]  /*d2a0*/  SEL R124, R78, R155, P0 ;  /* 0x0000009b4e7c7207 */ /* 0x000fe40000000000 */
[----:B------:R-:W-:Y:S01]  /*d2b0*/  SEL R78, R155, R78, P0 ;  /* 0x0000004e9b4e7207 */ /* 0x000fe20000000000 */
[----:B------:R-:W-:Y:S01]  /*d2c0*/  SHFL.IDX PT, R108, R108, R15, 0x1c1f ;  /* 0x001c1f0f6c6c7589 */ /* 0x000fe200000e0000 */
[----:B------:R-:W2:Y:S01]  /*d2d0*/  @P2 LDC R155, c[0x0][0xbf0] ;  /* 0x0002fc00ff9b2b82 */ /* 0x000ea20000000800 */
[----:B------:R-:W-:Y:S02]  /*d2e0*/  SEL R24, R164, R19, P0 ;  /* 0x00000013a4187207 */ /* 0x000fe40000000000 */
[----:B------:R-:W-:Y:S01]  /*d2f0*/  SHFL.IDX PT, R175, R104, R15, 0x1c1f ;  /* 0x001c1f0f68af7589 */ /* 0x000fe200000e0000 */
[----:B----4-:R-:W-:-:S02]  /*d300*/  SEL R19, R126, R77, P0 ;  /* 0x0000004d7e137207 */ /* 0x010fc40000000000 */
[----:B------:R-:W-:Y:S01]  /*d310*/  SEL R17, R77, R126, P0 ;  /* 0x0000007e4d117207 */ /* 0x000fe20000000000 */
[----:B------:R-:W3:Y:S01]  /*d320*/  SHFL.IDX PT, R116, R116, R15, 0x1c1f ;  /* 0x001c1f0f74747589 */ /* 0x000ee200000e0000 */
[----:B-----5:R-:W-:Y:S02]  /*d330*/  SEL R76, R176, R105, P0 ;  /* 0x00000069b04c7207 */ /* 0x020fe40000000000 */
[----:B------:R-:W-:Y:S01]  /*d340*/  SEL R77, R174, R97, P0 ;  /* 0x00000061ae4d7207 */ /* 0x000fe20000000000 */
[----:B------:R4:W5:Y:S01]  /*d350*/  SHFL.IDX PT, R177, R112, R15, 0x1c1f ;  /* 0x001c1f0f70b17589 */ /* 0x00096200000e0000 */
[----:B0-----:R-:W-:-:S03]  /*d360*/  SEL R80, R81, R178, P0 ;  /* 0x000000b251507207 */ /* 0x001fc60000000000 */
[----:B------:R0:W2:Y:S04]  /*d370*/  SHFL.IDX PT, R165, R120, R15, 0x1c1f ;  /* 0x001c1f0f78a57589 */ /* 0x0000a800000e0000 */
[----:B------:R3:W2:Y:S01]  /*d380*/  SHFL.IDX PT, R161, R136, R15, 0x1c1f ;  /* 0x001c1f0f88a17589 */ /* 0x0006a200000e0000 */
[----:B-1----:R-:W-:Y:S02]  /*d390*/  SEL R96, R98, R173, P0 ;  /* 0x000000ad62607207 */ /* 0x002fe40000000000 */
[----:B----4-:R-:W-:Y:S01]  /*d3a0*/  SEL R112, R114, R163, P0 ;  /* 0x000000a372707207 */ /* 0x010fe20000000000 */
[----:B------:R1:W4:Y:S01]  /*d3b0*/  SHFL.IDX PT, R149, R74, R15, 0x1c1f ;  /* 0x001c1f0f4a957589 */ /* 0x00032200000e0000 */
[----:B------:R-:W-:Y:S02]  /*d3c0*/  SEL R98, R173, R98, P0 ;  /* 0x00000062ad627207 */ /* 0x000fe40000000000 */
[----:B0-----:R-:W-:Y:S01]  /*d3d0*/  SEL R120, R94, R159, P0 ;  /* 0x0000009f5e787207 */ /* 0x001fe20000000000 */
[----:B------:R0:W-:Y:S01]  /*d3e0*/  SHFL.IDX PT, R133, R85, R15, 0x1c1f ;  /* 0x001c1f0f55857589 */ /* 0x0001e200000e0000 */
[----:B------:R-:W-:-:S02]  /*d3f0*/  SEL R114, R163, R114, P0 ;  /* 0x00000072a3727207 */ /* 0x000fc40000000000 */
[----:B---3--:R-:W-:Y:S01]  /*d400*/  SEL R136, R53, R148, P0 ;  /* 0x0000009435887207 */ /* 0x008fe20000000000 */
[----:B------:R3:W4:Y:S01]  /*d410*/  SHFL.IDX PT, R132, R82, R15, 0x1c1f ;  /* 0x001c1f0f52847589 */ /* 0x00072200000e0000 */
[----:B------:R-:W-:Y:S02]  /*d420*/  SEL R94, R159, R94, P0 ;  /* 0x0000005e9f5e7207 */ /* 0x000fe40000000000 */
[----:B-1----:R-:W-:Y:S01]  /*d430*/  SEL R74, R105, R176, P0 ;  /* 0x000000b0694a7207 */ /* 0x002fe20000000000 */
[----:B------:R-:W-:Y:S01]  /*d440*/  SHFL.IDX PT, R40, R109, R15, 0x1c1f ;  /* 0x001c1f0f6d287589 */ /* 0x000fe200000e0000 */
[----:B------:R-:W-:Y:S02]  /*d450*/  SEL R105, R107, R116, P0 ;  /* 0x000000746b697207 */ /* 0x000fe40000000000 */
[----:B------:R-:W-:Y:S01]  /*d460*/  SEL R107, R116, R107, P0 ;  /* 0x0000006b746b7207 */ /* 0x000fe20000000000 */
[----:B------:R1:W-:Y:S01]  /*d470*/  SHFL.IDX PT, R48, R75, R15, 0x1c1f ;  /* 0x001c1f0f4b307589 */ /* 0x0003e200000e0000 */
[----:B0-----:R-:W-:-:S02]  /*d480*/  SEL R85, R87, R180, P0 ;  /* 0x000000b457557207 */ /* 0x001fc40000000000 */
[----:B---3--:R-:W-:Y:S01]  /*d490*/  SEL R82, R178, R81, P0 ;  /* 0x00000051b2527207 */ /* 0x008fe20000000000 */
[----:B------:R0:W3:Y:S01]  /*d4a0*/  SHFL.IDX PT, R127, R101, R15, 0x1c1f ;  /* 0x001c1f0f657f7589 */ /* 0x0000e200000e0000 */
[----:B------:R-:W-:Y:S02]  /*d4b0*/  SEL R81, R83, R84, P0 ;  /* 0x0000005453517207 */ /* 0x000fe40000000000 */
[----:B------:R-:W-:Y:S01]  /*d4c0*/  SEL R83, R84, R83, P0 ;  /* 0x0000005354537207 */ /* 0x000fe20000000000 */
[----:B------:R5:W-:Y:S01]  /*d4d0*/  SHFL.IDX PT, R32, R125, R15, 0x1c1f ;  /* 0x001c1f0f7d207589 */ /* 0x000be200000e0000 */
[----:B------:R-:W-:Y:S02]  /*d4e0*/  SEL R84, R86, R171, P0 ;  /* 0x000000ab56547207 */ /* 0x000fe40000000000 */
[----:B-1----:R-:W-:Y:S01]  /*d4f0*/  SEL R75, R97, R174, P0 ;  /* 0x000000ae614b7207 */ /* 0x002fe20000000000 */
[----:B------:R-:W-:Y:S01]  /*d500*/  SHFL.IDX PT, R36, R113, R15, 0x1c1f ;  /* 0x001c1f0f71247589 */ /* 0x000fe200000e0000 */
[----:B------:R-:W-:-:S02]  /*d510*/  SEL R97, R99, R100, P0 ;  /* 0x0000006463617207 */ /* 0x000fc40000000000 */
[----:B0-----:R-:W-:Y:S01]  /*d520*/  SEL R101, R103, R108, P0 ;  /* 0x0000006c67657207 */ /* 0x001fe20000000000 */
[----:B------:R0:W-:Y:S01]  /*d530*/  SHFL.IDX PT, R44, R137, R15, 0x1c1f ;  /* 0x001c1f0f892c7589 */ /* 0x0001e200000e0000 */
[----:B------:R-:W-:Y:S02]  /*d540*/  SEL R99, R100, R99, P0 ;  /* 0x0000006364637207 */ /* 0x000fe40000000000 */
[----:B-----5:R-:W-:Y:S01]  /*d550*/  SEL R125, R73, R72, P0 ;  /* 0x00000048497d7207 */ /* 0x020fe20000000000 */
[----:B------:R-:W-:Y:S01]  /*d560*/  SHFL.IDX PT, R129, R129, R15, 0x1c1f ;  /* 0x001c1f0f81817589 */ /* 0x000fe200000e0000 */
[----:B------:R-:W-:Y:S02]  /*d570*/  SEL R103, R108, R103, P0 ;  /* 0x000000676c677207 */ /* 0x000fe40000000000 */
[----:B------:R-:W-:Y:S01]  /*d580*/  SEL R100, R102, R175, P0 ;  /* 0x000000af66647207 */ /* 0x000fe20000000000 */
[----:B------:R1:W-:Y:S01]  /*d590*/  SHFL.IDX PT, R131, R146, R15, 0x1c1f ;  /* 0x001c1f0f92837589 */ /* 0x0003e200000e0000 */
[----:B------:R-:W-:-:S02]  /*d5a0*/  SEL R104, R106, R177, P0 ;  /* 0x000000b16a687207 */ /* 0x000fc40000000000 */
[----:B0-----:R-:W-:Y:S01]  /*d5b0*/  SEL R137, R54, R151, P0 ;  /* 0x0000009736897207 */ /* 0x001fe20000000000 */
[----:B------:R0:W-:Y:S01]  /*d5c0*/  SHFL.IDX PT, R52, R141, R15, 0x1c1f ;  /* 0x001c1f0f8d347589 */ /* 0x0001e200000e0000 */
[----:B------:R-:W-:Y:S02]  /*d5d0*/  SEL R54, R55, R140, P0 ;  /* 0x0000008c37367207 */ /* 0x000fe40000000000 */
[----:B------:R-:W-:Y:S01]  /*d5e0*/  SEL R140, R140, R55, P0 ;  /* 0x000000378c8c7207 */ /* 0x000fe20000000000 */
[----:B------:R5:W-:Y:S01]  /*d5f0*/  SHFL.IDX PT, R56, R135, R15, 0x1c1f ;  /* 0x001c1f0f87387589 */ /* 0x000be200000e0000 */
[----:B------:R-:W-:Y:S01]  /*d600*/  SEL R55, R57, R144, P0 ;  /* 0x0000009039377207 */ /* 0x000fe20000000000 */
[----:B-1----:R-:W1:Y:S01]  /*d610*/  @P2 LDC R146, c[0x0][0xbec] ;  /* 0x0002fb00ff922b82 */ /* 0x002e620000000800 */
[----:B--2---:R-:W-:Y:S01]  /*d620*/  SEL R108, R110, R165, P0 ;  /* 0x000000a56e6c7207 */ /* 0x004fe20000000000 */
[----:B------:R2:W-:Y:S01]  /*d630*/  SHFL.IDX PT, R60, R145, R15, 0x1c1f ;  /* 0x001c1f0f913c7589 */ /* 0x0005e200000e0000 */
[----:B------:R-:W-:-:S02]  /*d640*/  SEL R109, R111, R158, P0 ;  /* 0x0000009e6f6d7207 */ /* 0x000fc40000000000 */
[----:B0-----:R-:W-:Y:S01]  /*d650*/  SEL R141, R144, R57, P0 ;  /* 0x00000039908d7207 */ /* 0x001fe20000000000 */
[----:B------:R-:W-:Y:S01]  /*d660*/  SHFL.IDX PT, R64, R142, R15, 0x1c1f ;  /* 0x001c1f0f8e407589 */ /* 0x000fe200000e0000 */
[----:B------:R-:W-:Y:S01]  /*d670*/  IMAD R144, RZ, RZ, -UR38 ;  /* 0x80000026ff907e24 */ /* 0x000fe2000f8e02ff */
[----:B-----5:R-:W0:Y:S01]  /*d680*/  LDC.64 R134, c[0x0][0xbd8] ;  /* 0x0002f600ff867b82 */ /* 0x020e220000000a00 */
[----:B------:R-:W-:Y:S01]  /*d690*/  @P2 IMAD.HI.U32 R57, R11, R130, RZ ;  /* 0x000000820b392227 */ /* 0x000fe200078e00ff */
[----:B------:R5:W-:Y:S01]  /*d6a0*/  SHFL.IDX PT, R143, R138, R15, 0x1c1f ;  /* 0x001c1f0f8a8f7589 */ /* 0x000be200000e0000 */
[----:B------:R-:W-:Y:S02]  /*d6b0*/  SEL R113, R115, R156, P0 ;  /* 0x0000009c73717207 */ /* 0x000fe40000000000 */
[----:B------:R-:W-:Y:S02]  /*d6c0*/  SEL R116, R118, R161, P0 ;  /* 0x000000a176747207 */ /* 0x000fe40000000000 */
[----:B------:R-:W-:Y:S01]  /*d6d0*/  SEL R86, R171, R86, P0 ;  /* 0x00000056ab567207 */ /* 0x000fe20000000000 */
[----:B--2---:R-:W2:Y:S01]  /*d6e0*/  LDC R145, c[0x0][0xc50] ;  /* 0x00031400ff917b82 */ /* 0x004ea20000000800 */
[----:B------:R-:W-:-:S02]  /*d6f0*/  SEL R87, R180, R87, P0 ;  /* 0x00000057b4577207 */ /* 0x000fc40000000000 */
[----:B------:R-:W-:Y:S02]  /*d700*/  SEL R102, R175, R102, P0 ;  /* 0x00000066af667207 */ /* 0x000fe40000000000 */
[----:B-----5:R-:W-:Y:S02]  /*d710*/  SEL R15, R122, R169, P0 ;  /* 0x000000a97a0f7207 */ /* 0x020fe40000000000 */
[----:B------:R-:W-:Y:S01]  /*d720*/  SEL R122, R154, R91, P0 ;  /* 0x0000005b9a7a7207 */ /* 0x000fe20000000000 */
[----:B------:R-:W5:Y:S01]  /*d730*/  @P2 LDC R142, c[0x0][0xbf0] ;  /* 0x0002fc00ff8e2b82 */ /* 0x000f620000000800 */
[----:B------:R-:W-:Y:S01]  /*d740*/  SEL R91, R152, R79, P0 ;  /* 0x0000004f985b7207 */ /* 0x000fe20000000000 */
[----:B-1----:R-:W-:Y:S01]  /*d750*/  @P2 IMAD.HI.U32 R146, R11, R146, RZ ;  /* 0x000000920b922227 */ /* 0x002fe200078e00ff */
[----:B------:R-:W-:Y:S02]  /*d760*/  SEL R79, R72, R73, P0 ;  /* 0x00000049484f7207 */ /* 0x000fe40000000000 */
[----:B------:R-:W-:-:S02]  /*d770*/  SEL R72, R50, R153, P0 ;  /* 0x0000009932487207 */ /* 0x000fc40000000000 */
[----:B------:R-:W-:Y:S01]  /*d780*/  SEL R50, R153, R50, P0 ;  /* 0x0000003299327207 */ /* 0x000fe20000000000 */
[----:B0-----:R-:W-:Y:S01]  /*d790*/  IMAD R126, R134, UR39, RZ ;  /* 0x00000027867e7c24 */ /* 0x001fe2000f8e02ff */
[----:B------:R-:W0:Y:S01]  /*d7a0*/  LDC.64 R152, c[0x0][0xb40] ;  /* 0x0002d000ff987b82 */ /* 0x000e220000000a00 */
[----:B------:R-:W-:Y:S02]  /*d7b0*/  SEL R138, R148, R53, P0 ;  /* 0x00000035948a7207 */ /* 0x000fe40000000000 */
[----:B------:R-:W-:Y:S01]  /*d7c0*/  IMAD R53, R135, UR37, R126 ;  /* 0x0000002587357c24 */ /* 0x000fe2000f8e027e */
[----:B------:R-:W-:Y:S01]  /*d7d0*/  SEL R73, R51, R150, P0 ;  /* 0x0000009633497207 */ /* 0x000fe20000000000 */
[----:B------:R-:W-:Y:S01]  /*d7e0*/  IMAD.WIDE.U32 R134, R134, UR37, R6 ;  /* 0x0000002586867c25 */ /* 0x000fe2000f8e0006 */
[----:B------:R-:W-:Y:S02]  /*d7f0*/  SEL R7, R59, R128, P0 ;  /* 0x000000803b077207 */ /* 0x000fe40000000000 */
[----:B------:R-:W-:Y:S01]  /*d800*/  SEL R59, R128, R59, P0 ;  /* 0x0000003b803b7207 */ /* 0x000fe20000000000 */
[----:B--2---:R-:W-:Y:S01]  /*d810*/  IMAD R151, R145, R144, UR4 ;  /* 0x0000000491977e24 */ /* 0x004fe2000f8e0290 */
[----:B------:R-:W-:Y:S01]  /*d820*/  ULDC.64 UR4, c[0x0][0xbe0] ;  /* 0x0002f80000047ab9 */ /* 0x000fe20000000a00 */
[----:B------:R-:W-:Y:S01]  /*d830*/  IMAD.IADD R135, R135, 0x1, R53 ;  /* 0x0000000187877824 */ /* 0x000fe200078e0235 */
[----:B------:R-:W-:-:S02]  /*d840*/  MOV R53, R11 ;  /* 0x0000000b00357202 */ /* 0x000fc40000000f00 */
[----:B------:R-:W-:Y:S02]  /*d850*/  SHF.R.S32.HI R128, RZ, 0x1f, R151 ;  /* 0x0000001fff807819 */ /* 0x000fe40000011497 */
[----:B-----5:R-:W-:Y:S01]  /*d860*/  @P2 SHF.R.U32.HI R53, RZ, R142, R57 ;  /* 0x0000008eff352219 */ /* 0x020fe20000011639 */
[----:B------:R-:W-:Y:S01]  /*d870*/  IMAD.MOV.U32 R57, RZ, RZ, R11 ;  /* 0x000000ffff397224 */ /* 0x000fe200078e000b */
[----:B------:R-:W-:Y:S02]  /*d880*/  @P2 SHF.R.U32.HI R57, RZ, R155, R146 ;  /* 0x0000009bff392219 */ /* 0x000fe40000011692 */
[----:B----4-:R-:W-:Y:S02]  /*d890*/  SEL R6, R58, R149, P0 ;  /* 0x000000953a067207 */ /* 0x010fe40000000000 */
[----:B------:R-:W-:Y:S01]  /*d8a0*/  SEL R58, R149, R58, P0 ;  /* 0x0000003a953a7207 */ /* 0x000fe20000000000 */
[----:B0-----:R-:W-:Y:S01]  /*d8b0*/  IMAD R126, R152, UR39, RZ ;  /* 0x00000027987e7c24 */ /* 0x001fe2000f8e02ff */
[----:B------:R-:W-:Y:S01]  /*d8c0*/  SEL R51, R150, R51, P0 ;  /* 0x0000003396337207 */ /* 0x000fe20000000000 */
[----:B------:R-:W-:Y:S01]  /*d8d0*/  IMAD.WIDE.U32 R4, R152, UR37, R4 ;  /* 0x0000002598047c25 */ /* 0x000fe2000f8e0004 */
[----:B------:R-:W-:-:S02]  /*d8e0*/  SEL R106, R177, R106, P0 ;  /* 0x0000006ab16a7207 */ /* 0x000fc40000000000 */
[----:B------:R-:W-:Y:S01]  /*d8f0*/  SEL R110, R165, R110, P0 ;  /* 0x0000006ea56e7207 */ /* 0x000fe20000000000 */
[----:B------:R-:W-:Y:S01]  /*d900*/  IMAD R153, R153, UR37, R126 ;  /* 0x0000002599997c24 */ /* 0x000fe2000f8e027e */
[----:B------:R-:W-:Y:S01]  /*d910*/  SEL R111, R158, R111, P0 ;  /* 0x0000006f9e6f7207 */ /* 0x000fe20000000000 */
[----:B------:R-:W-:Y:S01]  /*d920*/  IMAD.MOV.U32 R144, RZ, RZ, R4 ;  /* 0x000000ffff907224 */ /* 0x000fe200078e0004 */
[----:B------:R-:W-:Y:S01]  /*d930*/  SEL R115, R156, R115, P0 ;  /* 0x000000739c737207 */ /* 0x000fe20000000000 */
[----:B------:R-:W-:Y:S01]  /*d940*/  IMAD.IADD R145, R5, 0x1, R153 ;  /* 0x0000000105917824 */ /* 0x000fe200078e0299 */
[----:B------:R-:W-:Y:S01]  /*d950*/  SEL R118, R161, R118, P0 ;  /* 0x00000076a1767207 */ /* 0x000fe20000000000 */
[C---:B------:R-:W-:Y:S02]  /*d960*/  IMAD R5, R128.reuse, UR4, RZ ;  /* 0x0000000480057c24 */ /* 0x040fe4000f8e02ff */
[----:B------:R-:W-:Y:S02]  /*d970*/  IMAD R128, R128, UR6, RZ ;  /* 0x0000000680807c24 */ /* 0x000fe4000f8e02ff */
[----:B------:R-:W-:-:S02]  /*d980*/  IMAD R126, R151, UR5, R5 ;  /* 0x00000005977e7c24 */ /* 0x000fc4000f8e0205 */
[C---:B------:R-:W-:Y:S01]  /*d990*/  IMAD.WIDE.U32 R4, R151.reuse, UR4, R134 ;  /* 0x0000000497047c25 */ /* 0x040fe2000f8e0086 */
[----:B------:R-:W-:Y:S01]  /*d9a0*/  SHF.R.S32.HI R135, RZ, 0x1f, R53 ;  /* 0x0000001fff877819 */ /* 0x000fe20000011435 */
[----:B------:R-:W-:Y:S02]  /*d9b0*/  ULDC.64 UR4, c[0x0][0xb30] ;  /* 0x0002cc0000047ab9 */ /* 0x000fe40000000a00 */
[----:B------:R-:W-:Y:S01]  /*d9c0*/  IMAD R149, R151, UR7, R128 ;  /* 0x0000000797957c24 */ /* 0x000fe2000f8e0280 */
[----:B------:R-:W-:Y:S01]  /*d9d0*/  IADD3 R134, P2, R53, R4, RZ ;  /* 0x0000000435867210 */ /* 0x000fe20007f5e0ff */
[----:B------:R-:W-:Y:S01]  /*d9e0*/  IMAD.WIDE.U32 R144, R151, UR6, R144 ;  /* 0x0000000697907c25 */ /* 0x000fe2000f8e0090 */
[----:B------:R-:W-:Y:S01]  /*d9f0*/  SHF.R.S32.HI R4, RZ, 0x1f, R57 ;  /* 0x0000001fff047819 */ /* 0x000fe20000011439 */
[----:B------:R-:W-:Y:S01]  /*da00*/  ULDC.64 UR6, c[0x0][0xbc8] ;  /* 0x0002f20000067ab9 */ /* 0x000fe20000000a00 */
[----:B------:R-:W-:Y:S01]  /*da10*/  IADD3.X R135, R135, R5, R126, P2, !PT ;  /* 0x0000000587877210 */ /* 0x000fe200017fe47e */
[----:B------:R-:W-:-:S02]  /*da20*/  IMAD.MOV R53, RZ, RZ, -R53 ;  /* 0x000000ffff357224 */ /* 0x000fc400078e0a35 */
[----:B------:R-:W-:Y:S02]  /*da30*/  IMAD R4, R4, UR4, RZ ;  /* 0x0000000404047c24 */ /* 0x000fe4000f8e02ff */
[----:B------:R-:W-:Y:S02]  /*da40*/  IMAD.IADD R145, R145, 0x1, R149 ;  /* 0x0000000191917824 */ /* 0x000fe400078e0295 */
[----:B------:R-:W-:Y:S02]  /*da50*/  IMAD R53, R8, R53, R11 ;  /* 0x0000003508357224 */ /* 0x000fe400078e020b */
[C---:B------:R-:W-:Y:S01]  /*da60*/  IMAD R149, R57.reuse, UR5, R4 ;  /* 0x0000000539957c24 */ /* 0x040fe2000f8e0204 */
[----:B------:R-:W0:Y:S01]  /*da70*/  S2UR UR5, SR_CgaCtaId ;  /* 0x00000000000579c3 */ /* 0x000e220000008800 */
[----:B------:R-:W-:Y:S02]  /*da80*/  IMAD.MOV R128, RZ, RZ, -R57 ;  /* 0x000000ffff807224 */ /* 0x000fe400078e0a39 */
[----:B------:R-:W-:Y:S01]  /*da90*/  IMAD.WIDE.U32 R4, R57, UR4, R144 ;  /* 0x0000000439047c25 */ /* 0x000fe2000f8e0090 */
[----:B------:R-:W-:Y:S01]  /*daa0*/  SHF.R.S32.HI R57, RZ, 0x1f, R53 ;  /* 0x0000001fff397819 */ /* 0x000fe20000011435 */
[----:B------:R-:W-:-:S02]  /*dab0*/  UMOV UR4, 0x400 ;  /* 0x0000040000047882 */ /* 0x000fc40000000000 */
[----:B------:R-:W-:Y:S02]  /*dac0*/  IMAD R11, R8, R128, R11 ;  /* 0x00000080080b7224 */ /* 0x000fe400078e020b */
[----:B------:R-:W-:Y:S02]  /*dad0*/  IMAD R128, R57, UR6, RZ ;  /* 0x0000000639807c24 */ /* 0x000fe4000f8e02ff */
[----:B------:R-:W-:Y:S01]  /*dae0*/  IMAD.IADD R5, R5, 0x1, R149 ;  /* 0x0000000105057824 */ /* 0x000fe200078e0295 */
[----:B------:R-:W-:Y:S01]  /*daf0*/  SHF.R.S32.HI R126, RZ, 0x1f, R11 ;  /* 0x0000001fff7e7819 */ /* 0x000fe2000001140b */
[C---:B------:R-:W-:Y:S02]  /*db00*/  IMAD R57, R53.reuse, UR7, R128 ;  /* 0x0000000735397c24 */ /* 0x040fe4000f8e0280 */
[----:B------:R-:W-:Y:S01]  /*db10*/  IMAD.WIDE.U32 R134, R53, UR6, R134 ;  /* 0x0000000635867c25 */ /* 0x000fe2000f8e0086 */
[----:B------:R-:W-:-:S03]  /*db20*/  ULDC.64 UR6, c[0x0][0xba8] ;  /* 0x0002ea0000067ab9 */ /* 0x000fc60000000a00 */
[----:B------:R-:W-:Y:S01]  /*db30*/  IMAD.WIDE.U32 R144, R11, UR8, R4 ;  /* 0x000000080b907c25 */ /* 0x000fe2000f8e0004 */
[----:B------:R-:W-:Y:S02]  /*db40*/  SEL R4, R61, R132, P0 ;  /* 0x000000843d047207 */ /* 0x000fe40000000000 */
[----:B------:R-:W-:Y:S01]  /*db50*/  SEL R132, R132, R61, P0 ;  /* 0x0000003d84847207 */ /* 0x000fe20000000000 */
[----:B------:R-:W-:Y:S01]  /*db60*/  IMAD R126, R126, UR8, RZ ;  /* 0x000000087e7e7c24 */ /* 0x000fe2000f8e02ff */
[C---:B------:R-:W-:Y:S01]  /*db70*/  LEA R61, P2, R134.reuse, UR6, 0x2 ;  /* 0x00000006863d7c11 */ /* 0x040fe2000f8410ff */
[----:B------:R-:W-:Y:S01]  /*db80*/  IMAD.IADD R5, R135, 0x1, R57 ;  /* 0x0000000187057824 */ /* 0x000fe200078e0239 */
[----:B------:R-:W-:Y:S01]  /*db90*/  ULDC UR6, c[0x0][0xa88] ;  /* 0x0002a20000067ab9 */ /* 0x000fe20000000800 */
[----:B------:R-:W-:Y:S01]  /*dba0*/  IMAD R53, R11, UR9, R126 ;  /* 0x000000090b357c24 */ /* 0x000fe2000f8e027e */
[----:B0-----:R-:W-:Y:S01]  /*dbb0*/  ULEA UR4, UR5, UR4, 0x18 ;  /* 0x0000000405047291 */ /* 0x001fe2000f8ec03f */
[----:B------:R-:W-:Y:S01]  /*dbc0*/  SHFL.IDX PT, R148, R61, RZ, 0x1c1f ;  /* 0x001c1fff3d947589 */ /* 0x000fe200000e0000 */
[----:B------:R-:W-:Y:S01]  /*dbd0*/  LEA.HI.X R126, R134, UR7, R5, 0x2, P2 ;  /* 0x00000007867e7c11 */ /* 0x000fe200090f1405 */
[----:B------:R-:W-:Y:S01]  /*dbe0*/  IMAD R11, R8, UR6, RZ ;  /* 0x00000006080b7c24 */ /* 0x000fe2000f8e02ff */
[----:B------:R-:W-:Y:S01]  /*dbf0*/  UIADD3 UR4, UR4, 0x20820, URZ ;  /* 0x0002082004047890 */ /* 0x000fe2000fffe03f */
[----:B------:R-:W-:Y:S01]  /*dc00*/  SHFL.IDX PT, R150, R61, 0x1, 0x1c1f ;  /* 0x003c1f003d967f89 */ /* 0x000fe200000e0000 */
[C---:B------:R-:W-:Y:S01]  /*dc10*/  VIADD R8, R10.reuse, 0x8 ;  /* 0x000000080a087836 */ /* 0x040fe20000000000 */
[----:B------:R-:W-:Y:S01]  /*dc20*/  ULDC.64 UR8, c[0x0][0xb00] ;  /* 0x0002c00000087ab9 */ /* 0x000fe20000000a00 */
[-C--:B------:R-:W-:Y:S01]  /*dc30*/  ISETP.GE.OR P2, PT, R10, R11.reuse, P1 ;  /* 0x0000000b0a00720c */ /* 0x080fe20000f46670 */
[----:B------:R-:W0:Y:S01]  /*dc40*/  SHFL.IDX PT, R149, R126, RZ, 0x1c1f ;  /* 0x001c1fff7e957589 */ /* 0x000e2200000e0000 */
[----:B------:R-:W-:Y:S01]  /*dc50*/  UPRMT UR4, URZ, 0x654, UR4 ;  /* 0x000006543f047896 */ /* 0x000fe20008000004 */
[----:B------:R-:W-:Y:S01]  /*dc60*/  ISETP.GE.OR P1, PT, R8, R11, P1 ;  /* 0x0000000b0800720c */ /* 0x000fe20000f26670 */
[----:B------:R-:W-:Y:S01]  /*dc70*/  IMAD.IADD R57, R145, 0x1, R53 ;  /* 0x0000000191397824 */ /* 0x000fe200078e0235 */
[----:B------:R3:W1:Y:S01]  /*dc80*/  SHFL.IDX PT, R151, R126, 0x1, 0x1c1f ;  /* 0x003c1f007e977f89 */ /* 0x00066200000e0000 */
[----:B------:R-:W-:-:S02]  /*dc90*/  LEA R53, P3, R144, UR8, 0x2 ;  /* 0x0000000890357c11 */ /* 0x000fc4000f8610ff */
[----:B------:R-:W-:Y:S02]  /*dca0*/  SEL R5, R62, R133, P0 ;  /* 0x000000853e057207 */ /* 0x000fe40000000000 */
[----:B------:R-:W-:Y:S01]  /*dcb0*/  LEA.HI.X R57, R144, UR9, R57, 0x2, P3 ;  /* 0x0000000990397c11 */ /* 0x000fe200098f1439 */
[----:B------:R-:W-:Y:S01]  /*dcc0*/  SYNCS.ARRIVE.TRANS64.RED.A1T0 RZ, [UR4], RZ ;  /* 0x000000ffffff79a7 */ /* 0x000fe20008100404 */
[----:B------:R-:W-:Y:S01]  /*dcd0*/  ISETP.GE.AND P3, PT, R10, R11, PT ;  /* 0x0000000b0a00720c */ /* 0x000fe20003f66270 */
[----:B------:R2:W4:Y:S01]  /*dce0*/  SHFL.IDX PT, R144, R53, RZ, 0x1c1f ;  /* 0x001c1fff35907589 */ /* 0x00052200000e0000 */
[----:B---3--:R-:W-:Y:S02]  /*dcf0*/  SEL R126, R66, R127, P0 ;  /* 0x0000007f427e7207 */ /* 0x008fe40000000000 */
[----:B------:R-:W-:Y:S01]  /*dd00*/  SEL R133, R133, R62, P0 ;  /* 0x0000003e85857207 */ /* 0x000fe20000000000 */
[----:B------:R2:W3:Y:S01]  /*dd10*/  SHFL.IDX PT, R145, R57, RZ, 0x1c1f ;  /* 0x001c1fff39917589 */ /* 0x0004e200000e0000 */
        /* <DEDUP_REMOVED lines=8> */
[----:B------:R-:W-:Y:S01]  /*dda0*/  SEL R67, R2, R67, P0 ;  /* 0x0000004302437207 */ /* 0x000fe20000000000 */
[----:B------:R-:W-:Y:S06]  /*ddb0*/  @P3 BRA `(.L_x_1312) ;  /* 0x0000000800f83947 */ /* 0x000fec0003800000 */
[----:B------:R-:W-:Y:S01]  /*ddc0*/  ULDC UR4, c[0x0][0xac8] ;  /* 0x0002b20000047ab9 */ /* 0x000fe20000000800 */
[C---:B--2---:R-:W-:Y:S01]  /*ddd0*/  VIADD R0, R9.reuse, 0x8 ;  /* 0x0000000809007836 */ /* 0x044fe20000000000 */
        /* <DEDUP_REMOVED lines=11> */
[----:B---34-:R-:W-:-:S04]  /*de90*/  @!P1 IMAD.WIDE R2, R9, 0x4, R144 ;  /* 0x0000000409029825 */ /* 0x018fc800078e0290 */
[----:B------:R-:W-:Y:S01]  /*dea0*/  @!P4 LEA.HI R0, R0, R0, RZ, 0x1 ;  /* 0x000000000000c211 */ /* 0x000fe200078f08ff */
[----:B------:R0:W-:Y:S01]  /*deb0*/  @!P1 ST.E.64 desc[UR50][R2.64], R30 ;  /* 0x0000001e02009985 */ /* 0x0001e2000c101b32 */
[----:B------:R-:W-:Y:S02]  /*dec0*/  ISETP.GE.AND P1, PT, R48, UR4, PT ;  /* 0x0000000430007c0c */ /* 0x000fe4000bf26270 */
[----:B------:R-:W-:Y:S02]  /*ded0*/  @!P5 LEA.HI R10, R10, R10, RZ, 0x1 ;  /* 0x0000000a0a0ad211 */ /* 0x000fe400078f08ff */
[----:B------:R-:W-:Y:S01]  /*dee0*/  @!P4 LOP3.LUT R61, R0, 0xfffffffe, RZ, 0xc0, !PT ;  /* 0xfffffffe003dc812 */ /* 0x000fe200078ec0ff */
[C---:B------:R-:W-:Y:S01]  /*def0*/  VIADD R0, R9.reuse, 0x38 ;  /* 0x0000003809007836 */ /* 0x040fe20000000000 */
[----:B------:R-:W-:Y:S02]  /*df00*/  @!P6 LEA.HI R40, R40, R40, RZ, 0x1 ;  /* 0x000000282828e211 */ /* 0x000fe400078f08ff */
        /* <DEDUP_REMOVED lines=16> */
[----:B------:R-:W-:-:S02]  /*e010*/  ISETP.GE.AND P6, PT, R40, UR4, PT ;  /* 0x0000000428007c0c */ /* 0x000fc4000bfc6270 */
[----:B0-----:R-:W-:Y:S01]  /*e020*/  @!P2 LOP3.LUT R29, R128, 0xfffffffe, RZ, 0xc0, !PT ;  /* 0xfffffffe801da812 */ /* 0x001fe200078ec0ff */
[----:B------:R-:W-:Y:S01]  /*e030*/  @!P1 IMAD.WIDE R2, R61, 0x4, R144 ;  /* 0x000000043d029825 */ /* 0x000fe200078e0290 */
[----:B-1----:R-:W-:-:S03]  /*e040*/  @!P3 LOP3.LUT R27, R130, 0xfffffffe, RZ, 0xc0, !PT ;  /* 0xfffffffe821bb812 */ /* 0x002fc600078ec0ff */
[----:B------:R-:W-:Y:S01]  /*e050*/  VIADD R28, R9, 0x50 ;  /* 0x00000050091c7836 */ /* 0x000fe20000000000 */
[----:B------:R0:W-:Y:S01]  /*e060*/  @!P1 ST.E.64 desc[UR50][R2.64], R22 ;  /* 0x0000001602009985 */ /* 0x0001e2000c101b32 */
[----:B------:R-:W-:Y:S01]  /*e070*/  @!P4 LEA.HI R0, R0, R0, RZ, 0x1 ;  /* 0x000000000000c211 */ /* 0x000fe200078f08ff */
[--C-:B--2---:R-:W-:Y:S01]  /*e080*/  @!P2 IMAD.WIDE R24, R29, 0x4, R144.reuse ;  /* 0x000000041d18a825 */ /* 0x104fe200078e0290 */
[----:B------:R-:W-:Y:S02]  /*e090*/  @!P5 LEA.HI R10, R10, R10, RZ, 0x1 ;  /* 0x0000000a0a0ad211 */ /* 0x000fe400078f08ff */
[----:B------:R-:W-:Y:S01]  /*e0a0*/  @!P4 LOP3.LUT R29, R0, 0xfffffffe, RZ, 0xc0, !PT ;  /* 0xfffffffe001dc812 */ /* 0x000fe200078ec0ff */
[--C-:B------:R-:W-:Y:S01]  /*e0b0*/  @!P3 IMAD.WIDE R26, R27, 0x4, R144.reuse ;  /* 0x000000041b1ab825 */ /* 0x100fe200078e0290 */
[----:B------:R1:W-:Y:S01]  /*e0c0*/  @!P2 ST.E.64 desc[UR50][R24.64], R20 ;  /* 0x000000141800a985 */ /* 0x0003e2000c101b32 */
[----:B------:R-:W-:Y:S02]  /*e0d0*/  @!P6 LEA.HI R40, R40, R40, RZ, 0x1 ;  /* 0x000000282828e211 */ /* 0x000fe400078f08ff */
[C---:B------:R-:W-:Y:S01]  /*e0e0*/  VIADD R30, R9.reuse, 0x58 ;  /* 0x00000058091e7836 */ /* 0x040fe20000000000 */
[----:B------:R2:W-:Y:S01]  /*e0f0*/  @!P3 ST.E.64 desc[UR50][R26.64], R18 ;  /* 0x000000121a00b985 */ /* 0x0005e2000c101b32 */
[----:B------:R-:W-:Y:S01]  /*e100*/  ISETP.GE.AND P3, PT, R28, UR4, PT ;  /* 0x000000041c007c0c */ /* 0x000fe2000bf66270 */
[----:B------:R-:W-:Y:S01]  /*e110*/  VIADD R31, R9, 0x60 ;  /* 0x00000060091f7836 */ /* 0x000fe20000000000 */
[----:B0-----:R-:W-:Y:S01]  /*e120*/  @!P5 LOP3.LUT R23, R10, 0xfffffffe, RZ, 0xc0, !PT ;  /* 0xfffffffe0a17d812 */ /* 0x001fe200078ec0ff */
[----:B------:R-:W-:Y:S01]  /*e130*/  @!P4 IMAD.WIDE R2, R29, 0x4, R144 ;  /* 0x000000041d02c825 */ /* 0x000fe200078e0290 */
[----:B------:R-:W-:-:S02]  /*e140*/  ISETP.GE.AND P1, PT, R30, UR4, PT ;  /* 0x000000041e007c0c */ /* 0x000fc4000bf26270 */
[----:B------:R-:W-:Y:S01]  /*e150*/  ISETP.GE.AND P2, PT, R31, UR4, PT ;  /* 0x000000041f007c0c */ /* 0x000fe2000bf46270 */
[C---:B------:R-:W-:Y:S01]  /*e160*/  VIADD R0, R9.reuse, 0x68 ;  /* 0x0000006809007836 */ /* 0x040fe20000000000 */
[----:B------:R0:W-:Y:S01]  /*e170*/  @!P4 ST.E.64 desc[UR50][R2.64], R16 ;  /* 0x000000100200c985 */ /* 0x0001e2000c101b32 */
[----:B-1----:R-:W-:Y:S01]  /*e180*/  @!P6 LOP3.LUT R21, R40, 0xfffffffe, RZ, 0xc0, !PT ;  /* 0xfffffffe2815e812 */ /* 0x002fe200078ec0ff */
[C---:B------:R-:W-:Y:S01]  /*e190*/  VIADD R10, R9.reuse, 0x70 ;  /* 0x00000070090a7836 */ /* 0x040fe20000000000 */
[----:B------:R-:W-:Y:S02]  /*e1a0*/  IADD3 R22, R9, 0x78, RZ ;  /* 0x0000007809167810 */ /* 0x000fe40007ffe0ff */
[----:B------:R-:W-:Y:S01]  /*e1b0*/  @!P3 LEA.HI R28, R28, R28, RZ, 0x1 ;  /* 0x0000001c1c1cb211 */ /* 0x000fe200078f08ff */
[--C-:B--2---:R-:W-:Y:S01]  /*e1c0*/  @!P5 IMAD.WIDE R18, R23, 0x4, R144.reuse ;  /* 0x000000041712d825 */ /* 0x104fe200078e0290 */
[----:B------:R-:W-:Y:S02]  /*e1d0*/  ISETP.GE.AND P4, PT, R0, UR4, PT ;  /* 0x0000000400007c0c */ /* 0x000fe4000bf86270 */
[----:B------:R-:W-:Y:S01]  /*e1e0*/  @!P3 LOP3.LUT R23, R28, 0xfffffffe, RZ, 0xc0, !PT ;  /* 0xfffffffe1c17b812 */ /* 0x000fe200078ec0ff */
[----:B------:R-:W-:Y:S01]  /*e1f0*/  @!P6 IMAD.WIDE R20, R21, 0x4, R144 ;  /* 0x000000041514e825 */ /* 0x000fe200078e0290 */
[----:B------:R1:W-:Y:S01]  /*e200*/  @!P5 ST.E.64 desc[UR50][R18.64], R14 ;  /* 0x0000000e1200d985 */ /* 0x0003e2000c101b32 */
[----:B------:R-:W-:-:S02]  /*e210*/  ISETP.GE.AND P5, PT, R10, UR4, PT ;  /* 0x000000040a007c0c */ /* 0x000fc4000bfa6270 */
[--C-:B0-----:R-:W-:Y:S01]  /*e220*/  @!P3 IMAD.WIDE R2, R23, 0x4, R144.reuse ;  /* 0x000000041702b825 */ /* 0x101fe200078e0290 */
[----:B------:R0:W-:Y:S01]  /*e230*/  @!P6 ST.E.64 desc[UR50][R20.64], R34 ;  /* 0x000000221400e985 */ /* 0x0001e2000c101b32 */
[----:B------:R-:W-:Y:S02]  /*e240*/  @!P1 LEA.HI R30, R30, R30, RZ, 0x1 ;  /* 0x0000001e1e1e9211 */ /* 0x000fe400078f08ff */
[----:B------:R-:W-:Y:S01]  /*e250*/  @!P2 LEA.HI R31, R31, R31, RZ, 0x1 ;  /* 0x0000001f1f1fa211 */ /* 0x000fe200078f08ff */
[----:B------:R2:W-:Y:S01]  /*e260*/  @!P3 ST.E.64 desc[UR50][R2.64], R68 ;  /* 0x000000440200b985 */ /* 0x0005e2000c101b32 */
[----:B------:R-:W-:Y:S02]  /*e270*/  ISETP.GE.AND P3, PT, R22, UR4, PT ;  /* 0x0000000416007c0c */ /* 0x000fe4000bf66270 */
[----:B------:R-:W-:Y:S02]  /*e280*/  @!P1 LOP3.LUT R17, R30, 0xfffffffe, RZ, 0xc0, !PT ;  /* 0xfffffffe1e119812 */ /* 0x000fe400078ec0ff */
[----:B------:R-:W-:Y:S01]  /*e290*/  @!P2 LOP3.LUT R31, R31, 0xfffffffe, RZ, 0xc0, !PT ;  /* 0xfffffffe1f1fa812 */ /* 0x000fe200078ec0ff */
[----:B-1----:R-:W-:Y:S01]  /*e2a0*/  VIADD R18, R9, 0x80 ;  /* 0x0000008009127836 */ /* 0x002fe20000000000 */
[----:B------:R-:W-:Y:S01]  /*e2b0*/  @!P4 LEA.HI R0, R0, R0, RZ, 0x1 ;  /* 0x000000000000c211 */ /* 0x000fe200078f08ff */
[----:B------:R-:W-:Y:S01]  /*e2c0*/  @!P1 IMAD.WIDE R14, R17, 0x4, R144 ;  /* 0x00000004110e9825 */ /* 0x000fe200078e0290 */
[----:B------:R-:W-:-:S02]  /*e2d0*/  @!P5 LEA.HI R10, R10, R10, RZ, 0x1 ;  /* 0x0000000a0a0ad211 */ /* 0x000fc400078f08ff */
[----:B------:R-:W-:Y:S01]  /*e2e0*/  ISETP.GE.AND P6, PT, R18, UR4, PT ;  /* 0x0000000412007c0c */ /* 0x000fe2000bfc6270 */
[--C-:B------:R-:W-:Y:S01]  /*e2f0*/  @!P2 IMAD.WIDE R16, R31, 0x4, R144.reuse ;  /* 0x000000041f10a825 */ /* 0x100fe200078e0290 */
[----:B------:R1:W-:Y:S01]  /*e300*/  @!P1 ST.E.64 desc[UR50][R14.64], R70 ;  /* 0x000000460e009985 */ /* 0x0003e2000c101b32 */
[----:B------:R-:W-:Y:S02]  /*e310*/  @!P3 LEA.HI R22, R22, R22, RZ, 0x1 ;  /* 0x000000161616b211 */ /* 0x000fe400078f08ff */
[C---:B0-----:R-:W-:Y:S01]  /*e320*/  VIADD R20, R9.reuse, 0x88 ;  /* 0x0000008809147836 */ /* 0x041fe20000000000 */
[----:B------:R-:W-:Y:S01]  /*e330*/  @!P4 LOP3.LUT R19, R0, 0xfffffffe, RZ, 0xc0, !PT ;  /* 0xfffffffe0013c812 */ /* 0x000fe200078ec0ff */
[----:B------:R0:W-:Y:S01]  /*e340*/  @!P2 ST.E.64 desc[UR50][R16.64], R74 ;  /* 0x0000004a1000a985 */ /* 0x0001e2000c101b32 */
[----:B------:R-:W-:Y:S02]  /*e350*/  VIADD R0, R9, 0x90 ;  /* 0x0000009009007836 */ /* 0x000fe40000000000 */
[----:B------:R-:W-:Y:S01]  /*e360*/  ISETP.GE.AND P1, PT, R20, UR4, PT ;  /* 0x0000000414007c0c */ /* 0x000fe2000bf26270 */
[----:B--2---:R-:W-:-:S02]  /*e370*/  @!P4 IMAD.WIDE R2, R19, 0x4, R144 ;  /* 0x000000041302c825 */ /* 0x004fc400078e0290 */
[----:B------:R-:W-:Y:S02]  /*e380*/  ISETP.GE.AND P2, PT, R0, UR4, PT ;  /* 0x0000000400007c0c */ /* 0x000fe4000bf46270 */
[----:B------:R-:W-:Y:S01]  /*e390*/  @!P6 LEA.HI R18, R18, R18, RZ, 0x1 ;  /* 0x000000121212e211 */ /* 0x000fe200078f08ff */
[----:B------:R2:W-:Y:S01]  /*e3a0*/  @!P4 ST.E.64 desc[UR50][R2.64], R76 ;  /* 0x0000004c0200c985 */ /* 0x0005e2000c101b32 */
[----:B-1----:R-:W-:Y:S01]  /*e3b0*/  @!P5 LOP3.LUT R15, R10, 0xfffffffe, RZ, 0xc0, !PT ;  /* 0xfffffffe0a0fd812 */ /* 0x002fe200078ec0ff */
[----:B------:R-:W-:Y:S01]  /*e3c0*/  VIADD R10, R9, 0x98 ;  /* 0x00000098090a7836 */ /* 0x000fe20000000000 */
[----:B------:R-:W-:Y:S02]  /*e3d0*/  @!P6 LOP3.LUT R19, R18, 0xfffffffe, RZ, 0xc0, !PT ;  /* 0xfffffffe1213e812 */ /* 0x000fe400078ec0ff */
[----:B0-----:R-:W-:Y:S01]  /*e3e0*/  @!P3 LOP3.LUT R17, R22, 0xfffffffe, RZ, 0xc0, !PT ;  /* 0xfffffffe1611b812 */ /* 0x001fe200078ec0ff */
[----:B------:R-:W-:Y:S01]  /*e3f0*/  @!P5 IMAD.WIDE R14, R15, 0x4, R144 ;  /* 0x000000040f0ed825 */ /* 0x000fe200078e0290 */
[----:B------:R-:W-:-:S03]  /*e400*/  @!P1 LEA.HI R20, R20, R20, RZ, 0x1 ;  /* 0x0000001414149211 */ /* 0x000fc600078f08ff */
[--C-:B------:R-:W-:Y:S01]  /*e410*/  @!P3 IMAD.WIDE R16, R17, 0x4, R144.reuse ;  /* 0x000000041110b825 */ /* 0x100fe200078e0290 */
[----:B------:R-:W-:Y:S01]  /*e420*/  @!P5 ST.E.64 desc[UR50][R14.64], R80 ;  /* 0x000000500e00d985 */ /* 0x000fe2000c101b32 */
[----:B------:R-:W-:Y:S02]  /*e430*/  @!P2 LEA.HI R0, R0, R0, RZ, 0x1 ;  /* 0x000000000000a211 */ /* 0x000fe400078f08ff */
[----:B--2---:R-:W-:Y:S01]  /*e440*/  @!P1 LOP3.LUT R3, R20, 0xfffffffe, RZ, 0xc0, !PT ;  /* 0xfffffffe14039812 */ /* 0x004fe200078ec0ff */
[----:B------:R0:W-:Y:S01]  /*e450*/  @!P3 ST.E.64 desc[UR50][R16.64], R82 ;  /* 0x000000521000b985 */ /* 0x0001e2000c101b32 */
[----:B------:R-:W-:Y:S01]  /*e460*/  ISETP.GE.AND P3, PT, R10, UR4, PT ;  /* 0x000000040a007c0c */ /* 0x000fe2000bf66270 */
[----:B------:R-:W-:Y:S01]  /*e470*/  @!P6 IMAD.WIDE R18, R19, 0x4, R144 ;  /* 0x000000041312e825 */ /* 0x000fe200078e0290 */
[----:B------:R-:W-:-:S03]  /*e480*/  @!P2 LOP3.LUT R21, R0, 0xfffffffe, RZ, 0xc0, !PT ;  /* 0xfffffffe0015a812 */ /* 0x000fc600078ec0ff */
[--C-:B------:R-:W-:Y:S01]  /*e490*/  @!P1 IMAD.WIDE R2, R3, 0x4, R144.reuse ;  /* 0x0000000403029825 */ /* 0x100fe200078e0290 */
[----:B------:R1:W-:Y:S03]  /*e4a0*/  @!P6 ST.E.64 desc[UR50][R18.64], R84 ;  /* 0x000000541200e985 */ /* 0x0003e6000c101b32 */
[C---:B------:R-:W-:Y:S01]  /*e4b0*/  VIADD R0, R9.reuse, 0xa8 ;  /* 0x000000a809007836 */ /* 0x040fe20000000000 */
[----:B------:R2:W-:Y:S01]  /*e4c0*/  @!P1 ST.E.64 desc[UR50][R2.64], R86 ;  /* 0x0000005602009985 */ /* 0x0005e2000c101b32 */
[C---:B------:R-:W-:Y:S02]  /*e4d0*/  VIADD R22, R9.reuse, 0xa0 ;  /* 0x000000a009167836 */ /* 0x040fe40000000000 */
[----:B------:R-:W-:Y:S01]  /*e4e0*/  @!P3 LEA.HI R10, R10, R10, RZ, 0x1 ;  /* 0x0000000a0a0ab211 */ /* 0x000fe200078f08ff */
[C---:B0-----:R-:W-:Y:S01]  /*e4f0*/  VIADD R16, R9.reuse, 0xb0 ;  /* 0x000000b009107836 */ /* 0x041fe20000000000 */
[----:B------:R-:W-:Y:S01]  /*e500*/  ISETP.GE.AND P1, PT, R0, UR4, PT ;  /* 0x0000000400007c0c */ /* 0x000fe2000bf26270 */
[----:B------:R-:W-:Y:S01]  /*e510*/  VIADD R20, R9, 0xb8 ;  /* 0x000000b809147836 */ /* 0x000fe20000000000 */
[----:B------:R-:W-:Y:S01]  /*e520*/  @!P3 LOP3.LUT R17, R10, 0xfffffffe, RZ, 0xc0, !PT ;  /* 0xfffffffe0a11b812 */ /* 0x000fe200078ec0ff */
[----:B------:R-:W-:Y:S01]  /*e530*/  @!P2 IMAD.WIDE R14, R21, 0x4, R144 ;  /* 0x00000004150ea825 */ /* 0x000fe200078e0290 */
[----:B------:R-:W-:-:S02]  /*e540*/  ISETP.GE.AND P4, PT, R22, UR4, PT ;  /* 0x0000000416007c0c */ /* 0x000fc4000bf86270 */
[----:B------:R-:W-:Y:S01]  /*e550*/  ISETP.GE.AND P6, PT, R16, UR4, PT ;  /* 0x0000000410007c0c */ /* 0x000fe2000bfc6270 */
[----:B-1----:R-:W-:Y:S01]  /*e560*/  VIADD R18, R9, 0xc0 ;  /* 0x000000c009127836 */ /* 0x002fe20000000000 */
[----:B------:R-:W-:Y:S01]  /*e570*/  ISETP.GE.AND P5, PT, R20, UR4, PT ;  /* 0x0000000414007c0c */ /* 0x000fe2000bfa6270 */
[----:B--2---:R-:W-:Y:S01]  /*e580*/  @!P3 IMAD.WIDE R2, R17, 0x4, R144 ;  /* 0x000000041102b825 */ /* 0x004fe200078e0290 */
[----:B------:R0:W-:Y:S02]  /*e590*/  @!P2 ST.E.64 desc[UR50][R14.64], R96 ;  /* 0x000000600e00a985 */ /* 0x0001e4000c101b32 */
[----:B------:R-:W-:Y:S01]  /*e5a0*/  ISETP.GE.AND P2, PT, R18, UR4, PT ;  /* 0x0000000412007c0c */ /* 0x000fe2000bf46270 */
[----:B------:R-:W-:Y:S01]  /*e5b0*/  VIADD R10, R9, 0xc8 ;  /* 0x000000c8090a7836 */ /* 0x000fe20000000000 */
[----:B------:R1:W-:Y:S01]  /*e5c0*/  @!P3 ST.E.64 desc[UR50][R2.64], R98 ;  /* 0x000000620200b985 */ /* 0x0003e2000c101b32 */
[----:B------:R-:W-:Y:S02]  /*e5d0*/  @!P1 LEA.HI R0, R0, R0, RZ, 0x1 ;  /* 0x0000000000009211 */ /* 0x000fe400078f08ff */
[----:B------:R-:W-:-:S02]  /*e5e0*/  @!P4 LEA.HI R22, R22, R22, RZ, 0x1 ;  /* 0x000000161616c211 */ /* 0x000fc400078f08ff */
[----:B------:R-:W-:Y:S02]  /*e5f0*/  ISETP.GE.AND P3, PT, R10, UR4, PT ;  /* 0x000000040a007c0c */ /* 0x000fe4000bf66270 */
        /* <DEDUP_REMOVED lines=13> */
[----:B------:R0:W-:Y:S01]  /*e6d0*/  @!P4 ST.E.64 desc[UR50][R14.64], R100 ;  /* 0x000000640e00c985 */ /* 0x0001e2000c101b32 */
[----:B------:R-:W-:Y:S01]  /*e6e0*/  IADD3 R20, R9, 0xe0, RZ ;  /* 0x000000e009147810 */ /* 0x000fe20007ffe0ff */
[--C-:B------:R-:W-:Y:S01]  /*e6f0*/  @!P5 IMAD.WIDE R18, R21, 0x4, R144.reuse ;  /* 0x000000041512d825 */ /* 0x100fe200078e0290 */
[----:B------:R-:W-:Y:S01]  /*e700*/  @!P3 LOP3.LUT R21, R10, 0xfffffffe, RZ, 0xc0, !PT ;  /* 0xfffffffe0a15b812 */ /* 0x000fe200078ec0ff */
[----:B------:R1:W-:Y:S01]  /*e710*/  @!P1 ST.E.64 desc[UR50][R16.64], R102 ;  /* 0x0000006610009985 */ /* 0x0003e2000c101b32 */
[----:B------:R-:W-:Y:S01]  /*e720*/  ISETP.GE.AND P1, PT, R0, UR4, PT ;  /* 0x0000000400007c0c */ /* 0x000fe2000bf26270 */
[----:B------:R-:W-:Y:S02]  /*e730*/  VIADD R10, R9, 0xd8 ;  /* 0x000000d8090a7836 */ /* 0x000fe40000000000 */
[----:B------:R2:W-:Y:S04]  /*e740*/  @!P6 ST.E.64 desc[UR50][R2.64], R104 ;  /* 0x000000680200e985 */ /* 0x0005e8000c101b32 */
        /* <DEDUP_REMOVED lines=37> */
.L_x_1312:
[----:B------:R-:W-:Y:S05]  /*e9a0*/  BSYNC B0 ;  /* 0x0000000000007941 */ /* 0x000fea0003800000 */
.L_x_1311:
[----:B------:R-:W-:Y:S01]  /*e9b0*/  ISETP.GE.AND P1, PT, R8, R11, PT ;  /* 0x0000000b0800720c */ /* 0x000fe20003f26270 */
[----:B0-2---:R0:W1:Y:S01]  /*e9c0*/  SHFL.IDX PT, R3, R57, 0x1, 0x1c1f ;  /* 0x003c1f0039037f89 */ /* 0x00506200000e0000 */
        /* <DEDUP_REMOVED lines=35> */
[----:B------:R-:W-:Y:S01]  /*ec00*/  ISETP.GE.AND P1, PT, R35, UR4, PT ;  /* 0x0000000423007c0c */ /* 0x000fe2000bf26270 */
[----:B------:R-:W-:Y:S01]  /*ec10*/  VIADD R41, R9, 0x40 ;  /* 0x0000004009297836 */ /* 0x000fe20000000000 */
        /* <DEDUP_REMOVED lines=22> */
[----:B------:R2:W-:Y:S01]  /*ed80*/  @!P0 ST.E.64 desc[UR50][R26.64], R90 ;  /* 0x0000005a1a008985 */ /* 0x0005e2000c101b32 */
[----:B------:R-:W-:-:S02]  /*ed90*/  IADD3 R34, R9, 0x50, RZ ;  /* 0x0000005009227810 */ /* 0x000fc40007ffe0ff */
[----:B------:R-:W-:Y:S02]  /*eda0*/  ISETP.GE.AND P0, PT, R0, UR4, PT ;  /* 0x0000000400007c0c */ /* 0x000fe4000bf06270 */
        /* <DEDUP_REMOVED lines=27> */
[----:B------:R-:W-:Y:S01]  /*ef60*/  @!P2 LEA.HI R36, R36, R36, RZ, 0x1 ;  /* 0x000000242424a211 */ /* 0x000fe200078f08ff */
[----:B------:R-:W-:Y:S01]  /*ef70*/  VIADD R34, R9, 0x80 ;  /* 0x0000008009227836 */ /* 0x000fe20000000000 */
[----:B------:R-:W-:Y:S01]  /*ef80*/  ISETP.GE.AND P6, PT, R0, UR4, PT ;  /* 0x0000000400007c0c */ /* 0x000fe2000bfc6270 */
[----:B------:R-:W-:Y:S01]  /*ef90*/  @!P5 IMAD.WIDE R30, R31, 0x4, R2 ;  /* 0x000000041f1ed825 */ /* 0x000fe200078e0202 */
[----:B------:R-:W-:-:S03]  /*efa0*/  ISETP.GE.AND P4, PT, R41, UR4, PT ;  /* 0x0000000429007c0c */ /* 0x000fc6000bf86270 */
[--C-:B0-----:R-:W-:Y:S01]  /*efb0*/  @!P0 IMAD.WIDE R26, R35, 0x4, R2.reuse ;  /* 0x00000004231a8825 */ /* 0x101fe200078e0202 */
[----:B------:R0:W-:Y:S01]  /*efc0*/  @!P5 ST.E.64 desc[UR50][R30.64], R136 ;  /* 0x000000881e00d985 */ /* 0x0001e2000c101b32 */
[----:B------:R-:W-:Y:S02]  /*efd0*/  ISETP.GE.AND P5, PT, R40, UR4, PT ;  /* 0x0000000428007c0c */ /* 0x000fe4000bfa6270 */
[----:B--2---:R-:W-:Y:S01]  /*efe0*/  @!P1 IMAD.WIDE R28, R37, 0x4, R2 ;  /* 0x00000004251c9825 */ /* 0x004fe200078e0202 */
[----:B------:R1:W-:Y:S01]  /*eff0*/  @!P0 ST.E.64 desc[UR50][R26.64], R138 ;  /* 0x0000008a1a008985 */ /* 0x0003e2000c101b32 */
[----:B------:R-:W-:Y:S02]  /*f000*/  @!P3 LEA.HI R8, R8, R8, RZ, 0x1 ;  /* 0x000000080808b211 */ /* 0x000fe400078f08ff */
[----:B------:R-:W-:Y:S01]  /*f010*/  @!P6 LEA.HI R0, R0, R0, RZ, 0x1 ;  /* 0x000000000000e211 */ /* 0x000fe200078f08ff */
[----:B------:R2:W-:Y:S01]  /*f020*/  @!P1 ST.E.64 desc[UR50][R28.64], R54 ;  /* 0x000000361c009985 */ /* 0x0005e2000c101b32 */
[----:B------:R-:W-:-:S02]  /*f030*/  ISETP.GE.AND P1, PT, R34, UR4, PT ;  /* 0x0000000422007c0c */ /* 0x000fc4000bf26270 */
[----:B------:R-:W-:Y:S01]  /*f040*/  @!P3 LOP3.LUT R35, R8, 0xfffffffe, RZ, 0xc0, !PT ;  /* 0xfffffffe0823b812 */ /* 0x000fe200078ec0ff */
[----:B------:R-:W-:Y:S01]  /*f050*/  VIADD R8, R9, 0x90 ;  /* 0x0000009009087836 */ /* 0x000fe20000000000 */
[----:B------:R-:W-:Y:S02]  /*f060*/  @!P4 LEA.HI R41, R41, R41, RZ, 0x1 ;  /* 0x000000292929c211 */ /* 0x000fe400078f08ff */
[----:B0-----:R-:W-:Y:S01]  /*f070*/  @!P2 LOP3.LUT R31, R36, 0xfffffffe, RZ, 0xc0, !PT ;  /* 0xfffffffe241fa812 */ /* 0x001fe200078ec0ff */
[----:B------:R-:W-:Y:S01]  /*f080*/  VIADD R36, R9, 0x88 ;  /* 0x0000008809247836 */ /* 0x000fe20000000000 */
[----:B------:R-:W-:Y:S01]  /*f090*/  @!P5 LEA.HI R40, R40, R40, RZ, 0x1 ;  /* 0x000000282828d211 */ /* 0x000fe200078f08ff */
[--C-:B-1----:R-:W-:Y:S01]  /*f0a0*/  @!P3 IMAD.WIDE R26, R35, 0x4, R2.reuse ;  /* 0x00000004231ab825 */ /* 0x102fe200078e0202 */
[----:B------:R-:W-:Y:S02]  /*f0b0*/  @!P6 LOP3.LUT R35, R0, 0xfffffffe, RZ, 0xc0, !PT ;  /* 0xfffffffe0023e812 */ /* 0x000fe400078ec0ff */
[----:B------:R-:W-:Y:S01]  /*f0c0*/  ISETP.GE.AND P0, PT, R36, UR4, PT ;  /* 0x0000000424007c0c */ /* 0x000fe2000bf06270 */
[----:B------:R-:W-:Y:S01]  /*f0d0*/  @!P2 IMAD.WIDE R30, R31, 0x4, R2 ;  /* 0x000000041f1ea825 */ /* 0x000fe200078e0202 */
[----:B------:R-:W-:-:S02]  /*f0e0*/  @!P5 LOP3.LUT R37, R40, 0xfffffffe, RZ, 0xc0, !PT ;  /* 0xfffffffe2825d812 */ /* 0x000fc400078ec0ff */
[----:B------:R-:W-:Y:S01]  /*f0f0*/  @!P1 LEA.HI R34, R34, R34, RZ, 0x1 ;  /* 0x0000002222229211 */ /* 0x000fe200078f08ff */
[----:B------:R-:W-:Y:S01]  /*f100*/  VIADD R0, R9, 0x98 ;  /* 0x0000009809007836 */ /* 0x000fe20000000000 */
[----:B------:R0:W-:Y:S01]  /*f110*/  @!P2 ST.E.64 desc[UR50][R30.64], R140 ;  /* 0x0000008c1e00a985 */ /* 0x0001e2000c101b32 */
[----:B--2---:R-:W-:Y:S01]  /*f120*/  @!P5 IMAD.WIDE R28, R37, 0x4, R2 ;  /* 0x00000004251cd825 */ /* 0x004fe200078e0202 */
[----:B------:R-:W-:Y:S02]  /*f130*/  ISETP.GE.AND P2, PT, R8, UR4, PT ;  /* 0x0000000408007c0c */ /* 0x000fe4000bf46270 */
[----:B------:R1:W-:Y:S01]  /*f140*/  @!P3 ST.E.64 desc[UR50][R26.64], R6 ;  /* 0x000000061a00b985 */ /* 0x0003e2000c101b32 */
[----:B------:R-:W-:Y:S01]  /*f150*/  VIADD R37, R9, 0xa0 ;  /* 0x000000a009257836 */ /* 0x000fe20000000000 */
[----:B------:R-:W-:Y:S02]  /*f160*/  ISETP.GE.AND P3, PT, R0, UR4, PT ;  /* 0x0000000400007c0c */ /* 0x000fe4000bf66270 */
[----:B------:R-:W-:Y:S01]  /*f170*/  @!P0 LEA.HI R36, R36, R36, RZ, 0x1 ;  /* 0x0000002424248211 */ /* 0x000fe200078f08ff */
[----:B------:R2:W-:Y:S01]  /*f180*/  @!P5 ST.E.64 desc[UR50][R28.64], R58 ;  /* 0x0000003a1c00d985 */ /* 0x0005e2000c101b32 */
[----:B0-----:R-:W-:-:S05]  /*f190*/  @!P4 LOP3.LUT R31, R41, 0xfffffffe, RZ, 0xc0, !PT ;  /* 0xfffffffe291fc812 */ /* 0x001fca00078ec0ff */
[----:B------:R-:W-:Y:S02]  /*f1a0*/  @!P2 LEA.HI R8, R8, R8, RZ, 0x1 ;  /* 0x000000080808a211 */ /* 0x000fe400078f08ff */
[----:B-1----:R-:W-:Y:S01]  /*f1b0*/  @!P1 LOP3.LUT R27, R34, 0xfffffffe, RZ, 0xc0, !PT ;  /* 0xfffffffe221b9812 */ /* 0x002fe200078ec0ff */
[--C-:B------:R-:W-:Y:S01]  /*f1c0*/  @!P4 IMAD.WIDE R30, R31, 0x4, R2.reuse ;  /* 0x000000041f1ec825 */ /* 0x100fe200078e0202 */
[----:B------:R-:W-:Y:S02]  /*f1d0*/  @!P3 LEA.HI R0, R0, R0, RZ, 0x1 ;  /* 0x000000000000b211 */ /* 0x000fe400078f08ff */
[----:B--2---:R-:W-:Y:S02]  /*f1e0*/  @!P0 LOP3.LUT R29, R36, 0xfffffffe, RZ, 0xc0, !PT ;  /* 0xfffffffe241d8812 */ /* 0x004fe400078ec0ff */
[----:B------:R0:W-:Y:S01]  /*f1f0*/  @!P4 ST.E.64 desc[UR50][R30.64], R4 ;  /* 0x000000041e00c985 */ /* 0x0001e2000c101b32 */
[----:B------:R-:W-:Y:S01]  /*f200*/  @!P6 IMAD.WIDE R6, R35, 0x4, R2 ;  /* 0x000000042306e825 */ /* 0x000fe200078e0202 */
[----:B------:R-:W-:-:S03]  /*f210*/  ISETP.GE.AND P4, PT, R37, UR4, PT ;  /* 0x0000000425007c0c */ /* 0x000fc6000bf86270 */
[----:B------:R-:W-:Y:S01]  /*f220*/  VIADD R28, R9, 0xa8 ;  /* 0x000000a8091c7836 */ /* 0x000fe20000000000 */
[----:B------:R1:W-:Y:S04]  /*f230*/  @!P6 ST.E.64 desc[UR50][R6.64], R132 ;  /* 0x000000840600e985 */ /* 0x0003e8000c101b32 */
[----:B------:R-:W-:Y:S01]  /*f240*/  ISETP.GE.AND P5, PT, R28, UR4, PT ;  /* 0x000000041c007c0c */ /* 0x000fe2000bfa6270 */
[----:B0-----:R-:W-:Y:S01]  /*f250*/  @!P1 IMAD.WIDE R4, R27, 0x4, R2 ;  /* 0x000000041b049825 */ /* 0x001fe200078e0202 */
[----:B------:R-:W-:-:S03]  /*f260*/  IADD3 R31, R9, 0xb8, RZ ;  /* 0x000000b8091f7810 */ /* 0x000fc60007ffe0ff */
[----:B------:R-:W-:Y:S01]  /*f270*/  @!P4 LEA.HI R37, R37, R37, RZ, 0x1 ;  /* 0x000000252525c211 */ /* 0x000fe200078f08ff */
[----:B------:R-:W-:Y:S01]  /*f280*/  VIADD R30, R9, 0xb0 ;  /* 0x000000b0091e7836 */ /* 0x000fe20000000000 */
[----:B------:R0:W-:Y:S01]  /*f290*/  @!P1 ST.E.64 desc[UR50][R4.64], R62 ;  /* 0x0000003e04009985 */ /* 0x0001e2000c101b32 */
[----:B------:R-:W-:Y:S01]  /*f2a0*/  @!P0 IMAD.WIDE R26, R29, 0x4, R2 ;  /* 0x000000041d1a8825 */ /* 0x000fe200078e0202 */
[----:B-1----:R-:W-:Y:S02]  /*f2b0*/  @!P2 LOP3.LUT R7, R8, 0xfffffffe, RZ, 0xc0, !PT ;  /* 0xfffffffe0807a812 */ /* 0x002fe400078ec0ff */
[----:B------:R-:W-:Y:S01]  /*f2c0*/  ISETP.GE.AND P1, PT, R30, UR4, PT ;  /* 0x000000041e007c0c */ /* 0x000fe2000bf26270 */
[----:B------:R-:W-:Y:S01]  /*f2d0*/  VIADD R8, R9, 0xc0 ;  /* 0x000000c009087836 */ /* 0x000fe20000000000 */
[----:B------:R1:W-:Y:S01]  /*f2e0*/  @!P0 ST.E.64 desc[UR50][R26.64], R134 ;  /* 0x000000861a008985 */ /* 0x0003e2000c101b32 */
[----:B------:R-:W-:Y:S02]  /*f2f0*/  ISETP.GE.AND P0, PT, R31, UR4, PT ;  /* 0x000000041f007c0c */ /* 0x000fe4000bf06270 */
[----:B------:R-:W-:-:S02]  /*f300*/  @!P3 LOP3.LUT R29, R0, 0xfffffffe, RZ, 0xc0, !PT ;  /* 0xfffffffe001db812 */ /* 0x000fc400078ec0ff */
[----:B------:R-:W-:Y:S01]  /*f310*/  @!P5 LEA.HI R28, R28, R28, RZ, 0x1 ;  /* 0x0000001c1c1cd211 */ /* 0x000fe200078f08ff */
[----:B0-----:R-:W-:-:S05]  /*f320*/  @!P2 IMAD.WIDE R4, R7, 0x4, R2 ;  /* 0x000000040704a825 */ /* 0x001fca00078e0202 */
[----:B------:R-:W-:Y:S01]  /*f330*/  @!P1 LEA.HI R30, R30, R30, RZ, 0x1 ;  /* 0x0000001e1e1e9211 */ /* 0x000fe200078f08ff */
[--C-:B------:R-:W-:Y:S01]  /*f340*/  @!P3 IMAD.WIDE R6, R29, 0x4, R2.reuse ;  /* 0x000000041d06b825 */ /* 0x100fe200078e0202 */
[----:B------:R-:W-:Y:S01]  /*f350*/  @!P5 LOP3.LUT R29, R28, 0xfffffffe, RZ, 0xc0, !PT ;  /* 0xfffffffe1c1dd812 */ /* 0x000fe200078ec0ff */
[----:B------:R0:W-:Y:S01]  /*f360*/  @!P2 ST.E.64 desc[UR50][R4.64], R126 ;  /* 0x0000007e0400a985 */ /* 0x0001e2000c101b32 */
[----:B-1----:R-:W-:Y:S02]  /*f370*/  @!P4 LOP3.LUT R27, R37, 0xfffffffe, RZ, 0xc0, !PT ;  /* 0xfffffffe251bc812 */ /* 0x002fe400078ec0ff */
[----:B------:R-:W-:Y:S01]  /*f380*/  @!P0 LEA.HI R0, R31, R31, RZ, 0x1 ;  /* 0x0000001f1f008211 */ /* 0x000fe200078f08ff */
[--C-:B------:R-:W-:Y:S01]  /*f390*/  @!P5 IMAD.WIDE R28, R29, 0x4, R2.reuse ;  /* 0x000000041d1cd825 */ /* 0x100fe200078e0202 */
[----:B------:R-:W-:Y:S01]  /*f3a0*/  @!P1 LOP3.LUT R31, R30, 0xfffffffe, RZ, 0xc0, !PT ;  /* 0xfffffffe1e1f9812 */ /* 0x000fe200078ec0ff */
[----:B------:R1:W-:Y:S01]  /*f3b0*/  @!P3 ST.E.64 desc[UR50][R6.64], R66 ;  /* 0x000000420600b985 */ /* 0x0003e2000c101b32 */
[----:B------:R-:W-:Y:S01]  /*f3c0*/  @!P0 LOP3.LUT R35, R0, 0xfffffffe, RZ, 0xc0, !PT ;  /* 0xfffffffe00238812 */ /* 0x000fe200078ec0ff */
[----:B------:R-:W-:Y:S01]  /*f3d0*/  @!P4 IMAD.WIDE R26, R27, 0x4, R2 ;  /* 0x000000041b1ac825 */ /* 0x000fe200078e0202 */
[----:B------:R-:W-:-:S03]  /*f3e0*/  ISETP.GE.AND P2, PT, R8, UR4, PT ;  /* 0x0000000408007c0c */ /* 0x000fc6000bf46270 */
[----:B------:R-:W-:Y:S01]  /*f3f0*/  VIADD R0, R9, 0xd0 ;  /* 0x000000d009007836 */ /* 0x000fe20000000000 */
[----:B------:R2:W-:Y:S01]  /*f400*/  @!P4 ST.E.64 desc[UR50][R26.64], R14 ;  /* 0x0000000e1a00c985 */ /* 0x0005e2000c101b32 */
[----:B0-----:R-:W-:-:S03]  /*f410*/  @!P1 IMAD.WIDE R4, R31, 0x4, R2 ;  /* 0x000000041f049825 */ /* 0x001fc600078e0202 */
[----:B------:R0:W-:Y:S01]  /*f420*/  @!P5 ST.E.64 desc[UR50][R28.64], R16 ;  /* 0x000000101c00d985 */ /* 0x0001e2000c101b32 */
[----:B------:R-:W-:Y:S02]  /*f430*/  VIADD R30, R9, 0xc8 ;  /* 0x000000c8091e7836 */ /* 0x000fe40000000000 */
[----:B-1----:R-:W-:Y:S01]  /*f440*/  @!P0 IMAD.WIDE R6, R35, 0x4, R2 ;  /* 0x0000000423068825 */ /* 0x002fe200078e0202 */
[----:B------:R1:W-:Y:S01]  /*f450*/  @!P1 ST.E.64 desc[UR50][R4.64], R18 ;  /* 0x0000001204009985 */ /* 0x0003e2000c101b32 */
[----:B------:R-:W-:Y:S02]  /*f460*/  ISETP.GE.AND P1, PT, R0, UR4, PT ;  /* 0x0000000400007c0c */ /* 0x000fe4000bf26270 */
[----:B------:R-:W-:Y:S01]  /*f470*/  ISETP.GE.AND P3, PT, R30, UR4, PT ;  /* 0x000000041e007c0c */ /* 0x000fe2000bf66270 */
[----:B------:R5:W-:Y:S01]  /*f480*/  @!P0 ST.E.64 desc[UR50][R6.64], R46 ;  /* 0x0000002e06008985 */ /* 0x000be2000c101b32 */
[----:B------:R-:W-:Y:S01]  /*f490*/  @!P2 LEA.HI R8, R8, R8, RZ, 0x1 ;  /* 0x000000080808a211 */ /* 0x000fe200078f08ff */
[----:B--2---:R-:W-:-:S02]  /*f4a0*/  VIADD R14, R9, 0xd8 ;  /* 0x000000d8090e7836 */ /* 0x004fc40000000000 */
[C---:B------:R-:W-:Y:S01]  /*f4b0*/  VIADD R26, R9.reuse, 0xe8 ;  /* 0x000000e8091a7836 */ /* 0x040fe20000000000 */
[----:B------:R-:W-:Y:S01]  /*f4c0*/  @!P2 LOP3.LUT R15, R8, 0xfffffffe, RZ, 0xc0, !PT ;  /* 0xfffffffe080fa812 */ /* 0x000fe200078ec0ff */
[C---:B0-----:R-:W-:Y:S01]  /*f4d0*/  VIADD R16, R9.reuse, 0xe0 ;  /* 0x000000e009107836 */ /* 0x041fe20000000000 */
[----:B------:R-:W-:Y:S01]  /*f4e0*/  ISETP.GE.AND P0, PT, R14, UR4, PT ;  /* 0x000000040e007c0c */ /* 0x000fe2000bf06270 */
[----:B------:R-:W-:Y:S01]  /*f4f0*/  VIADD R27, R9, 0xf0 ;  /* 0x000000f0091b7836 */ /* 0x000fe20000000000 */
[----:B------:R-:W-:Y:S01]  /*f500*/  ISETP.GE.AND P5, PT, R26, UR4, PT ;  /* 0x000000041a007c0c */ /* 0x000fe2000bfa6270 */
[----:B-1----:R-:W-:Y:S01]  /*f510*/  @!P2 IMAD.WIDE R4, R15, 0x4, R2 ;  /* 0x000000040f04a825 */ /* 0x002fe200078e0202 */
[----:B------:R-:W-:Y:S02]  /*f520*/  ISETP.GE.AND P4, PT, R16, UR4, PT ;  /* 0x0000000410007c0c */ /* 0x000fe4000bf86270 */
[----:B------:R-:W-:Y:S01]  /*f530*/  ISETP.GE.AND P6, PT, R27, UR4, PT ;  /* 0x000000041b007c0c */ /* 0x000fe2000bfc6270 */
[----:B------:R-:W-:Y:S01]  /*f540*/  VIADD R9, R9, 0xf8 ;  /* 0x000000f809097836 */ /* 0x000fe20000000000 */
[----:B------:R-:W-:Y:S01]  /*f550*/  @!P1 LEA.HI R0, R0, R0, RZ, 0x1 ;  /* 0x0000000000009211 */ /* 0x000fe200078f08ff */
[----:B------:R0:W-:Y:S01]  /*f560*/  @!P2 ST.E.64 desc[UR50][R4.64], R20 ;  /* 0x000000140400a985 */ /* 0x0001e2000c101b32 */
[----:B------:R-:W-:-:S02]  /*f570*/  @!P3 LEA.HI R30, R30, R30, RZ, 0x1 ;  /* 0x0000001e1e1eb211 */ /* 0x000fc400078f08ff */
[----:B------:R-:W-:Y:S02]  /*f580*/  @!P1 LOP3.LUT R15, R0, 0xfffffffe, RZ, 0xc0, !PT ;  /* 0xfffffffe000f9812 */ /* 0x000fe400078ec0ff */
[----:B-----5:R-:W-:Y:S02]  /*f590*/  @!P3 LOP3.LUT R7, R30, 0xfffffffe, RZ, 0xc0, !PT ;  /* 0xfffffffe1e07b812 */ /* 0x020fe400078ec0ff */
[----:B------:R-:W-:Y:S01]  /*f5a0*/  @!P0 LEA.HI R0, R14, R14, RZ, 0x1 ;  /* 0x0000000e0e008211 */ /* 0x000fe200078f08ff */
[--C-:B------:R-:W-:Y:S01]  /*f5b0*/  @!P1 IMAD.WIDE R14, R15, 0x4, R2.reuse ;  /* 0x000000040f0e9825 */ /* 0x100fe200078e0202 */
[----:B------:R-:W-:Y:S02]  /*f5c0*/  @!P4 LEA.HI R16, R16, R16, RZ, 0x1 ;  /* 0x000000101010c211 */ /* 0x000fe400078f08ff */
[----:B------:R-:W-:Y:S01]  /*f5d0*/  @!P5 LEA.HI R26, R26, R26, RZ, 0x1 ;  /* 0x0000001a1a1ad211 */ /* 0x000fe200078f08ff */
[----:B------:R-:W-:Y:S01]  /*f5e0*/  @!P3 IMAD.WIDE R6, R7, 0x4, R2 ;  /* 0x000000040706b825 */ /* 0x000fe200078e0202 */
[----:B------:R-:W-:-:S02]  /*f5f0*/  @!P6 LEA.HI R27, R27, R27, RZ, 0x1 ;  /* 0x0000001b1b1be211 */ /* 0x000fc400078f08ff */
[----:B------:R-:W-:Y:S02]  /*f600*/  @!P0 LOP3.LUT R17, R0, 0xfffffffe, RZ, 0xc0, !PT ;  /* 0xfffffffe00118812 */ /* 0x000fe400078ec0ff */
[----:B------:R-:W-:Y:S01]  /*f610*/  @!P4 LOP3.LUT R19, R16, 0xfffffffe, RZ, 0xc0, !PT ;  /* 0xfffffffe1013c812 */ /* 0x000fe200078ec0ff */
[----:B------:R1:W-:Y:S01]  /*f620*/  @!P3 ST.E.64 desc[UR50][R6.64], R22 ;  /* 0x000000160600b985 */ /* 0x0003e2000c101b32 */
[----:B0-----:R-:W-:Y:S01]  /*f630*/  @!P5 LOP3.LUT R21, R26, 0xfffffffe, RZ, 0xc0, !PT ;  /* 0xfffffffe1a15d812 */ /* 0x001fe200078ec0ff */
[--C-:B------:R-:W-:Y:S01]  /*f640*/  @!P0 IMAD.WIDE R16, R17, 0x4, R2.reuse ;  /* 0x0000000411108825 */ /* 0x100fe200078e0202 */
[----:B------:R-:W-:Y:S01]  /*f650*/  @!P6 LOP3.LUT R27, R27, 0xfffffffe, RZ, 0xc0, !PT ;  /* 0xfffffffe1b1be812 */ /* 0x000fe200078ec0ff */
[----:B------:R0:W-:Y:S02]  /*f660*/  @!P1 ST.E.64 desc[UR50][R14.64], R24 ;  /* 0x000000180e009985 */ /* 0x0001e4000c101b32 */
[--C-:B------:R-:W-:Y:S02]  /*f670*/  @!P4 IMAD.WIDE R4, R19, 0x4, R2.reuse ;  /* 0x000000041304c825 */ /* 0x100fe400078e0202 */
[----:B------:R0:W-:Y:S01]  /*f680*/  @!P0 ST.E.64 desc[UR50][R16.64], R60 ;  /* 0x0000003c10008985 */ /* 0x0001e2000c101b32 */
[----:B------:R-:W-:Y:S01]  /*f690*/  ISETP.GE.AND P0, PT, R9, UR4, PT ;  /* 0x0000000409007c0c */ /* 0x000fe2000bf06270 */
[----:B------:R-:W-:-:S02]  /*f6a0*/  @!P6 IMAD.WIDE R18, R27, 0x4, R2 ;  /* 0x000000041b12e825 */ /* 0x000fc400078e0202 */
[----:B------:R0:W-:Y:S02]  /*f6b0*/  @!P4 ST.E.64 desc[UR50][R4.64], R10 ;  /* 0x0000000a0400c985 */ /* 0x0001e4000c101b32 */
[----:B-1----:R-:W-:-:S05]  /*f6c0*/  @!P5 IMAD.WIDE R6, R21, 0x4, R2 ;  /* 0x000000041506d825 */ /* 0x002fca00078e0202 */
        /* <DEDUP_REMOVED lines=8> */
.L_x_1310:
        /* <DEDUP_REMOVED lines=21> */
[----:B------:R-:W-:Y:S01]  /*f8a0*/  UIADD3 UR6, UR5, UR6, URZ ;  /* 0x0000000605067290 */ /* 0x000fe2000fffe03f */
[----:B------:R-:W-:Y:S01]  /*f8b0*/  MOV R2, UR4 ;  /* 0x0000000400027c02 */ /* 0x000fe20008000f00 */
[----:B------:R-:W-:Y:S01]  /*f8c0*/  IMAD.U32 R3, RZ, RZ, UR5 ;  /* 0x00000005ff037e24 */ /* 0x000fe2000f8e00ff */
[----:B------:R-:W2:Y:S01]  /*f8d0*/  @P0 LDC R7, c[0x0][0xbec] ;  /* 0x0002fb00ff070b82 */ /* 0x000ea20000000800 */
[----:B------:R-:W-:Y:S02]  /*f8e0*/  ULDC.64 UR4, c[0x0][0xbe0] ;  /* 0x0002f80000047ab9 */ /* 0x000fe40000000a00 */
        /* <DEDUP_REMOVED lines=32> */
.L_x_1221:
        /* <DEDUP_REMOVED lines=18> */
.L_x_1313:
[----:B------:R-:W-:Y:S01]  /*fc10*/  ULDC UR7, c[0x0][0xc50] ;  /* 0x0003140000077ab9 */ /* 0x000fe20000000800 */
[----:B------:R-:W-:Y:S01]  /*fc20*/  UMOV UR40, UR6 ;  /* 0x0000000600287c82 */ /* 0x000fe20008000000 */
[----:B------:R-:W-:-:S11]  /*fc30*/  UISETP.NE.AND UP0, UPT, UR7, 0x1, UPT ;  /* 0x000000010700788c */ /* 0x000fd6000bf05270 */
[----:B------:R-:W-:Y:S01]  /*fc40*/  @UP0 ULDC UR4, c[0x0][0xc54] ;  /* 0x0003150000040ab9 */ /* 0x000fe20000000800 */
[----:B------:R-:W-:Y:S01]  /*fc50*/  @UP0 ULDC UR8, c[0x0][0xc58] ;  /* 0x0003160000080ab9 */ /* 0x000fe20000000800 */
[----:B------:R-:W-:-:S04]  /*fc60*/  UIMAD.WIDE.U32 UR4, UR6, UR4, URZ ;  /* 0x00000004060472a5 */ /* 0x000fc8000f8e003f */
[----:B------:R-:W-:-:S12]  /*fc70*/  @UP0 USHF.R.U32.HI UR40, URZ, UR8, UR5 ;  /* 0x000000083f280299 */ /* 0x000fd80008011605 */
.L_x_1314:
[----:B------:R-:W-:Y:S01]  /*fc80*/  ISETP.GE.AND P0, PT, R23, RZ, PT ;  /* 0x000000ff1700720c */ /* 0x000fe20003f06270 */
[----:B------:R-:W-:Y:S01]  /*fc90*/  UIADD3 UR45, -UR40, URZ, URZ ;  /* 0x0000003f282d7290 */ /* 0x000fe2000fffe13f */
[----:B------:R-:W-:Y:S02]  /*fca0*/  IMAD.MOV.U32 R29, RZ, RZ, 0x1 ;  /* 0x00000001ff1d7424 */ /* 0x000fe400078e00ff */
[----:B------:R-:W-:Y:S01]  /*fcb0*/  IMAD.MOV.U32 R0, RZ, RZ, RZ ;  /* 0x000000ffff007224 */ /* 0x000fe200078e00ff */
[----:B------:R-:W-:Y:S01]  /*fcc0*/  UIMAD UR45, UR7, UR45, UR6 ;  /* 0x0000002d072d72a4 */ /* 0x000fe2000f8e0206 */
[----:B------:R-:W-:-:S07]  /*fcd0*/  IMAD.MOV.U32 R2, RZ, RZ, 0x1 ;  /* 0x00000001ff027424 */ /* 0x000fce00078e00ff */
[----:B------:R-:W-:Y:S05]  /*fce0*/  @!P0 BRA `(.L_x_1315) ;  /* 0x00000040003c8947 */ /* 0x000fea0003800000 */
[----:B------:R-:W0:Y:S01]  /*fcf0*/  LDC.64 R2, c[0x0][0xa28] ;  /* 0x00028a00ff027b82 */ /* 0x000e220000000a00 */
[----:B------:R-:W-:Y:S01]  /*fd00*/  IMAD.MOV.U32 R17, RZ, RZ, RZ ;  /* 0x000000ffff117224 */ /* 0x000fe200078e00ff */
[----:B------:R-:W-:Y:S01]  /*fd10*/  ULDC.64 UR4, c[0x0][0x418] ;  /* 0x0001060000047ab9 */ /* 0x000fe20000000a00 */
[----:B------:R-:W-:Y:S01]  /*fd20*/  ULDC UR6, c[0x0][0x448] ;  /* 0x0001120000067ab9 */ /* 0x000fe20000000800 */
[----:B------:R-:W-:Y:S01]  /*fd30*/  ULDC UR10, c[0x0][0x2f0] ;  /* 0x0000bc00000a7ab9 */ /* 0x000fe20000000800 */
[----:B------:R-:W-:Y:S01]  /*fd40*/  ULDC UR11, c[0x0][0x288] ;  /* 0x0000a200000b7ab9 */ /* 0x000fe20000000800 */
[----:B0-----:R-:W-:-:S04]  /*fd50*/  ISETP.NE.U32.AND P0, PT, R2, RZ, PT ;  /* 0x000000ff0200720c */ /* 0x001fc80003f05070 */
[----:B------:R-:W-:-:S13]  /*fd60*/  ISETP.NE.AND.EX P0, PT, R3, RZ, PT, P0 ;  /* 0x000000ff0300720c */ /* 0x000fda0003f05300 */
[----:B------:R-:W0:Y:S02]  /*fd70*/  @P0 LDC.64 R2, c[0x0][0xa28] ;  /* 0x00028a00ff020b82 */ /* 0x000e240000000a00 */
[----:B0-----:R-:W-:-:S05]  /*fd80*/  @P0 IMAD.WIDE R2, R23, 0x4, R2 ;  /* 0x0000000417020825 */ /* 0x001fca00078e0202 */
[----:B------:R0:W5:Y:S01]  /*fd90*/  @P0 LDG.E R17, desc[UR50][R2.64] ;  /* 0x0000003202110981 */ /* 0x000162000c1e1900 */
[----:B------:R-:W1:Y:S01]  /*fda0*/  S2UR UR41, SR_CTAID.X ;  /* 0x00000000002979c3 */ /* 0x000e620000002500 */
[----:B------:R-:W-:Y:S02]  /*fdb0*/  UISETP.NE.U32.AND UP0, UPT, UR4, URZ, UPT ;  /* 0x0000003f0400728c */ /* 0x000fe4000bf05070 */
[----:B------:R-:W-:Y:S02]  /*fdc0*/  UISETP.NE.AND UP1, UPT, UR6, 0x1, UPT ;  /* 0x000000010600788c */ /* 0x000fe4000bf25270 */
[----:B------:R-:W-:Y:S01]  /*fdd0*/  UISETP.NE.AND.EX UP0, UPT, UR5, URZ, UPT, UP0 ;  /* 0x0000003f0500728c */ /* 0x000fe2000bf05300 */
[----:B------:R-:W-:Y:S02]  /*fde0*/  ULDC UR6, c[0x0][0x424] ;  /* 0x0001090000067ab9 */ /* 0x000fe40000000800 */
[----:B------:R-:W-:Y:S01]  /*fdf0*/  ULDC.64 UR4, c[0x0][0x9e0] ;  /* 0x0002780000047ab9 */ /* 0x000fe20000000a00 */
[----:B------:R-:W-:-:S02]  /*fe00*/  USEL UR9, UR6, 0x1, UP0 ;  /* 0x0000000106097887 */ /* 0x000fc40008000000 */
[----:B------:R-:W-:Y:S02]  /*fe10*/  UISETP.GE.AND UP0, UPT, UR5, 0x1, UPT ;  /* 0x000000010500788c */ /* 0x000fe4000bf06270 */
[----:B------:R-:W-:Y:S01]  /*fe20*/  UIMAD UR38, UR9, UR10, URZ ;  /* 0x0000000a092672a4 */ /* 0x000fe2000f8e023f */
[----:B------:R-:W-:Y:S01]  /*fe30*/  @UP1 ULDC UR7, c[0x0][0x44c] ;  /* 0x0001130000071ab9 */ /* 0x000fe20000000800 */
[----:B------:R-:W-:Y:S02]  /*fe40*/  UIMAD UR9, UR9, UR10, 0x3f ;  /* 0x0000003f090974a4 */ /* 0x000fe4000f8e020a */
[----:B------:R-:W-:Y:S01]  /*fe50*/  PLOP3.LUT P1, PT, PT, PT, UP0, 0x80, 0x0 ;  /* 0x000000000000781c */ /* 0x000fe20003f2f008 */
[----:B------:R-:W-:Y:S01]  /*fe60*/  @UP1 ULDC UR12, c[0x0][0x450] ;  /* 0x00011400000c1ab9 */ /* 0x000fe20000000800 */
[----:B------:R-:W-:Y:S02]  /*fe70*/  UP2UR UR48, UPR, URZ, 0x2 ;  /* 0x000000023f307883 */ /* 0x000fe40008000000 */
[----:B-1----:R-:W-:-:S04]  /*fe80*/  USHF.L.U32 UR41, UR41, 0x7, URZ ;  /* 0x0000000729297899 */ /* 0x002fc8000800063f */
[----:B------:R-:W-:-:S04]  /*fe90*/  UIADD3 UR8, UR41, 0x7f, URZ ;  /* 0x0000007f29087890 */ /* 0x000fc8000fffe03f */
[----:B------:R-:W-:Y:S02]  /*fea0*/  UIMAD.WIDE.U32 UR6, UR8, UR7, URZ ;  /* 0x00000007080672a5 */ /* 0x000fe4000f8e003f */
[----:B------:R-:W-:Y:S02]  /*feb0*/  UIADD3 UR6, UR38, 0x1, -UR11 ;  /* 0x0000000126067890 */ /* 0x000fe4000fffe80b */
[----:B------:R-:W-:Y:S02]  /*fec0*/  @UP1 USHF.R.U32.HI UR8, URZ, UR12, UR7 ;  /* 0x0000000c3f081299 */ /* 0x000fe40008011607 */
[----:B------:R-:W-:Y:S02]  /*fed0*/  USHF.R.S32.HI UR7, URZ, 0x1f, UR9 ;  /* 0x0000001f3f077899 */ /* 0x000fe40008011409 */
[----:B------:R-:W-:Y:S02]  /*fee0*/  UIADD3 UR6, UR6, UR8, URZ ;  /* 0x0000000806067290 */ /* 0x000fe4000fffe03f */
[----:B------:R-:W-:-:S02]  /*fef0*/  ULEA.HI UR7, UR7, UR9, URZ, 0x6 ;  /* 0x0000000907077291 */ /* 0x000fc4000f8f303f */
[----:B------:R-:W-:Y:S02]  /*ff00*/  UIADD3 UR4, UR6, UR4, URZ ;  /* 0x0000000406047290 */ /* 0x000fe4000fffe03f */
[----:B------:R-:W-:Y:S01]  /*ff10*/  USHF.R.S32.HI UR42, URZ, 0x6, UR7 ;  /* 0x000000063f2a7899 */ /* 0x000fe20008011407 */
[----:B0-----:R-:W-:Y:S11]  /*ff20*/  @!P1 BRA `(.L_x_1316) ;  /* 0x0000000000449947 */ /* 0x001ff60003800000 */
        /* <DEDUP_REMOVED lines=10> */
.L_x_1317:
[----:B------:R-:W-:-:S11]  /*ffd0*/  UISETP.NE.AND UP0, UPT, UR5, 0x1, UPT ;  /* 0x000000010500788c */ /* 0x000fd6000bf05270 */
[----:B------:R-:W-:Y:S02]  /*ffe0*/  @UP0 ULDC.64 UR12, c[0x0][0x9e8] ;  /* 0x00027a00000c0ab9 */ /* 0x000fe40000000a00 */
[----:B------:R-:W-:-:S04]  /*fff0*/  UIMAD.WIDE.U32 UR6, UR8, UR12, URZ ;  /* 0x0000000c080672a5 */ /* 0x000fc8000f8e003f */
[----:B------:R-:W-:-:S12]  /*10000*/  @UP0 USHF.R.U32.HI UR8, URZ, UR13, UR7 ;  /* 0x0000000d3f080299 */ /* 0x000fd80008011607 */
.L_x_1318:
[----:B------:R-:W-:-:S04]  /*10010*/  UIMAD UR8, UR8, UR5, UR5 ;  /* 0x00000005080872a4 */ /* 0x000fc8000f8e0205 */
[----:B------:R-:W-:-:S04]  /*10020*/  UISETP.LT.AND UP0, UPT, UR4, UR8, UPT ;  /* 0x000000080400728c */ /* 0x000fc8000bf01270 */
[----:B------:R-:W-:-:S12]  /*10030*/  USEL UR4, UR4, UR8, UP0 ;  /* 0x0000000804047287 */ /* 0x000fd80008000000 */
.L_x_1316:
[----:B------:R-:W-:Y:S02]  /*10040*/  UISETP.NE.AND UP0, UPT, UR48, URZ, UPT ;  /* 0x0000003f3000728c */ /* 0x000fe4000bf05270 */
[----:B------:R-:W-:-:S04]  /*10050*/  UIADD3 UR4, UR4, 0x3f, URZ ;  /* 0x0000003f04047890 */ /* 0x000fc8000fffe03f */
[----:B------:R-:W-:-:S04]  /*10060*/  USHF.R.S32.HI UR8, URZ, 0x1f, UR4 ;  /* 0x0000001f3f087899 */ /* 0x000fc80008011404 */
[----:B------:R-:W-:Y:S01]  /*10070*/  ULEA.HI UR8, UR8, UR4, URZ, 0x6 ;  /* 0x0000000408087291 */ /* 0x000fe2000f8f303f */
[----:B------:R-:W-:Y:S01]  /*10080*/  @UP0 ULDC UR6, c[0x0][0x44c] ;  /* 0x0001130000060ab9 */ /* 0x000fe20000000800 */
[----:B------:R-:W-:Y:S01]  /*10090*/  @UP0 ULDC UR9, c[0x0][0x450] ;  /* 0x0001140000090ab9 */ /* 0x000fe20000000800 */
[----:B------:R-:W-:Y:S02]  /*100a0*/  UIMAD.WIDE.U32 UR6, UR41, UR6, URZ ;  /* 0x00000006290672a5 */ /* 0x000fe4000f8e003f */
[----:B------:R-:W-:Y:S01]  /*100b0*/  UMOV UR4, UR41 ;  /* 0x0000002900047c82 */ /* 0x000fe20008000000 */
[----:B------:R-:W-:Y:S02]  /*100c0*/  USHF.R.S32.HI UR43, URZ, 0x6, UR8 ;  /* 0x000000063f2b7899 */ /* 0x000fe40008011408 */
[----:B------:R-:W-:Y:S02]  /*100d0*/  @UP0 USHF.R.U32.HI UR4, URZ, UR9, UR7 ;  /* 0x000000093f040299 */ /* 0x000fe40008011607 */
[----:B------:R-:W-:-:S02]  /*100e0*/  UISETP.LT.AND UP0, UPT, UR42, UR43, UPT ;  /* 0x0000002b2a00728c */ /* 0x000fc4000bf01270 */
[----:B------:R-:W-:Y:S01]  /*100f0*/  UIADD3 UR4, UR4, -UR11, UR38 ;  /* 0x8000000b04047290 */ /* 0x000fe2000fffe026 */
[----:B------:R-:W-:Y:S01]  /*10100*/  ULDC UR8, c[0x0][0x9dc] ;  /* 0x0002770000087ab9 */ /* 0x000fe20000000800 */
[----:B------:R-:W-:Y:S02]  /*10110*/  USEL UR12, UR42, UR43, UP0 ;  /* 0x0000002b2a0c7287 */ /* 0x000fe40008000000 */
[----:B------:R-:W-:Y:S01]  /*10120*/  UIADD3 UR8, UR4, -UR8, URZ ;  /* 0x8000000804087290 */ /* 0x000fe2000fffe03f */
[----:B------:R-:W-:Y:S11]  /*10130*/  @!P1 BRA `(.L_x_1319) ;  /* 0x0000000000449947 */ /* 0x000ff60003800000 */
        /* <DEDUP_REMOVED lines=10> */
.L_x_1320:
[----:B------:R-:W-:-:S11]  /*101e0*/  UISETP.NE.AND UP0, UPT, UR5, 0x1, UPT ;  /* 0x000000010500788c */ /* 0x000fd6000bf05270 */
[----:B------:R-:W-:Y:S02]  /*101f0*/  @UP0 ULDC.64 UR10, c[0x0][0x9e8] ;  /* 0x00027a00000a0ab9 */ /* 0x000fe40000000a00 */
[----:B------:R-:W-:-:S04]  /*10200*/  UIMAD.WIDE.U32 UR6, UR4, UR10, URZ ;  /* 0x0000000a040672a5 */ /* 0x000fc8000f8e003f */
[----:B------:R-:W-:-:S12]  /*10210*/  @UP0 USHF.R.U32.HI UR4, URZ, UR11, UR7 ;  /* 0x0000000b3f040299 */ /* 0x000fd80008011607 */
.L_x_1321:
[----:B------:R-:W-:-:S04]  /*10220*/  UIMAD UR4, UR4, UR5, URZ ;  /* 0x00000005040472a4 */ /* 0x000fc8000f8e023f */
[----:B------:R-:W-:-:S04]  /*10230*/  UISETP.LT.AND UP0, UPT, UR8, UR4, UPT ;  /* 0x000000040800728c */ /* 0x000fc8000bf01270 */
[----:B------:R-:W-:-:S12]  /*10240*/  USEL UR8, UR8, UR4, !UP0 ;  /* 0x0000000408087287 */ /* 0x000fd8000c000000 */
.L_x_1319:
[----:B------:R-:W-:Y:S02]  /*10250*/  USHF.R.S32.HI UR4, URZ, 0x1f, UR8 ;  /* 0x0000001f3f047899 */ /* 0x000fe40008011408 */
[----:B------:R-:W-:Y:S02]  /*10260*/  USHF.R.U32.HI UR9, URZ, 0x10, UR45 ;  /* 0x000000103f097899 */ /* 0x000fe4000801162d */
[----:B------:R-:W-:Y:S02]  /*10270*/  ULEA.HI UR4, UR4, UR8, URZ, 0x6 ;  /* 0x0000000804047291 */ /* 0x000fe4000f8f303f */
[----:B------:R-:W-:Y:S02]  /*10280*/  ULOP3.LUT UR45, UR45, 0xffff, URZ, 0xc0, !UPT ;  /* 0x0000ffff2d2d7892 */ /* 0x000fe4000f8ec03f */
[----:B------:R-:W-:Y:S01]  /*10290*/  USHF.R.S32.HI UR4, URZ, 0x6, UR4 ;  /* 0x000000063f047899 */ /* 0x000fe20008011404 */
[----:B------:R-:W-:-:S03]  /*102a0*/  UMOV UR37, URZ ;  /* 0x0000003f00257c82 */ /* 0x000fc60008000000 */
[----:B------:R-:W-:-:S04]  /*102b0*/  UISETP.LT.AND UP0, UPT, URZ, UR4, UPT ;  /* 0x000000043f00728c */ /* 0x000fc8000bf01270 */
[----:B------:R-:W-:Y:S02]  /*102c0*/  USEL UR44, URZ, UR4, !UP0 ;  /* 0x000000043f2c7287 */ /* 0x000fe4000c000000 */
[----:B------:R-:W-:Y:S02]  /*102d0*/  UISETP.NE.AND UP0, UPT, UR9, URZ, UPT ;  /* 0x0000003f0900728c */ /* 0x000fe4000bf05270 */
[----:B------:R-:W-:-:S06]  /*102e0*/  UISETP.GT.AND UP1, UPT, UR12, UR44, UPT ;  /* 0x0000002c0c00728c */ /* 0x000fcc000bf24270 */
[----:B------:R-:W-:-:S03]  /*102f0*/  PLOP3.LUT P0, PT, PT, PT, UP1, 0x80, 0x0 ;  /* 0x000000000000781c */ /* 0x000fc60003f0f018 */
[----:B------:R-:W-:-:S10]  /*10300*/  @!UP0 ULDC UR9, c[0x0][0x9f0] ;  /* 0x00027c0000098ab9 */ /* 0x000fd40000000800 */
[----:B------:R-:W-:Y:S05]  /*10310*/  @!P0 BRA `(.L_x_1322) ;  /* 0x00000000007c8947 */ /* 0x000fea0003800000 */
[----:B------:R-:W-:Y:S01]  /*10320*/  IABS R0, UR9 ;  /* 0x0000000900007c13 */ /* 0x000fe20008000000 */
[----:B------:R-:W-:Y:S02]  /*10330*/  UIADD3 UR4, UR9, -0x1, UR12 ;  /* 0xffffffff09047890 */ /* 0x000fe4000fffe00c */
[----:B------:R-:W-:Y:S02]  /*10340*/  IABS R4, UR9 ;  /* 0x0000000900047c13 */ /* 0x000fe40008000000 */
[----:B------:R-:W-:Y:S01]  /*10350*/  R2UR UR10, R0 ;  /* 0x00000000000a72ca */ /* 0x000fe200000e0000 */
[----:B------:R-:W-:-:S03]  /*10360*/  UIADD3 UR6, -UR44, UR4, URZ ;  /* 0x000000042c067290 */ /* 0x000fc6000fffe13f */
[----:B------:R-:W-:-:S03]  /*10370*/  UMOV UR4, URZ ;  /* 0x0000003f00047c82 */ /* 0x000fc60008000000 */
[----:B------:R-:W-:Y:S01]  /*10380*/  IABS R3, UR6 ;  /* 0x0000000600037c13 */ /* 0x000fe20008000000 */
[----:B------:R-:W-:-:S03]  /*10390*/  ULOP3.LUT UR6, UR6, UR9, URZ, 0x3c, !UPT ;  /* 0x0000000906067292 */ /* 0x000fc6000f8e3c3f */
[----:B------:R-:W-:Y:S02]  /*103a0*/  R2UR UR8, R3 ;  /* 0x00000000030872ca */ /* 0x000fe400000e0000 */
[----:B------:R-:W0:Y:S08]  /*103b0*/  I2F.RP R0, UR10 ;  /* 0x0000000a00007d06 */ /* 0x000e300008209400 */
[----:B0-----:R-:W0:Y:S02]  /*103c0*/  MUFU.RCP R0, R0 ;  /* 0x0000000000007308 */ /* 0x001e240000001000 */
[----:B0-----:R-:W-:Y:S01]  /*103d0*/  VIADD R2, R0, 0xffffffe ;  /* 0x0ffffffe00027836 */ /* 0x001fe20000000000 */
[----:B------:R-:W-:-:S05]  /*103e0*/  IADD3 R0, RZ, -R4, RZ ;  /* 0x80000004ff007210 */ /* 0x000fca0007ffe0ff */
        /* <DEDUP_REMOVED lines=18> */
.L_x_1322:
[----:B------:R-:W-:Y:S02]  /*10510*/  UIMAD UR49, UR45, UR37, UR44 ;  /* 0x000000252d3172a4 */ /* 0x000fe4000f8e022c */
[----:B------:R-:W-:Y:S02]  /*10520*/  IMAD.U32 R3, RZ, RZ, UR37 ;  /* 0x00000025ff037e24 */ /* 0x000fe4000f8e00ff */
[----:B------:R-:W-:Y:S02]  /*10530*/  IMAD.MOV.U32 R0, RZ, RZ, RZ ;  /* 0x000000ffff007224 */ /* 0x000fe400078e00ff */
[----:B------:R-:W-:Y:S02]  /*10540*/  IMAD.MOV.U32 R29, RZ, RZ, 0x1 ;  /* 0x00000001ff1d7424 */ /* 0x000fe400078e00ff */
[----:B------:R-:W-:Y:S02]  /*10550*/  IMAD.U32 R16, RZ, RZ, UR49 ;  /* 0x00000031ff107e24 */ /* 0x000fe4000f8e00ff */
[----:B------:R-:W-:-:S03]  /*10560*/  IMAD.MOV.U32 R2, RZ, RZ, 0x1 ;  /* 0x00000001ff027424 */ /* 0x000fc600078e00ff */
[----:B------:R-:W-:-:S04]  /*10570*/  VIADDMNMX R16, R16, R3, UR12, PT ;  /* 0x0000000c10107e46 */ /* 0x000fc8000b800103 */
[----:B------:R-:W-:-:S13]  /*10580*/  ISETP.GT.AND P0, PT, R16, UR49, PT ;  /* 0x0000003110007c0c */ /* 0x000fda000bf04270 */
        /* <DEDUP_REMOVED lines=12> */
[----:B------:R-:W-:Y:S01]  /*10650*/  IMAD.U32 R4, RZ, RZ, UR4 ;  /* 0x00000004ff047e24 */ /* 0x000fe2000f8e00ff */
[----:B------:R-:W-:Y:S01]  /*10660*/  MOV R12, 0x1 ;  /* 0x00000001000c7802 */ /* 0x000fe20000000f00 */
        /* <DEDUP_REMOVED lines=8> */
[----:B------:R-:W-:-:S07]  /*106f0*/  IMAD.MOV.U32 R13, RZ, RZ, RZ ;  /* 0x000000ffff0d7224 */ /* 0x000fce00078e00ff */
[----:B------:R-:W-:-:S07]  /*10700*/  LEPC R20, `(.L_x_1323) ;  /* 0x000000001014794e */ /* 0x000fce0000000000 */
[----:B0----5:R-:W-:Y:S05]  /*10710*/  CALL.ABS.NOINC R2 ;  /* 0x0000000002007343 */ /* 0x021fea0003c00000 */
.L_x_1323:
[----:B------:R-:W-:-:S06]  /*10720*/  UIADD3 UR4, UR46, 0x8400, URZ ;  /* 0x000084002e047890 */ /* 0x000fcc000fffe03f */
[----:B------:R-:W-:-:S05]  /*10730*/  IMAD.U32 R18, RZ, RZ, UR4 ;  /* 0x00000004ff127e24 */ /* 0x000fca000f8e00ff */
        /* <DEDUP_REMOVED lines=18> */
.L_x_1324:
        /* <DEDUP_REMOVED lines=19> */
[----:B0----5:R-:W-:Y:S05]  /*10990*/  CALL.ABS.NOINC R2 ;  /* 0x0000000002007343 */ /* 0x021fea0003c00000 */
.L_x_1325:
        /* <DEDUP_REMOVED lines=18> */
.L_x_1326:
[----:B------:R-:W0:Y:S01]  /*10ac0*/  LDC.64 R2, c[0x0][0x9f8] ;  /* 0x00027e00ff027b82 */ /* 0x000e220000000a00 */
[----:B------:R-:W-:-:S07]  /*10ad0*/  IMAD.MOV.U32 R33, RZ, RZ, R23 ;  /* 0x000000ffff217224 */ /* 0x000fce00078e0017 */
[----:B------:R-:W1:Y:S01]  /*10ae0*/  LDC R18, c[0x0][0x430] ;  /* 0x00010c00ff127b82 */ /* 0x000e620000000800 */
[C---:B------:R-:W-:Y:S01]  /*10af0*/  IMAD.SHL.U32 R35, R22.reuse, 0x10, RZ ;  /* 0x0000001016237824 */ /* 0x040fe200078e00ff */
[----:B------:R-:W-:Y:S02]  /*10b00*/  LOP3.LUT R10, R22, 0x7f, RZ, 0xc0, !PT ;  /* 0x0000007f160a7812 */ /* 0x000fe400078ec0ff */
[----:B------:R-:W-:Y:S02]  /*10b10*/  LEA R6, R16, 0xffffffc0, 0x6 ;  /* 0xffffffc010067811 */ /* 0x000fe400078e30ff */
[----:B------:R-:W-:Y:S02]  /*10b20*/  LOP3.LUT R30, R30, 0xffffffef, RZ, 0xc0, !PT ;  /* 0xffffffef1e1e7812 */ /* 0x000fe400078ec0ff */
[----:B------:R-:W2:Y:S01]  /*10b30*/  LDC R20, c[0x0][0x2f4] ;  /* 0x0000bd00ff147b82 */ /* 0x000ea20000000800 */
[----:B0-----:R-:W-:-:S04]  /*10b40*/  ISETP.NE.U32.AND P0, PT, R2, RZ, PT ;  /* 0x000000ff0200720c */ /* 0x001fc80003f05070 */
[----:B------:R-:W-:-:S13]  /*10b50*/  ISETP.NE.AND.EX P0, PT, R3, RZ, PT, P0 ;  /* 0x000000ff0300720c */ /* 0x000fda0003f05300 */
[----:B------:R-:W0:Y:S02]  /*10b60*/  @P0 LDC.64 R2, c[0x0][0x9f8] ;  /* 0x00027e00ff020b82 */ /* 0x000e240000000a00 */
[----:B0-----:R-:W-:-:S05]  /*10b70*/  @P0 IMAD.WIDE R2, R23, 0x4, R2 ;  /* 0x0000000417020825 */ /* 0x001fca00078e0202 */
[----:B------:R0:W3:Y:S01]  /*10b80*/  @P0 LDG.E R33, desc[UR50][R2.64] ;  /* 0x0000003202210981 */ /* 0x0000e2000c1e1900 */
[----:B------:R-:W-:Y:S02]  /*10b90*/  LOP3.LUT R35, R35, 0x70, RZ, 0xc0, !PT ;  /* 0x0000007023237812 */ /* 0x000fe400078ec0ff */
[----:B------:R-:W-:Y:S02]  /*10ba0*/  SHF.R.U32.HI R19, RZ, 0x3, R10 ;  /* 0x00000003ff137819 */ /* 0x000fe4000001160a */
[----:B-1----:R-:W-:Y:S02]  /*10bb0*/  ISETP.NE.AND P1, PT, R18, 0x1, PT ;  /* 0x000000011200780c */ /* 0x002fe40003f25270 */
[----:B------:R-:W-:-:S05]  /*10bc0*/  LOP3.LUT R36, R35, R19, RZ, 0xfc, !PT ;  /* 0x0000001323247212 */ /* 0x000fca00078efcff */
[----:B------:R-:W-:-:S04]  /*10bd0*/  IMAD.IADD R4, R36, 0x1, R6 ;  /* 0x0000000124047824 */ /* 0x000fc800078e0206 */
[C---:B-----5:R-:W-:Y:S01]  /*10be0*/  IMAD.IADD R7, R4.reuse, 0x1, R17 ;  /* 0x0000000104077824 */ /* 0x060fe200078e0211 */
[----:B------:R-:W-:Y:S01]  /*10bf0*/  ISETP.GE.AND P0, PT, R4, UR38, PT ;  /* 0x0000002604007c0c */ /* 0x000fe2000bf06270 */
[----:B------:R-:W1:Y:S01]  /*10c00*/  @P1 LDC R0, c[0x0][0x434] ;  /* 0x00010d00ff001b82 */ /* 0x000e620000000800 */
[----:B------:R-:W-:Y:S01]  /*10c10*/  @P1 LOP3.LUT R30, R30, 0x10, RZ, 0xfc, !PT ;  /* 0x000000101e1e1812 */ /* 0x000fe200078efcff */
[----:B------:R-:W-:Y:S01]  /*10c20*/  IMAD.MOV.U32 R21, RZ, RZ, R7 ;  /* 0x000000ffff157224 */ /* 0x000fe200078e0007 */
[----:B------:R-:W-:-:S05]  /*10c30*/  ISETP.GT.U32.OR P0, PT, R36, 0x3f, P0 ;  /* 0x0000003f2400780c */ /* 0x000fca0000704470 */
        /* <DEDUP_REMOVED lines=8> */
[----:B---3--:R-:W-:Y:S02]  /*10cc0*/  SHF.R.S32.HI R37, RZ, 0x1f, R33 ;  /* 0x0000001fff257819 */ /* 0x008fe40000011421 */
[----:B----4-:R-:W-:-:S04]  /*10cd0*/  @!P0 IMAD.WIDE.U32 R2, R33, R8, R2 ;  /* 0x0000000821028225 */ /* 0x010fc800078e0002 */
[----:B------:R-:W-:Y:S01]  /*10ce0*/  @!P0 IMAD R0, R37, R8, RZ ;  /* 0x0000000825008224 */ /* 0x000fe200078e02ff */
[----:B--2---:R-:W-:-:S03]  /*10cf0*/  @!P0 LEA R4, P1, R2, R4, 0x2 ;  /* 0x0000000402048211 */ /* 0x004fc600078210ff */
[----:B------:R-:W-:-:S04]  /*10d00*/  @!P0 IMAD R9, R33, R9, R0 ;  /* 0x0000000921098224 */ /* 0x000fc800078e0200 */
[----:B------:R-:W-:-:S05]  /*10d10*/  @!P0 IMAD.IADD R0, R3, 0x1, R9 ;  /* 0x0000000103008824 */ /* 0x000fca00078e0209 */
[----:B------:R-:W-:Y:S01]  /*10d20*/  @!P0 LEA.HI.X R5, R2, R5, R0, 0x2, P1 ;  /* 0x0000000502058211 */ /* 0x000fe200008f1400 */
[C---:B------:R-:W-:Y:S01]  /*10d30*/  IMAD.SHL.U32 R2, R22.reuse, 0x40, RZ ;  /* 0x0000004016027824 */ /* 0x040fe200078e00ff */
[----:B------:R-:W-:Y:S01]  /*10d40*/  SHF.L.U32 R8, R22, 0x3, RZ ;  /* 0x0000000316087819 */ /* 0x000fe200000006ff */
[----:B------:R-:W-:-:S03]  /*10d50*/  IMAD.MOV.U32 R0, RZ, RZ, RZ ;  /* 0x000000ffff007224 */ /* 0x000fc600078e00ff */
[----:B------:R-:W-:-:S03]  /*10d60*/  LOP3.LUT R3, R2, 0x180, RZ, 0xc0, !PT ;  /* 0x0000018002037812 */ /* 0x000fc600078ec0ff */
[----:B------:R0:W5:Y:S01]  /*10d70*/  @!P0 LDG.E R0, desc[UR50][R4.64] ;  /* 0x0000003204008981 */ /* 0x000162000c1e1900 */
[----:B------:R-:W-:-:S04]  /*10d80*/  LOP3.LUT R3, R3, 0x10, R22, 0xf8, !PT ;  /* 0x0000001003037812 */ /* 0x000fc800078ef816 */
[----:B------:R-:W-:Y:S02]  /*10d90*/  LOP3.LUT R9, R3, 0x30, R8, 0x78, !PT ;  /* 0x0000003003097812 */ /* 0x000fe400078e7808 */
[C---:B------:R-:W-:Y:S02]  /*10da0*/  LOP3.LUT R3, R2.reuse, 0x40, RZ, 0xc0, !PT ;  /* 0x0000004002037812 */ /* 0x040fe400078ec0ff */
[----:B------:R-:W-:Y:S02]  /*10db0*/  SHF.R.U32.HI R8, RZ, 0x5, R10 ;  /* 0x00000005ff087819 */ /* 0x000fe4000001160a */
[----:B------:R-:W-:-:S03]  /*10dc0*/  LOP3.LUT R2, R2, 0x200, RZ, 0xc0, !PT ;  /* 0x0000020002027812 */ /* 0x000fc600078ec0ff */
[----:B------:R-:W-:-:S05]  /*10dd0*/  IMAD R3, R8, 0x400, R3 ;  /* 0x0000040008037824 */ /* 0x000fca00078e0203 */
[----:B0-----:R-:W-:Y:S01]  /*10de0*/  IADD3 R4, R9, R3, R2 ;  /* 0x0000000309047210 */ /* 0x001fe20007ffe002 */
[----:B------:R-:W-:-:S04]  /*10df0*/  IMAD.SHL.U32 R2, R22, 0x80, RZ ;  /* 0x0000008016027824 */ /* 0x000fc800078e00ff */
[----:B------:R0:W-:Y:S01]  /*10e00*/  STL [R1], R4 ;  /* 0x0000000401007387 */ /* 0x0001e20000100800 */
[----:B------:R-:W-:-:S05]  /*10e10*/  LOP3.LUT R3, R2, 0x380, RZ, 0xc0, !PT ;  /* 0x0000038002037812 */ /* 0x000fca00078ec0ff */
[----:B------:R-:W-:Y:S01]  /*10e20*/  IMAD R8, R8, 0x10, R3 ;  /* 0x0000001008087824 */ /* 0x000fe200078e0203 */
[----:B------:R-:W-:Y:S06]  /*10e30*/  BRA.DIV UR4, `(.L_x_1327) ;  /* 0x0000003604987947 */ /* 0x000fec000b800000 */
.L_x_1379:
[----:B------:R-:W-:Y:S01]  /*10e40*/  ULOP3.LUT UR4, UR36, 0x2, URZ, 0xfc, !UPT ;  /* 0x0000000224047892 */ /* 0x000fe2000f8efc3f */
[C---:B------:R-:W-:Y:S01]  /*10e50*/  ISETP.GE.AND P4, PT, R35.reuse, R20, PT ;  /* 0x000000142300720c */ /* 0x040fe20003f86270 */
[----:B0-----:R-:W-:Y:S01]  /*10e60*/  IMAD.MOV R4, RZ, RZ, -R21 ;  /* 0x000000ffff047224 */ /* 0x001fe200078e0a15 */
[----:B------:R-:W-:Y:S01]  /*10e70*/  LOP3.LUT R30, R30, 0xfffffff7, RZ, 0xc0, !PT ;  /* 0xfffffff71e1e7812 */ /* 0x000fe200078ec0ff */
[----:B------:R-:W-:Y:S01]  /*10e80*/  IMAD.U32 R32, RZ, RZ, UR40 ;  /* 0x00000028ff207e24 */ /* 0x000fe2000f8e00ff */
[----:B------:R-:W-:Y:S01]  /*10e90*/  ISETP.GT.U32.AND P3, PT, R36, 0x3f, PT ;  /* 0x0000003f2400780c */ /* 0x000fe20003f64070 */
[----:B------:R-:W-:Y:S01]  /*10ea0*/  IMAD.U32 R5, RZ, RZ, UR4 ;  /* 0x00000004ff057e24 */ /* 0x000fe2000f8e00ff */
[----:B------:R-:W-:Y:S01]  /*10eb0*/  LOP3.LUT R3, R8, R35, RZ, 0x3c, !PT ;  /* 0x0000002308037212 */ /* 0x000fe200078e3cff */
[----:B------:R-:W-:Y:S01]  /*10ec0*/  IMAD R4, R18, R4, R7 ;  /* 0x0000000412047224 */ /* 0x000fe200078e0207 */
[----:B------:R-:W-:Y:S02]  /*10ed0*/  LOP3.LUT R18, R35, 0x80, RZ, 0xfc, !PT ;  /* 0x0000008023127812 */ /* 0x000fe400078efcff */
[----:B------:R-:W-:-:S02]  /*10ee0*/  ISETP.NE.AND P1, PT, R5, 0x3, PT ;  /* 0x000000030500780c */ /* 0x000fc40003f25270 */
[----:B------:R-:W-:Y:S02]  /*10ef0*/  ISETP.GE.AND P2, PT, R18, R20, PT ;  /* 0x000000141200720c */ /* 0x000fe40003f46270 */
[----:B------:R-:W-:Y:S01]  /*10f00*/  LOP3.LUT R2, R3, 0xc00, R2, 0xf8, !PT ;  /* 0x00000c0003027812 */ /* 0x000fe200078ef802 */
[----:B------:R-:W-:Y:S01]  /*10f10*/  IMAD.MOV.U32 R3, RZ, RZ, 0x20 ;  /* 0x00000020ff037424 */ /* 0x000fe200078e00ff */
[----:B------:R-:W-:Y:S02]  /*10f20*/  LOP3.LUT P0, RZ, R22, 0x4, RZ, 0xc0, !PT ;  /* 0x0000000416ff7812 */ /* 0x000fe4000780c0ff */
[----:B------:R-:W-:Y:S01]  /*10f30*/  SHF.R.U32.HI R22, RZ, 0x3, R22 ;  /* 0x00000003ff167819 */ /* 0x000fe20000011616 */
[----:B------:R0:W-:Y:S01]  /*10f40*/  STL [R1+0x4], R2 ;  /* 0x0000040201007387 */ /* 0x0001e20000100800 */
[----:B------:R-:W-:-:S03]  /*10f50*/  SHF.R.S32.HI R32, RZ, 0x1f, R32 ;  /* 0x0000001fff207819 */ /* 0x000fc60000011420 */
[----:B------:R-:W-:-:S04]  /*10f60*/  @P1 LOP3.LUT R30, R30, 0x8, RZ, 0xfc, !PT ;  /* 0x000000081e1e1812 */ /* 0x000fc800078efcff */
[----:B------:R-:W-:Y:S01]  /*10f70*/  LOP3.LUT R30, R30, 0xfffffffd, RZ, 0xc0, !PT ;  /* 0xfffffffd1e1e7812 */ /* 0x000fe200078ec0ff */
[----:B0-----:R-:W-:-:S03]  /*10f80*/  IMAD.MOV.U32 R2, RZ, RZ, 0x40 ;  /* 0x00000040ff027424 */ /* 0x001fc600078e00ff */
[----:B------:R-:W-:Y:S02]  /*10f90*/  @P4 LOP3.LUT R30, R30, 0x2, RZ, 0xfc, !PT ;  /* 0x000000021e1e4812 */ /* 0x000fe400078efcff */
[----:B------:R-:W-:Y:S02]  /*10fa0*/  SEL R5, R2, 0xffffffc0, !P0 ;  /* 0xffffffc002057807 */ /* 0x000fe40004000000 */
[----:B------:R-:W-:Y:S02]  /*10fb0*/  LOP3.LUT R30, R30, 0xfffffffb, RZ, 0xc0, !PT ;  /* 0xfffffffb1e1e7812 */ /* 0x000fe400078ec0ff */
[----:B------:R-:W-:Y:S02]  /*10fc0*/  SEL R2, R3, 0xffffffe0, !P0 ;  /* 0xffffffe003027807 */ /* 0x000fe40004000000 */
[----:B------:R-:W-:-:S04]  /*10fd0*/  @P3 LOP3.LUT R30, R30, 0x4, RZ, 0xfc, !PT ;  /* 0x000000041e1e3812 */ /* 0x000fc800078efcff */
[----:B------:R-:W-:-:S04]  /*10fe0*/  LOP3.LUT R30, R30, 0xfffffffe, RZ, 0xc0, !PT ;  /* 0xfffffffe1e1e7812 */ /* 0x000fc800078ec0ff */
[----:B------:R-:W-:Y:S01]  /*10ff0*/  @P2 LOP3.LUT R30, R30, 0x1, RZ, 0xfc, !PT ;  /* 0x000000011e1e2812 */ /* 0x000fe200078efcff */
[----:B------:R-:W-:Y:S06]  /*11000*/  @!P1 BRA `(.L_x_1328) ;  /* 0x0000000000049947 */ /* 0x000fec0003800000 */
[----:B------:R-:W-:Y:S01]  /*11010*/  BPT.TRAP 0x1 ;  /* 0x000000040000795c */ /* 0x000fe20000300000 */
.L_x_1328:
[----:B------:R-:W-:Y:S01]  /*11020*/  IMAD.MOV.U32 R20, RZ, RZ, 0x1 ;  /* 0x00000001ff147424 */ /* 0x000fe200078e00ff */
[----:B------:R-:W-:-:S04]  /*11030*/  SHF.R.S32.HI R8, RZ, 0x1f, R4 ;  /* 0x0000001fff087819 */ /* 0x000fc80000011404 */
[----:B------:R-:W-:-:S04]  /*11040*/  SHF.L.U32 R20, R20, 0x1f, RZ ;  /* 0x0000001f14147819 */ /* 0x000fc800000006ff */
[----:B------:R-:W0:Y:S02]  /*11050*/  SYNCS.PHASECHK.TRANS64.TRYWAIT P0, [UR46+0x20880], R20 ;  /* 0x02088014ff0075a7 */ /* 0x000e24000800016e */
[----:B0-----:R-:W-:Y:S05]  /*11060*/  @!P0 BRA `(.L_x_1329) ;  /* 0x00000034002c8947 */ /* 0x001fea0003800000 */
.L_x_1380:
[----:B------:R-:W-:Y:S01]  /*11070*/  ULDC.64 UR4, c[0x0][0x328] ;  /* 0x0000ca0000047ab9 */ /* 0x000fe20000000a00 */
[----:B-----5:R-:W-:Y:S01]  /*11080*/  SHF.R.S32.HI R9, RZ, 0x1f, R0 ;  /* 0x0000001fff097819 */ /* 0x020fe20000011400 */
[----:B0-----:R-:W-:Y:S01]  /*11090*/  IMAD R3, R8, UR4, RZ ;  /* 0x0000000408037c24 */ /* 0x001fe2000f8e02ff */
[----:B------:R-:W-:Y:S01]  /*110a0*/  R2UR UR6, R32 ;  /* 0x00000000200672ca */ /* 0x000fe200000e0000 */
[----:B------:R-:W-:Y:S01]  /*110b0*/  IMAD.SHL.U32 R34, R10, 0x10, RZ ;  /* 0x000000100a227824 */ /* 0x000fe200078e00ff */
[----:B------:R-:W-:Y:S01]  /*110c0*/  IADD3 R6, -R19, UR38, -R6 ;  /* 0x0000002613067c10 */ /* 0x000fe2000fffe906 */
[C---:B------:R-:W-:Y:S02]  /*110d0*/  IMAD R5, R4.reuse, UR5, R3 ;  /* 0x0000000504057c24 */ /* 0x040fe4000f8e0203 */
[----:B------:R-:W-:Y:S01]  /*110e0*/  IMAD.WIDE.U32 R2, R4, UR4, RZ ;  /* 0x0000000404027c25 */ /* 0x000fe2000f8e00ff */
[----:B------:R-:W-:Y:S01]  /*110f0*/  ULDC.64 UR4, c[0x0][0x338] ;  /* 0x0000ce0000047ab9 */ /* 0x000fe20000000a00 */
[----:B------:R-:W-:-:S02]  /*11100*/  ISETP.GE.AND P4, PT, R6, 0x1, PT ;  /* 0x000000010600780c */ /* 0x000fc40003f86270 */
        /* <DEDUP_REMOVED lines=10> */
[----:B------:R-:W-:Y:S01]  /*111b0*/  UIMAD UR4, UR40, UR5, UR4 ;  /* 0x00000005280472a4 */ /* 0x000fe2000f8e0204 */
[----:B------:R-:W-:Y:S02]  /*111c0*/  MOV R7, UR7 ;  /* 0x0000000700077c02 */ /* 0x000fe40008000f00 */
[----:B------:R-:W-:Y:S01]  /*111d0*/  IADD3 R5, P0, R2, UR6, RZ ;  /* 0x0000000602057c10 */ /* 0x000fe2000ff1e0ff */
[----:B------:R-:W-:-:S03]  /*111e0*/  IMAD.SHL.U32 R2, R22, 0x80, RZ ;  /* 0x0000008016027824 */ /* 0x000fc600078e00ff */
[----:B------:R-:W-:Y:S01]  /*111f0*/  IADD3.X R7, R7, UR4, R3, P0, !PT ;  /* 0x0000000407077c10 */ /* 0x000fe200087fe403 */
[----:B------:R-:W-:Y:S01]  /*11200*/  IMAD.SHL.U32 R3, R22, 0x10, RZ ;  /* 0x0000001016037824 */ /* 0x000fe200078e00ff */
[----:B------:R-:W-:Y:S01]  /*11210*/  LOP3.LUT R2, R35, 0x380, R2, 0xf8, !PT ;  /* 0x0000038023027812 */ /* 0x000fe200078ef802 */
[----:B------:R-:W-:-:S03]  /*11220*/  UMOV UR4, 0xffffffff ;  /* 0xffffffff00047882 */ /* 0x000fc60000000000 */
[----:B------:R-:W-:-:S04]  /*11230*/  LOP3.LUT R3, R2, 0x70, R3, 0x78, !PT ;  /* 0x0000007002037812 */ /* 0x000fc800078e7803 */
[----:B------:R-:W-:Y:S01]  /*11240*/  LOP3.LUT R34, R3, 0x400, R34, 0xf8, !PT ;  /* 0x0000040003227812 */ /* 0x000fe200078ef822 */
[----:B------:R-:W-:Y:S06]  /*11250*/  BRA.DIV UR4, `(.L_x_1330) ;  /* 0x0000003204c87947 */ /* 0x000fec000b800000 */
[----:B------:R-:W0:Y:S01]  /*11260*/  SHFL.IDX PT, R14, R5, RZ, 0x181f ;  /* 0x00181fff050e7589 */ /* 0x000e2200000e0000 */
[----:B------:R-:W1:Y:S01]  /*11270*/  LDC R11, c[0x0][0x2f4] ;  /* 0x0000bd00ff0b7b82 */ /* 0x000e620000000800 */
[----:B------:R-:W-:Y:S01]  /*11280*/  VIADD R28, R34, UR46 ;  /* 0x0000002e221c7c36 */ /* 0x000fe20008000000 */
[C---:B------:R-:W-:Y:S01]  /*11290*/  ISETP.GE.AND P1, PT, R6.reuse, 0x21, PT ;  /* 0x000000210600780c */ /* 0x040fe20003f26270 */
[----:B------:R-:W2:Y:S01]  /*112a0*/  SHFL.IDX PT, R3, R7, RZ, 0x181f ;  /* 0x00181fff07037589 */ /* 0x000ea200000e0000 */
[----:B------:R-:W-:-:S03]  /*112b0*/  ISETP.GE.AND P5, PT, R6, 0x31, PT ;  /* 0x000000310600780c */ /* 0x000fc60003fa6270 */
[----:B------:R-:W-:Y:S01]  /*112c0*/  SHFL.IDX PT, R10, R7, 0x3, 0x181f ;  /* 0x00781f00070a7f89 */ /* 0x000fe200000e0000 */
[C---:B0-----:R-:W-:Y:S02]  /*112d0*/  IADD3 R2, P0, R35.reuse, R14, RZ ;  /* 0x0000000e23027210 */ /* 0x041fe40007f1e0ff */
[-C--:B-1----:R-:W-:Y:S01]  /*112e0*/  ISETP.GE.AND P3, PT, R35, R11.reuse, PT ;  /* 0x0000000b2300720c */ /* 0x082fe20003f66270 */
[----:B------:R-:W0:Y:S01]  /*112f0*/  SHFL.IDX PT, R14, R5, 0x1, 0x181f ;  /* 0x00381f00050e7f89 */ /* 0x000e2200000e0000 */
[----:B------:R-:W-:Y:S01]  /*11300*/  ISETP.GE.AND P2, PT, R18, R11, PT ;  /* 0x0000000b1200720c */ /* 0x000fe20003f46270 */
[----:B--2---:R-:W-:Y:S01]  /*11310*/  IMAD.X R3, RZ, RZ, R3, P0 ;  /* 0x000000ffff037224 */ /* 0x004fe200000e0603 */
        /* <DEDUP_REMOVED lines=20> */
[----:B--2---:R-:W-:-:S13]  /*11460*/  ISETP.GE.AND P0, PT, R6, 0x11, PT ;  /* 0x000000110600780c */ /* 0x004fda0003f06270 */
.L_x_1390:
[C---:B------:R-:W-:Y:S02]  /*11470*/  ISETP.LT.OR P3, PT, R6.reuse, 0x31, P3 ;  /* 0x000000310600780c */ /* 0x040fe40001f61670 */
[----:B------:R-:W-:Y:S02]  /*11480*/  ISETP.LT.OR P2, PT, R6, 0x31, P2 ;  /* 0x000000310600780c */ /* 0x000fe40001741670 */
[----:B01----:R-:W-:-:S05]  /*11490*/  IADD3 R2, P6, R35, R14, RZ ;  /* 0x0000000e23027210 */ /* 0x003fca0007fde0ff */
        /* <DEDUP_REMOVED lines=15> */
.L_x_1331:
[----:B------:R-:W-:Y:S01]  /*11590*/  SYNCS.ARRIVE.TRANS64.A1T0 RZ, [UR46+0x20870], RZ ;  /* 0x020870ffffff79a7 */ /* 0x000fe2000810002e */
[----:B------:R-:W-:Y:S05]  /*115a0*/  @!P6 BRA `(.L_x_1332) ;  /* 0x000000000004e947 */ /* 0x000fea0003800000 */
[----:B------:R-:W-:Y:S01]  /*115b0*/  BPT.TRAP 0x1 ;  /* 0x000000040000795c */ /* 0x000fe20000300000 */
.L_x_1332:
[----:B------:R-:W0:Y:S02]  /*115c0*/  SYNCS.PHASECHK.TRANS64.TRYWAIT P2, [UR46+0x20840], R20 ;  /* 0x02084014ff0075a7 */ /* 0x000e24000804016e */
[----:B0-----:R-:W-:Y:S05]  /*115d0*/  @!P2 BRA `(.L_x_1333) ;  /* 0x00000034003ca947 */ /* 0x001fea0003800000 */
.L_x_1391:
[----:B------:R-:W-:Y:S01]  /*115e0*/  ULDC.64 UR4, c[0x0][0x300] ;  /* 0x0000c00000047ab9 */ /* 0x000fe20000000a00 */
[----:B------:R-:W-:Y:S01]  /*115f0*/  R2UR UR6, R32 ;  /* 0x00000000200672ca */ /* 0x000fe200000e0000 */
[----:B0-----:R-:W-:Y:S01]  /*11600*/  IMAD R3, R8, UR4, RZ ;  /* 0x0000000408037c24 */ /* 0x001fe2000f8e02ff */
[----:B------:R-:W0:Y:S03]  /*11610*/  LDC R6, c[0x0][0x2f4] ;  /* 0x0000bd00ff067b82 */ /* 0x000e260000000800 */
[C---:B------:R-:W-:Y:S02]  /*11620*/  IMAD R5, R4.reuse, UR5, R3 ;  /* 0x0000000504057c24 */ /* 0x040fe4000f8e0203 */
[----:B------:R-:W-:Y:S01]  /*11630*/  IMAD.WIDE.U32 R2, R4, UR4, RZ ;  /* 0x0000000404027c25 */ /* 0x000fe2000f8e00ff */
[----:B------:R-:W-:-:S03]  /*11640*/  ULDC.64 UR4, c[0x0][0x310] ;  /* 0x0000c40000047ab9 */ /* 0x000fc60000000a00 */
[----:B------:R-:W-:Y:S02]  /*11650*/  IMAD.IADD R3, R3, 0x1, R5 ;  /* 0x0000000103037824 */ /* 0x000fe400078e0205 */
[----:B------:R-:W-:Y:S02]  /*11660*/  IMAD R9, R9, UR4, RZ ;  /* 0x0000000409097c24 */ /* 0x000fe4000f8e02ff */
[----:B------:R-:W-:-:S04]  /*11670*/  IMAD.WIDE.U32 R2, R0, UR4, R2 ;  /* 0x0000000400027c25 */ /* 0x000fc8000f8e0002 */
[----:B------:R-:W-:Y:S01]  /*11680*/  IMAD R9, R0, UR5, R9 ;  /* 0x0000000500097c24 */ /* 0x000fe2000f8e0209 */
[----:B------:R-:W-:Y:S02]  /*11690*/  ULDC.64 UR4, c[0x0][0x308] ;  /* 0x0000c20000047ab9 */ /* 0x000fe40000000a00 */
[----:B------:R-:W-:Y:S01]  /*116a0*/  IMAD.U32 R5, RZ, RZ, UR4 ;  /* 0x00000004ff057e24 */ /* 0x000fe2000f8e00ff */
[----:B------:R-:W-:Y:S01]  /*116b0*/  UIMAD UR4, UR6, UR4, URZ ;  /* 0x00000004060472a4 */ /* 0x000fe2000f8e023f */
[----:B------:R-:W-:Y:S02]  /*116c0*/  IMAD.IADD R3, R3, 0x1, R9 ;  /* 0x0000000103037824 */ /* 0x000fe400078e0209 */
[----:B------:R-:W-:Y:S01]  /*116d0*/  ULDC.64 UR6, c[0x0][0x2e8] ;  /* 0x0000ba0000067ab9 */ /* 0x000fe20000000a00 */
[----:B------:R-:W-:Y:S02]  /*116e0*/  UIMAD UR4, UR40, UR5, UR4 ;  /* 0x00000005280472a4 */ /* 0x000fe4000f8e0204 */
[----:B------:R-:W-:Y:S01]  /*116f0*/  IMAD.WIDE.U32 R2, R5, UR40, R2 ;  /* 0x0000002805027c25 */ /* 0x000fe2000f8e0002 */
[----:B------:R-:W-:-:S02]  /*11700*/  MOV R5, UR7 ;  /* 0x0000000700057c02 */ /* 0x000fc40008000f00 */
[----:B0-----:R-:W-:Y:S02]  /*11710*/  ISETP.GE.AND P3, PT, R18, R6, PT ;  /* 0x000000061200720c */ /* 0x001fe40003f66270 */
[----:B------:R-:W-:-:S04]  /*11720*/  IADD3 R0, P2, R2, UR6, RZ ;  /* 0x0000000602007c10 */ /* 0x000fc8000ff5e0ff */
[----:B------:R-:W-:Y:S01]  /*11730*/  IADD3.X R4, R5, UR4, R3, P2, !PT ;  /* 0x0000000405047c10 */ /* 0x000fe200097fe403 */
[----:B------:R-:W-:-:S03]  /*11740*/  UMOV UR4, 0xffffffff ;  /* 0xffffffff00047882 */ /* 0x000fc60000000000 */
[----:B------:R-:W-:Y:S05]  /*11750*/  BRA.DIV UR4, `(.L_x_1334) ;  /* 0x0000003204f47947 */ /* 0x000fea000b800000 */
[----:B------:R-:W0:Y:S01]  /*11760*/  SHFL.IDX PT, R14, R0, RZ, 0x181f ;  /* 0x00181fff000e7589 */ /* 0x000e2200000e0000 */
[----:B------:R-:W-:-:S03]  /*11770*/  ISETP.GE.AND P6, PT, R35, R6, PT ;  /* 0x000000062300720c */ /* 0x000fc60003fc6270 */
[----:B------:R-:W1:Y:S04]  /*11780*/  SHFL.IDX PT, R2, R4, RZ, 0x181f ;  /* 0x00181fff04027589 */ /* 0x000e6800000e0000 */
[----:B------:R-:W-:Y:S01]  /*11790*/  SHFL.IDX PT, R5, R4, 0x1, 0x181f ;  /* 0x00381f0004057f89 */ /* 0x000fe200000e0000 */
[----:B0-----:R-:W-:-:S05]  /*117a0*/  @P4 IADD3 R14, P2, R35, R14, RZ ;  /* 0x0000000e230e4210 */ /* 0x001fca0007f5e0ff */
[----:B-1----:R-:W-:Y:S02]  /*117b0*/  @P4 IMAD.X R3, RZ, RZ, R2, P2 ;  /* 0x000000ffff034224 */ /* 0x002fe400010e0602 */
[----:B------:R-:W-:Y:S02]  /*117c0*/  @P4 IMAD.MOV.U32 R2, RZ, RZ, R14 ;  /* 0x000000ffff024224 */ /* 0x000fe400078e000e */
[----:B------:R-:W0:Y:S04]  /*117d0*/  SHFL.IDX PT, R14, R0, 0x1, 0x181f ;  /* 0x00381f00000e7f89 */ /* 0x000e2800000e0000 */
[----:B------:R-:W-:Y:S04]  /*117e0*/  @P4 LDGSTS.E.BYPASS.LTC128B.128 [R28+0x18400], desc[UR50][R2.64], !P6 ;  /* 0x18400000021c4fae */ /* 0x000fe8000f101d72 */
[----:B------:R1:W-:Y:S01]  /*117f0*/  @P4 LDGSTS.E.BYPASS.LTC128B.128 [R28+0x1a400], desc[UR50][R2.64+0x80], !P3 ;  /* 0x1a400080021c4fae */ /* 0x0003e2000d901d72 */
[----:B0-----:R-:W-:-:S05]  /*11800*/  @P0 IADD3 R14, P2, R35, R14, RZ ;  /* 0x0000000e230e0210 */ /* 0x001fca0007f5e0ff */
[----:B------:R-:W-:Y:S02]  /*11810*/  @P0 IMAD.X R5, RZ, RZ, R5, P2 ;  /* 0x000000ffff050224 */ /* 0x000fe400010e0605 */
[----:B-1----:R-:W-:Y:S02]  /*11820*/  @P0 IMAD.MOV.U32 R2, RZ, RZ, R14 ;  /* 0x000000ffff020224 */ /* 0x002fe400078e000e */
[----:B------:R-:W0:Y:S01]  /*11830*/  SHFL.IDX PT, R14, R0, 0x2, 0x181f ;  /* 0x00581f00000e7f89 */ /* 0x000e2200000e0000 */
[----:B------:R-:W-:-:S03]  /*11840*/  @P0 IMAD.MOV.U32 R3, RZ, RZ, R5 ;  /* 0x000000ffff030224 */ /* 0x000fc600078e0005 */
[----:B------:R-:W1:Y:S04]  /*11850*/  SHFL.IDX PT, R5, R4, 0x2, 0x181f ;  /* 0x00581f0004057f89 */ /* 0x000e6800000e0000 */
[----:B------:R-:W-:Y:S04]  /*11860*/  @P0 LDGSTS.E.BYPASS.LTC128B.128 [R28+0x18c00], desc[UR50][R2.64], !P6 ;  /* 0x18c00000021c0fae */ /* 0x000fe8000f101d72 */
[----:B------:R2:W-:Y:S01]  /*11870*/  @P0 LDGSTS.E.BYPASS.LTC128B.128 [R28+0x1ac00], desc[UR50][R2.64+0x80], !P3 ;  /* 0x1ac00080021c0fae */ /* 0x0005e2000d901d72 */
[----:B0-----:R-:W-:-:S05]  /*11880*/  @P1 IADD3 R14, P0, R35, R14, RZ ;  /* 0x0000000e230e1210 */ /* 0x001fca0007f1e0ff */
[----:B-1----:R-:W-:Y:S02]  /*11890*/  @P1 IMAD.X R5, RZ, RZ, R5, P0 ;  /* 0x000000ffff051224 */ /* 0x002fe400000e0605 */
[----:B--2---:R-:W-:Y:S02]  /*118a0*/  @P1 IMAD.MOV.U32 R2, RZ, RZ, R14 ;  /* 0x000000ffff021224 */ /* 0x004fe400078e000e */
[----:B------:R-:W-:Y:S01]  /*118b0*/  @P1 IMAD.MOV.U32 R3, RZ, RZ, R5 ;  /* 0x000000ffff031224 */ /* 0x000fe200078e0005 */
[----:B------:R0:W1:Y:S04]  /*118c0*/  SHFL.IDX PT, R14, R0, 0x3, 0x181f ;  /* 0x00781f00000e7f89 */ /* 0x00006800000e0000 */
[----:B------:R0:W-:Y:S04]  /*118d0*/  @P1 LDGSTS.E.BYPASS.LTC128B.128 [R28+0x19400], desc[UR50][R2.64], !P6 ;  /* 0x19400000021c1fae */ /* 0x0001e8000f101d72 */
[----:B------:R0:W-:Y:S04]  /*118e0*/  @P1 LDGSTS.E.BYPASS.LTC128B.128 [R28+0x1b400], desc[UR50][R2.64+0x80], !P3 ;  /* 0x1b400080021c1fae */ /* 0x0001e8000d901d72 */
[----:B------:R0:W2:Y:S02]  /*118f0*/  SHFL.IDX PT, R5, R4, 0x3, 0x181f ;  /* 0x00781f0004057f89 */ /* 0x0000a400000e0000 */
.L_x_1401:
[C---:B------:R-:W-:Y:S02]  /*11900*/  ISETP.GE.AND P1, PT, R35.reuse, R6, PT ;  /* 0x000000062300720c */ /* 0x040fe40003f26270 */
[----:B01----:R-:W-:-:S05]  /*11910*/  @P5 IADD3 R2, P0, R35, R14, RZ ;  /* 0x0000000e23025210 */ /* 0x003fca0007f1e0ff */
[----:B--2---:R-:W-:-:S06]  /*11920*/  @P5 IMAD.X R3, RZ, RZ, R5, P0 ;  /* 0x000000ffff035224 */ /* 0x004fcc00000e0605 */
        /* <DEDUP_REMOVED lines=14> */
.L_x_1335:
        /* <DEDUP_REMOVED lines=30> */
.L_x_1336:
[----:B------:R-:W-:Y:S01]  /*11bf0*/  UISETP.NE.AND UP0, UPT, UR48, URZ, UPT ;  /* 0x0000003f3000728c */ /* 0x000fe2000bf05270 */
[----:B------:R-:W-:Y:S01]  /*11c00*/  IMAD.U32 R4, RZ, RZ, UR38 ;  /* 0x00000026ff047e24 */ /* 0x000fe2000f8e00ff */
[----:B------:R-:W-:Y:S01]  /*11c10*/  ULDC.64 UR4, c[0x0][0x2e0] ;  /* 0x0000b80000047ab9 */ /* 0x000fe20000000a00 */
[----:B------:R-:W-:Y:S02]  /*11c20*/  IMAD.U32 R3, RZ, RZ, UR47 ;  /* 0x0000002fff037e24 */ /* 0x000fe4000f8e00ff */
[----:B------:R-:W-:Y:S01]  /*11c30*/  IMAD.U32 R5, RZ, RZ, UR39 ;  /* 0x00000027ff057e24 */ /* 0x000fe2000f8e00ff */
[----:B------:R-:W-:Y:S01]  /*11c40*/  PLOP3.LUT P0, PT, PT, PT, UP0, 0x80, 0x0 ;  /* 0x000000000000781c */ /* 0x000fe20003f0f008 */
[----:B------:R-:W-:Y:S01]  /*11c50*/  IMAD.MOV.U32 R2, RZ, RZ, R4 ;  /* 0x000000ffff027224 */ /* 0x000fe200078e0004 */
[----:B------:R-:W-:Y:S01]  /*11c60*/  PLOP3.LUT P1, PT, PT, PT, UP0, 0x80, 0x0 ;  /* 0x000000000000781c */ /* 0x000fe20003f2f008 */
[----:B------:R-:W-:Y:S02]  /*11c70*/  VIADD R0, R36, UR41 ;  /* 0x0000002924007c36 */ /* 0x000fe40008000000 */
[----:B------:R-:W-:Y:S01]  /*11c80*/  IMAD R22, R22, UR4, RZ ;  /* 0x0000000416167c24 */ /* 0x000fe2000f8e02ff */
[----:B------:R-:W0:Y:S01]  /*11c90*/  LDC R5, c[0x0][0x448] ;  /* 0x00011200ff057b82 */ /* 0x000e220000000800 */
[----:B------:R-:W-:Y:S01]  /*11ca0*/  IMAD.WIDE.U32 R2, R23, UR4, R2 ;  /* 0x0000000417027c25 */ /* 0x000fe2000f8e0002 */
[----:B------:R-:W-:-:S03]  /*11cb0*/  @UP0 ULDC UR4, c[0x0][0x44c] ;  /* 0x0001130000040ab9 */ /* 0x000fc60000000800 */
[----:B------:R-:W-:Y:S01]  /*11cc0*/  IMAD R9, R23, UR5, R22 ;  /* 0x0000000517097c24 */ /* 0x000fe2000f8e0216 */
[----:B------:R-:W-:Y:S01]  /*11cd0*/  @UP0 ULDC UR5, c[0x0][0x450] ;  /* 0x0001140000050ab9 */ /* 0x000fe20000000800 */
[----:B------:R-:W-:-:S03]  /*11ce0*/  @P0 IMAD.HI.U32 R4, R0, UR4, RZ ;  /* 0x0000000400040c27 */ /* 0x000fc6000f8e00ff */
[----:B------:R-:W-:Y:S01]  /*11cf0*/  IADD3 R3, R3, R9, RZ ;  /* 0x0000000903037210 */ /* 0x000fe20007ffe0ff */
[----:B------:R-:W-:Y:S01]  /*11d00*/  IMAD.MOV.U32 R7, RZ, RZ, R0 ;  /* 0x000000ffff077224 */ /* 0x000fe200078e0000 */
[----:B------:R-:W-:Y:S01]  /*11d10*/  @P1 SHF.R.U32.HI R7, RZ, UR5, R4 ;  /* 0x00000005ff071c19 */ /* 0x000fe20008011604 */
[----:B------:R-:W-:-:S03]  /*11d20*/  ULDC.64 UR4, c[0x0][0x2d0] ;  /* 0x0000b40000047ab9 */ /* 0x000fc60000000a00 */
[----:B------:R-:W-:Y:S01]  /*11d30*/  SHF.R.S32.HI R4, RZ, 0x1f, R7 ;  /* 0x0000001fff047819 */ /* 0x000fe20000011407 */
[----:B------:R-:W-:-:S04]  /*11d40*/  IMAD.WIDE.U32 R2, R7, UR4, R2 ;  /* 0x0000000407027c25 */ /* 0x000fc8000f8e0002 */
[----:B------:R-:W-:-:S04]  /*11d50*/  IMAD R4, R4, UR4, RZ ;  /* 0x0000000404047c24 */ /* 0x000fc8000f8e02ff */
[----:B------:R-:W-:Y:S01]  /*11d60*/  IMAD R9, R7, UR5, R4 ;  /* 0x0000000507097c24 */ /* 0x000fe2000f8e0204 */
[----:B------:R-:W-:Y:S01]  /*11d70*/  ULDC.64 UR4, c[0x0][0x2c8] ;  /* 0x0000b20000047ab9 */ /* 0x000fe20000000a00 */
[----:B------:R-:W-:Y:S02]  /*11d80*/  IMAD.MOV R7, RZ, RZ, -R7 ;  /* 0x000000ffff077224 */ /* 0x000fe400078e0a07 */
[----:B------:R-:W-:Y:S02]  /*11d90*/  IMAD.IADD R3, R3, 0x1, R9 ;  /* 0x0000000103037824 */ /* 0x000fe400078e0209 */
[----:B0-----:R-:W-:-:S04]  /*11da0*/  IMAD R7, R5, R7, R0 ;  /* 0x0000000705077224 */ /* 0x001fc800078e0200 */
[----:B------:R-:W-:Y:S01]  /*11db0*/  IMAD.WIDE.U32 R2, R7, UR4, R2 ;  /* 0x0000000407027c25 */ /* 0x000fe2000f8e0002 */
[----:B------:R-:W-:-:S05]  /*11dc0*/  SHF.R.S32.HI R0, RZ, 0x1f, R7 ;  /* 0x0000001fff007819 */ /* 0x000fca0000011407 */
        /* <DEDUP_REMOVED lines=8> */
[----:B------:R-:W-:-:S03]  /*11e50*/  UMOV UR4, 0xffffffff ;  /* 0xffffffff00047882 */ /* 0x000fc60000000000 */
[----:B------:R-:W-:Y:S09]  /*11e60*/  BRA.DIV UR4, `(.L_x_1337) ;  /* 0x00000032046c7947 */ /* 0x000ff2000b800000 */
[----:B------:R-:W0:Y:S01]  /*11e70*/  SHFL.IDX PT, R14, R0, RZ, 0x181f ;  /* 0x00181fff000e7589 */ /* 0x000e2200000e0000 */
[----:B------:R-:W-:Y:S01]  /*11e80*/  ULDC UR4, c[0x0][0x288] ;  /* 0x0000a20000047ab9 */ /* 0x000fe20000000800 */
[----:B------:R-:W-:Y:S02]  /*11e90*/  VIADD R6, R19, UR41 ;  /* 0x0000002913067c36 */ /* 0x000fe40008000000 */
[----:B------:R-:W1:Y:S01]  /*11ea0*/  SHFL.IDX PT, R2, R4, RZ, 0x181f ;  /* 0x00181fff04027589 */ /* 0x000e6200000e0000 */
[----:B------:R-:W-:Y:S02]  /*11eb0*/  IMAD R5, R5, UR4, RZ ;  /* 0x0000000405057c24 */ /* 0x000fe4000f8e02ff */
[C---:B------:R-:W-:Y:S01]  /*11ec0*/  VIADD R8, R6.reuse, 0x10 ;  /* 0x0000001006087836 */ /* 0x040fe20000000000 */
[----:B------:R-:W-:Y:S02]  /*11ed0*/  SHFL.IDX PT, R7, R4, 0x1, 0x181f ;  /* 0x00381f0004077f89 */ /* 0x000fe400000e0000 */
        /* <DEDUP_REMOVED lines=23> */
[----:B------:R-:W-:-:S03]  /*12050*/  @!P1 MOV R3, R7 ;  /* 0x0000000700039202 */ /* 0x000fc60000000f00 */
        /* <DEDUP_REMOVED lines=23> */
[----:B------:R-:W-:Y:S02]  /*121d0*/  ISETP.GE.AND P1, PT, R8, R5, PT ;  /* 0x000000050800720c */ /* 0x000fe40003f26270 */
[----:B------:R-:W-:-:S11]  /*121e0*/  IADD3 R8, R6, 0x60, RZ ;  /* 0x0000006006087810 */ /* 0x000fd60007ffe0ff */
        /* <DEDUP_REMOVED lines=9> */
[----:B0-----:R-:W-:-:S05]  /*12280*/  @!P1 IADD3 R14, P3, R35, R14, RZ ;  /* 0x0000000e230e9210 */ /* 0x001fca0007f7e0ff */
[----:B-1----:R-:W-:Y:S02]  /*12290*/  @!P1 IMAD.X R7, RZ, RZ, R7, P3 ;  /* 0x000000ffff079224 */ /* 0x002fe400018e0607 */
[----:B--2---:R-:W-:Y:S02]  /*122a0*/  @!P1 IMAD.MOV.U32 R2, RZ, RZ, R14 ;  /* 0x000000ffff029224 */ /* 0x004fe400078e000e */
[----:B------:R-:W-:Y:S01]  /*122b0*/  @!P1 IMAD.MOV.U32 R3, RZ, RZ, R7 ;  /* 0x000000ffff039224 */ /* 0x000fe200078e0007 */
[----:B------:R0:W1:Y:S04]  /*122c0*/  SHFL.IDX PT, R14, R0, 0x7, 0x181f ;  /* 0x00f81f00000e7f89 */ /* 0x00006800000e0000 */
[----:B------:R0:W-:Y:S04]  /*122d0*/  @!P1 LDGSTS.E.BYPASS.LTC128B.128 [R28+0x13400], desc[UR50][R2.64], !P2 ;  /* 0x13400000021c9fae */ /* 0x0001e8000d101d72 */
[----:B------:R0:W-:Y:S04]  /*122e0*/  @!P1 LDGSTS.E.BYPASS.LTC128B.128 [R28+0x17400], desc[UR50][R2.64+0x80], !P0 ;  /* 0x17400080021c9fae */ /* 0x0001e8000c101d72 */
[----:B------:R0:W2:Y:S02]  /*122f0*/  SHFL.IDX PT, R7, R4, 0x7, 0x181f ;  /* 0x00f81f0004077f89 */ /* 0x0000a400000e0000 */
.L_x_1418:
        /* <DEDUP_REMOVED lines=13> */
.L_x_1339:
[----:B------:R-:W-:Y:S05]  /*123d0*/  BSYNC B0 ;  /* 0x0000000000007941 */ /* 0x000fea0003800000 */
.L_x_1338:
[----:B------:R-:W-:Y:S01]  /*123e0*/  NOP ;  /* 0x0000000000007918 */ /* 0x000fe20000000000 */
[----:B------:R-:W-:Y:S01]  /*123f0*/  SYNCS.ARRIVE.TRANS64.RED.A0T1 RZ, [UR46+0x20800], RZ ;  /* 0x020800ffffff79a7 */ /* 0x000fe2000820042e */
[----:B------:R-:W-:Y:S01]  /*12400*/  ARRIVES.LDGSTSBAR.64.TRANSCNT [UR46+0x20800] ;  /* 0x02080000ff0079b0 */ /* 0x000fe20008000aae */
[----:B------:R-:W-:Y:S01]  /*12410*/  NOP ;  /* 0x0000000000007918 */ /* 0x000fe20000000000 */
[----:B------:R-:W-:Y:S01]  /*12420*/  SYNCS.ARRIVE.TRANS64.A1T0 RZ, [UR46+0x20800], RZ ;  /* 0x020800ffffff79a7 */ /* 0x000fe2000810002e */
[----:B------:R-:W-:-:S05]  /*12430*/  VIADD R16, R16, 0xfffffffe ;  /* 0xfffffffe10107836 */ /* 0x000fca0000000000 */
[----:B------:R-:W-:Y:S01]  /*12440*/  ISETP.GE.AND P0, PT, R16, UR49, PT ;  /* 0x0000003110007c0c */ /* 0x000fe2000bf06270 */
[----:B------:R-:W3:Y:S02]  /*12450*/  SYNCS.PHASECHK.TRANS64.TRYWAIT P1, [UR46+0x20820], R0 ;  /* 0x02082000ff0075a7 */ /* 0x000ee4000802016e */
[----:B---3--:R-:W-:Y:S10]  /*12460*/  @!P1 BRA `(.L_x_1340) ;  /* 0x0000003400709947 */ /* 0x008ff40003800000 */
.L_x_1419:
[----:B------:R-:W-:Y:S01]  /*12470*/  IMAD.MOV.U32 R29, RZ, RZ, 0x1 ;  /* 0x00000001ff1d7424 */ /* 0x000fe200078e00ff */
[----:B------:R-:W-:Y:S06]  /*12480*/  @!P0 BRA `(.L_x_1341) ;  /* 0x0000001000988947 */ /* 0x000fec0003800000 */
[----:B------:R-:W-:Y:S01]  /*12490*/  UIADD3 UR4, UR45, 0x1, URZ ;  /* 0x000000012d047890 */ /* 0x000fe2000fffe03f */
[----:B0-----:R-:W-:Y:S01]  /*124a0*/  LOP3.LUT R3, RZ, UR43, RZ, 0x33, !PT ;  /* 0x0000002bff037c12 */ /* 0x001fe2000f8e33ff */
[----:B--2---:R-:W-:Y:S01]  /*124b0*/  IMAD.MOV.U32 R7, RZ, RZ, 0x1 ;  /* 0x00000001ff077424 */ /* 0x004fe200078e00ff */
[----:B------:R-:W-:Y:S01]  /*124c0*/  IADD3 R17, R35, R17, R19 ;  /* 0x0000001123117210 */ /* 0x000fe20007ffe013 */
[----:B------:R-:W-:Y:S01]  /*124d0*/  UIMAD UR4, UR4, UR37, URZ ;  /* 0x00000025040472a4 */ /* 0x000fe2000f8e023f */
[----:B------:R-:W-:-:S03]  /*124e0*/  LOP3.LUT R5, RZ, UR42, RZ, 0x33, !PT ;  /* 0x0000002aff057c12 */ /* 0x000fc6000f8e33ff */
[----:B------:R-:W-:Y:S02]  /*124f0*/  VIADD R17, R17, 0xffffff40 ;  /* 0xffffff4011117836 */ /* 0x000fe40000000000 */
[----:B------:R-:W-:-:S04]  /*12500*/  LOP3.LUT R0, RZ, UR4, RZ, 0x33, !PT ;  /* 0x00000004ff007c12 */ /* 0x000fc8000f8e33ff */
[----:B------:R-:W-:-:S04]  /*12510*/  VIADDMNMX R0, R0, -UR44, R3, !PT ;  /* 0x8000002c00007c46 */ /* 0x000fc8000f800103 */
[----:B------:R-:W-:Y:S01]  /*12520*/  VIMNMX R0, R0, R5, !PT ;  /* 0x0000000500007248 */ /* 0x000fe20007fe0100 */
[----:B------:R-:W-:-:S03]  /*12530*/  IMAD.MOV.U32 R5, RZ, RZ, RZ ;  /* 0x000000ffff057224 */ /* 0x000fc600078e00ff */
[C---:B------:R-:W-:Y:S01]  /*12540*/  IADD3 R31, -R0.reuse, -0x2, RZ ;  /* 0xfffffffe001f7810 */ /* 0x040fe20007ffe1ff */
[----:B------:R-:W-:-:S07]  /*12550*/  IMAD R6, R0, -0x40, R17 ;  /* 0xffffffc000067824 */ /* 0x000fce00078e0211 */
.L_x_1356:
[----:B0-----:R-:W0:Y:S01]  /*12560*/  LDC R0, c[0x0][0x430] ;  /* 0x00010c00ff007b82 */ /* 0x001e220000000800 */
[----:B------:R-:W-:Y:S01]  /*12570*/  ISETP.GT.U32.AND P1, PT, R36, 0x3f, PT ;  /* 0x0000003f2400780c */ /* 0x000fe20003f24070 */
[----:B------:R-:W-:-:S12]  /*12580*/  IMAD.MOV.U32 R12, RZ, RZ, R6 ;  /* 0x000000ffff0c7224 */ /* 0x000fd800078e0006 */
[----:B------:R-:W2:Y:S01]  /*12590*/  @!P1 LDC.64 R10, c[0x0][0x428] ;  /* 0x00010a00ff0a9b82 */ /* 0x000ea20000000a00 */
[----:B0-----:R-:W-:-:S13]  /*125a0*/  ISETP.NE.AND P0, PT, R0, 0x1, PT ;  /* 0x000000010000780c */ /* 0x001fda0003f05270 */
[----:B------:R-:W0:Y:S08]  /*125b0*/  @P0 LDC R3, c[0x0][0x434] ;  /* 0x00010d00ff030b82 */ /* 0x000e300000000800 */
[----:B------:R-:W3:Y:S01]  /*125c0*/  @P0 LDC R9, c[0x0][0x438] ;  /* 0x00010e00ff090b82 */ /* 0x000ee20000000800 */
[----:B0-----:R-:W-:-:S05]  /*125d0*/  @P0 IMAD.HI.U32 R0, R6, R3, RZ ;  /* 0x0000000306000227 */ /* 0x001fca00078e00ff */
[----:B---3--:R-:W-:Y:S01]  /*125e0*/  @P0 SHF.R.U32.HI R12, RZ, R9, R0 ;  /* 0x00000009ff0c0219 */ /* 0x008fe20000011600 */
[----:B--2---:R-:W-:Y:S01]  /*125f0*/  @!P1 IMAD R0, R37, R10, RZ ;  /* 0x0000000a25009224 */ /* 0x004fe200078e02ff */
[----:B------:R-:W0:Y:S02]  /*12600*/  @!P1 LDC.64 R8, c[0x0][0x418] ;  /* 0x00010600ff089b82 */ /* 0x000e240000000a00 */
[----:B------:R-:W-:Y:S01]  /*12610*/  @!P1 SHF.R.S32.HI R3, RZ, 0x1f, R12 ;  /* 0x0000001fff039819 */ /* 0x000fe2000001140c */
[----:B------:R-:W-:Y:S01]  /*12620*/  ULOP3.LUT UR4, UR36, 0x2, URZ, 0xfc, !UPT ;  /* 0x0000000224047892 */ /* 0x000fe2000f8efc3f */
[----:B------:R-:W-:Y:S01]  /*12630*/  @!P1 MOV R2, R12 ;  /* 0x0000000c00029202 */ /* 0x000fe20000000f00 */
[----:B------:R-:W-:-:S04]  /*12640*/  @!P1 IMAD R11, R33, R11, R0 ;  /* 0x0000000b210b9224 */ /* 0x000fc800078e0200 */
[----:B------:R-:W-:-:S04]  /*12650*/  @!P1 IMAD.WIDE.U32 R2, R33, R10, R2 ;  /* 0x0000000a21029225 */ /* 0x000fc800078e0002 */
[----:B------:R-:W-:Y:S02]  /*12660*/  IMAD.U32 R4, RZ, RZ, UR4 ;  /* 0x00000004ff047e24 */ /* 0x000fe4000f8e00ff */
[----:B------:R-:W-:Y:S02]  /*12670*/  @!P1 IMAD.IADD R0, R11, 0x1, R3 ;  /* 0x000000010b009824 */ /* 0x000fe400078e0203 */
[----:B------:R-:W-:Y:S01]  /*12680*/  IMAD.MOV.U32 R10, RZ, RZ, RZ ;  /* 0x000000ffff0a7224 */ /* 0x000fe200078e00ff */
[----:B------:R-:W-:Y:S02]  /*12690*/  ISETP.NE.AND P2, PT, R4, 0x3, PT ;  /* 0x000000030400780c */ /* 0x000fe40003f45270 */
[----:B0-----:R-:W-:-:S04]  /*126a0*/  @!P1 LEA R8, P0, R2, R8, 0x2 ;  /* 0x0000000802089211 */ /* 0x001fc800078010ff */
[----:B------:R-:W-:Y:S01]  /*126b0*/  @!P1 LEA.HI.X R9, R2, R9, R0, 0x2, P0 ;  /* 0x0000000902099211 */ /* 0x000fe200000f1400 */
[----:B------:R-:W-:-:S04]  /*126c0*/  VIADD R0, R5, 0x1 ;  /* 0x0000000105007836 */ /* 0x000fc80000000000 */
[----:B------:R0:W5:Y:S01]  /*126d0*/  @!P1 LDG.E R10, desc[UR50][R8.64] ;  /* 0x00000032080a9981 */ /* 0x000162000c1e1900 */
[----:B------:R-:W-:Y:S01]  /*126e0*/  ISETP.NE.AND P1, PT, R0, 0x2, PT ;  /* 0x000000020000780c */ /* 0x000fe20003f25270 */
[----:B------:R-:W-:-:S03]  /*126f0*/  VIADD R31, R31, 0xffffffff ;  /* 0xffffffff1f1f7836 */ /* 0x000fc60000000000 */
[----:B------:R-:W-:Y:S02]  /*12700*/  SEL R2, RZ, 0x1, P1 ;  /* 0x00000001ff027807 */ /* 0x000fe40000800000 */
[----:B------:R-:W-:Y:S02]  /*12710*/  ISETP.GT.AND P0, PT, R31, UR49, PT ;  /* 0x000000311f007c0c */ /* 0x000fe4000bf04270 */
[----:B------:R-:W-:Y:S02]  /*12720*/  SEL R0, R0, RZ, P1 ;  /* 0x000000ff00007207 */ /* 0x000fe40000800000 */
[----:B------:R-:W-:Y:S01]  /*12730*/  LOP3.LUT R29, R7, R2, RZ, 0x3c, !PT ;  /* 0x00000002071d7212 */ /* 0x000fe200078e3cff */
[----:B0-----:R-:W-:Y:S08]  /*12740*/  @!P2 BRA `(.L_x_1342) ;  /* 0x000000000004a947 */ /* 0x001ff00003800000 */
[----:B------:R-:W-:Y:S01]  /*12750*/  BPT.TRAP 0x1 ;  /* 0x000000040000795c */ /* 0x000fe20000300000 */
.L_x_1342:
[----:B------:R-:W-:Y:S02]  /*12760*/  LEA R4, R0, UR46, 0x3 ;  /* 0x0000002e00047c11 */ /* 0x000fe4000f8e18ff */
[----:B------:R-:W-:-:S04]  /*12770*/  SHF.L.U32 R17, R29, 0x1f, RZ ;  /* 0x0000001f1d117819 */ /* 0x000fc800000006ff */
[----:B------:R-:W0:Y:S02]  /*12780*/  SYNCS.PHASECHK.TRANS64.TRYWAIT P1, [R4+URZ+0x20880], R17 ;  /* 0x02088011040075a7 */ /* 0x000e24000802017f */
[----:B0-----:R-:W-:Y:S05]  /*12790*/  @!P1 BRA `(.L_x_1343) ;  /* 0x0000003000bc9947 */ /* 0x001fea0003800000 */
.L_x_1420:
[----:B------:R-:W-:Y:S01]  /*127a0*/  ULDC UR4, c[0x0][0x430] ;  /* 0x00010c0000047ab9 */ /* 0x000fe20000000800 */
[----:B-----5:R-:W-:Y:S01]  /*127b0*/  SHF.R.S32.HI R16, RZ, 0x1f, R10 ;  /* 0x0000001fff107819 */ /* 0x020fe2000001140a */
[----:B------:R-:W-:Y:S01]  /*127c0*/  UIADD3 UR4, -UR4, URZ, URZ ;  /* 0x0000003f04047290 */ /* 0x000fe2000fffe13f */
[----:B------:R-:W-:Y:S01]  /*127d0*/  R2UR UR6, R32 ;  /* 0x00000000200672ca */ /* 0x000fe200000e0000 */
[----:B------:R-:W2:Y:S01]  /*127e0*/  LDC R13, c[0x0][0x2f4] ;  /* 0x0000bd00ff0d7b82 */ /* 0x000ea20000000800 */
[----:B------:R-:W-:-:S03]  /*127f0*/  LOP3.LUT P2, RZ, R30, 0x1, RZ, 0xc0, !PT ;  /* 0x000000011eff7812 */ /* 0x000fc6000784c0ff */
[----:B------:R-:W-:Y:S01]  /*12800*/  IMAD R8, R12, UR4, R6 ;  /* 0x000000040c087c24 */ /* 0x000fe2000f8e0206 */
[----:B------:R-:W-:-:S04]  /*12810*/  ULDC.64 UR4, c[0x0][0x328] ;  /* 0x0000ca0000047ab9 */ /* 0x000fc80000000a00 */
[----:B------:R-:W-:-:S05]  /*12820*/  SHF.R.S32.HI R9, RZ, 0x1f, R8 ;  /* 0x0000001fff097819 */ /* 0x000fca0000011408 */
[----:B------:R-:W-:-:S04]  /*12830*/  IMAD R3, R9, UR4, RZ ;  /* 0x0000000409037c24 */ /* 0x000fc8000f8e02ff */
[C---:B------:R-:W-:Y:S02]  /*12840*/  IMAD R11, R8.reuse, UR5, R3 ;  /* 0x00000005080b7c24 */ /* 0x040fe4000f8e0203 */
[----:B------:R-:W-:Y:S01]  /*12850*/  IMAD.WIDE.U32 R2, R8, UR4, RZ ;  /* 0x0000000408027c25 */ /* 0x000fe2000f8e00ff */
[----:B------:R-:W-:-:S03]  /*12860*/  ULDC.64 UR4, c[0x0][0x338] ;  /* 0x0000ce0000047ab9 */ /* 0x000fc60000000a00 */
[----:B------:R-:W-:Y:S01]  /*12870*/  IMAD.IADD R3, R3, 0x1, R11 ;  /* 0x0000000103037824 */ /* 0x000fe200078e020b */
[----:B--2---:R-:W-:Y:S01]  /*12880*/  ISETP.GE.AND P3, PT, R35, R13, PT ;  /* 0x0000000d2300720c */ /* 0x004fe20003f66270 */
        /* <DEDUP_REMOVED lines=23> */
[----:B------:R-:W1:Y:S02]  /*12a00*/  SHFL.IDX PT, R20, R20, 0x3, 0x181f ;  /* 0x00781f0014147f89 */ /* 0x000e6400000e0000 */
[----:B--2---:R-:W-:Y:S02]  /*12a10*/  IMAD.X R3, RZ, RZ, R3, P1 ;  /* 0x000000ffff037224 */ /* 0x004fe400008e0603 */
[----:B------:R2:W0:Y:S04]  /*12a20*/  SHFL.IDX PT, R14, R18, 0x3, 0x181f ;  /* 0x00781f00120e7f89 */ /* 0x00042800000e0000 */
[----:B------:R-:W-:Y:S04]  /*12a30*/  LDGSTS.E.BYPASS.LTC128B.128 [R19+0x8400], desc[UR50][R2.64], !P3 ;  /* 0x0840000002137fae */ /* 0x000fe8000d901d72 */
[----:B------:R3:W-:Y:S02]  /*12a40*/  LDGSTS.E.BYPASS.LTC128B.128 [R19+0xa400], desc[UR50][R2.64+0x80], !P2 ;  /* 0x0a40008002137fae */ /* 0x0007e4000d101d72 */
[----:B---3--:R-:W-:-:S05]  /*12a50*/  IADD3 R2, P1, R35, R12, RZ ;  /* 0x0000000c23027210 */ /* 0x008fca0007f3e0ff */
[----:B----4-:R-:W-:-:S05]  /*12a60*/  IMAD.X R3, RZ, RZ, R22, P1 ;  /* 0x000000ffff037224 */ /* 0x010fca00008e0616 */
[----:B------:R-:W-:Y:S04]  /*12a70*/  LDGSTS.E.BYPASS.LTC128B.128 [R19+0x8c00], desc[UR50][R2.64], !P3 ;  /* 0x08c0000002137fae */ /* 0x000fe8000d901d72 */
[----:B------:R5:W-:Y:S02]  /*12a80*/  LDGSTS.E.BYPASS.LTC128B.128 [R19+0xac00], desc[UR50][R2.64+0x80], !P2 ;  /* 0x0ac0008002137fae */ /* 0x000be4000d101d72 */
[----:B-----5:R-:W-:-:S04]  /*12a90*/  IADD3 R2, P1, R35, R11, RZ ;  /* 0x0000000b23027210 */ /* 0x020fc80007f3e0ff */
[----:B0-----:R-:W-:-:S05]  /*12aa0*/  IADD3.X R3, RZ, R21, RZ, P1, !PT ;  /* 0x00000015ff037210 */ /* 0x001fca0000ffe4ff */
[----:B------:R2:W-:Y:S04]  /*12ab0*/  LDGSTS.E.BYPASS.LTC128B.128 [R19+0x9400], desc[UR50][R2.64], !P3 ;  /* 0x0940000002137fae */ /* 0x0005e8000d901d72 */
[----:B-1----:R2:W-:Y:S02]  /*12ac0*/  LDGSTS.E.BYPASS.LTC128B.128 [R19+0xb400], desc[UR50][R2.64+0x80], !P2 ;  /* 0x0b40008002137fae */ /* 0x0025e4000d101d72 */
.L_x_1430:
[----:B--2---:R-:W-:Y:S02]  /*12ad0*/  IADD3 R2, P1, R35, R14, RZ ;  /* 0x0000000e23027210 */ /* 0x004fe40007f3e0ff */
        /* <DEDUP_REMOVED lines=16> */
.L_x_1345:
[----:B------:R0:W-:Y:S01]  /*12be0*/  SYNCS.ARRIVE.TRANS64.A1T0 RZ, [R4+URZ+0x20870], RZ ;  /* 0x020870ff04ff79a7 */ /* 0x0001e2000810003f */
[----:B------:R-:W-:Y:S05]  /*12bf0*/  @!P2 BRA `(.L_x_1346) ;  /* 0x000000000004a947 */ /* 0x000fea0003800000 */
[----:B------:R-:W-:Y:S01]  /*12c00*/  BPT.TRAP 0x1 ;  /* 0x000000040000795c */ /* 0x000fe20000300000 */
.L_x_1346:
[----:B------:R-:W1:Y:S02]  /*12c10*/  SYNCS.PHASECHK.TRANS64.TRYWAIT P1, [R4+URZ+0x20840], R17 ;  /* 0x02084011040075a7 */ /* 0x000e64000802017f */
[----:B-1----:R-:W-:Y:S05]  /*12c20*/  @!P1 BRA `(.L_x_1347) ;  /* 0x0000003000d09947 */ /* 0x002fea0003800000 */
.L_x_1431:
[----:B------:R-:W-:Y:S01]  /*12c30*/  ULDC.64 UR4, c[0x0][0x300] ;  /* 0x0000c00000047ab9 */ /* 0x000fe20000000a00 */
[----:B------:R-:W-:Y:S01]  /*12c40*/  R2UR UR6, R32 ;  /* 0x00000000200672ca */ /* 0x000fe200000e0000 */
[----:B------:R-:W-:Y:S01]  /*12c50*/  IMAD R9, R9, UR4, RZ ;  /* 0x0000000409097c24 */ /* 0x000fe2000f8e02ff */
[----:B------:R-:W2:Y:S01]  /*12c60*/  LDC R11, c[0x0][0x2f4] ;  /* 0x0000bd00ff0b7b82 */ /* 0x000ea20000000800 */
[----:B------:R-:W-:Y:S01]  /*12c70*/  IMAD.WIDE.U32 R2, R8, UR4, RZ ;  /* 0x0000000408027c25 */ /* 0x000fe2000f8e00ff */
[----:B------:R-:W-:-:S03]  /*12c80*/  LOP3.LUT P2, RZ, R30, 0x1, RZ, 0xc0, !PT ;  /* 0x000000011eff7812 */ /* 0x000fc6000784c0ff */
[----:B------:R-:W-:Y:S01]  /*12c90*/  IMAD R9, R8, UR5, R9 ;  /* 0x0000000508097c24 */ /* 0x000fe2000f8e0209 */
        /* <DEDUP_REMOVED lines=8> */
[----:B------:R-:W-:Y:S01]  /*12d20*/  UIMAD UR4, UR6, UR4, URZ ;  /* 0x00000004060472a4 */ /* 0x000fe2000f8e023f */
[----:B--2---:R-:W-:Y:S02]  /*12d30*/  ISETP.GE.AND P3, PT, R35, R11, PT ;  /* 0x0000000b2300720c */ /* 0x004fe40003f66270 */
        /* <DEDUP_REMOVED lines=12> */
[----:B------:R-:W4:Y:S04]  /*12e00*/  SHFL.IDX PT, R18, R8, 0x1, 0x181f ;  /* 0x00381f0008127f89 */ /* 0x000f2800000e0000 */
[----:B-1----:R-:W1:Y:S04]  /*12e10*/  SHFL.IDX PT, R17, R10, 0x1, 0x181f ;  /* 0x00381f000a117f89 */ /* 0x002e6800000e0000 */
[----:B------:R-:W-:Y:S04]  /*12e20*/  SHFL.IDX PT, R16, R10, 0x2, 0x181f ;  /* 0x00581f000a107f89 */ /* 0x000fe800000e0000 */
[----:B------:R-:W-:Y:S01]  /*12e30*/  SHFL.IDX PT, R10, R10, 0x3, 0x181f ;  /* 0x00781f000a0a7f89 */ /* 0x000fe200000e0000 */
[----:B--2---:R-:W-:-:S03]  /*12e40*/  IADD3 R2, P1, R35, R14, RZ ;  /* 0x0000000e23027210 */ /* 0x004fc60007f3e0ff */
[----:B------:R-:W2:Y:S02]  /*12e50*/  SHFL.IDX PT, R14, R8, 0x2, 0x181f ;  /* 0x00581f00080e7f89 */ /* 0x000ea400000e0000 */
[----:B---3--:R-:W-:-:S05]  /*12e60*/  IMAD.X R3, RZ, RZ, R3, P1 ;  /* 0x000000ffff037224 */ /* 0x008fca00008e0603 */
[----:B------:R-:W-:Y:S04]  /*12e70*/  LDGSTS.E.BYPASS.LTC128B.128 [R9+0x18400], desc[UR50][R2.64], !P3 ;  /* 0x1840000002097fae */ /* 0x000fe8000d901d72 */
[----:B------:R4:W-:Y:S02]  /*12e80*/  LDGSTS.E.BYPASS.LTC128B.128 [R9+0x1a400], desc[UR50][R2.64+0x80], !P2 ;  /* 0x1a40008002097fae */ /* 0x0009e4000d101d72 */
[----:B----4-:R-:W-:-:S05]  /*12e90*/  IADD3 R2, P1, R35, R18, RZ ;  /* 0x0000001223027210 */ /* 0x010fca0007f3e0ff */
[----:B-1----:R-:W-:-:S05]  /*12ea0*/  IMAD.X R3, RZ, RZ, R17, P1 ;  /* 0x000000ffff037224 */ /* 0x002fca00008e0611 */
[----:B------:R-:W-:Y:S04]  /*12eb0*/  LDGSTS.E.BYPASS.LTC128B.128 [R9+0x18c00], desc[UR50][R2.64], !P3 ;  /* 0x18c0000002097fae */ /* 0x000fe8000d901d72 */
[----:B------:R2:W-:Y:S02]  /*12ec0*/  LDGSTS.E.BYPASS.LTC128B.128 [R9+0x1ac00], desc[UR50][R2.64+0x80], !P2 ;  /* 0x1ac0008002097fae */ /* 0x0005e4000d101d72 */
[----:B--2---:R-:W-:Y:S02]  /*12ed0*/  IADD3 R2, P1, R35, R14, RZ ;  /* 0x0000000e23027210 */ /* 0x004fe40007f3e0ff */
[----:B------:R1:W2:Y:S03]  /*12ee0*/  SHFL.IDX PT, R14, R8, 0x3, 0x181f ;  /* 0x00781f00080e7f89 */ /* 0x0002a600000e0000 */
[----:B------:R-:W-:-:S05]  /*12ef0*/  IMAD.X R3, RZ, RZ, R16, P1 ;  /* 0x000000ffff037224 */ /* 0x000fca00008e0610 */
[----:B------:R1:W-:Y:S04]  /*12f00*/  LDGSTS.E.BYPASS.LTC128B.128 [R9+0x19400], desc[UR50][R2.64], !P3 ;  /* 0x1940000002097fae */ /* 0x0003e8000d901d72 */
[----:B------:R1:W-:Y:S02]  /*12f10*/  LDGSTS.E.BYPASS.LTC128B.128 [R9+0x1b400], desc[UR50][R2.64+0x80], !P2 ;  /* 0x1b40008002097fae */ /* 0x0003e4000d101d72 */
.L_x_1441:
[----:B-12---:R-:W-:Y:S02]  /*12f20*/  IADD3 R2, P1, R35, R14, RZ ;  /* 0x0000000e23027210 */ /* 0x006fe40007f3e0ff */
        /* <DEDUP_REMOVED lines=12> */
[----:B------:R-:W-:-:S04]  /*12ff0*/  MOV R11, UR5 ;  /* 0x00000005000b7c02 */ /* 0x000fc80008000f00 */
[----:B------:R-:W-:-:S13]  /*13000*/  ISETP.NE.AND P2, PT, R11, 0x3, PT ;  /* 0x000000030b00780c */ /* 0x000fda0003f45270 */
[----:B-1----:R-:W-:Y:S05]  /*13010*/  @!P2 BRA `(.L_x_1349) ;  /* 0x000000000004a947 */ /* 0x002fea0003800000 */
[----:B------:R-:W-:Y:S01]  /*13020*/  BPT.TRAP 0x1 ;  /* 0x000000040000795c */ /* 0x000fe20000300000 */
.L_x_1349:
[----:B------:R-:W-:Y:S01]  /*13030*/  IMAD.U32 R2, RZ, RZ, UR36 ;  /* 0x00000024ff027e24 */ /* 0x000fe2000f8e00ff */
[----:B------:R1:W-:Y:S04]  /*13040*/  SYNCS.ARRIVE.TRANS64.A1T0 RZ, [R4+URZ+0x20830], RZ ;  /* 0x020830ff04ff79a7 */ /* 0x0003e8000810003f */
[----:B------:R-:W-:-:S04]  /*13050*/  LOP3.LUT R2, R2, 0x1, RZ, 0xfc, !PT ;  /* 0x0000000102027812 */ /* 0x000fc800078efcff */
[----:B------:R-:W-:-:S13]  /*13060*/  ISETP.NE.AND P1, PT, R2, 0x3, PT ;  /* 0x000000030200780c */ /* 0x000fda0003f25270 */
[----:B-1----:R-:W-:Y:S05]  /*13070*/  @!P1 BRA `(.L_x_1350) ;  /* 0x0000000000049947 */ /* 0x002fea0003800000 */
[----:B------:R-:W-:Y:S01]  /*13080*/  BPT.TRAP 0x1 ;  /* 0x000000040000795c */ /* 0x000fe20000300000 */
.L_x_1350:
[----:B------:R-:W-:Y:S02]  /*13090*/  LOP3.LUT R3, R7, 0x1, RZ, 0x3c, !PT ;  /* 0x0000000107037812 */ /* 0x000fe400078e3cff */
[----:B------:R-:W-:Y:S02]  /*130a0*/  LEA R2, R5, UR46, 0x3 ;  /* 0x0000002e05027c11 */ /* 0x000fe4000f8e18ff */
[----:B------:R-:W-:-:S04]  /*130b0*/  SHF.L.U32 R3, R3, 0x1f, RZ ;  /* 0x0000001f03037819 */ /* 0x000fc800000006ff */
[----:B------:R-:W1:Y:S02]  /*130c0*/  SYNCS.PHASECHK.TRANS64.TRYWAIT P2, [R2+URZ+0x20870], R3 ;  /* 0x02087003020075a7 */ /* 0x000e64000804017f */
[----:B-1----:R-:W-:Y:S05]  /*130d0*/  @!P2 BRA `(.L_x_1351) ;  /* 0x0000003000d8a947 */ /* 0x002fea0003800000 */
.L_x_1442:
[----:B------:R-:W-:-:S06]  /*130e0*/  ULOP3.LUT UR4, UR36, 0x2, URZ, 0xfc, !UPT ;  /* 0x0000000224047892 */ /* 0x000fcc000f8efc3f */
[----:B0-----:R-:W-:-:S05]  /*130f0*/  IMAD.U32 R4, RZ, RZ, UR4 ;  /* 0x00000004ff047e24 */ /* 0x001fca000f8e00ff */
[----:B------:R-:W-:-:S13]  /*13100*/  ISETP.NE.AND P2, PT, R4, 0x3, PT ;  /* 0x000000030400780c */ /* 0x000fda0003f45270 */
[----:B------:R-:W-:Y:S05]  /*13110*/  @!P2 BRA `(.L_x_1352) ;  /* 0x000000000004a947 */ /* 0x000fea0003800000 */
[----:B------:R-:W-:Y:S01]  /*13120*/  BPT.TRAP 0x1 ;  /* 0x000000040000795c */ /* 0x000fe20000300000 */
.L_x_1352:
[----:B-1----:R-:W-:Y:S01]  /*13130*/  SHF.L.U32 R3, R7, 0x1f, RZ ;  /* 0x0000001f07037819 */ /* 0x002fe200000006ff */
[----:B------:R-:W-:-:S03]  /*13140*/  IMAD.SHL.U32 R5, R5, 0x4000, RZ ;  /* 0x0000400005057824 */ /* 0x000fc600078e00ff */
[----:B------:R-:W0:Y:S02]  /*13150*/  SYNCS.PHASECHK.TRANS64.TRYWAIT P2, [R2+URZ+0x20860], R3 ;  /* 0x02086003020075a7 */ /* 0x000e24000804017f */
[----:B0-----:R-:W-:Y:S05]  /*13160*/  @!P2 BRA `(.L_x_1353) ;  /* 0x0000003000c8a947 */ /* 0x001fea0003800000 */
.L_x_1443:
[----:B------:R-:W2:Y:S04]  /*13170*/  LDL R4, [R1+0x4] ;  /* 0x0000040001047983 */ /* 0x000ea80000100800 */
[----:B------:R-:W3:Y:S01]  /*13180*/  LDL R7, [R1] ;  /* 0x0000000001077983 */ /* 0x000ee20000100800 */
[----:B------:R-:W1:Y:S01]  /*13190*/  S2R R8, SR_TID.X ;  /* 0x0000000000087919 */ /* 0x000e620000002100 */
[----:B------:R-:W-:Y:S05]  /*131a0*/  WARPSYNC.ALL ;  /* 0x0000000000007948 */ /* 0x000fea0003800000 */
[----:B-1----:R-:W-:Y:S01]  /*131b0*/  LOP3.LUT P2, RZ, R8, 0x4, RZ, 0xc0, !PT ;  /* 0x0000000408ff7812 */ /* 0x002fe2000784c0ff */
[----:B------:R-:W-:-:S05]  /*131c0*/  IMAD.MOV.U32 R8, RZ, RZ, 0x40 ;  /* 0x00000040ff087424 */ /* 0x000fca00078e00ff */
[----:B------:R-:W-:Y:S01]  /*131d0*/  SEL R8, R8, 0xffffffc0, !P2 ;  /* 0xffffffc008087807 */ /* 0x000fe20005000000 */
[----:B------:R-:W-:Y:S01]  /*131e0*/  ULOP3.LUT UR4, UR36, 0x2, URZ, 0xfc, !UPT ;  /* 0x0000000224047892 */ /* 0x000fe2000f8efc3f */
[----:B--2---:R-:W-:-:S05]  /*131f0*/  LOP3.LUT R4, R5, R4, RZ, 0xfc, !PT ;  /* 0x0000000405047212 */ /* 0x004fca00078efcff */
[----:B0-----:R-:W-:Y:S01]  /*13200*/  VIADD R3, R4, UR46 ;  /* 0x0000002e04037c36 */ /* 0x001fe20008000000 */
[----:B------:R-:W0:Y:S03]  /*13210*/  LDSM.16.MT88.4 R16, [R4+UR46+0x8400] ;  /* 0x0084002e0410783b */ /* 0x000e260008004200 */
[----:B------:R-:W-:-:S05]  /*13220*/  IMAD.IADD R3, R8, 0x1, R3 ;  /* 0x0000000108037824 */ /* 0x000fca00078e0203 */
[----:B------:R-:W1:Y:S01]  /*13230*/  LDSM.16.MT88.4 R8, [R3+0x8400] ;  /* 0x008400000308783b */ /* 0x000e620000004200 */
[----:B---3--:R-:W-:Y:S02]  /*13240*/  IADD3 R5, R5, UR46, R7 ;  /* 0x0000002e05057c10 */ /* 0x008fe4000fffe007 */
        /* <DEDUP_REMOVED lines=12> */
[----:B------:R-:W2:Y:S01]  /*13310*/  S2R R7, SR_TID.X ;  /* 0x0000000000077919 */ /* 0x000ea20000002100 */
        /* <DEDUP_REMOVED lines=11> */
[----:B------:R-:W3:Y:S01]  /*133d0*/  LDSM.16.MT88.4 R12, [R3+0x9400] ;  /* 0x00940000030c783b */ /* 0x000ee20000004200 */
[----:B--2---:R-:W-:Y:S01]  /*133e0*/  LOP3.LUT P2, RZ, R7, 0x4, RZ, 0xc0, !PT ;  /* 0x0000000407ff7812 */ /* 0x004fe2000784c0ff */
[----:B------:R-:W-:-:S05]  /*133f0*/  IMAD.MOV.U32 R7, RZ, RZ, 0x20 ;  /* 0x00000020ff077424 */ /* 0x000fca00078e00ff */
[----:B------:R-:W-:-:S04]  /*13400*/  SEL R7, R7, 0xffffffe0, !P2 ;  /* 0xffffffe007077807 */ /* 0x000fc80005000000 */
[----:B0-----:R-:W-:Y:S02]  /*13410*/  IADD3 R5, R7, 0x400, R5 ;  /* 0x0000040007057810 */ /* 0x001fe40007ffe005 */
[C-C-:B-1----:R-:W-:Y:S02]  /*13420*/  PRMT R16, R8.reuse, 0x6420, R9.reuse ;  /* 0x0000642008107816 */ /* 0x142fe40000000009 */
[----:B------:R-:W-:Y:S02]  /*13430*/  PRMT R17, R8, 0x7531, R9 ;  /* 0x0000753108117816 */ /* 0x000fe40000000009 */
[C-C-:B------:R-:W-:Y:S02]  /*13440*/  PRMT R18, R10.reuse, 0x6420, R11.reuse ;  /* 0x000064200a127816 */ /* 0x140fe4000000000b */
[----:B------:R-:W-:Y:S02]  /*13450*/  PRMT R19, R10, 0x7531, R11 ;  /* 0x000075310a137816 */ /* 0x000fe4000000000b */
[----:B---3--:R-:W-:-:S02]  /*13460*/  PRMT R8, R12, 0x6420, R13 ;  /* 0x000064200c087816 */ /* 0x008fc4000000000d */
[----:B------:R-:W-:Y:S02]  /*13470*/  PRMT R9, R12, 0x7531, R13 ;  /* 0x000075310c097816 */ /* 0x000fe4000000000d */
[C-C-:B------:R-:W-:Y:S02]  /*13480*/  PRMT R10, R14.reuse, 0x6420, R15.reuse ;  /* 0x000064200e0a7816 */ /* 0x140fe4000000000f */
[----:B------:R-:W-:Y:S01]  /*13490*/  PRMT R11, R14, 0x7531, R15 ;  /* 0x000075310e0b7816 */ /* 0x000fe2000000000f */
[----:B------:R-:W-:Y:S04]  /*134a0*/  STSM.16.M88.4 [R5], R16 ;  /* 0x0000001005007844 */ /* 0x000fe80000000200 */
[----:B------:R-:W-:Y:S04]  /*134b0*/  STSM.16.M88.4 [R5+0x1000], R8 ;  /* 0x0010000805007844 */ /* 0x000fe80000000200 */
[----:B------:R-:W0:Y:S04]  /*134c0*/  LDSM.16.MT88.4 R8, [R4+UR46+0xb400] ;  /* 0x00b4002e0408783b */ /* 0x000e280008004200 */
[----:B------:R-:W1:Y:S01]  /*134d0*/  LDSM.16.MT88.4 R12, [R3+0xb400] ;  /* 0x00b40000030c783b */ /* 0x000e620000004200 */
        /* <DEDUP_REMOVED lines=20> */
.L_x_1354:
[----:B-1----:R1:W-:Y:S01]  /*13620*/  SYNCS.ARRIVE.TRANS64.A1T0 RZ, [R2+URZ+0x20850], RZ ;  /* 0x020850ff02ff79a7 */ /* 0x0023e2000810003f */
[----:B------:R-:W-:Y:S06]  /*13630*/  BAR.SYNC.DEFER_BLOCKING 0x2, 0x80 ;  /* 0x0082000000007b1d */ /* 0x000fec0000010000 */
[----:B------:R-:W-:Y:S05]  /*13640*/  @!P1 BRA `(.L_x_1355) ;  /* 0x0000000000049947 */ /* 0x000fea0003800000 */
[----:B------:R-:W-:Y:S01]  /*13650*/  BPT.TRAP 0x1 ;  /* 0x000000040000795c */ /* 0x000fe20000300000 */
.L_x_1355:
[----:B------:R-:W2:Y:S01]  /*13660*/  S2R R3, SR_CgaCtaId ;  /* 0x0000000000037919 */ /* 0x000ea20000008800 */
[----:B-1----:R-:W-:Y:S01]  /*13670*/  VIADD R2, R2, 0x20880 ;  /* 0x0002088002027836 */ /* 0x002fe20000000000 */
[----:B------:R-:W-:Y:S01]  /*13680*/  MOV R7, R29 ;  /* 0x0000001d00077202 */ /* 0x000fe20000000f00 */
[----:B------:R-:W-:Y:S02]  /*13690*/  VIADD R6, R6, 0xffffffc0 ;  /* 0xffffffc006067836 */ /* 0x000fe40000000000 */
[----:B0-----:R-:W-:Y:S01]  /*136a0*/  IMAD.MOV.U32 R5, RZ, RZ, R0 ;  /* 0x000000ffff057224 */ /* 0x001fe200078e0000 */
[----:B--2---:R-:W-:-:S04]  /*136b0*/  PRMT R2, R3, 0x654, R2 ;  /* 0x0000065403027816 */ /* 0x004fc80000000002 */
[----:B------:R0:W-:Y:S01]  /*136c0*/  SYNCS.ARRIVE.TRANS64.RED.A1T0 RZ, [R2+URZ], RZ ;  /* 0x000000ff02ff79a7 */ /* 0x0001e2000810043f */
[----:B------:R-:W-:Y:S05]  /*136d0*/  @P0 BRA `(.L_x_1356) ;  /* 0xffffffec00a00947 */ /* 0x000fea000383ffff */
[----:B------:R-:W-:Y:S05]  /*136e0*/  BRA `(.L_x_1357) ;  /* 0x0000000000047947 */ /* 0x000fea0003800000 */
.L_x_1341:
[----:B0-----:R-:W-:-:S07]  /*136f0*/  IMAD.MOV.U32 R0, RZ, RZ, RZ ;  /* 0x000000ffff007224 */ /* 0x001fce00078e00ff */
.L_x_1357:
[----:B------:R-:W-:-:S06]  /*13700*/  ULOP3.LUT UR4, UR36, 0x1, URZ, 0xfc, !UPT ;  /* 0x0000000124047892 */ /* 0x000fcc000f8efc3f */
[----:B0-----:R-:W-:-:S05]  /*13710*/  IMAD.U32 R2, RZ, RZ, UR4 ;  /* 0x00000004ff027e24 */ /* 0x001fca000f8e00ff */
[----:B------:R-:W-:-:S13]  /*13720*/  ISETP.NE.AND P1, PT, R2, 0x3, PT ;  /* 0x000000030200780c */ /* 0x000fda0003f25270 */
[----:B------:R-:W-:Y:S05]  /*13730*/  @!P1 BRA `(.L_x_1358) ;  /* 0x0000000000049947 */ /* 0x000fea0003800000 */
[----:B------:R-:W-:Y:S01]  /*13740*/  BPT.TRAP 0x1 ;  /* 0x000000040000795c */ /* 0x000fe20000300000 */
.L_x_1358:
[----:B------:R-:W-:Y:S01]  /*13750*/  LOP3.LUT R2, R29, 0x1, RZ, 0x3c, !PT ;  /* 0x000000011d027812 */ /* 0x000fe200078e3cff */
[----:B------:R-:W-:Y:S01]  /*13760*/  BSSY B0, `(.L_x_1359) ;  /* 0x0000005000007945 */ /* 0x000fe20003800000 */
[----:B------:R-:W-:Y:S02]  /*13770*/  LEA R17, R0, UR46, 0x3 ;  /* 0x0000002e00117c11 */ /* 0x000fe4000f8e18ff */
[----:B------:R-:W-:-:S04]  /*13780*/  SHF.L.U32 R2, R2, 0x1f, RZ ;  /* 0x0000001f02027819 */ /* 0x000fc800000006ff */
[----:B------:R-:W0:Y:S02]  /*13790*/  SYNCS.PHASECHK.TRANS64.TRYWAIT P0, [R17+URZ+0x20870], R2 ;  /* 0x02087002110075a7 */ /* 0x000e24000800017f */
[----:B0-----:R-:W-:Y:S05]  /*137a0*/  @!P0 BRA `(.L_x_1360) ;  /* 0x0000002c004c8947 */ /* 0x001fea0003800000 */
.L_x_1444:
[----:B------:R-:W-:Y:S05]  /*137b0*/  BSYNC B0 ;  /* 0x0000000000007941 */ /* 0x000fea0003800000 */
.L_x_1359:
[----:B------:R-:W-:-:S06]  /*137c0*/  ULOP3.LUT UR4, UR36, 0x2, URZ, 0xfc, !UPT ;  /* 0x0000000224047892 */ /* 0x000fcc000f8efc3f */
[----:B------:R-:W-:-:S05]  /*137d0*/  IMAD.U32 R3, RZ, RZ, UR4 ;  /* 0x00000004ff037e24 */ /* 0x000fca000f8e00ff */
[----:B------:R-:W-:-:S13]  /*137e0*/  ISETP.NE.AND P0, PT, R3, 0x3, PT ;  /* 0x000000030300780c */ /* 0x000fda0003f05270 */
[----:B------:R-:W-:Y:S05]  /*137f0*/  @!P0 BRA `(.L_x_1361) ;  /* 0x0000000000048947 */ /* 0x000fea0003800000 */
[----:B------:R-:W-:Y:S01]  /*13800*/  BPT.TRAP 0x1 ;  /* 0x000000040000795c */ /* 0x000fe20000300000 */
.L_x_1361:
[----:B0-----:R-:W3:Y:S01]  /*13810*/  LDL.LU R2, [R1+0x4] ;  /* 0x0000040001027983 */ /* 0x001ee20000300800 */
[----:B------:R-:W-:Y:S01]  /*13820*/  SHF.L.U32 R4, R29, 0x1f, RZ ;  /* 0x0000001f1d047819 */ /* 0x000fe200000006ff */
[----:B------:R-:W-:Y:S01]  /*13830*/  IMAD.SHL.U32 R3, R0, 0x4000, RZ ;  /* 0x0000400000037824 */ /* 0x000fe200078e00ff */
[----:B------:R-:W0:Y:S02]  /*13840*/  S2R R5, SR_TID.X ;  /* 0x0000000000057919 */ /* 0x000e240000002100 */
[----:B------:R-:W4:Y:S01]  /*13850*/  SYNCS.PHASECHK.TRANS64.TRYWAIT P0, [R17+URZ+0x20860], R4 ;  /* 0x02086004110075a7 */ /* 0x000f22000800017f */
[----:B0-----:R-:W-:Y:S01]  /*13860*/  LOP3.LUT P2, RZ, R5, 0x4, RZ, 0xc0, !PT ;  /* 0x0000000405ff7812 */ /* 0x001fe2000784c0ff */
[----:B------:R-:W-:-:S05]  /*13870*/  IMAD.MOV.U32 R5, RZ, RZ, 0x40 ;  /* 0x00000040ff057424 */ /* 0x000fca00078e00ff */
[----:B------:R-:W-:Y:S02]  /*13880*/  SEL R5, R5, 0xffffffc0, !P2 ;  /* 0xffffffc005057807 */ /* 0x000fe40005000000 */
[----:B---3--:R-:W-:-:S05]  /*13890*/  LOP3.LUT R2, R3, R2, RZ, 0xfc, !PT ;  /* 0x0000000203027212 */ /* 0x008fca00078efcff */
[----:B------:R-:W-:-:S04]  /*138a0*/  VIADD R16, R2, UR46 ;  /* 0x0000002e02107c36 */ /* 0x000fc80008000000 */
[----:B------:R-:W-:Y:S01]  /*138b0*/  IMAD.IADD R16, R5, 0x1, R16 ;  /* 0x0000000105107824 */ /* 0x000fe200078e0210 */
[----:B----4-:R-:W-:Y:S06]  /*138c0*/  @!P0 BRA `(.L_x_1362) ;  /* 0x0000002c00188947 */ /* 0x010fec0003800000 */
.L_x_1445:
[----:B------:R-:W3:Y:S01]  /*138d0*/  LDL.LU R12, [R1] ;  /* 0x00000000010c7983 */ /* 0x000ee20000300800 */
[----:B------:R-:W-:Y:S05]  /*138e0*/  WARPSYNC.ALL ;  /* 0x0000000000007948 */ /* 0x000fea0003800000 */
[----:B------:R-:W4:Y:S01]  /*138f0*/  LDSM.16.MT88.4 R8, [R2+UR46+0x8400] ;  /* 0x0084002e0208783b */ /* 0x000f220008004200 */
[----:B------:R-:W-:-:S03]  /*13900*/  ULOP3.LUT UR4, UR36, 0x2, URZ, 0xfc, !UPT ;  /* 0x0000000224047892 */ /* 0x000fc6000f8efc3f */
[----:B0-2---:R-:W0:Y:S01]  /*13910*/  LDSM.16.MT88.4 R4, [R16+0x8400] ;  /* 0x008400001004783b */ /* 0x005e220000004200 */
[----:B------:R-:W2:Y:S01]  /*13920*/  S2R R18, SR_TID.X ;  /* 0x0000000000127919 */ /* 0x000ea20000002100 */
[----:B----4-:R-:W-:Y:S02]  /*13930*/  PRMT R13, R8, 0x7531, R9 ;  /* 0x00007531080d7816 */ /* 0x010fe40000000009 */
[C-C-:B-1----:R-:W-:Y:S02]  /*13940*/  PRMT R14, R10.reuse, 0x6420, R11.reuse ;  /* 0x000064200a0e7816 */ /* 0x142fe4000000000b */
[----:B------:R-:W-:Y:S02]  /*13950*/  PRMT R15, R10, 0x7531, R11 ;  /* 0x000075310a0f7816 */ /* 0x000fe4000000000b */
[C-C-:B0-----:R-:W-:Y:S02]  /*13960*/  PRMT R10, R6.reuse, 0x6420, R7.reuse ;  /* 0x00006420060a7816 */ /* 0x141fe40000000007 */
[----:B------:R-:W-:-:S02]  /*13970*/  PRMT R11, R6, 0x7531, R7 ;  /* 0x00007531060b7816 */ /* 0x000fc40000000007 */
[----:B--2---:R-:W-:Y:S01]  /*13980*/  LOP3.LUT P0, RZ, R18, 0x4, RZ, 0xc0, !PT ;  /* 0x0000000412ff7812 */ /* 0x004fe2000780c0ff */
[----:B------:R-:W-:-:S05]  /*13990*/  IMAD.MOV.U32 R18, RZ, RZ, 0x20 ;  /* 0x00000020ff127424 */ /* 0x000fca00078e00ff */
[----:B------:R-:W-:Y:S02]  /*139a0*/  SEL R18, R18, 0xffffffe0, !P0 ;  /* 0xffffffe012127807 */ /* 0x000fe40004000000 */
[----:B---3--:R-:W-:Y:S02]  /*139b0*/  IADD3 R3, R3, UR46, R12 ;  /* 0x0000002e03037c10 */ /* 0x008fe4000fffe00c */
        /* <DEDUP_REMOVED lines=12> */
[----:B------:R-:W-:Y:S01]  /*13a80*/  PRMT R13, R8, 0x7531, R9 ;  /* 0x00007531080d7816 */ /* 0x000fe20000000009 */
[----:B------:R-:W-:Y:S01]  /*13a90*/  STSM.16.M88.4 [R3+0x2400], R4 ;  /* 0x0024000403007844 */ /* 0x000fe20000000200 */
[----:B------:R-:W-:-:S02]  /*13aa0*/  PRMT R14, R10, 0x6420, R11 ;  /* 0x000064200a0e7816 */ /* 0x000fc4000000000b */
[----:B------:R-:W-:-:S05]  /*13ab0*/  PRMT R15, R10, 0x7531, R11 ;  /* 0x000075310a0f7816 */ /* 0x000fca000000000b */
[----:B------:R0:W-:Y:S04]  /*13ac0*/  STSM.16.M88.4 [R3+0x3400], R12 ;  /* 0x0034000c03007844 */ /* 0x0001e80000000200 */
[----:B------:R-:W1:Y:S04]  /*13ad0*/  LDSM.16.MT88.4 R4, [R2+UR46+0x9400] ;  /* 0x0094002e0204783b */ /* 0x000e680008004200 */
[----:B------:R-:W2:Y:S01]  /*13ae0*/  LDSM.16.MT88.4 R8, [R16+0x9400] ;  /* 0x009400001008783b */ /* 0x000ea20000004200 */
[----:B0-----:R-:W-:Y:S01]  /*13af0*/  IADD3 R3, R18, 0x400, R3 ;  /* 0x0000040012037810 */ /* 0x001fe20007ffe003 */
[----:B------:R-:W-:-:S05]  /*13b00*/  IMAD.U32 R18, RZ, RZ, UR4 ;  /* 0x00000004ff127e24 */ /* 0x000fca000f8e00ff */
[----:B------:R-:W-:Y:S02]  /*13b10*/  ISETP.NE.AND P0, PT, R18, 0x3, PT ;  /* 0x000000031200780c */ /* 0x000fe40003f05270 */
[C-C-:B-1----:R-:W-:Y:S02]  /*13b20*/  PRMT R12, R4.reuse, 0x6420, R5.reuse ;  /* 0x00006420040c7816 */ /* 0x142fe40000000005 */
[----:B------:R-:W-:Y:S02]  /*13b30*/  PRMT R13, R4, 0x7531, R5 ;  /* 0x00007531040d7816 */ /* 0x000fe40000000005 */
[C-C-:B------:R-:W-:Y:S02]  /*13b40*/  PRMT R14, R6.reuse, 0x6420, R7.reuse ;  /* 0x00006420060e7816 */ /* 0x140fe40000000007 */
[----:B------:R-:W-:Y:S02]  /*13b50*/  PRMT R15, R6, 0x7531, R7 ;  /* 0x00007531060f7816 */ /* 0x000fe40000000007 */
[----:B--2---:R-:W-:-:S02]  /*13b60*/  PRMT R4, R8, 0x6420, R9 ;  /* 0x0000642008047816 */ /* 0x004fc40000000009 */
[----:B------:R-:W-:Y:S01]  /*13b70*/  PRMT R5, R8, 0x7531, R9 ;  /* 0x0000753108057816 */ /* 0x000fe20000000009 */
[----:B------:R-:W-:Y:S01]  /*13b80*/  STSM.16.M88.4 [R3], R12 ;  /* 0x0000000c03007844 */ /* 0x000fe20000000200 */
[C-C-:B------:R-:W-:Y:S02]  /*13b90*/  PRMT R6, R10.reuse, 0x6420, R11.reuse ;  /* 0x000064200a067816 */ /* 0x140fe4000000000b */
[----:B------:R-:W-:-:S05]  /*13ba0*/  PRMT R7, R10, 0x7531, R11 ;  /* 0x000075310a077816 */ /* 0x000fca000000000b */
[----:B------:R-:W-:Y:S04]  /*13bb0*/  STSM.16.M88.4 [R3+0x1000], R4 ;  /* 0x0010000403007844 */ /* 0x000fe80000000200 */
[----:B------:R-:W0:Y:S04]  /*13bc0*/  LDSM.16.MT88.4 R4, [R2+UR46+0xb400] ;  /* 0x00b4002e0204783b */ /* 0x000e280008004200 */
        /* <DEDUP_REMOVED lines=19> */
.L_x_1363:
[----:B-1----:R1:W-:Y:S01]  /*13d00*/  SYNCS.ARRIVE.TRANS64.A1T0 RZ, [R17+URZ+0x20850], RZ ;  /* 0x020850ff11ff79a7 */ /* 0x0023e2000810003f */
[----:B------:R-:W-:Y:S06]  /*13d10*/  BAR.SYNC.DEFER_BLOCKING 0x2, 0x80 ;  /* 0x0082000000007b1d */ /* 0x000fec0000010000 */
[----:B------:R-:W-:Y:S05]  /*13d20*/  @!P1 BRA `(.L_x_1364) ;  /* 0x0000000000049947 */ /* 0x000fea0003800000 */
[----:B------:R-:W-:Y:S01]  /*13d30*/  BPT.TRAP 0x1 ;  /* 0x000000040000795c */ /* 0x000fe20000300000 */
.L_x_1364:
        /* <DEDUP_REMOVED lines=10> */
.L_x_1315:
[----:B------:R-:W1:Y:S01]  /*13de0*/  S2R R4, SR_CgaCtaId ;  /* 0x0000000000047919 */ /* 0x000e620000008800 */
[----:B------:R-:W-:Y:S02]  /*13df0*/  MOV R3, 0x400 ;  /* 0x0000040000037802 */ /* 0x000fe40000000f00 */
[----:B------:R-:W-:Y:S02]  /*13e00*/  SHF.L.U32 R2, R2, 0x1f, RZ ;  /* 0x0000001f02027819 */ /* 0x000fe400000006ff */
[----:B-1----:R-:W-:-:S04]  /*13e10*/  LEA R5, R4, R3, 0x18 ;  /* 0x0000000304057211 */ /* 0x002fc800078ec0ff */
[----:B------:R-:W1:Y:S02]  /*13e20*/  SYNCS.PHASECHK.TRANS64.TRYWAIT P0, [R5+URZ+0x20820], R2 ;  /* 0x02082002050075a7 */ /* 0x000e64000800017f */
[----:B-1----:R-:W-:Y:S05]  /*13e30*/  @!P0 BRA `(.L_x_1365) ;  /* 0x0000002400d08947 */ /* 0x002fea0003800000 */
.L_x_1446:
        /* <DEDUP_REMOVED lines=13> */
.L_x_1366:
[C---:B------:R-:W-:Y:S01]  /*13f10*/  IMAD R4, R0.reuse, 0x8, R5 ;  /* 0x0000000800047824 */ /* 0x040fe200078e0205 */
[----:B------:R-:W-:Y:S01]  /*13f20*/  SHF.L.U32 R3, R29, 0x1f, RZ ;  /* 0x0000001f1d037819 */ /* 0x000fe200000006ff */
[----:B------:R-:W-:-:S03]  /*13f30*/  VIADD R0, R0, 0x1 ;  /* 0x0000000100007836 */ /* 0x000fc60000000000 */
[----:B------:R-:W1:Y:S02]  /*13f40*/  SYNCS.PHASECHK.TRANS64.TRYWAIT P1, [R4+URZ+0x20840], R3 ;  /* 0x02084003040075a7 */ /* 0x000e64000802017f */
[----:B------:R-:W-:-:S04]  /*13f50*/  ISETP.NE.AND P2, PT, R0, 0x2, PT ;  /* 0x000000020000780c */ /* 0x000fc80003f45270 */
[----:B------:R-:W-:Y:S01]  /*13f60*/  SEL R2, RZ, 0x1, P2 ;  /* 0x00000001ff027807 */ /* 0x000fe20001000000 */
[----:B-1----:R-:W-:Y:S08]  /*13f70*/  @!P1 BRA `(.L_x_1367) ;  /* 0x0000002400949947 */ /* 0x002ff00003800000 */
.L_x_1447:
[----:B------:R-:W-:Y:S02]  /*13f80*/  SEL R0, R0, RZ, P2 ;  /* 0x000000ff00007207 */ /* 0x000fe40001000000 */
[----:B------:R-:W-:Y:S01]  /*13f90*/  LOP3.LUT R2, R29, R2, RZ, 0x3c, !PT ;  /* 0x000000021d027212 */ /* 0x000fe200078e3cff */
[----:B------:R-:W-:Y:S06]  /*13fa0*/  @!P0 BRA `(.L_x_1368) ;  /* 0x0000000000048947 */ /* 0x000fec0003800000 */
[----:B------:R-:W-:Y:S01]  /*13fb0*/  BPT.TRAP 0x1 ;  /* 0x000000040000795c */ /* 0x000fe20000300000 */
.L_x_1368:
[----:B------:R-:W-:Y:S01]  /*13fc0*/  IMAD R5, R0, 0x8, R5 ;  /* 0x0000000800057824 */ /* 0x000fe200078e0205 */
[----:B------:R-:W-:-:S04]  /*13fd0*/  SHF.L.U32 R0, R2, 0x1f, RZ ;  /* 0x0000001f02007819 */ /* 0x000fc800000006ff */
[----:B------:R-:W2:Y:S02]  /*13fe0*/  SYNCS.PHASECHK.TRANS64.TRYWAIT P1, [R5+URZ+0x20840], R0 ;  /* 0x02084000050075a7 */ /* 0x000ea4000802017f */
[----:B--2---:R-:W-:Y:S05]  /*13ff0*/  @!P1 BRA `(.L_x_1369) ;  /* 0x0000002400889947 */ /* 0x004fea0003800000 */
.L_x_1448:
[----:B------:R-:W-:Y:S05]  /*14000*/  @!P0 BRA `(.L_x_1370) ;  /* 0x0000000000048947 */ /* 0x000fea0003800000 */
[----:B------:R-:W-:Y:S01]  /*14010*/  BPT.TRAP 0x1 ;  /* 0x000000040000795c */ /* 0x000fe20000300000 */
.L_x_1370:
[----:B------:R-:W3:Y:S02]  /*14020*/  SYNCS.PHASECHK.TRANS64.TRYWAIT P1, [R4+URZ+0x20860], R3 ;  /* 0x02086003040075a7 */ /* 0x000ee4000802017f */
[----:B---3--:R-:W-:Y:S05]  /*14030*/  @!P1 BRA `(.L_x_1371) ;  /* 0x00000024008c9947 */ /* 0x008fea0003800000 */
.L_x_1449:
[----:B------:R-:W-:Y:S05]  /*14040*/  @!P0 BRA `(.L_x_1372) ;  /* 0x0000000000048947 */ /* 0x000fea0003800000 */
[----:B------:R-:W-:Y:S01]  /*14050*/  BPT.TRAP 0x1 ;  /* 0x000000040000795c */ /* 0x000fe20000300000 */
.L_x_1372:
[----:B------:R-:W4:Y:S02]  /*14060*/  SYNCS.PHASECHK.TRANS64.TRYWAIT P1, [R5+URZ+0x20860], R0 ;  /* 0x02086000050075a7 */ /* 0x000f24000802017f */
[----:B----4-:R-:W-:Y:S05]  /*14070*/  @!P1 BRA `(.L_x_1373) ;  /* 0x0000002400909947 */ /* 0x010fea0003800000 */
.L_x_1450:
[----:B------:R-:W-:Y:S05]  /*14080*/  @!P0 BRA `(.L_x_1374) ;  /* 0x0000000000048947 */ /* 0x000fea0003800000 */
[----:B------:R-:W-:Y:S01]  /*14090*/  BPT.TRAP 0x1 ;  /* 0x000000040000795c */ /* 0x000fe20000300000 */
.L_x_1374:
[----:B------:R-:W0:Y:S02]  /*140a0*/  SYNCS.PHASECHK.TRANS64.TRYWAIT P1, [R4+URZ+0x20880], R3 ;  /* 0x02088003040075a7 */ /* 0x000e24000802017f */
[----:B0-----:R-:W-:Y:S05]  /*140b0*/  @!P1 BRA `(.L_x_1375) ;  /* 0x0000002400949947 */ /* 0x001fea0003800000 */
.L_x_1451:
[----:B------:R-:W-:Y:S05]  /*140c0*/  @!P0 BRA `(.L_x_1376) ;  /* 0x0000000000048947 */ /* 0x000fea0003800000 */
[----:B------:R-:W-:Y:S01]  /*140d0*/  BPT.TRAP 0x1 ;  /* 0x000000040000795c */ /* 0x000fe20000300000 */
.L_x_1376:
[----:B------:R0:W0:Y:S02]  /*140e0*/  SYNCS.PHASECHK.TRANS64.TRYWAIT P0, [R5+URZ+0x20880], R0 ;  /* 0x02088000050075a7 */ /* 0x000024000800017f */
[----:B0-----:R-:W-:Y:S05]  /*140f0*/  @!P0 NANOSLEEP.SYNCS 0x989680 ;  /* 0x009896800000895d */ /* 0x001fea0003900000 */
[----:B------:R-:W0:Y:S02]  /*14100*/  @!P0 SYNCS.PHASECHK.TRANS64 P0, [R5+URZ+0x20880], R0 ;  /* 0x02088000050085a7 */ /* 0x000e24000800007f */
[----:B0-----:R-:W-:Y:S05]  /*14110*/  @!P0 BRA `(.L_x_1376) ;  /* 0xfffffffc00f08947 */ /* 0x001fea000383ffff */
.L_x_1223:
[----:B------:R-:W-:Y:S05]  /*14120*/  BSYNC B6 ;  /* 0x0000000000067941 */ /* 0x000fea0003800000 */
.L_x_1220:
[----:B------:R-:W-:Y:S05]  /*14130*/  EXIT ;  /* 0x000000000000794d */ /* 0x000fea0003800000 */
.L_x_1233:
[----:B0-----:R-:W-:-:S04]  /*14140*/  IMAD.U32 R4, RZ, RZ, UR41 ;  /* 0x00000029ff047e24 */ /* 0x001fc8000f8e00ff */
[----:B------:R0:W1:Y:S03]  /*14150*/  SYNCS.PHASECHK.TRANS64.TRYWAIT P0, [R4+URZ+0x20800], R9 ;  /* 0x02080009040075a7 */ /* 0x000066000800017f */
[----:B-1----:R-:W-:Y:S05]  /*14160*/  @!P0 NANOSLEEP.SYNCS 0x989680 ;  /* 0x009896800000895d */ /* 0x002fea0003900000 */
[----:B------:R-:W1:Y:S02]  /*14170*/  @!P0 SYNCS.PHASECHK.TRANS64 P0, [R4+URZ+0x20800], R9 ;  /* 0x02080009040085a7 */ /* 0x000e64000800007f */
[----:B-1----:R-:W-:Y:S05]  /*14180*/  @!P0 BRA `(.L_x_1233) ;  /* 0xfffffffc00ec8947 */ /* 0x002fea000383ffff */
[----:B------:R-:W-:Y:S05]  /*14190*/  BRA `(.L_x_1377) ;  /* 0xfffffed8009c7947 */ /* 0x000fea000383ffff */
.L_x_1237:
[----:B0-----:R-:W-:-:S04]  /*141a0*/  IMAD.U32 R4, RZ, RZ, UR41 ;  /* 0x00000029ff047e24 */ /* 0x001fc8000f8e00ff */
[----:B------:R0:W1:Y:S03]  /*141b0*/  SYNCS.PHASECHK.TRANS64.TRYWAIT P0, [R4+URZ+0x20830], R9 ;  /* 0x02083009040075a7 */ /* 0x000066000800017f */
[----:B-1----:R-:W-:Y:S05]  /*141c0*/  @!P0 NANOSLEEP.SYNCS 0x989680 ;  /* 0x009896800000895d */ /* 0x002fea0003900000 */
[----:B------:R-:W1:Y:S02]  /*141d0*/  @!P0 SYNCS.PHASECHK.TRANS64 P0, [R4+URZ+0x20830], R9 ;  /* 0x02083009040085a7 */ /* 0x000e64000800007f */
[----:B-1----:R-:W-:Y:S05]  /*141e0*/  @!P0 BRA `(.L_x_1237) ;  /* 0xfffffffc00ec8947 */ /* 0x002fea000383ffff */
[----:B------:R-:W-:Y:S05]  /*141f0*/  BRA `(.L_x_1236) ;  /* 0xfffffed800bc7947 */ /* 0x000fea000383ffff */
.L_x_1250:
[----:B0-----:R-:W-:-:S04]  /*14200*/  IMAD.U32 R10, RZ, RZ, UR41 ;  /* 0x00000029ff0a7e24 */ /* 0x001fc8000f8e00ff */
[----:B------:R0:W1:Y:S03]  /*14210*/  SYNCS.PHASECHK.TRANS64.TRYWAIT P0, [R10+URZ+0x20850], R9 ;  /* 0x020850090a0075a7 */ /* 0x000066000800017f */
[----:B-1----:R-:W-:Y:S05]  /*14220*/  @!P0 NANOSLEEP.SYNCS 0x989680 ;  /* 0x009896800000895d */ /* 0x002fea0003900000 */
[----:B------:R-:W1:Y:S02]  /*14230*/  @!P0 SYNCS.PHASECHK.TRANS64 P0, [R10+URZ+0x20850], R9 ;  /* 0x020850090a0085a7 */ /* 0x000e64000800007f */
[----:B-1----:R-:W-:Y:S05]  /*14240*/  @!P0 BRA `(.L_x_1250) ;  /* 0xfffffffc00ec8947 */ /* 0x002fea000383ffff */
[----:B------:R-:W-:Y:S05]  /*14250*/  BRA `(.L_x_1249) ;  /* 0xfffffefc00287947 */ /* 0x000fea000383ffff */
.L_x_1259:
[----:B-1----:R-:W-:-:S04]  /*14260*/  IMAD.U32 R13, RZ, RZ, UR55 ;  /* 0x00000037ff0d7e24 */ /* 0x002fc8000f8e00ff */
[----:B------:R1:W2:Y:S03]  /*14270*/  SYNCS.PHASECHK.TRANS64.TRYWAIT P0, [R13+URZ+0x20830], R10 ;  /* 0x0208300a0d0075a7 */ /* 0x0002a6000800017f */
[----:B--2---:R-:W-:Y:S05]  /*14280*/  @!P0 NANOSLEEP.SYNCS 0x989680 ;  /* 0x009896800000895d */ /* 0x004fea0003900000 */
[----:B------:R-:W2:Y:S02]  /*14290*/  @!P0 SYNCS.PHASECHK.TRANS64 P0, [R13+URZ+0x20830], R10 ;  /* 0x0208300a0d0085a7 */ /* 0x000ea4000800007f */
[----:B--2---:R-:W-:Y:S05]  /*142a0*/  @!P0 BRA `(.L_x_1259) ;  /* 0xfffffffc00ec8947 */ /* 0x004fea000383ffff */
[----:B------:R-:W-:Y:S05]  /*142b0*/  BRA `(.L_x_1258) ;  /* 0xffffff0000787947 */ /* 0x000fea000383ffff */
.L_x_1272:
[----:B0-----:R-:W-:-:S04]  /*142c0*/  IMAD.U32 R11, RZ, RZ, UR55 ;  /* 0x00000037ff0b7e24 */ /* 0x001fc8000f8e00ff */
[----:B------:R0:W1:Y:S03]  /*142d0*/  SYNCS.PHASECHK.TRANS64.TRYWAIT P0, [R11+URZ+0x20850], R10 ;  /* 0x0208500a0b0075a7 */ /* 0x000066000800017f */
[----:B-1----:R-:W-:Y:S05]  /*142e0*/  @!P0 NANOSLEEP.SYNCS 0x989680 ;  /* 0x009896800000895d */ /* 0x002fea0003900000 */
[----:B------:R-:W1:Y:S02]  /*142f0*/  @!P0 SYNCS.PHASECHK.TRANS64 P0, [R11+URZ+0x20850], R10 ;  /* 0x0208500a0b0085a7 */ /* 0x000e64000800007f */
[----:B-1----:R-:W-:Y:S05]  /*14300*/  @!P0 BRA `(.L_x_1272) ;  /* 0xfffffffc00ec8947 */ /* 0x002fea000383ffff */
[----:B------:R-:W-:Y:S05]  /*14310*/  BRA `(.L_x_1271) ;  /* 0xffffff2400947947 */ /* 0x000fea000383ffff */
.L_x_1282:
[----:B-12---:R-:W-:-:S04]  /*14320*/  IMAD.U32 R6, RZ, RZ, UR53 ;  /* 0x00000035ff067e24 */ /* 0x006fc8000f8e00ff */
[----:B------:R1:W2:Y:S03]  /*14330*/  SYNCS.PHASECHK.TRANS64.TRYWAIT P1, [R6+URZ+0x20830], R9 ;  /* 0x02083009060075a7 */ /* 0x0002a6000802017f */
[----:B--2---:R-:W-:Y:S05]  /*14340*/  @!P1 NANOSLEEP.SYNCS 0x989680 ;  /* 0x009896800000995d */ /* 0x004fea0003900000 */
[----:B------:R-:W2:Y:S02]  /*14350*/  @!P1 SYNCS.PHASECHK.TRANS64 P1, [R6+URZ+0x20830], R9 ;  /* 0x02083009060095a7 */ /* 0x000ea4000802007f */
[----:B--2---:R-:W-:Y:S05]  /*14360*/  @!P1 BRA `(.L_x_1282) ;  /* 0xfffffffc00ec9947 */ /* 0x004fea000383ffff */
[----:B------:R-:W-:Y:S05]  /*14370*/  BRA `(.L_x_1281) ;  /* 0xffffff2800e87947 */ /* 0x000fea000383ffff */
.L_x_1287:
[----:B0-----:R-:W-:-:S04]  /*14380*/  IMAD.U32 R12, RZ, RZ, UR53 ;  /* 0x00000035ff0c7e24 */ /* 0x001fc8000f8e00ff */
[----:B------:R0:W1:Y:S03]  /*14390*/  SYNCS.PHASECHK.TRANS64.TRYWAIT P1, [R12+URZ+0x20850], R9 ;  /* 0x020850090c0075a7 */ /* 0x000066000802017f */
[----:B-1----:R-:W-:Y:S05]  /*143a0*/  @!P1 NANOSLEEP.SYNCS 0x989680 ;  /* 0x009896800000995d */ /* 0x002fea0003900000 */
[----:B------:R-:W1:Y:S02]  /*143b0*/  @!P1 SYNCS.PHASECHK.TRANS64 P1, [R12+URZ+0x20850], R9 ;  /* 0x020850090c0095a7 */ /* 0x000e64000802007f */
[----:B-1----:R-:W-:Y:S05]  /*143c0*/  @!P1 BRA `(.L_x_1287) ;  /* 0xfffffffc00ec9947 */ /* 0x002fea000383ffff */
[----:B------:R-:W-:Y:S05]  /*143d0*/  BRA `(.L_x_1286) ;  /* 0xffffff4400407947 */ /* 0x000fea000383ffff */
.L_x_1294:
[----:B-1----:R-:W-:-:S04]  /*143e0*/  MOV R14, UR57 ;  /* 0x00000039000e7c02 */ /* 0x002fc80008000f00 */
[----:B------:R1:W3:Y:S03]  /*143f0*/  SYNCS.PHASECHK.TRANS64.TRYWAIT P0, [R14+URZ+0x20830], R9 ;  /* 0x020830090e0075a7 */ /* 0x0002e6000800017f */
[----:B---3--:R-:W-:Y:S05]  /*14400*/  @!P0 NANOSLEEP.SYNCS 0x989680 ;  /* 0x009896800000895d */ /* 0x008fea0003900000 */
[----:B------:R-:W3:Y:S02]  /*14410*/  @!P0 SYNCS.PHASECHK.TRANS64 P0, [R14+URZ+0x20830], R9 ;  /* 0x020830090e0085a7 */ /* 0x000ee4000800007f */
[----:B---3--:R-:W-:Y:S05]  /*14420*/  @!P0 BRA `(.L_x_1294) ;  /* 0xfffffffc00ec8947 */ /* 0x008fea000383ffff */
[----:B------:R-:W-:Y:S05]  /*14430*/  BRA `(.L_x_1293) ;  /* 0xffffff4400e87947 */ /* 0x000fea000383ffff */
.L_x_1307:
[----:B0-----:R-:W-:-:S04]  /*14440*/  IMAD.U32 R12, RZ, RZ, UR57 ;  /* 0x00000039ff0c7e24 */ /* 0x001fc8000f8e00ff */
[----:B------:R0:W1:Y:S03]  /*14450*/  SYNCS.PHASECHK.TRANS64.TRYWAIT P0, [R12+URZ+0x20850], R9 ;  /* 0x020850090c0075a7 */ /* 0x000066000800017f */
[----:B-1----:R-:W-:Y:S05]  /*14460*/  @!P0 NANOSLEEP.SYNCS 0x989680 ;  /* 0x009896800000895d */ /* 0x002fea0003900000 */
[----:B------:R-:W1:Y:S02]  /*14470*/  @!P0 SYNCS.PHASECHK.TRANS64 P0, [R12+URZ+0x20850], R9 ;  /* 0x020850090c0085a7 */ /* 0x000e64000800007f */
[----:B-1----:R-:W-:Y:S05]  /*14480*/  @!P0 BRA `(.L_x_1307) ;  /* 0xfffffffc00ec8947 */ /* 0x002fea000383ffff */
[----:B------:R-:W-:Y:S05]  /*14490*/  BRA `(.L_x_1306) ;  /* 0xffffff6800fc7947 */ /* 0x000fea000383ffff */
.L_x_1327:
[----:B------:R-:W-:Y:S02]  /*144a0*/  IMAD.MOV.U32 R13, RZ, RZ, R24 ;  /* 0x000000ffff0d7224 */ /* 0x000fe400078e0018 */
[----:B------:R-:W-:Y:S02]  /*144b0*/  IMAD.MOV.U32 R12, RZ, RZ, RZ ;  /* 0x000000ffff0c7224 */ /* 0x000fe400078e00ff */
[----:B------:R-:W-:Y:S02]  /*144c0*/  IMAD.MOV.U32 R11, RZ, RZ, 0x1f ;  /* 0x0000001fff0b7424 */ /* 0x000fe400078e00ff */
[----:B------:R-:W-:-:S07]  /*144d0*/  IMAD.MOV.U32 R15, RZ, RZ, -0x1 ;  /* 0xffffffffff0f7424 */ /* 0x000fce00078e00ff */
[----:B0----5:R-:W-:Y:S05]  /*144e0*/  WARPSYNC.COLLECTIVE R15, `(.L_x_1378) ;  /* 0x000000000f087348 */ /* 0x021fea0003c00000 */
[----:B------:R1:W2:Y:S02]  /*144f0*/  SHFL.IDX P6, R14, R13, R12, R11 ;  /* 0x0000000c0d0e7389 */ /* 0x0002a400000c000b */
[----:B012--5:R-:W-:Y:S01]  /*14500*/  ENDCOLLECTIVE ;  /* 0x000000000000791b */ /* 0x027fe20003800000 */
.L_x_1378:
[----:B------:R-:W-:Y:S05]  /*14510*/  BRA `(.L_x_1379) ;  /* 0xffffffc800487947 */ /* 0x000fea000383ffff */
.L_x_1329:
[----:B0-----:R-:W-:-:S04]  /*14520*/  IMAD.U32 R3, RZ, RZ, UR46 ;  /* 0x0000002eff037e24 */ /* 0x001fc8000f8e00ff */
[----:B------:R0:W1:Y:S03]  /*14530*/  SYNCS.PHASECHK.TRANS64.TRYWAIT P0, [R3+URZ+0x20880], R20 ;  /* 0x02088014030075a7 */ /* 0x000066000800017f */
[----:B-1----:R-:W-:Y:S05]  /*14540*/  @!P0 NANOSLEEP.SYNCS 0x989680 ;  /* 0x009896800000895d */ /* 0x002fea0003900000 */
[----:B------:R-:W1:Y:S02]  /*14550*/  @!P0 SYNCS.PHASECHK.TRANS64 P0, [R3+URZ+0x20880], R20 ;  /* 0x02088014030085a7 */ /* 0x000e64000800007f */
[----:B-1----:R-:W-:Y:S05]  /*14560*/  @!P0 BRA `(.L_x_1329) ;  /* 0xfffffffc00ec8947 */ /* 0x002fea000383ffff */
[----:B------:R-:W-:Y:S05]  /*14570*/  BRA `(.L_x_1380) ;  /* 0xffffffc800bc7947 */ /* 0x000fea000383ffff */
.L_x_1330:
        /* <DEDUP_REMOVED lines=8> */
.L_x_1382:
[----:B------:R-:W-:Y:S05]  /*14600*/  BSYNC B0 ;  /* 0x0000000000007941 */ /* 0x000fea0003800000 */
.L_x_1381:
[----:B------:R-:W-:Y:S01]  /*14610*/  MOV R13, R5 ;  /* 0x00000005000d7202 */ /* 0x000fe20000000f00 */
[----:B------:R-:W-:Y:S01]  /*14620*/  IMAD.MOV.U32 R12, RZ, RZ, RZ ;  /* 0x000000ffff0c7224 */ /* 0x000fe200078e00ff */
[----:B------:R-:W0:Y:S01]  /*14630*/  LDC R21, c[0x0][0x2f4] ;  /* 0x0000bd00ff157b82 */ /* 0x000e220000000800 */
        /* <DEDUP_REMOVED lines=9> */
.L_x_1383:
[----:B------:R-:W-:Y:S01]  /*146d0*/  IMAD.MOV.U32 R13, RZ, RZ, R7 ;  /* 0x000000ffff0d7224 */ /* 0x000fe200078e0007 */
[CC--:B------:R-:W-:Y:S01]  /*146e0*/  ISETP.GE.AND P3, PT, R35.reuse, R21.reuse, PT ;  /* 0x000000152300720c */ /* 0x0c0fe20003f66270 */
[----:B------:R-:W-:Y:S01]  /*146f0*/  IMAD.MOV.U32 R12, RZ, RZ, 0x1 ;  /* 0x00000001ff0c7424 */ /* 0x000fe200078e00ff */
[----:B------:R-:W-:Y:S02]  /*14700*/  ISETP.GE.AND P2, PT, R18, R21, PT ;  /* 0x000000151200720c */ /* 0x000fe40003f46270 */
[----:B------:R-:W-:-:S13]  /*14710*/  IADD3 R2, P0, R35, R14, RZ ;  /* 0x0000000e23027210 */ /* 0x000fda0007f1e0ff */
[----:B------:R-:W-:Y:S05]  /*14720*/  WARPSYNC.COLLECTIVE R15, `(.L_x_1384) ;  /* 0x000000000f087348 */ /* 0x000fea0003c00000 */
[----:B------:R0:W1:Y:S02]  /*14730*/  SHFL.IDX P6, R14, R13, R12, R11 ;  /* 0x0000000c0d0e7389 */ /* 0x00006400000c000b */
[----:B01----:R-:W-:Y:S01]  /*14740*/  ENDCOLLECTIVE ;  /* 0x000000000000791b */ /* 0x003fe20003800000 */
.L_x_1384:
        /* <DEDUP_REMOVED lines=13> */
.L_x_1385:
[----:B------:R-:W-:Y:S01]  /*14820*/  IMAD.MOV.U32 R13, RZ, RZ, R7 ;  /* 0x000000ffff0d7224 */ /* 0x000fe200078e0007 */
[----:B------:R-:W-:Y:S02]  /*14830*/  MOV R12, 0x2 ;  /* 0x00000002000c7802 */ /* 0x000fe40000000f00 */
[----:B------:R-:W-:-:S13]  /*14840*/  IADD3 R2, P0, R35, R14, RZ ;  /* 0x0000000e23027210 */ /* 0x000fda0007f1e0ff */
[----:B------:R-:W-:Y:S05]  /*14850*/  WARPSYNC.COLLECTIVE R15, `(.L_x_1386) ;  /* 0x000000000f087348 */ /* 0x000fea0003c00000 */
[----:B------:R0:W1:Y:S02]  /*14860*/  SHFL.IDX P6, R14, R13, R12, R11 ;  /* 0x0000000c0d0e7389 */ /* 0x00006400000c000b */
[----:B01----:R-:W-:Y:S01]  /*14870*/  ENDCOLLECTIVE ;  /* 0x000000000000791b */ /* 0x003fe20003800000 */
.L_x_1386:
        /* <DEDUP_REMOVED lines=13> */
.L_x_1387:
[----:B------:R-:W-:Y:S02]  /*14950*/  IMAD.MOV.U32 R13, RZ, RZ, R7 ;  /* 0x000000ffff0d7224 */ /* 0x000fe400078e0007 */
[----:B------:R-:W-:Y:S01]  /*14960*/  IMAD.MOV.U32 R12, RZ, RZ, 0x3 ;  /* 0x00000003ff0c7424 */ /* 0x000fe200078e00ff */
[----:B------:R-:W-:-:S13]  /*14970*/  IADD3 R2, P0, R35, R14, RZ ;  /* 0x0000000e23027210 */ /* 0x000fda0007f1e0ff */
[----:B------:R-:W-:Y:S05]  /*14980*/  WARPSYNC.COLLECTIVE R15, `(.L_x_1388) ;  /* 0x000000000f087348 */ /* 0x000fea0003c00000 */
[----:B------:R0:W1:Y:S02]  /*14990*/  SHFL.IDX P6, R14, R13, R12, R11 ;  /* 0x0000000c0d0e7389 */ /* 0x00006400000c000b */
[----:B01----:R-:W-:Y:S01]  /*149a0*/  ENDCOLLECTIVE ;  /* 0x000000000000791b */ /* 0x003fe20003800000 */
.L_x_1388:
        /* <DEDUP_REMOVED lines=12> */
.L_x_1389:
[----:B------:R-:W-:Y:S01]  /*14a70*/  @!PT LDS RZ, [RZ] ;  /* 0x00000000fffff984 */ /* 0x000fe20000000800 */
[----:B------:R-:W-:Y:S01]  /*14a80*/  @!PT LDS RZ, [RZ] ;  /* 0x00000000fffff984 */ /* 0x000fe20000000800 */
[----:B------:R-:W-:Y:S01]  /*14a90*/  @!PT LDS RZ, [RZ] ;  /* 0x00000000fffff984 */ /* 0x000fe20000000800 */
[----:B------:R1:W-:Y:S01]  /*14aa0*/  LDGSTS.E.BYPASS.LTC128B.128 [R28+0xb400], desc[UR50][R2.64+0x80], !P0 ;  /* 0x0b400080021c7fae */ /* 0x0003e2000c101d72 */
[----:B------:R-:W-:Y:S01]  /*14ab0*/  ISETP.GE.AND P0, PT, R6, 0x11, PT ;  /* 0x000000110600780c */ /* 0x000fe20003f06270 */
[----:B------:R-:W-:-:S12]  /*14ac0*/  BRA `(.L_x_1390) ;  /* 0xffffffc800687947 */ /* 0x000fd8000383ffff */
.L_x_1333:
[----:B0-----:R-:W-:-:S04]  /*14ad0*/  IMAD.U32 R3, RZ, RZ, UR46 ;  /* 0x0000002eff037e24 */ /* 0x001fc8000f8e00ff */
[----:B------:R0:W1:Y:S03]  /*14ae0*/  SYNCS.PHASECHK.TRANS64.TRYWAIT P2, [R3+URZ+0x20840], R20 ;  /* 0x02084014030075a7 */ /* 0x000066000804017f */
[----:B-1----:R-:W-:Y:S05]  /*14af0*/  @!P2 NANOSLEEP.SYNCS 0x989680 ;  /* 0x009896800000a95d */ /* 0x002fea0003900000 */
[----:B------:R-:W1:Y:S02]  /*14b00*/  @!P2 SYNCS.PHASECHK.TRANS64 P2, [R3+URZ+0x20840], R20 ;  /* 0x020840140300a5a7 */ /* 0x000e64000804007f */
[----:B-1----:R-:W-:Y:S05]  /*14b10*/  @!P2 BRA `(.L_x_1333) ;  /* 0xfffffffc00eca947 */ /* 0x002fea000383ffff */
[----:B------:R-:W-:Y:S05]  /*14b20*/  BRA `(.L_x_1391) ;  /* 0xffffffc800ac7947 */ /* 0x000fea000383ffff */
.L_x_1334:
        /* <DEDUP_REMOVED lines=8> */
.L_x_1393:
[----:B------:R-:W-:Y:S05]  /*14bb0*/  BSYNC B0 ;  /* 0x0000000000007941 */ /* 0x000fea0003800000 */
.L_x_1392:
        /* <DEDUP_REMOVED lines=8> */
.L_x_1394:
[----:B------:R-:W-:Y:S02]  /*14c40*/  IMAD.MOV.U32 R13, RZ, RZ, R4 ;  /* 0x000000ffff0d7224 */ /* 0x000fe400078e0004 */
[----:B------:R-:W-:Y:S01]  /*14c50*/  IMAD.MOV.U32 R12, RZ, RZ, 0x1 ;  /* 0x00000001ff0c7424 */ /* 0x000fe200078e00ff */
[C---:B------:R-:W-:Y:S02]  /*14c60*/  ISETP.GE.AND P6, PT, R35.reuse, R6, PT ;  /* 0x000000062300720c */ /* 0x040fe40003fc6270 */
[----:B------:R-:W-:-:S05]  /*14c70*/  @P4 IADD3 R14, P2, R35, R14, RZ ;  /* 0x0000000e230e4210 */ /* 0x000fca0007f5e0ff */
[----:B------:R-:W-:Y:S02]  /*14c80*/  @P4 IMAD.X R3, RZ, RZ, R2, P2 ;  /* 0x000000ffff034224 */ /* 0x000fe400010e0602 */
[----:B------:R-:W-:-:S05]  /*14c90*/  @P4 IMAD.MOV.U32 R2, RZ, RZ, R14 ;  /* 0x000000ffff024224 */ /* 0x000fca00078e000e */
[----:B------:R-:W-:Y:S01]  /*14ca0*/  @!PT LDS RZ, [RZ] ;  /* 0x00000000fffff984 */ /* 0x000fe20000000800 */
[----:B------:R-:W-:Y:S01]  /*14cb0*/  @!PT LDS RZ, [RZ] ;  /* 0x00000000fffff984 */ /* 0x000fe20000000800 */
[----:B------:R-:W-:Y:S01]  /*14cc0*/  @!PT LDS RZ, [RZ] ;  /* 0x00000000fffff984 */ /* 0x000fe20000000800 */
[----:B------:R0:W-:Y:S02]  /*14cd0*/  @P4 LDGSTS.E.BYPASS.LTC128B.128 [R28+0x18400], desc[UR50][R2.64], !P6 ;  /* 0x18400000021c4fae */ /* 0x0001e4000f101d72 */
[----:B0-----:R-:W-:Y:S05]  /*14ce0*/  WARPSYNC.COLLECTIVE R15, `(.L_x_1395) ;  /* 0x000000000f087348 */ /* 0x001fea0003c00000 */
[----:B------:R1:W2:Y:S02]  /*14cf0*/  SHFL.IDX P6, R14, R13, R12, R11 ;  /* 0x0000000c0d0e7389 */ /* 0x0002a400000c000b */
[----:B012---:R-:W-:Y:S01]  /*14d00*/  ENDCOLLECTIVE ;  /* 0x000000000000791b */ /* 0x007fe20003800000 */
.L_x_1395:
        /* <DEDUP_REMOVED lines=10> */
.L_x_1396:
[----:B------:R-:W-:Y:S02]  /*14db0*/  IMAD.MOV.U32 R13, RZ, RZ, R4 ;  /* 0x000000ffff0d7224 */ /* 0x000fe400078e0004 */
[----:B------:R-:W-:Y:S01]  /*14dc0*/  IMAD.MOV.U32 R12, RZ, RZ, 0x2 ;  /* 0x00000002ff0c7424 */ /* 0x000fe200078e00ff */
[----:B------:R-:W-:-:S04]  /*14dd0*/  @P0 IADD3 R14, P2, R35, R14, RZ ;  /* 0x0000000e230e0210 */ /* 0x000fc80007f5e0ff */
[----:B------:R-:W-:Y:S01]  /*14de0*/  @P0 IADD3.X R5, RZ, R5, RZ, P2, !PT ;  /* 0x00000005ff050210 */ /* 0x000fe200017fe4ff */
[----:B------:R-:W-:-:S08]  /*14df0*/  @P0 IMAD.MOV.U32 R2, RZ, RZ, R14 ;  /* 0x000000ffff020224 */ /* 0x000fd000078e000e */
[----:B------:R-:W-:Y:S05]  /*14e00*/  WARPSYNC.COLLECTIVE R15, `(.L_x_1397) ;  /* 0x000000000f087348 */ /* 0x000fea0003c00000 */
[----:B------:R0:W1:Y:S02]  /*14e10*/  SHFL.IDX P6, R14, R13, R12, R11 ;  /* 0x0000000c0d0e7389 */ /* 0x00006400000c000b */
[----:B01----:R-:W-:Y:S01]  /*14e20*/  ENDCOLLECTIVE ;  /* 0x000000000000791b */ /* 0x003fe20003800000 */
.L_x_1397:
[----:B------:R-:W-:-:S05]  /*14e30*/  @P0 IMAD.MOV.U32 R3, RZ, RZ, R5 ;  /* 0x000000ffff030224 */ /* 0x000fca00078e0005 */
[----:B------:R-:W-:Y:S01]  /*14e40*/  @!PT LDS RZ, [RZ] ;  /* 0x00000000fffff984 */ /* 0x000fe20000000800 */
[----:B------:R-:W-:Y:S01]  /*14e50*/  @!PT LDS RZ, [RZ] ;  /* 0x00000000fffff984 */ /* 0x000fe20000000800 */
[----:B------:R-:W-:Y:S01]  /*14e60*/  @!PT LDS RZ, [RZ] ;  /* 0x00000000fffff984 */ /* 0x000fe20000000800 */
[----:B------:R0:W-:Y:S04]  /*14e70*/  @P0 LDGSTS.E.BYPASS.LTC128B.128 [R28+0x18c00], desc[UR50][R2.64], !P4 ;  /* 0x18c00000021c0fae */ /* 0x0001e8000e101d72 */
[----:B------:R0:W-:Y:S01]  /*14e80*/  @P0 LDGSTS.E.BYPASS.LTC128B.128 [R28+0x1ac00], desc[UR50][R2.64+0x80], !P3 ;  /* 0x1ac00080021c0fae */ /* 0x0001e2000d901d72 */
[----:B------:R-:W-:Y:S02]  /*14e90*/  IMAD.MOV.U32 R13, RZ, RZ, R0 ;  /* 0x000000ffff0d7224 */ /* 0x000fe400078e0000 */
[----:B------:R-:W-:-:S07]  /*14ea0*/  IMAD.MOV.U32 R5, RZ, RZ, R14 ;  /* 0x000000ffff057224 */ /* 0x000fce00078e000e */
[----:B0-----:R-:W-:Y:S05]  /*14eb0*/  WARPSYNC.COLLECTIVE R15, `(.L_x_1398) ;  /* 0x000000000f087348 */ /* 0x001fea0003c00000 */
[----:B------:R1:W2:Y:S02]  /*14ec0*/  SHFL.IDX P6, R14, R13, R12, R11 ;  /* 0x0000000c0d0e7389 */ /* 0x0002a400000c000b */
[----:B012---:R-:W-:Y:S01]  /*14ed0*/  ENDCOLLECTIVE ;  /* 0x000000000000791b */ /* 0x007fe20003800000 */
.L_x_1398:
[----:B------:R-:W-:Y:S02]  /*14ee0*/  IMAD.MOV.U32 R13, RZ, RZ, R4 ;  /* 0x000000ffff0d7224 */ /* 0x000fe400078e0004 */
[----:B------:R-:W-:Y:S01]  /*14ef0*/  IMAD.MOV.U32 R12, RZ, RZ, 0x3 ;  /* 0x00000003ff0c7424 */ /* 0x000fe200078e00ff */
[----:B------:R-:W-:-:S05]  /*14f00*/  @P1 IADD3 R14, P0, R35, R14, RZ ;  /* 0x0000000e230e1210 */ /* 0x000fca0007f1e0ff */
[----:B------:R-:W-:-:S08]  /*14f10*/  @P1 IMAD.MOV.U32 R2, RZ, RZ, R14 ;  /* 0x000000ffff021224 */ /* 0x000fd000078e000e */
[----:B------:R-:W-:Y:S05]  /*14f20*/  WARPSYNC.COLLECTIVE R15, `(.L_x_1399) ;  /* 0x000000000f087348 */ /* 0x000fea0003c00000 */
[----:B------:R0:W1:Y:S02]  /*14f30*/  SHFL.IDX P6, R14, R13, R12, R11 ;  /* 0x0000000c0d0e7389 */ /* 0x00006400000c000b */
[----:B01----:R-:W-:Y:S01]  /*14f40*/  ENDCOLLECTIVE ;  /* 0x000000000000791b */ /* 0x003fe20003800000 */
.L_x_1399:
        /* <DEDUP_REMOVED lines=12> */
.L_x_1400:
[----:B------:R-:W-:Y:S05]  /*15010*/  BRA `(.L_x_1401) ;  /* 0xffffffc800387947 */ /* 0x000fea000383ffff */
.L_x_1337:
[----:B------:R-:W-:Y:S02]  /*15020*/  IMAD.MOV.U32 R13, RZ, RZ, R4 ;  /* 0x000000ffff0d7224 */ /* 0x000fe400078e0004 */
[----:B------:R-:W-:Y:S02]  /*15030*/  IMAD.MOV.U32 R12, RZ, RZ, RZ ;  /* 0x000000ffff0c7224 */ /* 0x000fe400078e00ff */
[----:B------:R-:W-:Y:S02]  /*15040*/  IMAD.MOV.U32 R11, RZ, RZ, 0x181f ;  /* 0x0000181fff0b7424 */ /* 0x000fe400078e00ff */
[----:B------:R-:W-:Y:S02]  /*15050*/  IMAD.MOV.U32 R15, RZ, RZ, -0x1 ;  /* 0xffffffffff0f7424 */ /* 0x000fe400078e00ff */
[----:B------:R-:W-:-:S07]  /*15060*/  VIADD R6, R19, UR41 ;  /* 0x0000002913067c36 */ /* 0x000fce0008000000 */
[----:B------:R-:W-:Y:S05]  /*15070*/  WARPSYNC.COLLECTIVE R15, `(.L_x_1402) ;  /* 0x000000000f087348 */ /* 0x000fea0003c00000 */
[----:B------:R0:W1:Y:S02]  /*15080*/  SHFL.IDX P6, R14, R13, R12, R11 ;  /* 0x0000000c0d0e7389 */ /* 0x00006400000c000b */
[----:B01----:R-:W-:Y:S01]  /*15090*/  ENDCOLLECTIVE ;  /* 0x000000000000791b */ /* 0x003fe20003800000 */
.L_x_1402:
[----:B------:R-:W-:Y:S02]  /*150a0*/  VIADD R8, R6, 0x10 ;  /* 0x0000001006087836 */ /* 0x000fe40000000000 */
[----:B------:R-:W-:Y:S02]  /*150b0*/  IMAD.MOV.U32 R13, RZ, RZ, R0 ;  /* 0x000000ffff0d7224 */ /* 0x000fe400078e0000 */
[----:B------:R-:W-:-:S07]  /*150c0*/  IMAD.MOV.U32 R2, RZ, RZ, R14 ;  /* 0x000000ffff027224 */ /* 0x000fce00078e000e */
[----:B------:R-:W-:Y:S05]  /*150d0*/  WARPSYNC.COLLECTIVE R15, `(.L_x_1403) ;  /* 0x000000000f087348 */ /* 0x000fea0003c00000 */
[----:B------:R0:W1:Y:S02]  /*150e0*/  SHFL.IDX P6, R14, R13, R12, R11 ;  /* 0x0000000c0d0e7389 */ /* 0x00006400000c000b */
[----:B01----:R-:W-:Y:S01]  /*150f0*/  ENDCOLLECTIVE ;  /* 0x000000000000791b */ /* 0x003fe20003800000 */
.L_x_1403:
[----:B------:R-:W-:Y:S02]  /*15100*/  ULDC UR4, c[0x0][0x288] ;  /* 0x0000a20000047ab9 */ /* 0x000fe40000000800 */
[----:B------:R-:W-:-:S05]  /*15110*/  IMAD R5, R5, UR4, RZ ;  /* 0x0000000405057c24 */ /* 0x000fca000f8e02ff */
        /* <DEDUP_REMOVED lines=9> */
.L_x_1404:
        /* <DEDUP_REMOVED lines=12> */
.L_x_1405:
[----:B------:R-:W-:Y:S02]  /*15270*/  IMAD.MOV.U32 R13, RZ, RZ, R4 ;  /* 0x000000ffff0d7224 */ /* 0x000fe400078e0004 */
[----:B------:R-:W-:Y:S01]  /*15280*/  IMAD.MOV.U32 R12, RZ, RZ, 0x2 ;  /* 0x00000002ff0c7424 */ /* 0x000fe200078e00ff */
[----:B------:R-:W-:-:S05]  /*15290*/  @!P1 IADD3 R14, P3, R35, R14, RZ ;  /* 0x0000000e230e9210 */ /* 0x000fca0007f7e0ff */
[----:B------:R-:W-:-:S08]  /*152a0*/  @!P1 IMAD.MOV.U32 R2, RZ, RZ, R14 ;  /* 0x000000ffff029224 */ /* 0x000fd000078e000e */
[----:B------:R-:W-:Y:S05]  /*152b0*/  WARPSYNC.COLLECTIVE R15, `(.L_x_1406) ;  /* 0x000000000f087348 */ /* 0x000fea0003c00000 */
[----:B------:R0:W1:Y:S02]  /*152c0*/  SHFL.IDX P6, R14, R13, R12, R11 ;  /* 0x0000000c0d0e7389 */ /* 0x00006400000c000b */
[----:B01----:R-:W-:Y:S01]  /*152d0*/  ENDCOLLECTIVE ;  /* 0x000000000000791b */ /* 0x003fe20003800000 */
.L_x_1406:
        /* <DEDUP_REMOVED lines=14> */
.L_x_1407:
[----:B------:R-:W-:Y:S02]  /*153c0*/  IMAD.MOV.U32 R13, RZ, RZ, R4 ;  /* 0x000000ffff0d7224 */ /* 0x000fe400078e0004 */
[----:B------:R-:W-:Y:S01]  /*153d0*/  IMAD.MOV.U32 R12, RZ, RZ, 0x3 ;  /* 0x00000003ff0c7424 */ /* 0x000fe200078e00ff */
[----:B------:R-:W-:-:S04]  /*153e0*/  @!P1 IADD3 R14, P3, R35, R14, RZ ;  /* 0x0000000e230e9210 */ /* 0x000fc80007f7e0ff */
[----:B------:R-:W-:Y:S01]  /*153f0*/  @!P1 IADD3.X R7, RZ, R7, RZ, P3, !PT ;  /* 0x00000007ff079210 */ /* 0x000fe20001ffe4ff */
[----:B------:R-:W-:-:S08]  /*15400*/  @!P1 IMAD.MOV.U32 R2, RZ, RZ, R14 ;  /* 0x000000ffff029224 */ /* 0x000fd000078e000e */
[----:B------:R-:W-:Y:S05]  /*15410*/  WARPSYNC.COLLECTIVE R15, `(.L_x_1408) ;  /* 0x000000000f087348 */ /* 0x000fea0003c00000 */
[----:B------:R0:W1:Y:S02]  /*15420*/  SHFL.IDX P6, R14, R13, R12, R11 ;  /* 0x0000000c0d0e7389 */ /* 0x00006400000c000b */
[----:B01----:R-:W-:Y:S01]  /*15430*/  ENDCOLLECTIVE ;  /* 0x000000000000791b */ /* 0x003fe20003800000 */
.L_x_1408:
[----:B------:R-:W-:-:S05]  /*15440*/  @!P1 IMAD.MOV.U32 R3, RZ, RZ, R7 ;  /* 0x000000ffff039224 */ /* 0x000fca00078e0007 */
        /* <DEDUP_REMOVED lines=12> */
.L_x_1409:
[----:B------:R-:W-:Y:S01]  /*15510*/  MOV R13, R4 ;  /* 0x00000004000d7202 */ /* 0x000fe20000000f00 */
[----:B------:R-:W-:Y:S01]  /*15520*/  IMAD.MOV.U32 R12, RZ, RZ, 0x4 ;  /* 0x00000004ff0c7424 */ /* 0x000fe200078e00ff */
[----:B------:R-:W-:-:S05]  /*15530*/  @!P1 IADD3 R14, P3, R35, R14, RZ ;  /* 0x0000000e230e9210 */ /* 0x000fca0007f7e0ff */
[----:B------:R-:W-:-:S08]  /*15540*/  @!P1 IMAD.MOV.U32 R2, RZ, RZ, R14 ;  /* 0x000000ffff029224 */ /* 0x000fd000078e000e */
[----:B------:R-:W-:Y:S05]  /*15550*/  WARPSYNC.COLLECTIVE R15, `(.L_x_1410) ;  /* 0x000000000f087348 */ /* 0x000fea0003c00000 */
[----:B------:R0:W1:Y:S02]  /*15560*/  SHFL.IDX P6, R14, R13, R12, R11 ;  /* 0x0000000c0d0e7389 */ /* 0x00006400000c000b */
[----:B01----:R-:W-:Y:S01]  /*15570*/  ENDCOLLECTIVE ;  /* 0x000000000000791b */ /* 0x003fe20003800000 */
.L_x_1410:
        /* <DEDUP_REMOVED lines=14> */
.L_x_1411:
[----:B------:R-:W-:Y:S02]  /*15660*/  IMAD.MOV.U32 R13, RZ, RZ, R4 ;  /* 0x000000ffff0d7224 */ /* 0x000fe400078e0004 */
[----:B------:R-:W-:Y:S01]  /*15670*/  IMAD.MOV.U32 R12, RZ, RZ, 0x5 ;  /* 0x00000005ff0c7424 */ /* 0x000fe200078e00ff */
[----:B------:R-:W-:-:S05]  /*15680*/  @!P1 IADD3 R14, P3, R35, R14, RZ ;  /* 0x0000000e230e9210 */ /* 0x000fca0007f7e0ff */
[----:B------:R-:W-:-:S08]  /*15690*/  @!P1 IMAD.MOV.U32 R2, RZ, RZ, R14 ;  /* 0x000000ffff029224 */ /* 0x000fd000078e000e */
[----:B------:R-:W-:Y:S05]  /*156a0*/  WARPSYNC.COLLECTIVE R15, `(.L_x_1412) ;  /* 0x000000000f087348 */ /* 0x000fea0003c00000 */
[----:B------:R0:W1:Y:S02]  /*156b0*/  SHFL.IDX P6, R14, R13, R12, R11 ;  /* 0x0000000c0d0e7389 */ /* 0x00006400000c000b */
[----:B01----:R-:W-:Y:S01]  /*156c0*/  ENDCOLLECTIVE ;  /* 0x000000000000791b */ /* 0x003fe20003800000 */
.L_x_1412:
        /* <DEDUP_REMOVED lines=14> */
.L_x_1413:
        /* <DEDUP_REMOVED lines=8> */
.L_x_1414:
        /* <DEDUP_REMOVED lines=8> */
[----:B------:R-:W-:-:S10]  /*158b0*/  IMAD.MOV.U32 R7, RZ, RZ, R14 ;  /* 0x000000ffff077224 */ /* 0x000fd400078e000e */
[----:B0-----:R-:W-:Y:S05]  /*158c0*/  WARPSYNC.COLLECTIVE R15, `(.L_x_1415) ;  /* 0x000000000f087348 */ /* 0x001fea0003c00000 */
[----:B------:R1:W2:Y:S02]  /*158d0*/  SHFL.IDX P6, R14, R13, R12, R11 ;  /* 0x0000000c0d0e7389 */ /* 0x0002a400000c000b */
[----:B012---:R-:W-:Y:S01]  /*158e0*/  ENDCOLLECTIVE ;  /* 0x000000000000791b */ /* 0x007fe20003800000 */
.L_x_1415:
[----:B------:R-:W-:Y:S01]  /*158f0*/  IMAD.MOV.U32 R13, RZ, RZ, R4 ;  /* 0x000000ffff0d7224 */ /* 0x000fe200078e0004 */
[----:B------:R-:W-:Y:S02]  /*15900*/  MOV R12, 0x7 ;  /* 0x00000007000c7802 */ /* 0x000fe40000000f00 */
[----:B------:R-:W-:-:S05]  /*15910*/  @!P1 IADD3 R14, P3, R35, R14, RZ ;  /* 0x0000000e230e9210 */ /* 0x000fca0007f7e0ff */
[----:B------:R-:W-:-:S08]  /*15920*/  @!P1 IMAD.MOV.U32 R2, RZ, RZ, R14 ;  /* 0x000000ffff029224 */ /* 0x000fd000078e000e */
[----:B------:R-:W-:Y:S05]  /*15930*/  WARPSYNC.COLLECTIVE R15, `(.L_x_1416) ;  /* 0x000000000f087348 */ /* 0x000fea0003c00000 */
[----:B------:R0:W1:Y:S02]  /*15940*/  SHFL.IDX P6, R14, R13, R12, R11 ;  /* 0x0000000c0d0e7389 */ /* 0x00006400000c000b */
[----:B01----:R-:W-:Y:S01]  /*15950*/  ENDCOLLECTIVE ;  /* 0x000000000000791b */ /* 0x003fe20003800000 */
.L_x_1416:
        /* <DEDUP_REMOVED lines=12> */
.L_x_1417:
[----:B------:R-:W-:Y:S05]  /*15a20*/  BRA `(.L_x_1418) ;  /* 0xffffffc800347947 */ /* 0x000fea000383ffff */
.L_x_1340:
[----:B0-----:R-:W-:-:S04]  /*15a30*/  IMAD.U32 R3, RZ, RZ, UR46 ;  /* 0x0000002eff037e24 */ /* 0x001fc8000f8e00ff */
[----:B------:R0:W3:Y:S03]  /*15a40*/  SYNCS.PHASECHK.TRANS64.TRYWAIT P1, [R3+URZ+0x20820], R0 ;  /* 0x02082000030075a7 */ /* 0x0000e6000802017f */
[----:B---3--:R-:W-:Y:S05]  /*15a50*/  @!P1 NANOSLEEP.SYNCS 0x989680 ;  /* 0x009896800000995d */ /* 0x008fea0003900000 */
[----:B------:R-:W3:Y:S02]  /*15a60*/  @!P1 SYNCS.PHASECHK.TRANS64 P1, [R3+URZ+0x20820], R0 ;  /* 0x02082000030095a7 */ /* 0x000ee4000802007f */
[----:B---3--:R-:W-:Y:S05]  /*15a70*/  @!P1 BRA `(.L_x_1340) ;  /* 0xfffffffc00ec9947 */ /* 0x008fea000383ffff */
[----:B------:R-:W-:Y:S05]  /*15a80*/  BRA `(.L_x_1419) ;  /* 0xffffffc800787947 */ /* 0x000fea000383ffff */
.L_x_1343:
[----:B0-----:R0:W2:Y:S02]  /*15a90*/  SYNCS.PHASECHK.TRANS64.TRYWAIT P1, [R4+URZ+0x20880], R17 ;  /* 0x02088011040075a7 */ /* 0x0010a4000802017f */
[----:B--2---:R-:W-:Y:S05]  /*15aa0*/  @!P1 NANOSLEEP.SYNCS 0x989680 ;  /* 0x009896800000995d */ /* 0x004fea0003900000 */
[----:B------:R-:W2:Y:S02]  /*15ab0*/  @!P1 SYNCS.PHASECHK.TRANS64 P1, [R4+URZ+0x20880], R17 ;  /* 0x02088011040095a7 */ /* 0x000ea4000802007f */
[----:B--2---:R-:W-:Y:S05]  /*15ac0*/  @!P1 BRA `(.L_x_1343) ;  /* 0xfffffffc00f09947 */ /* 0x004fea000383ffff */
[----:B------:R-:W-:Y:S05]  /*15ad0*/  BRA `(.L_x_1420) ;  /* 0xffffffcc00307947 */ /* 0x000fea000383ffff */
.L_x_1344:
[----:B------:R-:W-:Y:S01]  /*15ae0*/  BSSY B0, `(.L_x_1421) ;  /* 0x0000008000007945 */ /* 0x000fe20003800000 */
[----:B------:R-:W-:Y:S02]  /*15af0*/  IMAD.MOV.U32 R13, RZ, RZ, R20 ;  /* 0x000000ffff0d7224 */ /* 0x000fe400078e0014 */
[----:B------:R-:W-:Y:S02]  /*15b00*/  IMAD.MOV.U32 R12, RZ, RZ, RZ ;  /* 0x000000ffff0c7224 */ /* 0x000fe400078e00ff */
[----:B------:R-:W-:Y:S02]  /*15b10*/  IMAD.MOV.U32 R11, RZ, RZ, 0x181f ;  /* 0x0000181fff0b7424 */ /* 0x000fe400078e00ff */
[----:B------:R-:W-:-:S07]  /*15b20*/  IMAD.MOV.U32 R15, RZ, RZ, -0x1 ;  /* 0xffffffffff0f7424 */ /* 0x000fce00078e00ff */
[----:B01----:R-:W-:Y:S05]  /*15b30*/  WARPSYNC.COLLECTIVE R15, `(.L_x_1422) ;  /* 0x000000000f087348 */ /* 0x003fea0003c00000 */
[----:B-1----:R1:W2:Y:S02]  /*15b40*/  SHFL.IDX P6, R14, R13, R12, R11 ;  /* 0x0000000c0d0e7389 */ /* 0x0022a400000c000b */
[----:B012---:R-:W-:Y:S01]  /*15b50*/  ENDCOLLECTIVE ;  /* 0x000000000000791b */ /* 0x007fe20003800000 */
.L_x_1422:
[----:B------:R-:W-:Y:S05]  /*15b60*/  BSYNC B0 ;  /* 0x0000000000007941 */ /* 0x000fea0003800000 */
.L_x_1421:
[----:B------:R-:W-:Y:S01]  /*15b70*/  IMAD.MOV.U32 R13, RZ, RZ, R18 ;  /* 0x000000ffff0d7224 */ /* 0x000fe200078e0012 */
[----:B------:R-:W-:Y:S01]  /*15b80*/  MOV R15, 0xffffffff ;  /* 0xffffffff000f7802 */ /* 0x000fe20000000f00 */
[----:B------:R-:W-:Y:S02]  /*15b90*/  IMAD.MOV.U32 R12, RZ, RZ, RZ ;  /* 0x000000ffff0c7224 */ /* 0x000fe400078e00ff */
[----:B------:R-:W-:Y:S02]  /*15ba0*/  IMAD.MOV.U32 R11, RZ, RZ, 0x181f ;  /* 0x0000181fff0b7424 */ /* 0x000fe400078e00ff */
[----:B------:R-:W-:Y:S02]  /*15bb0*/  IMAD.MOV.U32 R3, RZ, RZ, R14 ;  /* 0x000000ffff037224 */ /* 0x000fe400078e000e */
[----:B------:R-:W-:-:S07]  /*15bc0*/  IMAD R19, R0, 0x4000, R28 ;  /* 0x0000400000137824 */ /* 0x000fce00078e021c */
[----:B------:R-:W-:Y:S05]  /*15bd0*/  WARPSYNC.COLLECTIVE R15, `(.L_x_1423) ;  /* 0x000000000f087348 */ /* 0x000fea0003c00000 */
[----:B------:R0:W1:Y:S02]  /*15be0*/  SHFL.IDX P6, R14, R13, R12, R11 ;  /* 0x0000000c0d0e7389 */ /* 0x00006400000c000b */
[----:B01----:R-:W-:Y:S01]  /*15bf0*/  ENDCOLLECTIVE ;  /* 0x000000000000791b */ /* 0x003fe20003800000 */
.L_x_1423:
[----:B------:R-:W-:Y:S02]  /*15c00*/  IMAD.MOV.U32 R13, RZ, RZ, R20 ;  /* 0x000000ffff0d7224 */ /* 0x000fe400078e0014 */
[----:B------:R-:W-:Y:S01]  /*15c10*/  IMAD.MOV.U32 R12, RZ, RZ, 0x1 ;  /* 0x00000001ff0c7424 */ /* 0x000fe200078e00ff */
[----:B------:R-:W-:-:S13]  /*15c20*/  IADD3 R2, P1, R35, R14, RZ ;  /* 0x0000000e23027210 */ /* 0x000fda0007f3e0ff */
[----:B------:R-:W-:Y:S05]  /*15c30*/  WARPSYNC.COLLECTIVE R15, `(.L_x_1424) ;  /* 0x000000000f087348 */ /* 0x000fea0003c00000 */
[----:B------:R0:W1:Y:S02]  /*15c40*/  SHFL.IDX P6, R14, R13, R12, R11 ;  /* 0x0000000c0d0e7389 */ /* 0x00006400000c000b */
[----:B01----:R-:W-:Y:S01]  /*15c50*/  ENDCOLLECTIVE ;  /* 0x000000000000791b */ /* 0x003fe20003800000 */
.L_x_1424:
        /* <DEDUP_REMOVED lines=11> */
.L_x_1425:
        /* <DEDUP_REMOVED lines=8> */
.L_x_1426:
        /* <DEDUP_REMOVED lines=10> */
.L_x_1427:
        /* <DEDUP_REMOVED lines=9> */
.L_x_1428:
        /* <DEDUP_REMOVED lines=10> */
.L_x_1429:
[----:B------:R-:W-:Y:S05]  /*15f60*/  BRA `(.L_x_1430) ;  /* 0xffffffc800d87947 */ /* 0x000fea000383ffff */
.L_x_1347:
[----:B-1----:R1:W2:Y:S02]  /*15f70*/  SYNCS.PHASECHK.TRANS64.TRYWAIT P1, [R4+URZ+0x20840], R17 ;  /* 0x02084011040075a7 */ /* 0x0022a4000802017f */
[----:B--2---:R-:W-:Y:S05]  /*15f80*/  @!P1 NANOSLEEP.SYNCS 0x989680 ;  /* 0x009896800000995d */ /* 0x004fea0003900000 */
[----:B------:R-:W2:Y:S02]  /*15f90*/  @!P1 SYNCS.PHASECHK.TRANS64 P1, [R4+URZ+0x20840], R17 ;  /* 0x02084011040095a7 */ /* 0x000ea4000802007f */
[----:B--2---:R-:W-:Y:S05]  /*15fa0*/  @!P1 BRA `(.L_x_1347) ;  /* 0xfffffffc00f09947 */ /* 0x004fea000383ffff */
[----:B------:R-:W-:Y:S05]  /*15fb0*/  BRA `(.L_x_1431) ;  /* 0xffffffcc001c7947 */ /* 0x000fea000383ffff */
.L_x_1348:
        /* <DEDUP_REMOVED lines=8> */
.L_x_1433:
[----:B------:R-:W-:Y:S05]  /*16040*/  BSYNC B0 ;  /* 0x0000000000007941 */ /* 0x000fea0003800000 */
.L_x_1432:
[----:B------:R-:W-:Y:S01]  /*16050*/  IMAD.MOV.U32 R13, RZ, RZ, R8 ;  /* 0x000000ffff0d7224 */ /* 0x000fe200078e0008 */
[----:B------:R-:W-:Y:S01]  /*16060*/  MOV R3, R14 ;  /* 0x0000000e00037202 */ /* 0x000fe20000000f00 */
[----:B------:R-:W-:Y:S02]  /*16070*/  IMAD.MOV.U32 R12, RZ, RZ, RZ ;  /* 0x000000ffff0c7224 */ /* 0x000fe400078e00ff */
[----:B------:R-:W-:Y:S02]  /*16080*/  IMAD.MOV.U32 R11, RZ, RZ, 0x181f ;  /* 0x0000181fff0b7424 */ /* 0x000fe400078e00ff */
[----:B------:R-:W-:Y:S02]  /*16090*/  IMAD.MOV.U32 R15, RZ, RZ, -0x1 ;  /* 0xffffffffff0f7424 */ /* 0x000fe400078e00ff */
[----:B------:R-:W-:-:S07]  /*160a0*/  IMAD R9, R0, 0x4000, R34 ;  /* 0x0000400000097824 */ /* 0x000fce00078e0222 */
[----:B------:R-:W-:Y:S05]  /*160b0*/  WARPSYNC.COLLECTIVE R15, `(.L_x_1434) ;  /* 0x000000000f087348 */ /* 0x000fea0003c00000 */
[----:B------:R0:W1:Y:S02]  /*160c0*/  SHFL.IDX P6, R14, R13, R12, R11 ;  /* 0x0000000c0d0e7389 */ /* 0x00006400000c000b */
[----:B01----:R-:W-:Y:S01]  /*160d0*/  ENDCOLLECTIVE ;  /* 0x000000000000791b */ /* 0x003fe20003800000 */
.L_x_1434:
[----:B------:R-:W-:Y:S02]  /*160e0*/  VIADD R9, R9, UR46 ;  /* 0x0000002e09097c36 */ /* 0x000fe40008000000 */
[----:B------:R-:W-:Y:S02]  /*160f0*/  IMAD.MOV.U32 R13, RZ, RZ, R10 ;  /* 0x000000ffff0d7224 */ /* 0x000fe400078e000a */
[----:B------:R-:W-:Y:S01]  /*16100*/  IMAD.MOV.U32 R12, RZ, RZ, 0x1 ;  /* 0x00000001ff0c7424 */ /* 0x000fe200078e00ff */
[----:B------:R-:W-:-:S13]  /*16110*/  IADD3 R2, P1, R35, R14, RZ ;  /* 0x0000000e23027210 */ /* 0x000fda0007f3e0ff */
[----:B------:R-:W-:Y:S05]  /*16120*/  WARPSYNC.COLLECTIVE R15, `(.L_x_1435) ;  /* 0x000000000f087348 */ /* 0x000fea0003c00000 */
[----:B------:R0:W1:Y:S02]  /*16130*/  SHFL.IDX P6, R14, R13, R12, R11 ;  /* 0x0000000c0d0e7389 */ /* 0x00006400000c000b */
[----:B01----:R-:W-:Y:S01]  /*16140*/  ENDCOLLECTIVE ;  /* 0x000000000000791b */ /* 0x003fe20003800000 */
.L_x_1435:
        /* <DEDUP_REMOVED lines=11> */
.L_x_1436:
[----:B------:R-:W-:Y:S02]  /*16200*/  IMAD.MOV.U32 R13, RZ, RZ, R10 ;  /* 0x000000ffff0d7224 */ /* 0x000fe400078e000a */
[----:B------:R-:W-:Y:S01]  /*16210*/  IMAD.MOV.U32 R12, RZ, RZ, 0x2 ;  /* 0x00000002ff0c7424 */ /* 0x000fe200078e00ff */
[----:B------:R-:W-:-:S07]  /*16220*/  MOV R18, R14 ;  /* 0x0000000e00127202 */ /* 0x000fce0000000f00 */
[----:B------:R-:W-:Y:S05]  /*16230*/  WARPSYNC.COLLECTIVE R15, `(.L_x_1437) ;  /* 0x000000000f087348 */ /* 0x000fea0003c00000 */
[----:B------:R0:W1:Y:S02]  /*16240*/  SHFL.IDX P6, R14, R13, R12, R11 ;  /* 0x0000000c0d0e7389 */ /* 0x00006400000c000b */
[----:B01----:R-:W-:Y:S01]  /*16250*/  ENDCOLLECTIVE ;  /* 0x000000000000791b */ /* 0x003fe20003800000 */
.L_x_1437:
        /* <DEDUP_REMOVED lines=12> */
.L_x_1438:
[----:B------:R-:W-:Y:S02]  /*16320*/  IMAD.MOV.U32 R13, RZ, RZ, R10 ;  /* 0x000000ffff0d7224 */ /* 0x000fe400078e000a */
[----:B------:R-:W-:Y:S01]  /*16330*/  IMAD.MOV.U32 R12, RZ, RZ, 0x3 ;  /* 0x00000003ff0c7424 */ /* 0x000fe200078e00ff */
[----:B------:R-:W-:-:S13]  /*16340*/  IADD3 R2, P1, R35, R14, RZ ;  /* 0x0000000e23027210 */ /* 0x000fda0007f3e0ff */
[----:B------:R-:W-:Y:S05]  /*16350*/  WARPSYNC.COLLECTIVE R15, `(.L_x_1439) ;  /* 0x000000000f087348 */ /* 0x000fea0003c00000 */
[----:B------:R0:W1:Y:S02]  /*16360*/  SHFL.IDX P6, R14, R13, R12, R11 ;  /* 0x0000000c0d0e7389 */ /* 0x00006400000c000b */
[----:B01----:R-:W-:Y:S01]  /*16370*/  ENDCOLLECTIVE ;  /* 0x000000000000791b */ /* 0x003fe20003800000 */
.L_x_1439:
        /* <DEDUP_REMOVED lines=11> */
.L_x_1440:
[----:B------:R-:W-:Y:S05]  /*16430*/  BRA `(.L_x_1441) ;  /* 0xffffffc800b87947 */ /* 0x000fea000383ffff */
.L_x_1351:
[----:B-1----:R1:W2:Y:S02]  /*16440*/  SYNCS.PHASECHK.TRANS64.TRYWAIT P2, [R2+URZ+0x20870], R3 ;  /* 0x02087003020075a7 */ /* 0x0022a4000804017f */
[----:B--2---:R-:W-:Y:S05]  /*16450*/  @!P2 NANOSLEEP.SYNCS 0x989680 ;  /* 0x009896800000a95d */ /* 0x004fea0003900000 */
[----:B------:R-:W2:Y:S02]  /*16460*/  @!P2 SYNCS.PHASECHK.TRANS64 P2, [R2+URZ+0x20870], R3 ;  /* 0x020870030200a5a7 */ /* 0x000ea4000804007f */
[----:B--2---:R-:W-:Y:S05]  /*16470*/  @!P2 BRA `(.L_x_1351) ;  /* 0xfffffffc00f0a947 */ /* 0x004fea000383ffff */
[----:B------:R-:W-:Y:S05]  /*16480*/  BRA `(.L_x_1442) ;  /* 0xffffffcc00147947 */ /* 0x000fea000383ffff */
.L_x_1353:
[----:B0-----:R0:W1:Y:S02]  /*16490*/  SYNCS.PHASECHK.TRANS64.TRYWAIT P2, [R2+URZ+0x20860], R3 ;  /* 0x02086003020075a7 */ /* 0x001064000804017f */
[----:B-1----:R-:W-:Y:S05]  /*164a0*/  @!P2 NANOSLEEP.SYNCS 0x989680 ;  /* 0x009896800000a95d */ /* 0x002fea0003900000 */
[----:B------:R-:W1:Y:S02]  /*164b0*/  @!P2 SYNCS.PHASECHK.TRANS64 P2, [R2+URZ+0x20860], R3 ;  /* 0x020860030200a5a7 */ /* 0x000e64000804007f */
[----:B-1----:R-:W-:Y:S05]  /*164c0*/  @!P2 BRA `(.L_x_1353) ;  /* 0xfffffffc00f0a947 */ /* 0x002fea000383ffff */
[----:B------:R-:W-:Y:S05]  /*164d0*/  BRA `(.L_x_1443) ;  /* 0xffffffcc00247947 */ /* 0x000fea000383ffff */
.L_x_1360:
[----:B0-----:R0:W3:Y:S02]  /*164e0*/  SYNCS.PHASECHK.TRANS64.TRYWAIT P0, [R17+URZ+0x20870], R2 ;  /* 0x02087002110075a7 */ /* 0x0010e4000800017f */
[----:B---3--:R-:W-:Y:S05]  /*164f0*/  @!P0 NANOSLEEP.SYNCS 0x989680 ;  /* 0x009896800000895d */ /* 0x008fea0003900000 */
[----:B------:R-:W3:Y:S02]  /*16500*/  @!P0 SYNCS.PHASECHK.TRANS64 P0, [R17+URZ+0x20870], R2 ;  /* 0x02087002110085a7 */ /* 0x000ee4000800007f */
[----:B---3--:R-:W-:Y:S05]  /*16510*/  @!P0 BRA `(.L_x_1360) ;  /* 0xfffffffc00f08947 */ /* 0x008fea000383ffff */
[----:B------:R-:W-:Y:S05]  /*16520*/  BRA `(.L_x_1444) ;  /* 0xffffffd000a07947 */ /* 0x000fea000383ffff */
.L_x_1362:
[----:B0-----:R0:W3:Y:S02]  /*16530*/  SYNCS.PHASECHK.TRANS64.TRYWAIT P0, [R17+URZ+0x20860], R4 ;  /* 0x02086004110075a7 */ /* 0x0010e4000800017f */
[----:B---3--:R-:W-:Y:S05]  /*16540*/  @!P0 NANOSLEEP.SYNCS 0x989680 ;  /* 0x009896800000895d */ /* 0x008fea0003900000 */
[----:B------:R-:W3:Y:S02]  /*16550*/  @!P0 SYNCS.PHASECHK.TRANS64 P0, [R17+URZ+0x20860], R4 ;  /* 0x02086004110085a7 */ /* 0x000ee4000800007f */
[----:B---3--:R-:W-:Y:S05]  /*16560*/  @!P0 BRA `(.L_x_1362) ;  /* 0xfffffffc00f08947 */ /* 0x008fea000383ffff */
[----:B------:R-:W-:Y:S05]  /*16570*/  BRA `(.L_x_1445) ;  /* 0xffffffd000d47947 */ /* 0x000fea000383ffff */
.L_x_1365:
[----:B-1----:R1:W2:Y:S02]  /*16580*/  SYNCS.PHASECHK.TRANS64.TRYWAIT P0, [R5+URZ+0x20820], R2 ;  /* 0x02082002050075a7 */ /* 0x0022a4000800017f */
[----:B--2---:R-:W-:Y:S05]  /*16590*/  @!P0 NANOSLEEP.SYNCS 0x989680 ;  /* 0x009896800000895d */ /* 0x004fea0003900000 */
[----:B------:R-:W2:Y:S02]  /*165a0*/  @!P0 SYNCS.PHASECHK.TRANS64 P0, [R5+URZ+0x20820], R2 ;  /* 0x02082002050085a7 */ /* 0x000ea4000800007f */
[----:B--2---:R-:W-:Y:S05]  /*165b0*/  @!P0 BRA `(.L_x_1365) ;  /* 0xfffffffc00f08947 */ /* 0x004fea000383ffff */
[----:B------:R-:W-:Y:S05]  /*165c0*/  BRA `(.L_x_1446) ;  /* 0xffffffd8001c7947 */ /* 0x000fea000383ffff */
.L_x_1367:
[----:B-1----:R1:W2:Y:S02]  /*165d0*/  SYNCS.PHASECHK.TRANS64.TRYWAIT P1, [R4+URZ+0x20840], R3 ;  /* 0x02084003040075a7 */ /* 0x0022a4000802017f */
[----:B--2---:R-:W-:Y:S05]  /*165e0*/  @!P1 NANOSLEEP.SYNCS 0x989680 ;  /* 0x009896800000995d */ /* 0x004fea0003900000 */
[----:B------:R-:W2:Y:S02]  /*165f0*/  @!P1 SYNCS.PHASECHK.TRANS64 P1, [R4+URZ+0x20840], R3 ;  /* 0x02084003040095a7 */ /* 0x000ea4000802007f */
[----:B--2---:R-:W-:Y:S05]  /*16600*/  @!P1 BRA `(.L_x_1367) ;  /* 0xfffffffc00f09947 */ /* 0x004fea000383ffff */
[----:B------:R-:W-:Y:S05]  /*16610*/  BRA `(.L_x_1447) ;  /* 0xffffffd800587947 */ /* 0x000fea000383ffff */
.L_x_1369:
[----:B--2---:R2:W3:Y:S02]  /*16620*/  SYNCS.PHASECHK.TRANS64.TRYWAIT P1, [R5+URZ+0x20840], R0 ;  /* 0x02084000050075a7 */ /* 0x0044e4000802017f */
[----:B---3--:R-:W-:Y:S05]  /*16630*/  @!P1 NANOSLEEP.SYNCS 0x989680 ;  /* 0x009896800000995d */ /* 0x008fea0003900000 */
[----:B------:R-:W3:Y:S02]  /*16640*/  @!P1 SYNCS.PHASECHK.TRANS64 P1, [R5+URZ+0x20840], R0 ;  /* 0x02084000050095a7 */ /* 0x000ee4000802007f */
[----:B---3--:R-:W-:Y:S05]  /*16650*/  @!P1 BRA `(.L_x_1369) ;  /* 0xfffffffc00f09947 */ /* 0x008fea000383ffff */
[----:B------:R-:W-:Y:S05]  /*16660*/  BRA `(.L_x_1448) ;  /* 0xffffffd800647947 */ /* 0x000fea000383ffff */
.L_x_1371:
[----:B---3--:R3:W4:Y:S02]  /*16670*/  SYNCS.PHASECHK.TRANS64.TRYWAIT P1, [R4+URZ+0x20860], R3 ;  /* 0x02086003040075a7 */ /* 0x008724000802017f */
[----:B----4-:R-:W-:Y:S05]  /*16680*/  @!P1 NANOSLEEP.SYNCS 0x989680 ;  /* 0x009896800000995d */ /* 0x010fea0003900000 */
[----:B------:R-:W4:Y:S02]  /*16690*/  @!P1 SYNCS.PHASECHK.TRANS64 P1, [R4+URZ+0x20860], R3 ;  /* 0x02086003040095a7 */ /* 0x000f24000802007f */
[----:B----4-:R-:W-:Y:S05]  /*166a0*/  @!P1 BRA `(.L_x_1371) ;  /* 0xfffffffc00f09947 */ /* 0x010fea000383ffff */
[----:B------:R-:W-:Y:S05]  /*166b0*/  BRA `(.L_x_1449) ;  /* 0xffffffd800607947 */ /* 0x000fea000383ffff */
.L_x_1373:
[----:B----4-:R4:W0:Y:S02]  /*166c0*/  SYNCS.PHASECHK.TRANS64.TRYWAIT P1, [R5+URZ+0x20860], R0 ;  /* 0x02086000050075a7 */ /* 0x010824000802017f */
[----:B0-----:R-:W-:Y:S05]  /*166d0*/  @!P1 NANOSLEEP.SYNCS 0x989680 ;  /* 0x009896800000995d */ /* 0x001fea0003900000 */
[----:B------:R-:W0:Y:S02]  /*166e0*/  @!P1 SYNCS.PHASECHK.TRANS64 P1, [R5+URZ+0x20860], R0 ;  /* 0x02086000050095a7 */ /* 0x000e24000802007f */
[----:B0-----:R-:W-:Y:S05]  /*166f0*/  @!P1 BRA `(.L_x_1373) ;  /* 0xfffffffc00f09947 */ /* 0x001fea000383ffff */
[----:B------:R-:W-:Y:S05]  /*16700*/  BRA `(.L_x_1450) ;  /* 0xffffffd8005c7947 */ /* 0x000fea000383ffff */
.L_x_1375:
[----:B------:R0:W0:Y:S02]  /*16710*/  SYNCS.PHASECHK.TRANS64.TRYWAIT P1, [R4+URZ+0x20880], R3 ;  /* 0x02088003040075a7 */ /* 0x000024000802017f */
[----:B0-----:R-:W-:Y:S05]  /*16720*/  @!P1 NANOSLEEP.SYNCS 0x989680 ;  /* 0x009896800000995d */ /* 0x001fea0003900000 */
[----:B------:R-:W0:Y:S02]  /*16730*/  @!P1 SYNCS.PHASECHK.TRANS64 P1, [R4+URZ+0x20880], R3 ;  /* 0x02088003040095a7 */ /* 0x000e24000802007f */
[----:B0-----:R-:W-:Y:S05]  /*16740*/  @!P1 BRA `(.L_x_1375) ;  /* 0xfffffffc00f09947 */ /* 0x001fea000383ffff */
[----:B------:R-:W-:Y:S05]  /*16750*/  BRA `(.L_x_1451) ;  /* 0xffffffd800587947 */ /* 0x000fea000383ffff */
.L_x_1452:
        /* <DEDUP_REMOVED lines=10> */
.L_x_3855:


//--------------------- .text._ZN7cutlass13device_kernelIN5flash11enable_sm90INS1_16FlashAttnFwdSm90INS1_25CollectiveMainloopFwdSm90ILi2EN4cute5tupleIJNS5_1CILi1EEES8_S8_EEENS6_IJNS7_ILi128EEENS7_ILi64EEENS7_ILi256EEEEEELi256ENS_12float_e4m3_tEfNS_4arch4Sm90ELb0ELb1ELb1ELb1ELb1ELb0ELb0ELb1ELb0ELb1ELb1ELb0EEENS1_21CollectiveEpilogueFwdINS6_IJSA_SC_SB_EEES9_NS_10bfloat16_tESG_Li256ELb1ELb1ELb1ELb1EEENS1_36VarlenDynamicPersistentTileSchedulerILi128ELi64ELi256ELi128ELb1ELb1ELb1ELb1ELb0ELb1EEEEEEEEEvNT_6ParamsE --------------------------
	.section	.text._ZN7cutlass13device_kernelIN5flash11enable_sm90INS1_16FlashAttnFwdSm90INS1_25CollectiveMainloopFwdSm90ILi2EN4cute5tupleIJNS5_1CILi1EEES8_S8_EEENS6_IJNS7_ILi128EEENS7_ILi64EEENS7_ILi256EEEEEELi256ENS_12float_e4m3_tEfNS_4arch4Sm90ELb0ELb1ELb1ELb1ELb1ELb0ELb0ELb1ELb0ELb1ELb1ELb0EEENS1_21CollectiveEpilogueFwdINS6_IJSA_SC_SB_EEES9_NS_10bfloat16_tESG_Li256ELb1ELb1ELb1ELb1EEENS1_36VarlenDynamicPersistentTileSchedulerILi128ELi64ELi256ELi128ELb1ELb1ELb1ELb1ELb0ELb1EEEEEEEEEvNT_6ParamsE,"ax",@progbits
	.align	128
.text._ZN7cutlass13device_kernelIN5flash11enable_sm90INS1_16FlashAttnFwdSm90INS1_25CollectiveMainloopFwdSm90ILi2EN4cute5tupleIJNS5_1CILi1EEES8_S8_EEENS6_IJNS7_ILi128EEENS7_ILi64EEENS7_ILi256EEEEEELi256ENS_12float_e4m3_tEfNS_4arch4Sm90ELb0ELb1ELb1ELb1ELb1ELb0ELb0ELb1ELb0ELb1ELb1ELb0EEENS1_21CollectiveEpilogueFwdINS6_IJSA_SC_SB_EEES9_NS_10bfloat16_tESG_Li256ELb1ELb1ELb1ELb1EEENS1_36VarlenDynamicPersistentTileSchedulerILi128ELi64ELi256ELi128ELb1ELb1ELb1ELb1ELb0ELb1EEEEEEEEEvNT_6ParamsE:
        .type           _ZN7cutlass13device_kernelIN5flash11enable_sm90INS1_16FlashAttnFwdSm90INS1_25CollectiveMainloopFwdSm90ILi2EN4cute5tupleIJNS5_1CILi1EEES8_S8_EEENS6_IJNS7_ILi128EEENS7_ILi64EEENS7_ILi256EEEEEELi256ENS_12float_e4m3_tEfNS_4arch4Sm90ELb0ELb1ELb1ELb1ELb1ELb0ELb0ELb1ELb0ELb1ELb1ELb0EEENS1_21CollectiveEpilogueFwdINS6_IJSA_SC_SB_EEES9_NS_10bfloat16_tESG_Li256ELb1ELb1ELb1ELb1EEENS1_36VarlenDynamicPersistentTileSchedulerILi128ELi64ELi256ELi128ELb1ELb1ELb1ELb1ELb0ELb1EEEEEEEEEvNT_6ParamsE,@function
        .size           _ZN7cutlass13device_kernelIN5flash11enable_sm90INS1_16FlashAttnFwdSm90INS1_25CollectiveMainloopFwdSm90ILi2EN4cute5tupleIJNS5_1CILi1EEES8_S8_EEENS6_IJNS7_ILi128EEENS7_ILi64EEENS7_ILi256EEEEEELi256ENS_12float_e4m3_tEfNS_4arch4Sm90ELb0ELb1ELb1ELb1ELb1ELb0ELb0ELb1ELb0ELb1ELb1ELb0EEENS1_21CollectiveEpilogueFwdINS6_IJSA_SC_SB_EEES9_NS_10bfloat16_tESG_Li256ELb1ELb1ELb1ELb1EEENS1_36VarlenDynamicPersistentTileSchedulerILi128ELi64ELi256ELi128ELb1ELb1ELb1ELb1ELb0ELb1EEEEEEEEEvNT_6ParamsE,(.L_x_3856 - _ZN7cutlass13device_kernelIN5flash11enable_sm90INS1_16FlashAttnFwdSm90INS1_25CollectiveMainloopFwdSm90ILi2EN4cute5tupleIJNS5_1CILi1EEES8_S8_EEENS6_IJNS7_ILi128EEENS7_ILi64EEENS7_ILi256EEEEEELi256ENS_12float_e4m3_tEfNS_4arch4Sm90ELb0ELb1ELb1ELb1ELb1ELb0ELb0ELb1ELb0ELb1ELb1ELb0EEENS1_21CollectiveEpilogueFwdINS6_IJSA_SC_SB_EEES9_NS_10bfloat16_tESG_Li256ELb1ELb1ELb1ELb1EEENS1_36VarlenDynamicPersistentTileSchedulerILi128ELi64ELi256ELi128ELb1ELb1ELb1ELb1ELb0ELb1EEEEEEEEEvNT_6ParamsE)
        .other          _ZN7cutlass13device_kernelIN5flash11enable_sm90INS1_16FlashAttnFwdSm90INS1_25CollectiveMainloopFwdSm90ILi2EN4cute5tupleIJNS5_1CILi1EEES8_S8_EEENS6_IJNS7_ILi128EEENS7_ILi64EEENS7_ILi256EEEEEELi256ENS_12float_e4m3_tEfNS_4arch4Sm90ELb0ELb1ELb1ELb1ELb1ELb0ELb0ELb1ELb0ELb1ELb1ELb0EEENS1_21CollectiveEpilogueFwdINS6_IJSA_SC_SB_EEES9_NS_10bfloat16_tESG_Li256ELb1ELb1ELb1ELb1EEENS1_36VarlenDynamicPersistentTileSchedulerILi128ELi64ELi256ELi128ELb1ELb1ELb1ELb1ELb0ELb1EEEEEEEEEvNT_6ParamsE,@"STO_CUDA_ENTRY STV_DEFAULT"
_ZN7cutlass13device_kernelIN5flash11enable_sm90INS1_16FlashAttnFwdSm90INS1_25CollectiveMainloopFwdSm90ILi2EN4cute5tupleIJNS5_1CILi1EEES8_S8_EEENS6_IJNS7_ILi128EEENS7_ILi64EEENS7_ILi256EEEEEELi256ENS_12float_e4m3_tEfNS_4arch4Sm90ELb0ELb1ELb1ELb1ELb1ELb0ELb0ELb1ELb0ELb1ELb1ELb0EEENS1_21CollectiveEpilogueFwdINS6_IJSA_SC_SB_EEES9_NS_10bfloat16_tESG_Li256ELb1ELb1ELb1ELb1EEENS1_36VarlenDynamicPersistentTileSchedulerILi128ELi64ELi256ELi128ELb1ELb1ELb1ELb1ELb0ELb1EEEEEEEEEvNT_6ParamsE:
        /* <DEDUP_REMOVED lines=45> */
.L_x_1453:
        /* <DEDUP_REMOVED lines=22> */
.L_x_1454:
        /* <DEDUP_REMOVED lines=18> */
.L_x_1455:
        /* <DEDUP_REMOVED lines=22> */
.L_x_1456:
        /* <DEDUP_REMOVED lines=24> */
.L_x_1457:
[----:B------:R-:W-:Y:S01]  /*0830*/  UISETP.NE.AND UP0, UPT, UR9, URZ, UPT ;  /* 0x0000003f0900728c */ /* 0x000fe2000bf05270 */
[----:B------:R-:W-:Y:S01]  /*0840*/  NOP ;  /* 0x0000000000007918 */ /* 0x000fe20000000000 */
[----:B01----:R-:W-:Y:S01]  /*0850*/  UMOV UR4, 0x1 ;  /* 0x0000000100047882 */ /* 0x003fe20000000000 */
[----:B------:R-:W-:Y:S01]  /*0860*/  ULDC.64 UR36, c[0x0][0x208] ;  /* 0x0000820000247ab9 */ /* 0x000fe20000000a00 */
[----:B------:R-:W-:Y:S01]  /*0870*/  USEL UR4, UR4, 0x2, !UP0 ;  /* 0x0000000204047887 */ /* 0x000fe2000c000000 */
[----:B--234-:R-:W-:Y:S01]  /*0880*/  BAR.SYNC.DEFER_BLOCKING 0x0 ;  /* 0x0000000000007b1d */ /* 0x01cfe20000010000 */
[----:B------:R-:W-:-:S04]  /*0890*/  PLOP3.LUT P0, PT, PT, PT, UP0, 0x80, 0x0 ;  /* 0x000000000000781c */ /* 0x000fc80003f0f008 */
[----:B------:R-:W-:-:S05]  /*08a0*/  IMAD.U32 R3, RZ, RZ, UR4 ;  /* 0x00000004ff037e24 */ /* 0x000fca000f8e00ff */
[----:B------:R0:W-:Y:S04]  /*08b0*/  STL [R1+0x10], R3 ;  /* 0x0000100301007387 */ /* 0x0001e80000100800 */
[----:B------:R-:W-:Y:S05]  /*08c0*/  @!P0 BRA `(.L_x_1458) ;  /* 0x0000012400588947 */ /* 0x000fea0003800000 */
.L_x_1459:
[----:B------:R-:W-:-:S08]  /*08d0*/  NOP ;  /* 0x0000000000007918 */ /* 0x000fd00000000000 */
[----:B------:R-:W1:Y:S02]  /*08e0*/  USETMAXREG.TRY_ALLOC.CTAPOOL UP0, 0xe8 ;  /* 0x000000e8000079c8 */ /* 0x000e640008000600 */
[----:B-1----:R-:W-:-:S13]  /*08f0*/  PLOP3.LUT P0, PT, PT, PT, UP0, 0x80, 0x0 ;  /* 0x000000000000781c */ /* 0x002fda0003f0f008 */
[----:B------:R-:W-:Y:S05]  /*0900*/  @!P0 BRA `(.L_x_1459) ;  /* 0xfffffffc00f08947 */ /* 0x000fea000383ffff */
[----:B------:R-:W1:Y:S01]  /*0910*/  S2R R0, SR_TID.X ;  /* 0x0000000000007919 */ /* 0x000e620000002100 */
[----:B------:R-:W2:Y:S01]  /*0920*/  S2UR UR5, SR_CgaCtaId ;  /* 0x00000000000579c3 */ /* 0x000ea20000008800 */
[----:B------:R-:W-:-:S07]  /*0930*/  UMOV UR4, 0x400 ;  /* 0x0000040000047882 */ /* 0x000fce0000000000 */
[----:B------:R-:W-:Y:S06]  /*0940*/  BAR.ARV 0x8, 0x180 ;  /* 0x0206000000007b1d */ /* 0x000fec0000002000 */
[----:B--2---:R-:W-:Y:S01]  /*0950*/  ULEA UR4, UR5, UR4, 0x18 ;  /* 0x0000000405047291 */ /* 0x004fe2000f8ec03f */
[----:B-1----:R-:W-:-:S04]  /*0960*/  SHF.R.U32.HI R0, RZ, 0x7, R0 ;  /* 0x00000007ff007819 */ /* 0x002fc80000011600 */
[----:B------:R-:W-:-:S13]  /*0970*/  ISETP.NE.AND P0, PT, R0, 0x1, PT ;  /* 0x000000010000780c */ /* 0x000fda0003f05270 */
[----:B------:R-:W-:Y:S08]  /*0980*/  @!P0 BAR.ARV 0x9, 0x100 ;  /* 0x0244000000008b1d */ /* 0x000ff00000002000 */
[----:B------:R-:W-:Y:S06]  /*0990*/  BAR.SYNC.DEFER_BLOCKING 0x5, 0x180 ;  /* 0x0146000000007b1d */ /* 0x000fec0000010000 */
[----:B------:R-:W1:Y:S01]  /*09a0*/  LDS.128 R4, [UR4+0x284d0] ;  /* 0x0284d004ff047984 */ /* 0x000e620008000c00 */
[----:B------:R-:W-:Y:S01]  /*09b0*/  ULDC UR4, c[0x0][0xc3c] ;  /* 0x00030f0000047ab9 */ /* 0x000fe20000000800 */
[----:B------:R-:W-:Y:S06]  /*09c0*/  BAR.ARV 0x4, 0x180 ;  /* 0x0106000000007b1d */ /* 0x000fec0000002000 */
[----:B-1----:R-:W-:-:S13]  /*09d0*/  ISETP.GE.AND P0, PT, R7, UR4, PT ;  /* 0x0000000407007c0c */ /* 0x002fda000bf06270 */
[----:B------:R-:W-:Y:S05]  /*09e0*/  @P0 EXIT ;  /* 0x000000000000094d */ /* 0x000fea0003800000 */
[----:B------:R-:W2:Y:S01]  /*09f0*/  LDL R2, [R1+0x10] ;  /* 0x0000100001027983 */ /* 0x000ea20000100800 */
[----:B------:R-:W-:Y:S01]  /*0a00*/  R2UR UR6, R5 ;  /* 0x00000000050672ca */ /* 0x000fe200000e0000 */
[----:B------:R-:W-:Y:S01]  /*0a10*/  UMOV UR61, URZ ;  /* 0x0000003f003d7c82 */ /* 0x000fe20008000000 */
[----:B------:R-:W-:Y:S01]  /*0a20*/  R2UR UR5, R6 ;  /* 0x00000000060572ca */ /* 0x000fe200000e0000 */
[----:B------:R-:W1:Y:S01]  /*0a30*/  S2R R0, SR_TID.X ;  /* 0x0000000000007919 */ /* 0x000e620000002100 */
[----:B------:R-:W-:Y:S01]  /*0a40*/  R2UR UR53, R7 ;  /* 0x00000000073572ca */ /* 0x000fe200000e0000 */
[----:B------:R-:W-:Y:S01]  /*0a50*/  UMOV UR39, URZ ;  /* 0x0000003f00277c82 */ /* 0x000fe20008000000 */
[----:B------:R-:W-:Y:S01]  /*0a60*/  UMOV UR38, URZ ;  /* 0x0000003f00267c82 */ /* 0x000fe20008000000 */
[----:B-1----:R-:W-:-:S05]  /*0a70*/  VIADD R0, R0, 0xffffff80 ;  /* 0xffffff8000007836 */ /* 0x002fca0000000000 */
[----:B0-----:R-:W-:-:S04]  /*0a80*/  SHF.R.S32.HI R3, RZ, 0x1f, R0 ;  /* 0x0000001fff037819 */ /* 0x001fc80000011400 */
[CC--:B------:R-:W-:Y:S02]  /*0a90*/  LEA.HI R4, R3.reuse, R0.reuse, RZ, 0x5 ;  /* 0x0000000003047211 */ /* 0x0c0fe400078f28ff */
[----:B------:R-:W-:-:S03]  /*0aa0*/  LEA.HI R5, R3, R0, RZ, 0x2 ;  /* 0x0000000003057211 */ /* 0x000fc600078f10ff */
[----:B------:R-:W-:Y:S01]  /*0ab0*/  IMAD.SHL.U32 R6, R4, 0x20, RZ ;  /* 0x0000002004067824 */ /* 0x000fe200078e00ff */
[----:B------:R-:W-:-:S04]  /*0ac0*/  LOP3.LUT R11, R5, 0xfffffffc, RZ, 0xc0, !PT ;  /* 0xfffffffc050b7812 */ /* 0x000fc800078ec0ff */
[----:B------:R-:W-:Y:S01]  /*0ad0*/  LOP3.LUT R6, R6, 0xfffffc00, RZ, 0xc0, !PT ;  /* 0xfffffc0006067812 */ /* 0x000fe200078ec0ff */
[----:B------:R-:W-:Y:S01]  /*0ae0*/  IMAD.IADD R12, R0, 0x1, -R11 ;  /* 0x00000001000c7824 */ /* 0x000fe200078e0a0b */
[----:B--2---:R-:W-:Y:S02]  /*0af0*/  R2UR UR4, R2 ;  /* 0x00000000020472ca */ /* 0x004fe400000e0000 */
[CC--:B------:R-:W-:Y:S02]  /*0b00*/  LEA.HI R2, R3.reuse, R0.reuse, RZ, 0x7 ;  /* 0x0000000003027211 */ /* 0x0c0fe400078f38ff */
[----:B------:R-:W-:Y:S02]  /*0b10*/  LEA.HI R3, R3, R0, RZ, 0x4 ;  /* 0x0000000003037211 */ /* 0x000fe400078f20ff */
[----:B------:R-:W-:Y:S02]  /*0b20*/  LOP3.LUT R213, R2, 0xffffff80, RZ, 0xc0, !PT ;  /* 0xffffff8002d57812 */ /* 0x000fe400078ec0ff */
[----:B------:R-:W-:-:S02]  /*0b30*/  LOP3.LUT R5, R3, 0x3fffff0, RZ, 0xc0, !PT ;  /* 0x03fffff003057812 */ /* 0x000fc400078ec0ff */
[----:B------:R-:W-:Y:S01]  /*0b40*/  SHF.R.S32.HI R4, RZ, 0x4, R3 ;  /* 0x00000004ff047819 */ /* 0x000fe20000011403 */
[C---:B------:R-:W-:Y:S02]  /*0b50*/  IMAD.IADD R213, R0.reuse, 0x1, -R213 ;  /* 0x0000000100d57824 */ /* 0x040fe400078e0ad5 */
[----:B------:R-:W-:Y:S01]  /*0b60*/  IMAD.IADD R5, R0, 0x1, -R5 ;  /* 0x0000000100057824 */ /* 0x000fe200078e0a05 */
[----:B------:R-:W-:Y:S01]  /*0b70*/  LEA.HI R0, R3, R4, RZ, 0x1 ;  /* 0x0000000403007211 */ /* 0x000fe200078f08ff */
[----:B------:R-:W-:Y:S01]  /*0b80*/  ULOP3.LUT UR4, UR4, 0x1, URZ, 0xfc, !UPT ;  /* 0x0000000104047892 */ /* 0x000fe2000f8efc3f */
[----:B------:R-:W-:Y:S01]  /*0b90*/  SHF.R.S32.HI R8, RZ, 0x1f, R213 ;  /* 0x0000001fff087819 */ /* 0x000fe200000114d5 */
[----:B------:R-:W-:Y:S01]  /*0ba0*/  IMAD R6, R5, 0x40, R6 ;  /* 0x0000004005067824 */ /* 0x000fe200078e0206 */
[----:B------:R-:W-:Y:S02]  /*0bb0*/  SHF.R.S32.HI R3, RZ, 0x7, R2 ;  /* 0x00000007ff037819 */ /* 0x000fe40000011402 */
[----:B------:R-:W-:-:S02]  /*0bc0*/  LEA.HI R9, R8, R213, RZ, 0x2 ;  /* 0x000000d508097211 */ /* 0x000fc400078f10ff */
[----:B------:R-:W-:Y:S02]  /*0bd0*/  LEA.HI R2, R2, R3, RZ, 0x1 ;  /* 0x0000000302027211 */ /* 0x000fe400078f08ff */
[--C-:B------:R-:W-:Y:S02]  /*0be0*/  SHF.R.S32.HI R10, RZ, 0x2, R9.reuse ;  /* 0x00000002ff0a7819 */ /* 0x100fe40000011409 */
[----:B------:R-:W-:Y:S02]  /*0bf0*/  SHF.R.S32.HI R7, RZ, 0x1f, R9 ;  /* 0x0000001fff077819 */ /* 0x000fe40000011409 */
[----:B------:R-:W-:Y:S02]  /*0c00*/  LEA.HI R8, R8, R213, RZ, 0x5 ;  /* 0x000000d508087211 */ /* 0x000fe400078f28ff */
[----:B------:R-:W-:Y:S02]  /*0c10*/  LEA.HI R11, R7, R10, RZ, 0x3 ;  /* 0x0000000a070b7211 */ /* 0x000fe400078f18ff */
[----:B------:R-:W-:-:S02]  /*0c20*/  LOP3.LUT R7, R0, 0x1ffffffe, RZ, 0xc0, !PT ;  /* 0x1ffffffe00077812 */ /* 0x000fc400078ec0ff */
[----:B------:R-:W-:Y:S02]  /*0c30*/  LOP3.LUT R11, R11, 0xfffffff8, RZ, 0xc0, !PT ;  /* 0xfffffff80b0b7812 */ /* 0x000fe400078ec0ff */
[----:B------:R-:W-:Y:S01]  /*0c40*/  LOP3.LUT R2, R2, 0x3fffffe, RZ, 0xc0, !PT ;  /* 0x03fffffe02027812 */ /* 0x000fe200078ec0ff */
[----:B------:R-:W-:Y:S01]  /*0c50*/  IMAD.IADD R7, R4, 0x1, -R7 ;  /* 0x0000000104077824 */ /* 0x000fe200078e0a07 */
[----:B------:R-:W-:Y:S01]  /*0c60*/  LEA.HI R0, R12, R12, RZ, 0x1 ;  /* 0x0000000c0c007211 */ /* 0x000fe200078f08ff */
[----:B------:R-:W-:Y:S01]  /*0c70*/  IMAD.IADD R11, R10, 0x1, -R11 ;  /* 0x000000010a0b7824 */ /* 0x000fe200078e0a0b */
[----:B------:R-:W-:Y:S01]  /*0c80*/  LOP3.LUT R4, R9, 0x7ffffffc, RZ, 0xc0, !PT ;  /* 0x7ffffffc09047812 */ /* 0x000fe200078ec0ff */
[----:B------:R-:W-:Y:S01]  /*0c90*/  IMAD.IADD R3, R3, 0x1, -R2 ;  /* 0x0000000103037824 */ /* 0x000fe200078e0a02 */
[----:B------:R-:W-:Y:S02]  /*0ca0*/  SHF.R.S32.HI R8, RZ, 0x5, R8 ;  /* 0x00000005ff087819 */ /* 0x000fe40000011408 */
[----:B------:R-:W-:Y:S01]  /*0cb0*/  LOP3.LUT R5, R0, 0x1ffffffe, RZ, 0xc0, !PT ;  /* 0x1ffffffe00057812 */ /* 0x000fe200078ec0ff */
[----:B------:R-:W-:-:S02]  /*0cc0*/  IMAD.IADD R2, R213, 0x1, -R4 ;  /* 0x00000001d5027824 */ /* 0x000fc400078e0a04 */
[----:B------:R-:W-:Y:S02]  /*0cd0*/  IMAD R0, R7, 0x8, R6 ;  /* 0x0000000807007824 */ /* 0x000fe400078e0206 */
[----:B------:R-:W-:Y:S02]  /*0ce0*/  IMAD R8, R8, 0x10, R11 ;  /* 0x0000001008087824 */ /* 0x000fe400078e020b */
[----:B------:R-:W-:Y:S01]  /*0cf0*/  IMAD.SHL.U32 R2, R2, 0x2, RZ ;  /* 0x0000000202027824 */ /* 0x000fe200078e00ff */
[----:B------:R0:W-:Y:S01]  /*0d00*/  STL [R1+0x8], R0 ;  /* 0x0000080001007387 */ /* 0x0001e20000100800 */
[----:B------:R-:W-:Y:S02]  /*0d10*/  IMAD.IADD R5, R12, 0x1, -R5 ;  /* 0x000000010c057824 */ /* 0x000fe400078e0a05 */
[C---:B------:R-:W-:Y:S01]  /*0d20*/  VIADD R207, R2.reuse, 0x8 ;  /* 0x0000000802cf7836 */ /* 0x040fe20000000000 */
[----:B------:R-:W-:Y:S01]  /*0d30*/  SHF.R.S32.HI R4, RZ, 0x1f, R2 ;  /* 0x0000001fff047819 */ /* 0x000fe20000011402 */
[----:B------:R-:W-:-:S02]  /*0d40*/  VIADD R206, R2, 0x10 ;  /* 0x0000001002ce7836 */ /* 0x000fc40000000000 */
[C---:B------:R-:W-:Y:S01]  /*0d50*/  VIADD R205, R2.reuse, 0x18 ;  /* 0x0000001802cd7836 */ /* 0x040fe20000000000 */
[----:B------:R-:W-:Y:S01]  /*0d60*/  SHF.R.S32.HI R4, RZ, 0x1f, R207 ;  /* 0x0000001fff047819 */ /* 0x000fe200000114cf */
[C---:B------:R-:W-:Y:S02]  /*0d70*/  VIADD R204, R2.reuse, 0x20 ;  /* 0x0000002002cc7836 */ /* 0x040fe40000000000 */
[----:B0-----:R-:W-:Y:S01]  /*0d80*/  IMAD R0, R3, 0x40, R8 ;  /* 0x0000004003007824 */ /* 0x001fe200078e0208 */
[----:B------:R-:W-:Y:S01]  /*0d90*/  SHF.R.S32.HI R6, RZ, 0x1f, R205 ;  /* 0x0000001fff067819 */ /* 0x000fe200000114cd */
[----:B------:R-:W-:Y:S01]  /*0da0*/  IMAD.U32 R3, RZ, RZ, UR4 ;  /* 0x00000004ff037e24 */ /* 0x000fe2000f8e00ff */
[----:B------:R-:W-:Y:S01]  /*0db0*/  SHF.R.S32.HI R4, RZ, 0x1f, R204 ;  /* 0x0000001fff047819 */ /* 0x000fe200000114cc */
[C---:B------:R-:W-:Y:S01]  /*0dc0*/  VIADD R203, R2.reuse, 0x28 ;  /* 0x0000002802cb7836 */ /* 0x040fe20000000000 */
[----:B------:R-:W-:Y:S01]  /*0dd0*/  STL [R1+0x4], R0 ;  /* 0x0000040001007387 */ /* 0x000fe20000100800 */
[----:B------:R-:W-:-:S02]  /*0de0*/  VIADD R202, R2, 0x30 ;  /* 0x0000003002ca7836 */ /* 0x000fc40000000000 */
[C---:B------:R-:W-:Y:S01]  /*0df0*/  VIADD R201, R2.reuse, 0x38 ;  /* 0x0000003802c97836 */ /* 0x040fe20000000000 */
[----:B------:R0:W-:Y:S01]  /*0e00*/  STL [R1+0xc], R3 ;  /* 0x00000c0301007387 */ /* 0x0001e20000100800 */
[C---:B------:R-:W-:Y:S01]  /*0e10*/  VIADD R200, R2.reuse, 0x40 ;  /* 0x0000004002c87836 */ /* 0x040fe20000000000 */
[----:B------:R-:W-:Y:S01]  /*0e20*/  SHF.R.S32.HI R6, RZ, 0x1f, R202 ;  /* 0x0000001fff067819 */ /* 0x000fe200000114ca */
[C---:B------:R-:W-:Y:S01]  /*0e30*/  VIADD R199, R2.reuse, 0x48 ;  /* 0x0000004802c77836 */ /* 0x040fe20000000000 */
[----:B------:R-:W-:Y:S01]  /*0e40*/  SHF.R.S32.HI R4, RZ, 0x1f, R201 ;  /* 0x0000001fff047819 */ /* 0x000fe200000114c9 */
[C---:B------:R-:W-:Y:S02]  /*0e50*/  VIADD R198, R2.reuse, 0x50 ;  /* 0x0000005002c67836 */ /* 0x040fe40000000000 */
[C---:B------:R-:W-:Y:S01]  /*0e60*/  VIADD R197, R2.reuse, 0x58 ;  /* 0x0000005802c57836 */ /* 0x040fe20000000000 */
[----:B------:R-:W-:Y:S01]  /*0e70*/  SHF.R.S32.HI R6, RZ, 0x1f, R199 ;  /* 0x0000001fff067819 */ /* 0x000fe200000114c7 */
[C---:B------:R-:W-:Y:S01]  /*0e80*/  VIADD R196, R2.reuse, 0x60 ;  /* 0x0000006002c47836 */ /* 0x040fe20000000000 */
[----:B0-----:R-:W-:Y:S01]  /*0e90*/  SHF.R.S32.HI R3, RZ, 0x1f, R206 ;  /* 0x0000001fff037819 */ /* 0x001fe200000114ce */
        /* <DEDUP_REMOVED lines=31> */
[----:B------:R-:W-:Y:S01]  /*1090*/  SHF.R.S32.HI R218, RZ, 0x1f, R185 ;  /* 0x0000001fffda7819 */ /* 0x000fe200000114b9 */
[----:B------:R-:W-:Y:S01]  /*10a0*/  IMAD R17, R5, 0x8, R0 ;  /* 0x0000000805117824 */ /* 0x000fe200078e0200 */
[----:B------:R-:W-:-:S02]  /*10b0*/  SHF.R.S32.HI R217, RZ, 0x1f, R184 ;  /* 0x0000001fffd97819 */ /* 0x000fc400000114b8 */
[----:B------:R-:W-:Y:S02]  /*10c0*/  SHF.R.S32.HI R216, RZ, 0x1f, R23 ;  /* 0x0000001fffd87819 */ /* 0x000fe40000011417 */
[----:B------:R-:W-:Y:S02]  /*10d0*/  SHF.R.S32.HI R215, RZ, 0x1f, R22 ;  /* 0x0000001fffd77819 */ /* 0x000fe40000011416 */
[----:B------:R-:W-:-:S07]  /*10e0*/  SHF.R.S32.HI R214, RZ, 0x1f, R19 ;  /* 0x0000001fffd67819 */ /* 0x000fce0000011413 */
.L_x_1571:
[----:B------:R-:W-:Y:S01]  /*10f0*/  ULDC.64 UR8, c[0x0][0xa28] ;  /* 0x00028a0000087ab9 */ /* 0x000fe20000000a00 */
[----:B------:R-:W-:Y:S01]  /*1100*/  ULDC UR4, c[0x0][0x424] ;  /* 0x0001090000047ab9 */ /* 0x000fe20000000800 */
[----:B------:R-:W-:Y:S01]  /*1110*/  UISETP.NE.U32.AND UP0, UPT, UR8, URZ, UPT ;  /* 0x0000003f0800728c */ /* 0x000fe2000bf05070 */
[----:B------:R-:W-:-:S03]  /*1120*/  ULDC UR7, c[0x0][0x2f0] ;  /* 0x0000bc0000077ab9 */ /* 0x000fc60000000800 */
[----:B------:R-:W-:-:S03]  /*1130*/  UISETP.NE.AND.EX UP0, UPT, UR9, URZ, UPT, UP0 ;  /* 0x0000003f0900728c */ /* 0x000fc6000bf05300 */
[----:B------:R-:W-:Y:S02]  /*1140*/  ULDC.64 UR8, c[0x0][0xa18] ;  /* 0x0002860000087ab9 */ /* 0x000fe40000000a00 */
[----:B------:R-:W-:Y:S01]  /*1150*/  UISETP.NE.U32.AND UP1, UPT, UR8, URZ, UPT ;  /* 0x0000003f0800728c */ /* 0x000fe2000bf25070 */
[----:B------:R-:W-:-:S03]  /*1160*/  PLOP3.LUT P0, PT, PT, PT, UP0, 0x80, 0x0 ;  /* 0x000000000000781c */ /* 0x000fc60003f0f008 */
[----:B------:R-:W-:-:S03]  /*1170*/  UISETP.NE.AND.EX UP1, UPT, UR9, URZ, UPT, UP1 ;  /* 0x0000003f0900728c */ /* 0x000fc6000bf25310 */
[----:B------:R-:W-:Y:S02]  /*1180*/  @UP0 ULDC.64 UR8, c[0x0][0xa28] ;  /* 0x00028a0000080ab9 */ /* 0x000fe40000000a00 */
[----:B------:R-:W-:Y:S01]  /*1190*/  @UP0 UIMAD.WIDE UR8, UR53, 0x4, UR8 ;  /* 0x00000004350808a5 */ /* 0x000fe2000f8e0208 */
[----:B------:R-:W-:-:S05]  /*11a0*/  PLOP3.LUT P2, PT, PT, PT, UP1, 0x80, 0x0 ;  /* 0x000000000000781c */ /* 0x000fca0003f4f018 */
[----:B0-2---:R-:W-:Y:S02]  /*11b0*/  IMAD.U32 R4, RZ, RZ, UR8 ;  /* 0x00000008ff047e24 */ /* 0x005fe4000f8e00ff */
[----:B------:R-:W-:Y:S01]  /*11c0*/  IMAD.U32 R5, RZ, RZ, UR9 ;  /* 0x00000009ff057e24 */ /* 0x000fe2000f8e00ff */
[----:B------:R-:W-:Y:S02]  /*11d0*/  @UP1 ULDC.64 UR8, c[0x0][0xa18] ;  /* 0x0002860000081ab9 */ /* 0x000fe40000000a00 */
[----:B------:R-:W-:Y:S02]  /*11e0*/  @UP1 UIMAD.WIDE UR8, UR53, 0x4, UR8 ;  /* 0x00000004350818a5 */ /* 0x000fe4000f8e0208 */
[----:B------:R-:W2:Y:S04]  /*11f0*/  @P0 LDG.E R4, desc[UR36][R4.64] ;  /* 0x0000002404040981 */ /* 0x000ea8000c1e1900 */
[----:B------:R-:W-:-:S02]  /*1200*/  IMAD.U32 R6, RZ, RZ, UR8 ;  /* 0x00000008ff067e24 */ /* 0x000fc4000f8e00ff */
[----:B------:R-:W-:Y:S01]  /*1210*/  IMAD.U32 R7, RZ, RZ, UR9 ;  /* 0x00000009ff077e24 */ /* 0x000fe2000f8e00ff */
[----:B------:R-:W-:-:S04]  /*1220*/  ULDC.64 UR8, c[0x0][0x418] ;  /* 0x0001060000087ab9 */ /* 0x000fc80000000a00 */
[----:B---3--:R-:W3:Y:S01]  /*1230*/  @P2 LDG.E R6, desc[UR36][R6.64] ;  /* 0x0000002406062981 */ /* 0x008ee2000c1e1900 */
[----:B------:R-:W-:Y:S01]  /*1240*/  UISETP.NE.U32.AND UP0, UPT, UR8, URZ, UPT ;  /* 0x0000003f0800728c */ /* 0x000fe2000bf05070 */
[----:B------:R-:W-:Y:S01]  /*1250*/  UMOV UR40, URZ ;  /* 0x0000003f00287c82 */ /* 0x000fe20008000000 */
[----:B------:R-:W-:Y:S02]  /*1260*/  ULOP3.LUT UR54, UR5, 0xffff, URZ, 0xc0, !UPT ;  /* 0x0000ffff05367892 */ /* 0x000fe4000f8ec03f */
[----:B------:R-:W-:-:S03]  /*1270*/  UISETP.NE.AND.EX UP0, UPT, UR9, URZ, UPT, UP0 ;  /* 0x0000003f0900728c */ /* 0x000fc6000bf05300 */
[----:B------:R-:W-:Y:S01]  /*1280*/  ULDC.64 UR8, c[0x0][0xa20] ;  /* 0x0002880000087ab9 */ /* 0x000fe20000000a00 */
[----:B------:R-:W-:Y:S01]  /*1290*/  USEL UR4, UR4, 0x1, UP0 ;  /* 0x0000000104047887 */ /* 0x000fe20008000000 */
[----:B------:R-:W-:-:S03]  /*12a0*/  ISETP.NE.U32.AND P1, PT, RZ, UR8, PT ;  /* 0x00000008ff007c0c */ /* 0x000fc6000bf25070 */
[----:B------:R-:W-:Y:S01]  /*12b0*/  UIMAD UR4, UR4, UR7, URZ ;  /* 0x00000007040472a4 */ /* 0x000fe2000f8e023f */
[----:B------:R-:W-:Y:S02]  /*12c0*/  ISETP.NE.AND.EX P1, PT, RZ, UR9, PT, P1 ;  /* 0x00000009ff007c0c */ /* 0x000fe4000bf25310 */
[----:B--2---:R-:W-:Y:S02]  /*12d0*/  @P0 R2UR UR40, R4 ;  /* 0x00000000042802ca */ /* 0x004fe400000e0000 */
[----:B---3--:R-:W-:Y:S01]  /*12e0*/  @P2 R2UR UR41, R6 ;  /* 0x00000000062922ca */ /* 0x008fe200000e0000 */
[----:B-1--45:R-:W-:-:S14]  /*12f0*/  @P2 BRA `(.L_x_1460) ;  /* 0x0000000000382947 */ /* 0x032fdc0003800000 */
[----:B------:R-:W-:Y:S01]  /*1300*/  ULDC.64 UR8, c[0x0][0xa00] ;  /* 0x0002800000087ab9 */ /* 0x000fe20000000a00 */
[----:B------:R-:W-:Y:S01]  /*1310*/  ULDC UR41, c[0x0][0x288] ;  /* 0x0000a20000297ab9 */ /* 0x000fe20000000800 */
        /* <DEDUP_REMOVED lines=12> */
.L_x_1460:
[----:B------:R-:W-:Y:S01]  /*13e0*/  UMOV UR57, UR53 ;  /* 0x0000003500397c82 */ /* 0x000fe20008000000 */
[----:B------:R-:W-:Y:S05]  /*13f0*/  @!P1 BRA `(.L_x_1461) ;  /* 0x00000000001c9947 */ /* 0x000fea0003800000 */
[----:B------:R-:W-:Y:S02]  /*1400*/  ULDC.64 UR8, c[0x0][0xa20] ;  /* 0x0002880000087ab9 */ /* 0x000fe40000000a00 */
[----:B------:R-:W-:-:S06]  /*1410*/  UIMAD.WIDE UR8, UR53, 0x4, UR8 ;  /* 0x00000004350878a5 */ /* 0x000fcc000f8e0208 */
[----:B------:R-:W-:Y:S02]  /*1420*/  IMAD.U32 R4, RZ, RZ, UR8 ;  /* 0x00000008ff047e24 */ /* 0x000fe4000f8e00ff */
[----:B------:R-:W-:-:S05]  /*1430*/  IMAD.U32 R5, RZ, RZ, UR9 ;  /* 0x00000009ff057e24 */ /* 0x000fca000f8e00ff */
[----:B------:R-:W2:Y:S02]  /*1440*/  LDG.E R4, desc[UR36][R4.64] ;  /* 0x0000002404047981 */ /* 0x000ea4000c1e1900 */
[----:B--2---:R-:W-:Y:S01]  /*1450*/  R2UR UR4, R4 ;  /* 0x00000000040472ca */ /* 0x004fe200000e0000 */
[----:B------:R-:W-:-:S14]  /*1460*/  BRA `(.L_x_1462) ;  /* 0x0000000000347947 */ /* 0x000fdc0003800000 */
.L_x_1461:
        /* <DEDUP_REMOVED lines=13> */
.L_x_1462:
[----:B------:R-:W-:Y:S01]  /*1540*/  ULDC UR7, c[0x0][0x448] ;  /* 0x0001120000077ab9 */ /* 0x000fe20000000800 */
[----:B------:R-:W-:Y:S02]  /*1550*/  USHF.L.U32 UR47, UR6, 0x7, URZ ;  /* 0x00000007062f7899 */ /* 0x000fe4000800063f */
[----:B------:R-:W-:Y:S02]  /*1560*/  UISETP.NE.AND UP0, UPT, UR7, 0x1, UPT ;  /* 0x000000010700788c */ /* 0x000fe4000bf05270 */
[----:B------:R-:W-:Y:S01]  /*1570*/  UIADD3 UR10, UR47, 0x7f, URZ ;  /* 0x0000007f2f0a7890 */ /* 0x000fe2000fffe03f */
[----:B------:R-:W-:Y:S01]  /*1580*/  ULDC.64 UR6, c[0x0][0x9e0] ;  /* 0x0002780000067ab9 */ /* 0x000fe20000000a00 */
[----:B------:R-:W-:Y:S02]  /*1590*/  UP2UR UR49, UPR, URZ, 0x1 ;  /* 0x000000013f317883 */ /* 0x000fe40008000000 */
[----:B------:R-:W-:-:S05]  /*15a0*/  UIADD3 UR40, -UR40, UR4, URZ ;  /* 0x0000000428287290 */ /* 0x000fca000fffe13f */
[----:B------:R-:W-:Y:S01]  /*15b0*/  @UP0 ULDC UR8, c[0x0][0x44c] ;  /* 0x0001130000080ab9 */ /* 0x000fe20000000800 */
[----:B------:R-:W-:Y:S01]  /*15c0*/  @UP0 ULDC UR11, c[0x0][0x450] ;  /* 0x00011400000b0ab9 */ /* 0x000fe20000000800 */
[----:B------:R-:W-:Y:S02]  /*15d0*/  UIMAD.WIDE.U32 UR8, UR10, UR8, URZ ;  /* 0x000000080a0872a5 */ /* 0x000fe4000f8e003f */
[----:B------:R-:W-:Y:S02]  /*15e0*/  UIADD3 UR4, UR40, 0x1, -UR41 ;  /* 0x0000000128047890 */ /* 0x000fe4000fffe829 */
[----:B------:R-:W-:Y:S02]  /*15f0*/  @UP0 USHF.R.U32.HI UR10, URZ, UR11, UR9 ;  /* 0x0000000b3f0a0299 */ /* 0x000fe40008011609 */
[----:B------:R-:W-:Y:S02]  /*1600*/  UISETP.GE.AND UP0, UPT, UR7, 0x1, UPT ;  /* 0x000000010700788c */ /* 0x000fe4000bf06270 */
[----:B------:R-:W-:-:S02]  /*1610*/  UIADD3 UR10, UR4, UR10, URZ ;  /* 0x0000000a040a7290 */ /* 0x000fc4000fffe03f */
[----:B------:R-:W-:Y:S02]  /*1620*/  UP2UR UR42, UPR, URZ, 0x1 ;  /* 0x000000013f2a7883 */ /* 0x000fe40008000000 */
[----:B------:R-:W-:Y:S01]  /*1630*/  PLOP3.LUT P0, PT, PT, PT, UP0, 0x40, 0x0 ;  /* 0x000000000000781c */ /* 0x000fe20003f0e808 */
[----:B------:R-:W-:-:S12]  /*1640*/  UIADD3 UR6, UR10, UR6, URZ ;  /* 0x000000060a067290 */ /* 0x000fd8000fffe03f */
[----:B------:R-:W-:Y:S05]  /*1650*/  @P0 BRA `(.L_x_1463) ;  /* 0x0000000000440947 */ /* 0x000fea0003800000 */
        /* <DEDUP_REMOVED lines=10> */
.L_x_1464:
[----:B------:R-:W-:-:S11]  /*1700*/  UISETP.NE.AND UP0, UPT, UR7, 0x1, UPT ;  /* 0x000000010700788c */ /* 0x000fd6000bf05270 */
[----:B------:R-:W-:Y:S02]  /*1710*/  @UP0 ULDC.64 UR10, c[0x0][0x9e8] ;  /* 0x00027a00000a0ab9 */ /* 0x000fe40000000a00 */
[----:B------:R-:W-:-:S04]  /*1720*/  UIMAD.WIDE.U32 UR8, UR4, UR10, URZ ;  /* 0x0000000a040872a5 */ /* 0x000fc8000f8e003f */
[----:B------:R-:W-:-:S12]  /*1730*/  @UP0 USHF.R.U32.HI UR4, URZ, UR11, UR9 ;  /* 0x0000000b3f040299 */ /* 0x000fd80008011609 */
.L_x_1465:
[----:B------:R-:W-:-:S04]  /*1740*/  UIMAD UR4, UR4, UR7, UR7 ;  /* 0x00000007040472a4 */ /* 0x000fc8000f8e0207 */
[----:B------:R-:W-:-:S04]  /*1750*/  UISETP.LT.AND UP0, UPT, UR6, UR4, UPT ;  /* 0x000000040600728c */ /* 0x000fc8000bf01270 */
[----:B------:R-:W-:-:S12]  /*1760*/  USEL UR6, UR6, UR4, UP0 ;  /* 0x0000000406067287 */ /* 0x000fd80008000000 */
.L_x_1463:
[----:B------:R-:W-:Y:S02]  /*1770*/  UISETP.NE.AND UP0, UPT, UR49, URZ, UPT ;  /* 0x0000003f3100728c */ /* 0x000fe4000bf05270 */
[----:B------:R-:W-:Y:S02]  /*1780*/  UIADD3 UR4, UR40, 0x3f, URZ ;  /* 0x0000003f28047890 */ /* 0x000fe4000fffe03f */
[----:B------:R-:W-:Y:S02]  /*1790*/  UIADD3 UR10, UR6, 0x3f, URZ ;  /* 0x0000003f060a7890 */ /* 0x000fe4000fffe03f */
[----:B------:R-:W-:Y:S02]  /*17a0*/  UISETP.GE.AND UP1, UPT, UR7, 0x1, UPT ;  /* 0x000000010700788c */ /* 0x000fe4000bf26270 */
[----:B------:R-:W-:Y:S02]  /*17b0*/  USHF.R.S32.HI UR6, URZ, 0x1f, UR4 ;  /* 0x0000001f3f067899 */ /* 0x000fe40008011404 */
[----:B------:R-:W-:Y:S01]  /*17c0*/  USHF.R.S32.HI UR11, URZ, 0x1f, UR10 ;  /* 0x0000001f3f0b7899 */ /* 0x000fe2000801140a */
[----:B------:R-:W-:Y:S01]  /*17d0*/  @UP0 ULDC UR8, c[0x0][0x44c] ;  /* 0x0001130000080ab9 */ /* 0x000fe20000000800 */
[----:B------:R-:W-:Y:S01]  /*17e0*/  ULEA.HI UR6, UR6, UR4, URZ, 0x6 ;  /* 0x0000000406067291 */ /* 0x000fe2000f8f303f */
[----:B------:R-:W-:Y:S01]  /*17f0*/  PLOP3.LUT P0, PT, PT, PT, UP1, 0x40, 0x0 ;  /* 0x000000000000781c */ /* 0x000fe20003f0e818 */
[----:B------:R-:W-:-:S02]  /*1800*/  UIMAD.WIDE.U32 UR8, UR47, UR8, URZ ;  /* 0x000000082f0872a5 */ /* 0x000fc4000f8e003f */
[----:B------:R-:W-:Y:S01]  /*1810*/  ULEA.HI UR11, UR11, UR10, URZ, 0x6 ;  /* 0x0000000a0b0b7291 */ /* 0x000fe2000f8f303f */
[----:B------:R-:W-:Y:S01]  /*1820*/  @UP0 ULDC UR13, c[0x0][0x450] ;  /* 0x00011400000d0ab9 */ /* 0x000fe20000000800 */
[----:B------:R-:W-:Y:S01]  /*1830*/  UMOV UR12, UR47 ;  /* 0x0000002f000c7c82 */ /* 0x000fe20008000000 */
[----:B------:R-:W-:Y:S02]  /*1840*/  UIADD3 UR44, UR40, -UR41, URZ ;  /* 0x80000029282c7290 */ /* 0x000fe4000fffe03f */
[----:B------:R-:W-:Y:S02]  /*1850*/  USHF.R.S32.HI UR6, URZ, 0x6, UR6 ;  /* 0x000000063f067899 */ /* 0x000fe40008011406 */
[----:B------:R-:W-:Y:S02]  /*1860*/  USHF.R.S32.HI UR11, URZ, 0x6, UR11 ;  /* 0x000000063f0b7899 */ /* 0x000fe4000801140b */
[----:B------:R-:W-:Y:S02]  /*1870*/  @UP0 USHF.R.U32.HI UR12, URZ, UR13, UR9 ;  /* 0x0000000d3f0c0299 */ /* 0x000fe40008011609 */
[----:B------:R-:W-:-:S02]  /*1880*/  UISETP.LT.AND UP0, UPT, UR6, UR11, UPT ;  /* 0x0000000b0600728c */ /* 0x000fc4000bf01270 */
[----:B------:R-:W-:Y:S01]  /*1890*/  UIADD3 UR4, UR44, UR12, URZ ;  /* 0x0000000c2c047290 */ /* 0x000fe2000fffe03f */
[----:B------:R-:W-:Y:S01]  /*18a0*/  ULDC UR10, c[0x0][0x9dc] ;  /* 0x00027700000a7ab9 */ /* 0x000fe20000000800 */
[----:B------:R-:W-:Y:S02]  /*18b0*/  USEL UR6, UR6, UR11, UP0 ;  /* 0x0000000b06067287 */ /* 0x000fe40008000000 */
[----:B------:R-:W-:Y:S01]  /*18c0*/  UIADD3 UR10, UR4, -UR10, URZ ;  /* 0x8000000a040a7290 */ /* 0x000fe2000fffe03f */
[----:B------:R-:W-:Y:S11]  /*18d0*/  @P0 BRA `(.L_x_1466) ;  /* 0x0000000000440947 */ /* 0x000ff60003800000 */
        /* <DEDUP_REMOVED lines=10> */
.L_x_1467:
[----:B------:R-:W-:-:S11]  /*1980*/  UISETP.NE.AND UP0, UPT, UR7, 0x1, UPT ;  /* 0x000000010700788c */ /* 0x000fd6000bf05270 */
[----:B------:R-:W-:Y:S02]  /*1990*/  @UP0 ULDC.64 UR12, c[0x0][0x9e8] ;  /* 0x00027a00000c0ab9 */ /* 0x000fe40000000a00 */
[----:B------:R-:W-:-:S04]  /*19a0*/  UIMAD.WIDE.U32 UR8, UR4, UR12, URZ ;  /* 0x0000000c040872a5 */ /* 0x000fc8000f8e003f */
[----:B------:R-:W-:-:S12]  /*19b0*/  @UP0 USHF.R.U32.HI UR4, URZ, UR13, UR9 ;  /* 0x0000000d3f040299 */ /* 0x000fd80008011609 */
.L_x_1468:
[----:B------:R-:W-:-:S04]  /*19c0*/  UIMAD UR4, UR4, UR7, URZ ;  /* 0x00000007040472a4 */ /* 0x000fc8000f8e023f */
[----:B------:R-:W-:-:S04]  /*19d0*/  UISETP.LT.AND UP0, UPT, UR10, UR4, UPT ;  /* 0x000000040a00728c */ /* 0x000fc8000bf01270 */
[----:B------:R-:W-:-:S12]  /*19e0*/  USEL UR10, UR10, UR4, !UP0 ;  /* 0x000000040a0a7287 */ /* 0x000fd8000c000000 */
.L_x_1466:
[----:B------:R-:W-:-:S04]  /*19f0*/  USHF.R.S32.HI UR4, URZ, 0x1f, UR10 ;  /* 0x0000001f3f047899 */ /* 0x000fc8000801140a */
[----:B------:R-:W-:-:S04]  /*1a00*/  ULEA.HI UR4, UR4, UR10, URZ, 0x6 ;  /* 0x0000000a04047291 */ /* 0x000fc8000f8f303f */
[----:B------:R-:W-:Y:S02]  /*1a10*/  USHF.R.S32.HI UR7, URZ, 0x6, UR4 ;  /* 0x000000063f077899 */ /* 0x000fe40008011404 */
[----:B------:R-:W-:Y:S02]  /*1a20*/  ULOP3.LUT UR4, UR5, 0xff000000, URZ, 0xc0, !UPT ;  /* 0xff00000005047892 */ /* 0x000fe4000f8ec03f */
[----:B------:R-:W-:Y:S02]  /*1a30*/  UISETP.LT.AND UP0, UPT, URZ, UR7, UPT ;  /* 0x000000073f00728c */ /* 0x000fe4000bf01270 */
[----:B------:R-:W-:Y:S02]  /*1a40*/  ULOP3.LUT UR5, UR5, 0xff0000, URZ, 0xc0, !UPT ;  /* 0x00ff000005057892 */ /* 0x000fe4000f8ec03f */
[----:B------:R-:W-:Y:S02]  /*1a50*/  USEL UR51, URZ, UR7, !UP0 ;  /* 0x000000073f337287 */ /* 0x000fe4000c000000 */
[----:B------:R-:W-:-:S02]  /*1a60*/  USHF.R.U32.HI UR4, URZ, 0x8, UR4 ;  /* 0x000000083f047899 */ /* 0x000fc40008011604 */
[----:B------:R-:W-:Y:S02]  /*1a70*/  UISETP.GT.AND UP0, UPT, UR6, UR51, UPT ;  /* 0x000000330600728c */ /* 0x000fe4000bf04270 */
[----:B------:R-:W-:-:S03]  /*1a80*/  ULEA.HI UR5, UR5, UR4, URZ, 0x10 ;  /* 0x0000000405057291 */ /* 0x000fc6000f8f803f */
[----:B------:R-:W-:Y:S01]  /*1a90*/  UMOV UR4, URZ ;  /* 0x0000003f00047c82 */ /* 0x000fe20008000000 */
[----:B------:R-:W-:Y:S01]  /*1aa0*/  PLOP3.LUT P0, PT, PT, PT, UP0, 0x80, 0x0 ;  /* 0x000000000000781c */ /* 0x000fe20003f0f008 */
[----:B------:R-:W-:Y:S02]  /*1ab0*/  ULOP3.LUT UR56, UR5, 0xff, URZ, 0xc0, !UPT ;  /* 0x000000ff05387892 */ /* 0x000fe4000f8ec03f */
[----:B------:R-:W-:-:S10]  /*1ac0*/  USHF.R.U32.HI UR55, URZ, 0x10, UR5 ;  /* 0x000000103f377899 */ /* 0x000fd40008011605 */
[----:B------:R-:W-:Y:S05]  /*1ad0*/  @!P0 BRA `(.L_x_1469) ;  /* 0x0000000000948947 */ /* 0x000fea0003800000 */
[----:B------:R-:W-:Y:S01]  /*1ae0*/  UISETP.NE.AND UP0, UPT, UR55, URZ, UPT ;  /* 0x0000003f3700728c */ /* 0x000fe2000bf05270 */
[----:B------:R-:W-:-:S03]  /*1af0*/  ULDC UR4, c[0x0][0x9f0] ;  /* 0x00027c0000047ab9 */ /* 0x000fc60000000800 */
[----:B------:R-:W-:-:S04]  /*1b00*/  USEL UR10, UR55, UR4, UP0 ;  /* 0x00000004370a7287 */ /* 0x000fc80008000000 */
[----:B------:R-:W-:Y:S02]  /*1b10*/  UIADD3 UR4, UR10, -0x1, UR6 ;  /* 0xffffffff0a047890 */ /* 0x000fe4000fffe006 */
[----:B------:R-:W-:Y:S02]  /*1b20*/  IMAD.U32 R4, RZ, RZ, UR10 ;  /* 0x0000000aff047e24 */ /* 0x000fe4000f8e00ff */
[----:B------:R-:W-:-:S03]  /*1b30*/  UIADD3 UR7, -UR51, UR4, URZ ;  /* 0x0000000433077290 */ /* 0x000fc6000fffe13f */
[-C--:B------:R-:W-:Y:S01]  /*1b40*/  IABS R0, R4.reuse ;  /* 0x0000000400007213 */ /* 0x080fe20000000000 */
[----:B------:R-:W-:Y:S01]  /*1b50*/  UMOV UR4, URZ ;  /* 0x0000003f00047c82 */ /* 0x000fe20008000000 */
[----:B------:R-:W-:Y:S01]  /*1b60*/  IABS R6, R4 ;  /* 0x0000000400067213 */ /* 0x000fe20000000000 */
[----:B------:R-:W-:Y:S01]  /*1b70*/  IMAD.U32 R5, RZ, RZ, UR7 ;  /* 0x00000007ff057e24 */ /* 0x000fe2000f8e00ff */
[----:B------:R-:W-:Y:S01]  /*1b80*/  R2UR UR11, R0 ;  /* 0x00000000000b72ca */ /* 0x000fe200000e0000 */
[----:B------:R-:W-:-:S03]  /*1b90*/  ULOP3.LUT UR7, UR7, UR10, URZ, 0x3c, !UPT ;  /* 0x0000000a07077292 */ /* 0x000fc6000f8e3c3f */
[----:B------:R-:W-:-:S05]  /*1ba0*/  IABS R5, R5 ;  /* 0x0000000500057213 */ /* 0x000fca0000000000 */
[----:B------:R-:W-:-:S04]  /*1bb0*/  IMAD.MOV.U32 R4, RZ, RZ, R5 ;  /* 0x000000ffff047224 */ /* 0x000fc800078e0005 */
[----:B------:R-:W0:Y:S01]  /*1bc0*/  I2F.RP R0, UR11 ;  /* 0x0000000b00007d06 */ /* 0x000e220008209400 */
[----:B------:R-:W-:-:S07]  /*1bd0*/  R2UR UR9, R4 ;  /* 0x00000000040972ca */ /* 0x000fce00000e0000 */
[----:B0-----:R-:W0:Y:S02]  /*1be0*/  MUFU.RCP R0, R0 ;  /* 0x0000000000007308 */ /* 0x001e240000001000 */
[----:B0-----:R-:W-:Y:S02]  /*1bf0*/  VIADD R3, R0, 0xffffffe ;  /* 0x0ffffffe00037836 */ /* 0x001fe40000000000 */
        /* <DEDUP_REMOVED lines=19> */
.L_x_1469:
[----:B------:R-:W-:Y:S01]  /*1d30*/  UIMAD UR51, UR56, UR4, UR51 ;  /* 0x00000004383372a4 */ /* 0x000fe2000f8e0233 */
[----:B------:R-:W-:Y:S01]  /*1d40*/  IMAD.U32 R160, RZ, RZ, UR6 ;  /* 0x00000006ffa07e24 */ /* 0x000fe2000f8e00ff */
[----:B------:R-:W-:Y:S01]  /*1d50*/  PLOP3.LUT P0, PT, PT, PT, PT, 0x80, 0x0 ;  /* 0x000000000000781c */ /* 0x000fe20003f0f070 */
[----:B------:R-:W-:Y:S01]  /*1d60*/  IMAD.U32 R3, RZ, RZ, UR4 ;  /* 0x00000004ff037e24 */ /* 0x000fe2000f8e00ff */
[----:B------:R-:W-:Y:S01]  /*1d70*/  CS2R R28, SRZ ;  /* 0x00000000001c7805 */ /* 0x000fe2000001ff00 */
[----:B------:R-:W-:Y:S01]  /*1d80*/  IMAD.MOV.U32 R0, RZ, RZ, RZ ;  /* 0x000000ffff007224 */ /* 0x000fe200078e00ff */
[----:B------:R-:W-:Y:S02]  /*1d90*/  CS2R R24, SRZ ;  /* 0x0000000000187805 */ /* 0x000fe4000001ff00 */
        /* <DEDUP_REMOVED lines=102> */
.L_x_1471:
        /* <DEDUP_REMOVED lines=10> */
[----:B------:R-:W-:Y:S02]  /*24a0*/  @UP0 USHF.R.S32.HI UR12, URZ, 0x1f, UR53 ;  /* 0x0000001f3f0c0899 */ /* 0x000fe40008011435 */
[----:B------:R-:W-:Y:S01]  /*24b0*/  @UP1 USHF.R.S32.HI UR13, URZ, 0x1f, UR53 ;  /* 0x0000001f3f0d1899 */ /* 0x000fe20008011435 */
[----:B------:R-:W-:Y:S01]  /*24c0*/  @UP0 ULDC.64 UR8, c[0x0][0x9a8] ;  /* 0x00026a0000080ab9 */ /* 0x000fe20000000a00 */
[----:B------:R-:W-:Y:S01]  /*24d0*/  @UP1 ULDC.64 UR10, c[0x0][0x9b8] ;  /* 0x00026e00000a1ab9 */ /* 0x000fe20000000a00 */
[----:B------:R-:W-:Y:S02]  /*24e0*/  @UP0 UIMAD UR12, UR12, UR8, URZ ;  /* 0x000000080c0c02a4 */ /* 0x000fe4000f8e023f */
[----:B------:R-:W-:Y:S02]  /*24f0*/  @UP1 UIMAD UR13, UR13, UR10, URZ ;  /* 0x0000000a0d0d12a4 */ /* 0x000fe4000f8e023f */
[----:B------:R-:W-:Y:S02]  /*2500*/  @UP0 UIMAD.WIDE.U32 UR14, UR53, UR8, URZ ;  /* 0x00000008350e02a5 */ /* 0x000fe4000f8e003f */
[----:B------:R-:W-:-:S02]  /*2510*/  @UP0 UIMAD UR12, UR53, UR9, UR12 ;  /* 0x00000009350c02a4 */ /* 0x000fc4000f8e020c */
[----:B------:R-:W-:Y:S02]  /*2520*/  @UP1 UIMAD UR11, UR53, UR11, UR13 ;  /* 0x0000000b350b12a4 */ /* 0x000fe4000f8e020d */
[----:B------:R-:W-:Y:S02]  /*2530*/  @UP1 UIMAD.WIDE.U32 UR8, UR53, UR10, URZ ;  /* 0x0000000a350812a5 */ /* 0x000fe4000f8e003f */
[----:B------:R-:W-:Y:S02]  /*2540*/  @UP0 UIADD3 UR15, UR15, UR12, URZ ;  /* 0x0000000c0f0f0290 */ /* 0x000fe4000fffe03f */
[----:B------:R-:W-:Y:S01]  /*2550*/  @UP1 UIADD3 UR9, UR9, UR11, URZ ;  /* 0x0000000b09091290 */ /* 0x000fe2000fffe03f */
[----:B------:R-:W-:Y:S02]  /*2560*/  @UP1 ULDC.64 UR12, c[0x0][0x9c0] ;  /* 0x00027000000c1ab9 */ /* 0x000fe40000000a00 */
[----:B------:R-:W-:Y:S01]  /*2570*/  @UP0 ULDC.64 UR10, c[0x0][0x9b0] ;  /* 0x00026c00000a0ab9 */ /* 0x000fe20000000a00 */
[----:B------:R-:W-:-:S02]  /*2580*/  @UP1 UIMAD.WIDE.U32 UR8, UR54, UR12, UR8 ;  /* 0x0000000c360812a5 */ /* 0x000fc4000f8e0008 */
[----:B------:R-:W-:Y:S02]  /*2590*/  @UP0 UIMAD.WIDE.U32 UR14, UR54, UR10, UR14 ;  /* 0x0000000a360e02a5 */ /* 0x000fe4000f8e000e */
[----:B------:R-:W-:Y:S02]  /*25a0*/  @UP1 UIMAD UR13, UR54, UR13, UR9 ;  /* 0x0000000d360d12a4 */ /* 0x000fe4000f8e0209 */
[----:B------:R-:W-:Y:S02]  /*25b0*/  @UP0 UIMAD UR11, UR54, UR11, UR15 ;  /* 0x0000000b360b02a4 */ /* 0x000fe4000f8e020f */
[----:B------:R-:W-:Y:S02]  /*25c0*/  @UP0 ULEA UR6, UP2, UR14, UR6, 0x2 ;  /* 0x000000060e060291 */ /* 0x000fe4000f84103f */
[----:B------:R-:W-:Y:S02]  /*25d0*/  @UP1 ULEA UR4, UP3, UR8, UR4, 0x2 ;  /* 0x0000000408041291 */ /* 0x000fe4000f86103f */
[----:B------:R-:W-:-:S02]  /*25e0*/  @UP0 ULEA.HI.X UR7, UR14, UR7, UR11, 0x2, UP2 ;  /* 0x000000070e070291 */ /* 0x000fc400090f140b */
[----:B------:R-:W-:Y:S01]  /*25f0*/  @UP1 ULEA.HI.X UR5, UR8, UR5, UR13, 0x2, UP3 ;  /* 0x0000000508051291 */ /* 0x000fe200098f140d */
[----:B------:R-:W-:Y:S02]  /*2600*/  IMAD.U32 R4, RZ, RZ, UR6 ;  /* 0x00000006ff047e24 */ /* 0x000fe4000f8e00ff */
[----:B------:R-:W-:Y:S02]  /*2610*/  IMAD.U32 R8, RZ, RZ, UR4 ;  /* 0x00000004ff087e24 */ /* 0x000fe4000f8e00ff */
[----:B------:R-:W-:Y:S02]  /*2620*/  IMAD.U32 R5, RZ, RZ, UR7 ;  /* 0x00000007ff057e24 */ /* 0x000fe4000f8e00ff */
[----:B------:R-:W-:-:S03]  /*2630*/  IMAD.U32 R9, RZ, RZ, UR5 ;  /* 0x00000005ff097e24 */ /* 0x000fc6000f8e00ff */
[----:B------:R-:W2:Y:S04]  /*2640*/  @P0 LDG.E R3, desc[UR36][R4.64] ;  /* 0x0000002404030981 */ /* 0x000ea8000c1e1900 */
[----:B------:R-:W2:Y:S01]  /*2650*/  @P1 LDG.E R0, desc[UR36][R8.64] ;  /* 0x0000002408001981 */ /* 0x000ea2000c1e1900 */
[----:B------:R-:W-:Y:S01]  /*2660*/  ULEA.HI UR4, UR61, UR61, URZ, 0x1 ;  /* 0x0000003d3d047291 */ /* 0x000fe2000f8f083f */
[----:B------:R-:W-:-:S03]  /*2670*/  SHF.R.U32.HI R20, RZ, 0x7, R152 ;  /* 0x00000007ff147819 */ /* 0x000fc60000011698 */
[----:B------:R-:W-:Y:S02]  /*2680*/  ULOP3.LUT UR4, UR4, 0xfffffffe, URZ, 0xc0, !UPT ;  /* 0xfffffffe04047892 */ /* 0x000fe4000f8ec03f */
[----:B------:R-:W-:Y:S02]  /*2690*/  VIADD R6, R20, 0x8 ;  /* 0x0000000814067836 */ /* 0x000fe40000000000 */
[----:B------:R-:W-:-:S06]  /*26a0*/  UIADD3 UR4, UR61, -UR4, URZ ;  /* 0x800000043d047290 */ /* 0x000fcc000fffe03f */
[----:B------:R-:W-:Y:S01]  /*26b0*/  IMAD.U32 R7, RZ, RZ, UR4 ;  /* 0x00000004ff077e24 */ /* 0x000fe2000f8e00ff */
[----:B------:R-:W-:-:S04]  /*26c0*/  ULDC UR4, c[0x0][0x9d8] ;  /* 0x0002760000047ab9 */ /* 0x000fc80000000800 */
[----:B------:R-:W-:-:S04]  /*26d0*/  SHF.L.U32 R7, R7, 0x1f, RZ ;  /* 0x0000001f07077819 */ /* 0x000fc800000006ff */
[----:B------:R-:W0:Y:S01]  /*26e0*/  SYNCS.PHASECHK.TRANS64.TRYWAIT P0, [UR43+0x28400], R7 ;  /* 0x02840007ff0075a7 */ /* 0x000e22000800016b */
[----:B--2---:R-:W-:-:S04]  /*26f0*/  FMUL.FTZ R0, R3, R0 ;  /* 0x0000000003007220 */ /* 0x004fc80000410000 */
[----:B------:R-:W-:Y:S01]  /*2700*/  FMUL.FTZ R0, R0, UR4 ;  /* 0x0000000400007c20 */ /* 0x000fe20008410000 */
[----:B0-----:R-:W-:Y:S06]  /*2710*/  @!P0 BRA `(.L_x_1472) ;  /* 0x0000017000cc8947 */ /* 0x001fec0003800000 */
.L_x_1680:
[----:B------:R-:W-:Y:S05]  /*2720*/  WARPSYNC.ALL ;  /* 0x0000000000007948 */ /* 0x000fea0003800000 */
[----:B------:R-:W2:Y:S01]  /*2730*/  LDL R3, [R1+0xc] ;  /* 0x00000c0001037983 */ /* 0x000ea20000100800 */
[----:B------:R1:W-:Y:S01]  /*2740*/  BAR.SYNC.DEFER_BLOCKING R6, 0x100 ;  /* 0x000400060000751d */ /* 0x0003e20000010000 */
[----:B--2---:R-:W-:-:S13]  /*2750*/  R2UR UR4, R3 ;  /* 0x00000000030472ca */ /* 0x004fda00000e0000 */
[----:B------:R-:W-:-:S06]  /*2760*/  UISETP.NE.AND UP0, UPT, UR4, 0x3, UPT ;  /* 0x000000030400788c */ /* 0x000fcc000bf05270 */
[----:B------:R-:W-:-:S13]  /*2770*/  PLOP3.LUT P0, PT, PT, PT, UP0, 0x40, 0x0 ;  /* 0x000000000000781c */ /* 0x000fda0003f0e808 */
[----:B-1----:R-:W-:Y:S05]  /*2780*/  @P0 BRA `(.L_x_1473) ;  /* 0x0000000000040947 */ /* 0x002fea0003800000 */
[----:B------:R-:W-:Y:S01]  /*2790*/  BPT.TRAP 0x1 ;  /* 0x000000040000795c */ /* 0x000fe20000300000 */
.L_x_1473:
[----:B------:R-:W-:Y:S01]  /*27a0*/  PLOP3.LUT P1, PT, PT, PT, UP0, 0x40, 0x0 ;  /* 0x000000000000781c */ /* 0x000fe20003f2e808 */
[----:B------:R-:W-:Y:S01]  /*27b0*/  ULEA UR45, UR38, UR43, 0x3 ;  /* 0x0000002b262d7291 */ /* 0x000fe2000f8e183f */
[----:B0-----:R-:W-:-:S05]  /*27c0*/  IMAD.U32 R7, RZ, RZ, UR39 ;  /* 0x00000027ff077e24 */ /* 0x001fca000f8e00ff */
[----:B------:R-:W-:-:S04]  /*27d0*/  SHF.L.U32 R7, R7, 0x1f, RZ ;  /* 0x0000001f07077819 */ /* 0x000fc800000006ff */
[----:B------:R0:W1:Y:S02]  /*27e0*/  SYNCS.PHASECHK.TRANS64.TRYWAIT P0, [UR45+0x28430], R7 ;  /* 0x02843007ff0075a7 */ /* 0x000064000800016d */
[----:B------:R-:W-:Y:S05]  /*27f0*/  @P1 BRA `(.L_x_1474) ;  /* 0x0000000000041947 */ /* 0x000fea0003800000 */
[----:B------:R-:W-:Y:S01]  /*2800*/  BPT.TRAP 0x1 ;  /* 0x000000040000795c */ /* 0x000fe20000300000 */
.L_x_1474:
[----:B-1----:R-:W-:Y:S05]  /*2810*/  @P0 BRA `(.L_x_1475) ;  /* 0x0000000000080947 */ /* 0x002fea0003800000 */
[----:B------:R-:W1:Y:S02]  /*2820*/  SYNCS.PHASECHK.TRANS64.TRYWAIT P0, [UR45+0x28430], R7 ;  /* 0x02843007ff0075a7 */ /* 0x000e64000800016d */
[----:B-1----:R-:W-:Y:S05]  /*2830*/  @!P0 BRA `(.L_x_1476) ;  /* 0x00000170009c8947 */ /* 0x002fea0003800000 */
.L_x_1475:
[----:B------:R-:W-:Y:S01]  /*2840*/  UIADD3 UR4, UR43, 0x20000, URZ ;  /* 0x000200002b047890 */ /* 0x000fe2000fffe03f */
[----:B------:R-:W-:Y:S01]  /*2850*/  WARPGROUP.ARRIVE ;  /* 0x00000000000079c5 */ /* 0x000fe20000000000 */
[----:B------:R-:W-:-:S05]  /*2860*/  ULOP3.LUT UR32, UR46, 0x10000, URZ, 0xfc, !UPT ;  /* 0x000100002e207892 */ /* 0x000fca000f8efc3f */
[----:B------:R-:W2:Y:S01]  /*2870*/  S2R R3, SR_TID.X ;  /* 0x0000000000037919 */ /* 0x000ea20000002100 */
[----:B------:R-:W-:Y:S01]  /*2880*/  USHF.R.U32.HI UR4, URZ, 0x4, UR4 ;  /* 0x000000043f047899 */ /* 0x000fe20008011604 */
[----:B------:R-:W-:Y:S01]  /*2890*/  PLOP3.LUT P0, PT, PT, PT, UP0, 0x40, 0x0 ;  /* 0x000000000000781c */ /* 0x000fe20003f0e808 */
[----:B------:R-:W-:Y:S01]  /*28a0*/  UMOV UR33, 0x40000040 ;  /* 0x4000004000217882 */ /* 0x000fe20000000000 */
[----:B------:R-:W-:Y:S01]  /*28b0*/  UMOV UR35, 0x40000040 ;  /* 0x4000004000237882 */ /* 0x000fe20000000000 */
        /* <DEDUP_REMOVED lines=10> */
[----:B------:R-:W-:Y:S01]  /*2960*/  QGMMA.64x64x32.F32.E4M3.E4M3 R24, gdesc[UR32], RZ, !UPT, gsb0 ;  /* 0x00e00000201879f3 */ /* 0x000fe2000c0008ff */
[----:B------:R-:W-:Y:S01]  /*2970*/  UMOV UR11, 0x40000040 ;  /* 0x40000040000b7882 */ /* 0x000fe20000000000 */
[----:B------:R-:W-:-:S02]  /*2980*/  UIADD3 UR12, UR32, 0x6, URZ ;  /* 0x00000006200c7890 */ /* 0x000fc4000fffe03f */
[----:B------:R-:W-:Y:S01]  /*2990*/  UIADD3 UR14, UR34, 0x6, URZ ;  /* 0x00000006220e7890 */ /* 0x000fe2000fffe03f */
[----:B------:R-:W-:Y:S01]  /*29a0*/  UMOV UR13, 0x40000040 ;  /* 0x40000040000d7882 */ /* 0x000fe20000000000 */
[----:B------:R-:W-:Y:S01]  /*29b0*/  UMOV UR15, 0x40000040 ;  /* 0x40000040000f7882 */ /* 0x000fe20000000000 */
[----:B------:R-:W-:Y:S02]  /*29c0*/  UIADD3 UR16, UR32, 0x400, URZ ;  /* 0x0000040020107890 */ /* 0x000fe4000fffe03f */
[----:B------:R-:W-:Y:S01]  /*29d0*/  UIADD3 UR18, UR34, 0x200, URZ ;  /* 0x0000020022127890 */ /* 0x000fe2000fffe03f */
[----:B--2---:R-:W-:Y:S01]  /*29e0*/  SHF.R.U32.HI R3, RZ, 0x7, R3 ;  /* 0x00000007ff037819 */ /* 0x004fe20000011603 */
        /* <DEDUP_REMOVED lines=40> */
.L_x_1477:
[----:B------:R-:W-:Y:S01]  /*2c70*/  UISETP.NE.AND UP2, UPT, UR49, URZ, UPT ;  /* 0x0000003f3100728c */ /* 0x000fe2000bf45270 */
[----:B-1----:R-:W-:Y:S01]  /*2c80*/  VIADD R4, R17, UR47 ;  /* 0x0000002f11047c36 */ /* 0x002fe20008000000 */
[----:B------:R-:W-:Y:S01]  /*2c90*/  UISETP.NE.AND UP1, UPT, UR42, URZ, UPT ;  /* 0x0000003f2a00728c */ /* 0x000fe2000bf25270 */
[----:B------:R-:W-:Y:S02]  /*2ca0*/  IMAD.MOV.U32 R9, RZ, RZ, -0x40 ;  /* 0xffffffc0ff097424 */ /* 0x000fe400078e00ff */
[C---:B------:R-:W-:Y:S01]  /*2cb0*/  FMUL.FTZ R24, R0.reuse, R24 ;  /* 0x0000001800187220 */ /* 0x040fe20000410000 */
[----:B------:R-:W-:Y:S01]  /*2cc0*/  FMUL.FTZ R25, R0, R25 ;  /* 0x0000001900197220 */ /* 0x000fe20000410000 */
[----:B------:R-:W-:Y:S01]  /*2cd0*/  PLOP3.LUT P0, PT, PT, PT, UP2, 0x80, 0x0 ;  /* 0x000000000000781c */ /* 0x000fe20003f0f028 */
[----:B------:R-:W-:Y:S01]  /*2ce0*/  IMAD R9, R160, R9, 0x41 ;  /* 0x00000041a0097424 */ /* 0x000fe200078e0209 */
[----:B------:R-:W-:Y:S01]  /*2cf0*/  PLOP3.LUT P1, PT, PT, PT, UP2, 0x80, 0x0 ;  /* 0x000000000000781c */ /* 0x000fe20003f2f028 */
[C---:B------:R-:W-:Y:S01]  /*2d00*/  FMUL.FTZ R3, R0.reuse, R26 ;  /* 0x0000001a00037220 */ /* 0x040fe20000410000 */
[C---:B------:R-:W-:Y:S01]  /*2d10*/  FMUL.FTZ R27, R0.reuse, R27 ;  /* 0x0000001b001b7220 */ /* 0x040fe20000410000 */
[----:B------:R-:W-:Y:S01]  /*2d20*/  @UP2 ULDC UR6, c[0x0][0x44c] ;  /* 0x0001130000062ab9 */ /* 0x000fe20000000800 */
[C---:B------:R-:W-:Y:S01]  /*2d30*/  FMUL.FTZ R28, R0.reuse, R28 ;  /* 0x0000001c001c7220 */ /* 0x040fe20000410000 */
[C---:B------:R-:W-:Y:S01]  /*2d40*/  FMUL.FTZ R29, R0.reuse, R29 ;  /* 0x0000001d001d7220 */ /* 0x040fe20000410000 */
[C---:B------:R-:W-:Y:S01]  /*2d50*/  FMUL.FTZ R30, R0.reuse, R30 ;  /* 0x0000001e001e7220 */ /* 0x040fe20000410000 */
[C---:B------:R-:W-:Y:S01]  /*2d60*/  FMUL.FTZ R31, R0.reuse, R31 ;  /* 0x0000001f001f7220 */ /* 0x040fe20000410000 */
[C---:B------:R-:W-:Y:S01]  /*2d70*/  FMUL.FTZ R32, R0.reuse, R32 ;  /* 0x0000002000207220 */ /* 0x040fe20000410000 */
        /* <DEDUP_REMOVED lines=8> */
[----:B------:R-:W-:Y:S01]  /*2e00*/  UIADD3 UR6, UR45, 0x28440, URZ ;  /* 0x000284402d067890 */ /* 0x000fe2000fffe03f */
[C---:B------:R-:W-:Y:S01]  /*2e10*/  FMUL.FTZ R42, R0.reuse, R42 ;  /* 0x0000002a002a7220 */ /* 0x040fe20000410000 */
[C---:B------:R-:W-:Y:S01]  /*2e20*/  FMUL.FTZ R43, R0.reuse, R43 ;  /* 0x0000002b002b7220 */ /* 0x040fe20000410000 */
[C---:B------:R-:W-:Y:S01]  /*2e30*/  FMUL.FTZ R44, R0.reuse, R44 ;  /* 0x0000002c002c7220 */ /* 0x040fe20000410000 */
[----:B------:R-:W1:Y:S01]  /*2e40*/  SHFL.IDX PT, R13, R4, RZ, 0x1c1f ;  /* 0x001c1fff040d7589 */ /* 0x000e6200000e0000 */
[----:B------:R-:W-:Y:S01]  /*2e50*/  UPRMT UR6, UR50, 0x654, UR6 ;  /* 0x0000065432067896 */ /* 0x000fe20008000006 */
        /* <DEDUP_REMOVED lines=12> */
[----:B------:R-:W-:Y:S01]  /*2f20*/  PLOP3.LUT P0, PT, PT, PT, UP1, 0x40, 0x0 ;  /* 0x000000000000781c */ /* 0x000fe20003f0e818 */
[----:B------:R-:W3:Y:S01]  /*2f30*/  MUFU.TANH R24, R24 ;  /* 0x0000001800187308 */ /* 0x000ee20000002400 */
[----:B------:R-:W-:Y:S01]  /*2f40*/  IADD3 R8, -R2, UR40, R9 ;  /* 0x0000002802087c10 */ /* 0x000fe2000fffe109 */
[----:B------:R-:W-:Y:S01]  /*2f50*/  ULDC UR11, c[0x0][0x9dc] ;  /* 0x00027700000b7ab9 */ /* 0x000fe20000000800 */
[----:B------:R-:W-:Y:S01]  /*2f60*/  SYNCS.ARRIVE.TRANS64.RED.A1T0 RZ, [UR6], RZ ;  /* 0x000000ffffff79a7 */ /* 0x000fe20008100406 */
[C---:B------:R-:W-:Y:S01]  /*2f70*/  FMUL.FTZ R35, R0.reuse, R35 ;  /* 0x0000002300237220 */ /* 0x040fe20000410000 */
[----:B------:R-:W-:Y:S01]  /*2f80*/  ULOP3.LUT UR6, URZ, UR11, URZ, 0x33, !UPT ;  /* 0x0000000b3f067292 */ /* 0x000fe2000f8e333f */
[----:B------:R-:W-:Y:S01]  /*2f90*/  FMUL.FTZ R34, R0, R34 ;  /* 0x0000002200227220 */ /* 0x000fe20000410000 */
[----:B------:R-:W-:Y:S01]  /*2fa0*/  VIADD R8, R8, -UR41 ;  /* 0x8000002908087c36 */ /* 0x000fe20008000000 */
[----:B------:R-:W4:Y:S01]  /*2fb0*/  MUFU.TANH R25, R25 ;  /* 0x0000001900197308 */ /* 0x000f220000002400 */
[----:B------:R-:W-:Y:S01]  /*2fc0*/  LEA R12, R160, 0xffffffc0, 0x6 ;  /* 0xffffffc0a00c7811 */ /* 0x000fe200078e30ff */
[----:B------:R-:W-:Y:S01]  /*2fd0*/  ULDC UR14, c[0x0][0x9e0] ;  /* 0x00027800000e7ab9 */ /* 0x000fe20000000800 */
[----:B------:R-:W-:-:S02]  /*2fe0*/  FMUL.FTZ R38, R0, R38 ;  /* 0x0000002600267220 */ /* 0x000fc40000410000 */
[----:B------:R-:W-:-:S03]  /*2ff0*/  IADD3 R26, -R2, UR40, -R12 ;  /* 0x00000028021a7c10 */ /* 0x000fc6000fffe90c */
        /* <DEDUP_REMOVED lines=27> */
[----:B------:R5:W0:Y:S08]  /*31b0*/  MUFU.TANH R15, R35 ;  /* 0x00000023000f7308 */ /* 0x000a300000002400 */
[----:B------:R2:W0:Y:S01]  /*31c0*/  MUFU.TANH R14, R34 ;  /* 0x00000022000e7308 */ /* 0x0004220000002400 */
[----:B-----5:R-:W-:-:S05]  /*31d0*/  VIADD R35, R8, UR14 ;  /* 0x0000000e08237c36 */ /* 0x020fca0008000000 */
[----:B-1----:R-:W-:Y:S02]  /*31e0*/  VIADDMNMX R10, R13, R35, R26, PT ;  /* 0x000000230d0a7246 */ /* 0x002fe4000380011a */
[----:B------:R1:W0:Y:S01]  /*31f0*/  MUFU.TANH R20, R38 ;  /* 0x0000002600147308 */ /* 0x0002220000002400 */
[----:B--2---:R-:W-:-:S04]  /*3200*/  VIADD R34, R8, UR6 ;  /* 0x0000000608227c36 */ /* 0x004fc80008000000 */
[----:B------:R-:W-:Y:S02]  /*3210*/  IMAD.IADD R11, R34, 0x1, R13 ;  /* 0x00000001220b7824 */ /* 0x000fe400078e020d */
[----:B-1----:R-:W-:Y:S01]  /*3220*/  VIADD R38, R9, 0xffffffff ;  /* 0xffffffff09267836 */ /* 0x002fe20000000000 */
[----:B---34-:R-:W-:Y:S06]  /*3230*/  @P0 BRA `(.L_x_1478) ;  /* 0x0000000000640947 */ /* 0x018fec0003800000 */
[----:B------:R-:W-:Y:S01]  /*3240*/  IMAD.U32 R8, RZ, RZ, UR41 ;  /* 0x00000029ff087e24 */ /* 0x000fe2000f8e00ff */
[----:B------:R-:W-:Y:S04]  /*3250*/  BSSY B0, `(.L_x_1479) ;  /* 0x0000013000007945 */ /* 0x000fe80003800000 */
[----:B------:R-:W-:-:S04]  /*3260*/  IADD3 R13, -R8, UR40, R13 ;  /* 0x00000028080d7c10 */ /* 0x000fc8000fffe10d */
[----:B------:R-:W-:-:S13]  /*3270*/  ISETP.GT.AND P0, PT, R13, -0x1, PT ;  /* 0xffffffff0d00780c */ /* 0x000fda0003f04270 */
[----:B------:R-:W-:Y:S05]  /*3280*/  @P0 BRA `(.L_x_1480) ;  /* 0x0000000000240947 */ /* 0x000fea0003800000 */
[----:B------:R-:W-:Y:S01]  /*3290*/  ULDC UR6, c[0x0][0x9e4] ;  /* 0x0002790000067ab9 */ /* 0x000fe20000000800 */
[----:B------:R-:W-:Y:S01]  /*32a0*/  LOP3.LUT R13, RZ, R13, RZ, 0x33, !PT ;  /* 0x0000000dff0d7212 */ /* 0x000fe200078e33ff */
[----:B------:R-:W-:-:S05]  /*32b0*/  IMAD.U32 R39, RZ, RZ, UR6 ;  /* 0x00000006ff277e24 */ /* 0x000fca000f8e00ff */
[----:B------:R-:W-:-:S13]  /*32c0*/  ISETP.NE.AND P0, PT, R39, 0x1, PT ;  /* 0x000000012700780c */ /* 0x000fda0003f05270 */
[----:B------:R-:W1:Y:S02]  /*32d0*/  @P0 LDC.64 R8, c[0x0][0x9e8] ;  /* 0x00027a00ff080b82 */ /* 0x000e640000000a00 */
[----:B-1----:R-:W-:-:S05]  /*32e0*/  @P0 IMAD.HI.U32 R8, R13, R8, RZ ;  /* 0x000000080d080227 */ /* 0x002fca00078e00ff */
[----:B------:R-:W-:-:S04]  /*32f0*/  @P0 SHF.R.U32.HI R13, RZ, R9, R8 ;  /* 0x00000009ff0d0219 */ /* 0x000fc80000011608 */
[----:B------:R-:W-:Y:S01]  /*3300*/  LOP3.LUT R13, RZ, R13, RZ, 0x33, !PT ;  /* 0x0000000dff0d7212 */ /* 0x000fe200078e33ff */
[----:B------:R-:W-:Y:S06]  /*3310*/  BRA `(.L_x_1481) ;  /* 0x0000000000187947 */ /* 0x000fec0003800000 */
.L_x_1480:
[----:B------:R-:W-:Y:S02]  /*3320*/  ULDC UR6, c[0x0][0x9e4] ;  /* 0x0002790000067ab9 */ /* 0x000fe40000000800 */
[----:B------:R-:W-:-:S05]  /*3330*/  IMAD.U32 R39, RZ, RZ, UR6 ;  /* 0x00000006ff277e24 */ /* 0x000fca000f8e00ff */
[----:B------:R-:W-:-:S13]  /*3340*/  ISETP.NE.AND P0, PT, R39, 0x1, PT ;  /* 0x000000012700780c */ /* 0x000fda0003f05270 */
[----:B------:R-:W1:Y:S02]  /*3350*/  @P0 LDC.64 R8, c[0x0][0x9e8] ;  /* 0x00027a00ff080b82 */ /* 0x000e640000000a00 */
[----:B-1----:R-:W-:-:S05]  /*3360*/  @P0 IMAD.HI.U32 R8, R13, R8, RZ ;  /* 0x000000080d080227 */ /* 0x002fca00078e00ff */
[----:B------:R-:W-:-:S07]  /*3370*/  @P0 SHF.R.U32.HI R13, RZ, R9, R8 ;  /* 0x00000009ff0d0219 */ /* 0x000fce0000011608 */
.L_x_1481:
[----:B------:R-:W-:Y:S05]  /*3380*/  BSYNC B0 ;  /* 0x0000000000007941 */ /* 0x000fea0003800000 */
.L_x_1479:
[----:B------:R-:W-:-:S04]  /*3390*/  IMAD R13, R13, R39, -R12 ;  /* 0x000000270d0d7224 */ /* 0x000fc800078e0a0c */
[----:B------:R-:W-:-:S05]  /*33a0*/  IMAD.IADD R13, R13, 0x1, -R2 ;  /* 0x000000010d0d7824 */ /* 0x000fca00078e0a02 */
[----:B------:R-:W-:Y:S02]  /*33b0*/  VIADDMNMX R10, R13, R39, R10, PT ;  /* 0x000000270d0a7246 */ /* 0x000fe4000380010a */
[----:B------:R-:W-:-:S07]  /*33c0*/  VIMNMX R11, R11, R13, !PT ;  /* 0x0000000d0b0b7248 */ /* 0x000fce0007fe0100 */
.L_x_1478:
[C---:B------:R-:W-:Y:S01]  /*33d0*/  ISETP.GE.AND P1, PT, R38.reuse, 0x1, PT ;  /* 0x000000012600780c */ /* 0x040fe20003f26270 */
[----:B------:R-:W1:Y:S01]  /*33e0*/  SHFL.IDX PT, R13, R4, 0x1, 0x1c1f ;  /* 0x003c1f00040d7f89 */ /* 0x000e6200000e0000 */
        /* <DEDUP_REMOVED lines=11> */
[----:B0-----:R-:W-:-:S02]  /*34a0*/  FSEL R59, R28, -INF , !P1 ;  /* 0xff8000001c3b7808 */ /* 0x001fc40004800000 */
[----:B------:R-:W-:Y:S02]  /*34b0*/  ISETP.LT.OR P2, PT, R10, 0x2, P2 ;  /* 0x000000020a00780c */ /* 0x000fe40001741670 */
[----:B------:R-:W-:Y:S02]  /*34c0*/  ISETP.GT.AND P1, PT, R11, 0x10, !P4 ;  /* 0x000000100b00780c */ /* 0x000fe40006724270 */
[----:B------:R-:W-:Y:S02]  /*34d0*/  ISETP.GE.AND P5, PT, R38, 0xa, PT ;  /* 0x0000000a2600780c */ /* 0x000fe40003fa6270 */
[----:B------:R-:W-:Y:S02]  /*34e0*/  FSEL R39, R24, -INF , !P3 ;  /* 0xff80000018277808 */ /* 0x000fe40005800000 */
[----:B------:R-:W-:Y:S02]  /*34f0*/  FSEL R57, R25, -INF , !P2 ;  /* 0xff80000019397808 */ /* 0x000fe40005000000 */
[----:B------:R-:W-:-:S02]  /*3500*/  ISETP.LT.OR P1, PT, R10, 0x11, P1 ;  /* 0x000000110a00780c */ /* 0x000fc40000f21670 */
[C---:B------:R-:W-:Y:S02]  /*3510*/  ISETP.GT.AND P2, PT, R11.reuse, 0x9, !P5 ;  /* 0x000000090b00780c */ /* 0x040fe40006f44270 */
        /* <DEDUP_REMOVED lines=11> */
[----:B------:R-:W-:Y:S02]  /*35d0*/  ISETP.GE.AND P2, PT, R38, 0x1a, PT ;  /* 0x0000001a2600780c */ /* 0x000fe40003f46270 */
        /* <DEDUP_REMOVED lines=41> */
[----:B-1----:R-:W-:-:S03]  /*3870*/  IMAD.IADD R11, R34, 0x1, R13 ;  /* 0x00000001220b7824 */ /* 0x002fc600078e020d */
[----:B------:R-:W-:Y:S02]  /*3880*/  ISETP.LT.OR P6, PT, R10, 0x3a, P6 ;  /* 0x0000003a0a00780c */ /* 0x000fe400037c1670 */
[----:B------:R-:W-:Y:S02]  /*3890*/  VIADDMNMX R10, R13, R35, R26, PT ;  /* 0x000000230d0a7246 */ /* 0x000fe4000380011a */
[----:B------:R-:W-:Y:S02]  /*38a0*/  FSEL R53, R53, -INF , !P6 ;  /* 0xff80000035357808 */ /* 0x000fe40007000000 */
[----:B------:R-:W-:-:S13]  /*38b0*/  PLOP3.LUT P6, PT, PT, PT, UP1, 0x40, 0x0 ;  /* 0x000000000000781c */ /* 0x000fda0003fce818 */
[----:B------:R-:W-:Y:S05]  /*38c0*/  @P6 BRA `(.L_x_1482) ;  /* 0x0000000000646947 */ /* 0x000fea0003800000 */
        /* <DEDUP_REMOVED lines=14> */
.L_x_1484:
[----:B------:R-:W-:Y:S02]  /*39b0*/  ULDC UR6, c[0x0][0x9e4] ;  /* 0x0002790000067ab9 */ /* 0x000fe40000000800 */
[----:B------:R-:W-:-:S05]  /*39c0*/  IMAD.U32 R4, RZ, RZ, UR6 ;  /* 0x00000006ff047e24 */ /* 0x000fca000f8e00ff */
[----:B------:R-:W-:-:S13]  /*39d0*/  ISETP.NE.AND P6, PT, R4, 0x1, PT ;  /* 0x000000010400780c */ /* 0x000fda0003fc5270 */
[----:B------:R-:W0:Y:S02]  /*39e0*/  @P6 LDC.64 R8, c[0x0][0x9e8] ;  /* 0x00027a00ff086b82 */ /* 0x000e240000000a00 */
[----:B0-----:R-:W-:-:S05]  /*39f0*/  @P6 IMAD.HI.U32 R8, R13, R8, RZ ;  /* 0x000000080d086227 */ /* 0x001fca00078e00ff */
[----:B------:R-:W-:-:S07]  /*3a00*/  @P6 SHF.R.U32.HI R13, RZ, R9, R8 ;  /* 0x00000009ff0d6219 */ /* 0x000fce0000011608 */
.L_x_1485:
[----:B------:R-:W-:Y:S05]  /*3a10*/  BSYNC B0 ;  /* 0x0000000000007941 */ /* 0x000fea0003800000 */
.L_x_1483:
[----:B------:R-:W-:-:S04]  /*3a20*/  IMAD R13, R13, R4, -R12 ;  /* 0x000000040d0d7224 */ /* 0x000fc800078e0a0c */
[----:B------:R-:W-:-:S05]  /*3a30*/  IMAD.IADD R13, R13, 0x1, -R2 ;  /* 0x000000010d0d7824 */ /* 0x000fca00078e0a02 */
[----:B------:R-:W-:Y:S02]  /*3a40*/  VIADDMNMX R10, R13, R4, R10, PT ;  /* 0x000000040d0a7246 */ /* 0x000fe4000380010a */
[----:B------:R-:W-:-:S07]  /*3a50*/  VIMNMX R11, R11, R13, !PT ;  /* 0x0000000d0b0b7248 */ /* 0x000fce0007fe0100 */
.L_x_1482:
        /* <DEDUP_REMOVED lines=25> */
[----:B------:R-:W-:Y:S02]  /*3bf0*/  FMNMX.FTZ R9, R45, R9, !PT ;  /* 0x000000092d097209 */ /* 0x000fe40007810000 */
[----:B------:R-:W-:Y:S02]  /*3c00*/  FSEL R14, R14, -INF , !P0 ;  /* 0xff8000000e0e7808 */ /* 0x000fe40004000000 */
        /* <DEDUP_REMOVED lines=10> */
[----:B------:R-:W-:Y:S01]  /*3cb0*/  ISETP.NE.AND P6, PT, R56, RZ, PT ;  /* 0x000000ff3800720c */ /* 0x000fe20003fc5270 */
[----:B------:R-:W0:Y:S01]  /*3cc0*/  SHFL.BFLY PT, R9, R26, 0x2, 0x1f ;  /* 0x0c401f001a097f89 */ /* 0x000e2200000e0000 */
[----:B------:R-:W-:Y:S02]  /*3cd0*/  ISETP.LT.OR P0, PT, R10, 0x19, P0 ;  /* 0x000000190a00780c */ /* 0x000fe40000701670 */
[C---:B------:R-:W-:Y:S02]  /*3ce0*/  ISETP.GT.AND P1, PT, R11.reuse, 0x28, !P1 ;  /* 0x000000280b00780c */ /* 0x040fe40004f24270 */
[----:B------:R-:W-:Y:S02]  /*3cf0*/  FSEL R20, R20, -INF , !P0 ;  /* 0xff80000014147808 */ /* 0x000fe40004000000 */
[----:B------:R-:W-:Y:S02]  /*3d00*/  ISETP.NE.AND P0, PT, R32, RZ, PT ;  /* 0x000000ff2000720c */ /* 0x000fe40003f05270 */
[----:B------:R-:W-:-:S02]  /*3d10*/  ISETP.GT.AND P2, PT, R11, 0x29, !P2 ;  /* 0x000000290b00780c */ /* 0x000fc40005744270 */
[C---:B------:R-:W-:Y:S02]  /*3d20*/  ISETP.GT.AND P0, PT, R11.reuse, 0x19, !P0 ;  /* 0x000000190b00780c */ /* 0x040fe40004704270 */
[C---:B------:R-:W-:Y:S02]  /*3d30*/  ISETP.GT.AND P3, PT, R11.reuse, 0x30, !P3 ;  /* 0x000000300b00780c */ /* 0x040fe40005f64270 */
[----:B------:R-:W-:Y:S02]  /*3d40*/  ISETP.LT.OR P0, PT, R10, 0x1a, P0 ;  /* 0x0000001a0a00780c */ /* 0x000fe40000701670 */
[----:B------:R-:W-:Y:S02]  /*3d50*/  ISETP.GT.AND P4, PT, R11, 0x31, !P4 ;  /* 0x000000310b00780c */ /* 0x000fe40006784270 */
[----:B------:R-:W-:Y:S02]  /*3d60*/  FSEL R21, R21, -INF , !P0 ;  /* 0xff80000015157808 */ /* 0x000fe40004000000 */
[----:B------:R-:W-:-:S02]  /*3d70*/  ISETP.NE.AND P0, PT, R33, RZ, PT ;  /* 0x000000ff2100720c */ /* 0x000fc40003f05270 */
[C---:B------:R-:W-:Y:S02]  /*3d80*/  ISETP.GT.AND P5, PT, R11.reuse, 0x38, !P5 ;  /* 0x000000380b00780c */ /* 0x040fe40006fa4270 */
[----:B------:R-:W-:Y:S02]  /*3d90*/  ISETP.GT.AND P0, PT, R11, 0x20, !P0 ;  /* 0x000000200b00780c */ /* 0x000fe40004704270 */
[----:B0-----:R-:W-:Y:S01]  /*3da0*/  FMNMX.FTZ R27, R26, R9, !PT ;  /* 0x000000091a1b7209 */ /* 0x001fe20007810000 */
[----:B------:R-:W-:Y:S01]  /*3db0*/  IMAD.U32 R26, RZ, RZ, UR10 ;  /* 0x0000000aff1a7e24 */ /* 0x000fe2000f8e00ff */
[C---:B------:R-:W-:Y:S02]  /*3dc0*/  ISETP.LT.OR P0, PT, R10.reuse, 0x21, P0 ;  /* 0x000000210a00780c */ /* 0x040fe40000701670 */
[----:B------:R-:W-:Y:S01]  /*3dd0*/  ISETP.LT.OR P1, PT, R10, 0x29, P1 ;  /* 0x000000290a00780c */ /* 0x000fe20000f21670 */
[----:B------:R-:W0:Y:S01]  /*3de0*/  SHFL.BFLY PT, R28, R27, 0x1, 0x1f ;  /* 0x0c201f001b1c7f89 */ /* 0x000e2200000e0000 */
[----:B------:R-:W-:-:S02]  /*3df0*/  FSEL R24, R42, -INF , !P0 ;  /* 0xff8000002a187808 */ /* 0x000fc40004000000 */
[----:B------:R-:W-:Y:S02]  /*3e00*/  ISETP.GT.AND P0, PT, R11, RZ, !P6 ;  /* 0x000000ff0b00720c */ /* 0x000fe40007704270 */
[----:B------:R-:W-:Y:S02]  /*3e10*/  ISETP.NE.AND P6, PT, R37, RZ, PT ;  /* 0x000000ff2500720c */ /* 0x000fe40003fc5270 */
[----:B------:R-:W-:Y:S02]  /*3e20*/  ISETP.LT.OR P0, PT, R10, 0x1, P0 ;  /* 0x000000010a00780c */ /* 0x000fe40000701670 */
[----:B------:R-:W-:Y:S02]  /*3e30*/  ISETP.GT.AND P6, PT, R11, 0x39, !P6 ;  /* 0x000000390b00780c */ /* 0x000fe400077c4270 */
[----:B------:R-:W-:Y:S02]  /*3e40*/  FSEL R3, R3, -INF , !P0 ;  /* 0xff80000003037808 */ /* 0x000fe40004000000 */
[----:B------:R-:W-:-:S02]  /*3e50*/  ISETP.NE.AND P0, PT, R36, RZ, PT ;  /* 0x000000ff2400720c */ /* 0x000fc40003f05270 */
[----:B------:R-:W-:Y:S02]  /*3e60*/  FMNMX.FTZ R9, R3, R4, !PT ;  /* 0x0000000403097209 */ /* 0x000fe40007810000 */
[----:B------:R-:W-:Y:S02]  /*3e70*/  ISETP.GT.AND P0, PT, R11, 0x21, !P0 ;  /* 0x000000210b00780c */ /* 0x000fe40004704270 */
[----:B------:R-:W-:Y:S02]  /*3e80*/  FMNMX.FTZ R12, R8, R9, !PT ;  /* 0x00000009080c7209 */ /* 0x000fe40007810000 */
[----:B------:R-:W-:Y:S02]  /*3e90*/  ISETP.LT.OR P0, PT, R10, 0x22, P0 ;  /* 0x000000220a00780c */ /* 0x000fe40000701670 */
[----:B------:R-:W-:Y:S02]  /*3ea0*/  FMNMX.FTZ R25, R13, R12, !PT ;  /* 0x0000000c0d197209 */ /* 0x000fe40007810000 */
[----:B0-----:R-:W-:-:S02]  /*3eb0*/  FMNMX.FTZ R9, R27, R28, !PT ;  /* 0x0000001c1b097209 */ /* 0x001fc40007810000 */
[----:B------:R-:W-:Y:S02]  /*3ec0*/  FMNMX.FTZ R12, R14, R25, !PT ;  /* 0x000000190e0c7209 */ /* 0x000fe40007810000 */
[----:B------:R-:W-:Y:S01]  /*3ed0*/  FSEL R11, R43, -INF , !P0 ;  /* 0xff8000002b0b7808 */ /* 0x000fe20004000000 */
[----:B------:R-:W-:-:S01]  /*3ee0*/  FFMA.FTZ R26, R9, R26, -8 ;  /* 0xc1000000091a7423 */ /* 0x000fc2000001001a */
[----:B------:R-:W-:Y:S02]  /*3ef0*/  FMNMX.FTZ R25, R15, R12, !PT ;  /* 0x0000000c0f197209 */ /* 0x000fe40007810000 */
[----:B------:R-:W-:Y:S02]  /*3f00*/  FSETP.NEU.FTZ.AND P0, PT, R9, -INF , PT ;  /* 0xff8000000900780b */ /* 0x000fe40003f1d000 */
[----:B------:R-:W-:Y:S02]  /*3f10*/  FMNMX.FTZ R12, R20, R25, !PT ;  /* 0x00000019140c7209 */ /* 0x000fe40007810000 */
[----:B------:R-:W-:-:S02]  /*3f20*/  ISETP.LT.OR P2, PT, R10, 0x2a, P2 ;  /* 0x0000002a0a00780c */ /* 0x000fc40001741670 */
[----:B------:R-:W-:Y:S02]  /*3f30*/  FMNMX.FTZ R25, R21, R12, !PT ;  /* 0x0000000c15197209 */ /* 0x000fe40007810000 */
[----:B------:R-:W-:Y:S02]  /*3f40*/  FSEL R30, R26, RZ, P0 ;  /* 0x000000ff1a1e7208 */ /* 0x000fe40000000000 */
[----:B------:R-:W-:Y:S02]  /*3f50*/  FMNMX.FTZ R12, R24, R25, !PT ;  /* 0x00000019180c7209 */ /* 0x000fe40007810000 */
[----:B------:R-:W-:Y:S01]  /*3f60*/  FSEL R25, R46, -INF , !P1 ;  /* 0xff8000002e197808 */ /* 0x000fe20004800000 */
[--C-:B------:R-:W-:Y:S01]  /*3f70*/  FFMA.FTZ R32, R39, UR10, -R30.reuse ;  /* 0x0000000a27207c23 */ /* 0x100fe2000801081e */
[----:B------:R-:W-:Y:S01]  /*3f80*/  FMNMX.FTZ R12, R11, R12, !PT ;  /* 0x0000000c0b0c7209 */ /* 0x000fe20007810000 */
[--C-:B------:R-:W-:Y:S01]  /*3f90*/  FFMA.FTZ R33, R57, UR10, -R30.reuse ;  /* 0x0000000a39217c23 */ /* 0x100fe2000801081e */
[C---:B------:R-:W-:Y:S01]  /*3fa0*/  ISETP.LT.OR P3, PT, R10.reuse, 0x31, P3 ;  /* 0x000000310a00780c */ /* 0x040fe20001f61670 */
[--C-:B------:R-:W-:Y:S01]  /*3fb0*/  FFMA.FTZ R34, R59, UR10, -R30.reuse ;  /* 0x0000000a3b227c23 */ /* 0x100fe2000801081e */
[----:B------:R-:W-:Y:S01]  /*3fc0*/  FSEL R26, R47, -INF , !P2 ;  /* 0xff8000002f1a7808 */ /* 0x000fe20005000000 */
[----:B------:R-:W-:Y:S01]  /*3fd0*/  IMAD.U32 R47, RZ, RZ, UR10 ;  /* 0x0000000aff2f7e24 */ /* 0x000fe2000f8e00ff */
[----:B------:R-:W-:Y:S01]  /*3fe0*/  FMNMX.FTZ R29, R25, R12, !PT ;  /* 0x0000000c191d7209 */ /* 0x000fe20007810000 */
[----:B------:R-:W-:Y:S01]  /*3ff0*/  MUFU.EX2 R32, R32 ;  /* 0x0000002000207308 */ /* 0x000fe20000000800 */
[----:B------:R-:W-:Y:S01]  /*4000*/  ISETP.LT.OR P4, PT, R10, 0x32, P4 ;  /* 0x000000320a00780c */ /* 0x000fe20002781670 */
[--C-:B------:R-:W-:Y:S01]  /*4010*/  FFMA.FTZ R35, R61, UR10, -R30.reuse ;  /* 0x0000000a3d237c23 */ /* 0x100fe2000801081e */
[----:B------:R-:W-:Y:S01]  /*4020*/  FSEL R27, R50, -INF , !P3 ;  /* 0xff800000321b7808 */ /* 0x000fe20005800000 */
[--C-:B------:R-:W-:Y:S01]  /*4030*/  FFMA.FTZ R36, R63, UR10, -R30.reuse ;  /* 0x0000000a3f247c23 */ /* 0x100fe2000801081e */
[----:B------:R-:W-:Y:S01]  /*4040*/  FMNMX.FTZ R12, R26, R29, !PT ;  /* 0x0000001d1a0c7209 */ /* 0x000fe20007810000 */
[--C-:B------:R-:W-:Y:S01]  /*4050*/  FFMA.FTZ R37, R65, UR10, -R30.reuse ;  /* 0x0000000a41257c23 */ /* 0x100fe2000801081e */
[C---:B------:R-:W-:Y:S01]  /*4060*/  ISETP.LT.OR P5, PT, R10.reuse, 0x39, P5 ;  /* 0x000000390a00780c */ /* 0x040fe20002fa1670 */
[----:B------:R-:W0:Y:S01]  /*4070*/  MUFU.EX2 R33, R33 ;  /* 0x0000002100217308 */ /* 0x000e220000000800 */
[----:B------:R-:W-:Y:S01]  /*4080*/  FSEL R28, R51, -INF , !P4 ;  /* 0xff800000331c7808 */ /* 0x000fe20006000000 */
[--C-:B------:R-:W-:Y:S01]  /*4090*/  FFMA.FTZ R38, R67, UR10, -R30.reuse ;  /* 0x0000000a43267c23 */ /* 0x100fe2000801081e */
[----:B------:R-:W-:Y:S01]  /*40a0*/  FMNMX.FTZ R29, R27, R12, !PT ;  /* 0x0000000c1b1d7209 */ /* 0x000fe20007810000 */
[--C-:B------:R-:W-:Y:S01]  /*40b0*/  FFMA.FTZ R39, R69, UR10, -R30.reuse ;  /* 0x0000000a45277c23 */ /* 0x100fe2000801081e */
[----:B------:R-:W-:Y:S01]  /*40c0*/  ISETP.LT.OR P6, PT, R10, 0x3a, P6 ;  /* 0x0000003a0a00780c */ /* 0x000fe200037c1670 */
[--C-:B------:R-:W-:Y:S01]  /*40d0*/  FFMA.FTZ R40, R71, UR10, -R30.reuse ;  /* 0x0000000a47287c23 */ /* 0x100fe2000801081e */
[----:B------:R-:W-:Y:S01]  /*40e0*/  FSEL R10, R54, -INF , !P5 ;  /* 0xff800000360a7808 */ /* 0x000fe20006800000 */
[----:B------:R-:W1:Y:S01]  /*40f0*/  MUFU.EX2 R34, R34 ;  /* 0x0000002200227308 */ /* 0x000e620000000800 */
[----:B------:R-:W-:Y:S01]  /*4100*/  FMNMX.FTZ R31, R28, R29, !PT ;  /* 0x0000001d1c1f7209 */ /* 0x000fe20007810000 */
[--C-:B------:R-:W-:Y:S01]  /*4110*/  FFMA.FTZ R41, R41, UR10, -R30.reuse ;  /* 0x0000000a29297c23 */ /* 0x100fe2000801081e */
[----:B------:R-:W-:Y:S01]  /*4120*/  FSEL R29, R55, -INF , !P6 ;  /* 0xff800000371d7808 */ /* 0x000fe20007000000 */
[--C-:B------:R-:W-:Y:S01]  /*4130*/  FFMA.FTZ R42, R73, UR10, -R30.reuse ;  /* 0x0000000a492a7c23 */ /* 0x100fe2000801081e */
[----:B------:R-:W-:Y:S01]  /*4140*/  FMNMX.FTZ R12, R10, R31, !PT ;  /* 0x0000001f0a0c7209 */ /* 0x000fe20007810000 */
[--C-:B------:R-:W-:Y:S01]  /*4150*/  FFMA.FTZ R43, R45, UR10, -R30.reuse ;  /* 0x0000000a2d2b7c23 */ /* 0x100fe2000801081e */
[----:B------:R-:W-:-:S01]  /*4160*/  FFMA.FTZ R44, R75, UR10, -R30 ;  /* 0x0000000a4b2c7c23 */ /* 0x000fc2000801081e */
[----:B------:R-:W2:Y:S01]  /*4170*/  MUFU.EX2 R35, R35 ;  /* 0x0000002300237308 */ /* 0x000ea20000000800 */
[----:B------:R-:W-:Y:S01]  /*4180*/  FMNMX.FTZ R12, R29, R12, !PT ;  /* 0x0000000c1d0c7209 */ /* 0x000fe20007810000 */
[----:B------:R-:W-:-:S04]  /*4190*/  FFMA.FTZ R45, R49, UR10, -R30 ;  /* 0x0000000a312d7c23 */ /* 0x000fc8000801081e */
[----:B------:R-:W3:Y:S02]  /*41a0*/  SHFL.BFLY PT, R31, R12, 0x2, 0x1f ;  /* 0x0c401f000c1f7f89 */ /* 0x000ee400000e0000 */
[----:B------:R-:W-:Y:S08]  /*41b0*/  MUFU.EX2 R36, R36 ;  /* 0x0000002400247308 */ /* 0x000ff00000000800 */
[----:B------:R-:W-:Y:S08]  /*41c0*/  MUFU.EX2 R37, R37 ;  /* 0x0000002500257308 */ /* 0x000ff00000000800 */
[----:B------:R-:W-:Y:S01]  /*41d0*/  MUFU.EX2 R38, R38 ;  /* 0x0000002600267308 */ /* 0x000fe20000000800 */
[----:B---3--:R-:W-:-:S07]  /*41e0*/  FMNMX.FTZ R31, R12, R31, !PT ;  /* 0x0000001f0c1f7209 */ /* 0x008fce0007810000 */
[----:B------:R-:W-:Y:S01]  /*41f0*/  MUFU.EX2 R39, R39 ;  /* 0x0000002700277308 */ /* 0x000fe20000000800 */
[----:B------:R-:W3:Y:S07]  /*4200*/  SHFL.BFLY PT, R12, R31, 0x1, 0x1f ;  /* 0x0c201f001f0c7f89 */ /* 0x000eee00000e0000 */
[----:B------:R-:W-:Y:S08]  /*4210*/  MUFU.EX2 R40, R40 ;  /* 0x0000002800287308 */ /* 0x000ff00000000800 */
[----:B------:R-:W-:Y:S08]  /*4220*/  MUFU.EX2 R41, R41 ;  /* 0x0000002900297308 */ /* 0x000ff00000000800 */
[----:B------:R-:W-:Y:S01]  /*4230*/  MUFU.EX2 R42, R42 ;  /* 0x0000002a002a7308 */ /* 0x000fe20000000800 */
[----:B---3--:R-:W-:Y:S01]  /*4240*/  FMNMX.FTZ R12, R31, R12, !PT ;  /* 0x0000000c1f0c7209 */ /* 0x008fe20007810000 */
[--C-:B------:R-:W-:Y:S01]  /*4250*/  FFMA.FTZ R31, R77, UR10, -R30.reuse ;  /* 0x0000000a4d1f7c23 */ /* 0x100fe2000801081e */
[----:B------:R-:W-:-:S02]  /*4260*/  FFMA.FTZ R30, R53, UR10, -R30 ;  /* 0x0000000a351e7c23 */ /* 0x000fc4000801081e */
[C---:B------:R-:W-:Y:S01]  /*4270*/  FSETP.NEU.FTZ.AND P0, PT, R12.reuse, -INF , PT ;  /* 0xff8000000c00780b */ /* 0x040fe20003f1d000 */
[----:B------:R-:W-:-:S02]  /*4280*/  FFMA.FTZ R46, R12, R47, -8 ;  /* 0xc10000000c2e7423 */ /* 0x000fc4000001002f */
[----:B------:R-:W-:Y:S03]  /*4290*/  MUFU.EX2 R43, R43 ;  /* 0x0000002b002b7308 */ /* 0x000fe60000000800 */
[----:B------:R-:W-:Y:S02]  /*42a0*/  FSEL R46, R46, RZ, P0 ;  /* 0x000000ff2e2e7208 */ /* 0x000fe40000000000 */
[----:B------:R-:W-:-:S03]  /*42b0*/  PLOP3.LUT P0, PT, PT, PT, UP0, 0x40, 0x0 ;  /* 0x000000000000781c */ /* 0x000fc60003f0e808 */
        /* <DEDUP_REMOVED lines=8> */
[----:B------:R0:W-:Y:S01]  /*4340*/  MUFU.EX2 R153, R3 ;  /* 0x0000000300997308 */ /* 0x0001e20000000800 */
[----:B------:R-:W-:-:S01]  /*4350*/  FFMA.FTZ R21, R21, UR10, -R46 ;  /* 0x0000000a15157c23 */ /* 0x000fc2000801082e */
[--C-:B------:R-:W-:Y:S01]  /*4360*/  FFMA.FTZ R24, R24, UR10, -R46.reuse ;  /* 0x0000000a18187c23 */ /* 0x100fe2000801082e */
[----:B------:R-:W-:-:S01]  /*4370*/  FFMA.FTZ R11, R11, UR10, -R46 ;  /* 0x0000000a0b0b7c23 */ /* 0x000fc2000801082e */
[--C-:B------:R-:W-:Y:S01]  /*4380*/  FFMA.FTZ R25, R25, UR10, -R46.reuse ;  /* 0x0000000a19197c23 */ /* 0x100fe2000801082e */
[----:B------:R-:W-:-:S01]  /*4390*/  FFMA.FTZ R26, R26, UR10, -R46 ;  /* 0x0000000a1a1a7c23 */ /* 0x000fc2000801082e */
[--C-:B------:R-:W-:Y:S01]  /*43a0*/  FFMA.FTZ R27, R27, UR10, -R46.reuse ;  /* 0x0000000a1b1b7c23 */ /* 0x100fe2000801082e */
[----:B------:R-:W-:-:S01]  /*43b0*/  FFMA.FTZ R28, R28, UR10, -R46 ;  /* 0x0000000a1c1c7c23 */ /* 0x000fc2000801082e */
[----:B------:R1:W3:Y:S01]  /*43c0*/  MUFU.EX2 R48, R4 ;  /* 0x0000000400307308 */ /* 0x0002e20000000800 */
[----:B0-----:R-:W-:-:S01]  /*43d0*/  FADD.FTZ R3, R32, R33 ;  /* 0x0000002120037221 */ /* 0x001fc20000010000 */
[--C-:B------:R-:W-:Y:S01]  /*43e0*/  FFMA.FTZ R10, R10, UR10, -R46.reuse ;  /* 0x0000000a0a0a7c23 */ /* 0x100fe2000801082e */
[----:B------:R-:W-:-:S05]  /*43f0*/  FFMA.FTZ R29, R29, UR10, -R46 ;  /* 0x0000000a1d1d7c23 */ /* 0x000fca000801082e */
[----:B------:R-:W0:Y:S01]  /*4400*/  MUFU.EX2 R8, R8 ;  /* 0x0000000800087308 */ /* 0x000e220000000800 */
[----:B-1----:R-:W-:-:S04]  /*4410*/  FADD.FTZ R4, R34, R3 ;  /* 0x0000000322047221 */ /* 0x002fc80000010000 */
[C---:B--2---:R-:W-:Y:S01]  /*4420*/  FADD.FTZ R3, R35.reuse, R4 ;  /* 0x0000000423037221 */ /* 0x044fe20000010000 */
[----:B------:R-:W-:Y:S02]  /*4430*/  F2FP.SATFINITE.E4M3.F32.PACK_AB_MERGE_C R35, R35, R34, RZ ;  /* 0x000000222323723e */ /* 0x000fe400048070ff */
[----:B------:R-:W1:Y:S01]  /*4440*/  MUFU.EX2 R13, R13 ;  /* 0x0000000d000d7308 */ /* 0x000e620000000800 */
[----:B---3--:R-:W-:-:S01]  /*4450*/  FADD.FTZ R47, R153, R48 ;  /* 0x00000030992f7221 */ /* 0x008fc20000010000 */
[----:B------:R-:W-:Y:S01]  /*4460*/  FADD.FTZ R4, R36, R3 ;  /* 0x0000000324047221 */ /* 0x000fe20000010000 */
[----:B------:R-:W-:-:S03]  /*4470*/  F2FP.SATFINITE.E4M3.F32.PACK_AB_MERGE_C R152, R33, R32, R35 ;  /* 0x000000202198723e */ /* 0x000fc60004807023 */
[----:B------:R-:W-:Y:S02]  /*4480*/  FADD.FTZ R3, R37, R4 ;  /* 0x0000000425037221 */ /* 0x000fe40000010000 */
[----:B------:R-:W2:Y:S01]  /*4490*/  MUFU.EX2 R14, R14 ;  /* 0x0000000e000e7308 */ /* 0x000ea20000000800 */
[----:B0-----:R-:W-:-:S01]  /*44a0*/  FADD.FTZ R50, R8, R47 ;  /* 0x0000002f08327221 */ /* 0x001fc20000010000 */
[----:B------:R-:W-:Y:S01]  /*44b0*/  FADD.FTZ R4, R38, R3 ;  /* 0x0000000326047221 */ /* 0x000fe20000010000 */
[----:B------:R-:W-:-:S03]  /*44c0*/  F2FP.SATFINITE.E4M3.F32.PACK_AB_MERGE_C R38, R39, R38, RZ ;  /* 0x000000262726723e */ /* 0x000fc600048070ff */
[----:B------:R-:W-:Y:S01]  /*44d0*/  FADD.FTZ R3, R39, R4 ;  /* 0x0000000427037221 */ /* 0x000fe20000010000 */
[----:B------:R-:W-:Y:S01]  /*44e0*/  F2FP.SATFINITE.E4M3.F32.PACK_AB_MERGE_C R154, R37, R36, R38 ;  /* 0x00000024259a723e */ /* 0x000fe20004807026 */
[----:B------:R-:W0:Y:S01]  /*44f0*/  MUFU.EX2 R15, R15 ;  /* 0x0000000f000f7308 */ /* 0x000e220000000800 */
[----:B-1----:R-:W-:-:S01]  /*4500*/  FADD.FTZ R47, R13, R50 ;  /* 0x000000320d2f7221 */ /* 0x002fc20000010000 */
[----:B------:R-:W-:Y:S01]  /*4510*/  FADD.FTZ R4, R40, R3 ;  /* 0x0000000328047221 */ /* 0x000fe20000010000 */
[----:B------:R-:W-:-:S03]  /*4520*/  F2FP.SATFINITE.E4M3.F32.PACK_AB_MERGE_C R8, R13, R8, RZ ;  /* 0x000000080d08723e */ /* 0x000fc600048070ff */
[----:B------:R-:W-:Y:S01]  /*4530*/  FADD.FTZ R3, R41, R4 ;  /* 0x0000000429037221 */ /* 0x000fe20000010000 */
[----:B------:R-:W-:Y:S01]  /*4540*/  F2FP.SATFINITE.E4M3.F32.PACK_AB_MERGE_C R153, R48, R153, R8 ;  /* 0x000000993099723e */ /* 0x000fe20004807008 */
[----:B------:R-:W1:Y:S01]  /*4550*/  MUFU.EX2 R20, R20 ;  /* 0x0000001400147308 */ /* 0x000e620000000800 */
[----:B--2---:R-:W-:-:S01]  /*4560*/  FADD.FTZ R50, R14, R47 ;  /* 0x0000002f0e327221 */ /* 0x004fc20000010000 */
[----:B------:R-:W-:Y:S01]  /*4570*/  FADD.FTZ R4, R42, R3 ;  /* 0x000000032a047221 */ /* 0x000fe20000010000 */
[----:B------:R-:W-:-:S04]  /*4580*/  F2FP.SATFINITE.E4M3.F32.PACK_AB_MERGE_C R42, R43, R42, RZ ;  /* 0x0000002a2b2a723e */ /* 0x000fc800048070ff */
[----:B------:R-:W-:Y:S01]  /*4590*/  F2FP.SATFINITE.E4M3.F32.PACK_AB_MERGE_C R156, R41, R40, R42 ;  /* 0x00000028299c723e */ /* 0x000fe2000480702a */
        /* <DEDUP_REMOVED lines=10> */
[----:B------:R-:W-:-:S04]  /*4640*/  FADD.FTZ R47, R43, R4 ;  /* 0x000000042b2f7221 */ /* 0x000fc80000010000 */
[----:B------:R-:W-:Y:S02]  /*4650*/  FADD.FTZ R34, R44, R47 ;  /* 0x0000002f2c227221 */ /* 0x000fe40000010000 */
        /* <DEDUP_REMOVED lines=24> */
[----:B------:R-:W-:Y:S06]  /*47e0*/  @P0 BRA `(.L_x_1486) ;  /* 0x0000000000040947 */ /* 0x000fec0003800000 */
[----:B------:R-:W-:Y:S01]  /*47f0*/  BPT.TRAP 0x1 ;  /* 0x000000040000795c */ /* 0x000fe20000300000 */
.L_x_1486:
[----:B------:R-:W-:Y:S01]  /*4800*/  PLOP3.LUT P1, PT, PT, PT, UP0, 0x40, 0x0 ;  /* 0x000000000000781c */ /* 0x000fe20003f2e808 */
[----:B------:R0:W1:-:S12]  /*4810*/  SYNCS.PHASECHK.TRANS64.TRYWAIT P0, [UR45+0x28450], R7 ;  /* 0x02845007ff0075a7 */ /* 0x000058000800016d */
[----:B0-----:R-:W-:Y:S05]  /*4820*/  @P1 BRA `(.L_x_1487) ;  /* 0x0000000000041947 */ /* 0x001fea0003800000 */
[----:B------:R-:W-:Y:S01]  /*4830*/  BPT.TRAP 0x1 ;  /* 0x000000040000795c */ /* 0x000fe20000300000 */
.L_x_1487:
[----:B-1----:R-:W-:Y:S05]  /*4840*/  @P0 BRA `(.L_x_1488) ;  /* 0x0000000000080947 */ /* 0x002fea0003800000 */
[----:B------:R-:W0:Y:S02]  /*4850*/  SYNCS.PHASECHK.TRANS64.TRYWAIT P0, [UR45+0x28450], R7 ;  /* 0x02845007ff0075a7 */ /* 0x000e24000800016d */
[----:B0-----:R-:W-:Y:S05]  /*4860*/  @!P0 BRA `(.L_x_1489) ;  /* 0x0000015000a88947 */ /* 0x001fea0003800000 */
.L_x_1488:
[----:B------:R1:W-:Y:S01]  /*4870*/  BAR.SYNC.DEFER_BLOCKING R6, 0x100 ;  /* 0x000400060000751d */ /* 0x0003e20000010000 */
[----:B------:R-:W-:Y:S01]  /*4880*/  UIADD3 UR43, UR43, 0x8000, URZ ;  /* 0x000080002b2b7890 */ /* 0x000fe2000fffe03f */
[----:B------:R-:W-:-:S03]  /*4890*/  PLOP3.LUT P0, PT, PT, PT, UP0, 0x40, 0x0 ;  /* 0x000000000000781c */ /* 0x000fc60003f0e808 */
[----:B------:R-:W-:Y:S01]  /*48a0*/  USHF.R.U32.HI UR43, URZ, 0x4, UR43 ;  /* 0x000000043f2b7899 */ /* 0x000fe2000801162b */
[----:B------:R-:W-:-:S03]  /*48b0*/  UMOV UR7, 0x80000020 ;  /* 0x8000002000077882 */ /* 0x000fc60000000000 */
[----:B------:R-:W-:-:S04]  /*48c0*/  ULOP3.LUT UR43, UR43, 0x3fff, URZ, 0xc0, !UPT ;  /* 0x00003fff2b2b7892 */ /* 0x000fc8000f8ec03f */
[----:B------:R-:W-:-:S04]  /*48d0*/  ULOP3.LUT UR46, UR43, 0x10000, URZ, 0xfc, !UPT ;  /* 0x000100002b2e7892 */ /* 0x000fc8000f8efc3f */
[----:B------:R-:W-:Y:S01]  /*48e0*/  ULEA UR6, UR38, UR46, 0xa ;  /* 0x0000002e26067291 */ /* 0x000fe2000f8e503f */
[----:B------:R-:W-:-:S08]  /*48f0*/  WARPGROUP.ARRIVE ;  /* 0x00000000000079c5 */ /* 0x000fd00000000000 */
        /* <DEDUP_REMOVED lines=10> */
.L_x_1490:
[----:B------:R-:W-:Y:S01]  /*49a0*/  UISETP.NE.AND UP2, UPT, UR49, URZ, UPT ;  /* 0x0000003f3100728c */ /* 0x000fe2000bf45270 */
[----:B------:R-:W-:Y:S01]  /*49b0*/  R2UR UR43, R160 ;  /* 0x00000000a02b72ca */ /* 0x000fe200000e0000 */
[----:B------:R-:W-:Y:S02]  /*49c0*/  UISETP.NE.AND UP1, UPT, UR42, URZ, UPT ;  /* 0x0000003f2a00728c */ /* 0x000fe4000bf25270 */
[----:B------:R-:W-:Y:S01]  /*49d0*/  UIADD3 UR45, UR45, 0x28460, URZ ;  /* 0x000284602d2d7890 */ /* 0x000fe2000fffe03f */
[----:B------:R-:W-:-:S03]  /*49e0*/  UMOV UR15, UR47 ;  /* 0x0000002f000f7c82 */ /* 0x000fc60008000000 */
[----:B------:R-:W-:Y:S01]  /*49f0*/  PLOP3.LUT P0, PT, PT, PT, UP1, 0x40, 0x0 ;  /* 0x000000000000781c */ /* 0x000fe20003f0e818 */
[----:B------:R-:W-:Y:S02]  /*4a00*/  UPRMT UR45, UR50, 0x654, UR45 ;  /* 0x00000654322d7896 */ /* 0x000fe4000800002d */
[----:B------:R-:W-:Y:S01]  /*4a10*/  @UP2 ULDC UR6, c[0x0][0x44c] ;  /* 0x0001130000062ab9 */ /* 0x000fe20000000800 */
[----:B------:R-:W-:Y:S01]  /*4a20*/  @UP2 ULDC UR18, c[0x0][0x450] ;  /* 0x0001140000122ab9 */ /* 0x000fe20000000800 */
[----:B------:R-:W-:Y:S02]  /*4a30*/  UIMAD.WIDE.U32 UR6, UR47, UR6, URZ ;  /* 0x000000062f0672a5 */ /* 0x000fe4000f8e003f */
[----:B------:R-:W-:Y:S02]  /*4a40*/  UIADD3 UR43, UR43, -0x2, URZ ;  /* 0xfffffffe2b2b7890 */ /* 0x000fe4000fffe03f */
[----:B------:R-:W-:Y:S01]  /*4a50*/  @UP2 USHF.R.U32.HI UR15, URZ, UR18, UR7 ;  /* 0x000000123f0f2299 */ /* 0x000fe20008011607 */
[----:B------:R-:W-:Y:S03]  /*4a60*/  SYNCS.ARRIVE.TRANS64.RED.A1T0 RZ, [UR45], RZ ;  /* 0x000000ffffff79a7 */ /* 0x000fe6000810042d */
        /* <DEDUP_REMOVED lines=14> */
.L_x_1492:
[----:B------:R-:W-:Y:S02]  /*4b50*/  ULDC UR22, c[0x0][0x9e4] ;  /* 0x0002790000167ab9 */ /* 0x000fe40000000800 */
[----:B------:R-:W-:-:S11]  /*4b60*/  UISETP.NE.AND UP1, UPT, UR22, 0x1, UPT ;  /* 0x000000011600788c */ /* 0x000fd6000bf25270 */
[----:B------:R-:W-:Y:S02]  /*4b70*/  @UP1 ULDC.64 UR6, c[0x0][0x9e8] ;  /* 0x00027a0000061ab9 */ /* 0x000fe40000000a00 */
[----:B------:R-:W-:-:S04]  /*4b80*/  UIMAD.WIDE.U32 UR14, UR19, UR6, URZ ;  /* 0x00000006130e72a5 */ /* 0x000fc8000f8e003f */
[----:B------:R-:W-:-:S12]  /*4b90*/  @UP1 USHF.R.U32.HI UR19, URZ, UR7, UR15 ;  /* 0x000000073f131299 */ /* 0x000fd8000801160f */
.L_x_1493:
[----:B------:R-:W-:-:S04]  /*4ba0*/  UIMAD UR19, UR19, UR22, UR22 ;  /* 0x00000016131372a4 */ /* 0x000fc8000f8e0216 */
[----:B------:R-:W-:-:S04]  /*4bb0*/  UISETP.LT.AND UP1, UPT, UR18, UR19, UPT ;  /* 0x000000131200728c */ /* 0x000fc8000bf21270 */
[----:B------:R-:W-:-:S12]  /*4bc0*/  USEL UR18, UR18, UR19, UP1 ;  /* 0x0000001312127287 */ /* 0x000fd80008800000 */
.L_x_1491:
[----:B------:R-:W-:-:S04]  /*4bd0*/  USHF.R.S32.HI UR6, URZ, 0x1f, UR18 ;  /* 0x0000001f3f067899 */ /* 0x000fc80008011412 */
[----:B------:R-:W-:-:S04]  /*4be0*/  ULEA.HI UR6, UR6, UR18, URZ, 0x6 ;  /* 0x0000001206067291 */ /* 0x000fc8000f8f303f */
[----:B------:R-:W-:-:S04]  /*4bf0*/  USHF.R.S32.HI UR6, URZ, 0x6, UR6 ;  /* 0x000000063f067899 */ /* 0x000fc80008011406 */
[----:B------:R-:W-:-:S04]  /*4c00*/  UISETP.LT.AND UP1, UPT, UR51, UR6, UPT ;  /* 0x000000063300728c */ /* 0x000fc8000bf21270 */
[----:B------:R-:W-:-:S04]  /*4c10*/  USEL UR44, UR51, UR6, !UP1 ;  /* 0x00000006332c7287 */ /* 0x000fc8000c800000 */
[----:B------:R-:W-:-:S06]  /*4c20*/  UISETP.GE.AND UP1, UPT, UR43, UR44, UPT ;  /* 0x0000002c2b00728c */ /* 0x000fcc000bf26270 */
[----:B------:R-:W-:-:S13]  /*4c30*/  PLOP3.LUT P0, PT, PT, PT, UP1, 0x80, 0x0 ;  /* 0x000000000000781c */ /* 0x000fda0003f0f018 */
[----:B------:R-:W-:Y:S05]  /*4c40*/  @!P0 BRA `(.L_x_1494) ;  /* 0x0000002800c48947 */ /* 0x000fea0003800000 */
[----:B------:R-:W-:Y:S01]  /*4c50*/  IMAD.MOV.U32 R10, RZ, RZ, R12 ;  /* 0x000000ffff0a7224 */ /* 0x000fe200078e000c */
[----:B------:R-:W-:Y:S01]  /*4c60*/  ULDC UR50, c[0x0][0x9e4] ;  /* 0x0002790000327ab9 */ /* 0x000fe20000000800 */
[----:B------:R-:W-:Y:S01]  /*4c70*/  IMAD.MOV.U32 R11, RZ, RZ, R9 ;  /* 0x000000ffff0b7224 */ /* 0x000fe200078e0009 */
[----:B------:R-:W-:Y:S01]  /*4c80*/  ULDC UR59, c[0x0][0x9dc] ;  /* 0x00027700003b7ab9 */ /* 0x000fe20000000800 */
[----:B------:R-:W-:Y:S01]  /*4c90*/  ULDC UR58, c[0x0][0x988] ;  /* 0x00026200003a7ab9 */ /* 0x000fe20000000800 */
[----:B------:R-:W-:-:S05]  /*4ca0*/  ULDC UR60, c[0x0][0x9e0] ;  /* 0x00027800003c7ab9 */ /* 0x000fca0000000800 */
.L_x_1513:
        /* <DEDUP_REMOVED lines=8> */
.L_x_1495:
[----:B------:R-:W1:Y:S01]  /*4d30*/  S2UR UR52, SR_CgaCtaId ;  /* 0x00000000003479c3 */ /* 0x000e620000008800 */
[----:B------:R-:W-:Y:S01]  /*4d40*/  UMOV UR6, 0x400 ;  /* 0x0000040000067882 */ /* 0x000fe20000000000 */
[----:B------:R-:W-:Y:S01]  /*4d50*/  PLOP3.LUT P1, PT, PT, PT, UP0, 0x40, 0x0 ;  /* 0x000000000000781c */ /* 0x000fe20003f2e808 */
[----:B0-----:R-:W-:-:S05]  /*4d60*/  IMAD.U32 R8, RZ, RZ, UR39 ;  /* 0x00000027ff087e24 */ /* 0x001fca000f8e00ff */
[----:B------:R-:W-:Y:S01]  /*4d70*/  SHF.L.U32 R8, R8, 0x1f, RZ ;  /* 0x0000001f08087819 */ /* 0x000fe200000006ff */
[----:B-1----:R-:W-:-:S04]  /*4d80*/  ULEA UR6, UR52, UR6, 0x18 ;  /* 0x0000000634067291 */ /* 0x002fc8000f8ec03f */
[----:B------:R-:W-:-:S09]  /*4d90*/  ULEA UR45, UR38, UR6, 0x3 ;  /* 0x00000006262d7291 */ /* 0x000fd2000f8e183f */
[----:B------:R0:W1:Y:S01]  /*4da0*/  SYNCS.PHASECHK.TRANS64.TRYWAIT P0, [UR45+0x28430], R8 ;  /* 0x02843008ff0075a7 */ /* 0x000062000800016d */
[----:B------:R-:W-:Y:S05]  /*4db0*/  @P1 BRA `(.L_x_1496) ;  /* 0x0000000000041947 */ /* 0x000fea0003800000 */
[----:B------:R-:W-:Y:S01]  /*4dc0*/  BPT.TRAP 0x1 ;  /* 0x000000040000795c */ /* 0x000fe20000300000 */
.L_x_1496:
[----:B-1----:R-:W-:Y:S05]  /*4dd0*/  @P0 BRA `(.L_x_1497) ;  /* 0x0000000000080947 */ /* 0x002fea0003800000 */
[----:B------:R-:W1:Y:S02]  /*4de0*/  SYNCS.PHASECHK.TRANS64.TRYWAIT P0, [UR45+0x28430], R8 ;  /* 0x02843008ff0075a7 */ /* 0x000e64000800016d */
[----:B-1----:R-:W-:Y:S05]  /*4df0*/  @!P0 BRA `(.L_x_1498) ;  /* 0x0000014c005c8947 */ /* 0x002fea0003800000 */
.L_x_1497:
[----:B------:R-:W-:Y:S01]  /*4e00*/  ULEA UR30, UR38, UR48, 0xa ;  /* 0x00000030261e7291 */ /* 0x000fe2000f8e503f */
[----:B------:R-:W-:Y:S01]  /*4e10*/  WARPGROUP.ARRIVE ;  /* 0x00000000000079c5 */ /* 0x000fe20000000000 */
[----:B------:R-:W-:Y:S01]  /*4e20*/  UMOV UR35, 0x40000040 ;  /* 0x4000004000237882 */ /* 0x000fe20000000000 */
[----:B------:R-:W-:Y:S01]  /*4e30*/  UMOV UR7, 0x40000040 ;  /* 0x4000004000077882 */ /* 0x000fe20000000000 */
[----:B------:R-:W-:-:S03]  /*4e40*/  UIADD3 UR6, UR30, 0x2, URZ ;  /* 0x000000021e067890 */ /* 0x000fc6000fffe03f */
[----:B-1----:R-:W1:Y:S01]  /*4e50*/  S2R R5, SR_TID.X ;  /* 0x0000000000057919 */ /* 0x002e620000002100 */
[----:B------:R-:W-:Y:S01]  /*4e60*/  UIADD3 UR10, UR30, 0x4, URZ ;  /* 0x000000041e0a7890 */ /* 0x000fe2000fffe03f */
[----:B------:R-:W-:Y:S01]  /*4e70*/  PLOP3.LUT P0, PT, PT, PT, UP0, 0x40, 0x0 ;  /* 0x000000000000781c */ /* 0x000fe20003f0e808 */
[----:B------:R-:W-:Y:S01]  /*4e80*/  UMOV UR34, UR30 ;  /* 0x0000001e00227c82 */ /* 0x000fe20008000000 */
        /* <DEDUP_REMOVED lines=12> */
[----:B-1----:R-:W-:-:S04]  /*4f50*/  SHF.R.U32.HI R208, RZ, 0x7, R5 ;  /* 0x00000007ffd07819 */ /* 0x002fc80000011605 */
[----:B------:R-:W-:Y:S01]  /*4f60*/  IADD3 R5, -R208, 0xb, RZ ;  /* 0x0000000bd0057810 */ /* 0x000fe20007ffe1ff */
        /* <DEDUP_REMOVED lines=25> */
.L_x_1499:
[----:B------:R-:W-:Y:S01]  /*5100*/  UISETP.NE.AND UP2, UPT, UR49, URZ, UPT ;  /* 0x0000003f3100728c */ /* 0x000fe2000bf45270 */
[C---:B------:R-:W-:Y:S01]  /*5110*/  FMUL.FTZ R9, R0.reuse, R155 ;  /* 0x0000009b00097220 */ /* 0x040fe20000410000 */
[C---:B------:R-:W-:Y:S01]  /*5120*/  FMUL.FTZ R155, R0.reuse, R160 ;  /* 0x000000a0009b7220 */ /* 0x040fe20000410000 */
[C---:B------:R-:W-:Y:S01]  /*5130*/  FMUL.FTZ R160, R0.reuse, R165 ;  /* 0x000000a500a07220 */ /* 0x040fe20000410000 */
[C---:B------:R-:W-:Y:S01]  /*5140*/  FMUL.FTZ R165, R0.reuse, R175 ;  /* 0x000000af00a57220 */ /* 0x040fe20000410000 */
[----:B------:R-:W-:Y:S01]  /*5150*/  VIADD R175, R17, UR47 ;  /* 0x0000002f11af7c36 */ /* 0x000fe20008000000 */
[----:B------:R-:W-:Y:S01]  /*5160*/  PLOP3.LUT P0, PT, PT, PT, UP2, 0x80, 0x0 ;  /* 0x000000000000781c */ /* 0x000fe20003f0f028 */
[----:B------:R-:W-:Y:S01]  /*5170*/  USHF.L.U32 UR7, UR43, 0x6, URZ ;  /* 0x000000062b077899 */ /* 0x000fe2000800063f */
[----:B------:R-:W-:Y:S01]  /*5180*/  PLOP3.LUT P1, PT, PT, PT, UP2, 0x80, 0x0 ;  /* 0x000000000000781c */ /* 0x000fe20003f2f028 */
[C---:B------:R-:W-:Y:S01]  /*5190*/  FMUL.FTZ R13, R0.reuse, R152 ;  /* 0x00000098000d7220 */ /* 0x040fe20000410000 */
[C---:B------:R-:W-:Y:S01]  /*51a0*/  FMUL.FTZ R152, R0.reuse, R157 ;  /* 0x0000009d00987220 */ /* 0x040fe20000410000 */
[----:B------:R-:W-:Y:S01]  /*51b0*/  @UP2 ULDC UR6, c[0x0][0x44c] ;  /* 0x0001130000062ab9 */ /* 0x000fe20000000800 */
[C---:B------:R-:W-:Y:S01]  /*51c0*/  FMUL.FTZ R157, R0.reuse, R161 ;  /* 0x000000a1009d7220 */ /* 0x040fe20000410000 */
[C---:B------:R-:W-:Y:S01]  /*51d0*/  FMUL.FTZ R161, R0.reuse, R170 ;  /* 0x000000aa00a17220 */ /* 0x040fe20000410000 */
[----:B------:R-:W-:Y:S01]  /*51e0*/  FMUL.FTZ R170, R0, R179 ;  /* 0x000000b300aa7220 */ /* 0x000fe20000410000 */
[----:B------:R-:W-:-:S02]  /*51f0*/  IMAD.U32 R179, RZ, RZ, UR7 ;  /* 0x00000007ffb37e24 */ /* 0x000fc4000f8e00ff */
[C---:B------:R-:W-:Y:S01]  /*5200*/  FMUL.FTZ R14, R0.reuse, R153 ;  /* 0x00000099000e7220 */ /* 0x040fe20000410000 */
[C---:B------:R-:W-:Y:S01]  /*5210*/  FMUL.FTZ R12, R0.reuse, R154 ;  /* 0x0000009a000c7220 */ /* 0x040fe20000410000 */
[----:B------:R-:W-:Y:S01]  /*5220*/  FMUL.FTZ R21, R0, R156 ;  /* 0x0000009c00157220 */ /* 0x000fe20000410000 */
[----:B------:R-:W-:Y:S01]  /*5230*/  @P0 IMAD.HI.U32 R6, R175, UR6, RZ ;  /* 0x00000006af060c27 */ /* 0x000fe2000f8e00ff */
[----:B------:R-:W-:Y:S01]  /*5240*/  @UP2 ULDC UR6, c[0x0][0x450] ;  /* 0x0001140000062ab9 */ /* 0x000fe20000000800 */
[----:B------:R-:W-:Y:S02]  /*5250*/  IADD3 R179, -R2, 0x1, -R179 ;  /* 0x0000000102b37810 */ /* 0x000fe40007ffe9b3 */
[C---:B------:R-:W-:Y:S01]  /*5260*/  FMUL.FTZ R20, R0.reuse, R159 ;  /* 0x0000009f00147220 */ /* 0x040fe20000410000 */
[----:B------:R-:W-:Y:S01]  /*5270*/  UISETP.NE.AND UP1, UPT, UR42, URZ, UPT ;  /* 0x0000003f2a00728c */ /* 0x000fe2000bf25270 */
[----:B------:R-:W-:Y:S01]  /*5280*/  @P1 SHF.R.U32.HI R175, RZ, UR6, R6 ;  /* 0x00000006ffaf1c19 */ /* 0x000fe20008011606 */
[----:B------:R-:W-:Y:S01]  /*5290*/  IMAD.U32 R6, RZ, RZ, UR41 ;  /* 0x00000029ff067e24 */ /* 0x000fe2000f8e00ff */
[----:B------:R-:W-:Y:S01]  /*52a0*/  UIADD3 UR6, UR45, 0x28440, URZ ;  /* 0x000284402d067890 */ /* 0x000fe2000fffe03f */
[C---:B------:R-:W-:Y:S01]  /*52b0*/  FMUL.FTZ R153, R0.reuse, R162 ;  /* 0x000000a200997220 */ /* 0x040fe20000410000 */
[C---:B------:R-:W-:Y:S01]  /*52c0*/  FMUL.FTZ R154, R0.reuse, R163 ;  /* 0x000000a3009a7220 */ /* 0x040fe20000410000 */
[----:B------:R-:W-:Y:S01]  /*52d0*/  FMUL.FTZ R159, R0, R164 ;  /* 0x000000a4009f7220 */ /* 0x000fe20000410000 */
[----:B------:R-:W-:Y:S01]  /*52e0*/  IADD3 R179, -R6, UR40, R179 ;  /* 0x0000002806b37c10 */ /* 0x000fe2000fffe1b3 */
[C---:B------:R-:W-:Y:S01]  /*52f0*/  FMUL.FTZ R156, R0.reuse, R166 ;  /* 0x000000a6009c7220 */ /* 0x040fe20000410000 */
[----:B------:R-:W2:Y:S01]  /*5300*/  SHFL.IDX PT, R6, R175, RZ, 0x1c1f ;  /* 0x001c1fffaf067589 */ /* 0x000ea200000e0000 */
[C---:B------:R-:W-:Y:S01]  /*5310*/  FMUL.FTZ R15, R0.reuse, R158 ;  /* 0x0000009e000f7220 */ /* 0x040fe20000410000 */
[C---:B------:R-:W-:Y:S01]  /*5320*/  FMUL.FTZ R163, R0.reuse, R168 ;  /* 0x000000a800a37220 */ /* 0x040fe20000410000 */
[C---:B------:R-:W-:Y:S01]  /*5330*/  FMUL.FTZ R166, R0.reuse, R169 ;  /* 0x000000a900a67220 */ /* 0x040fe20000410000 */
[C---:B------:R-:W-:Y:S01]  /*5340*/  FMUL.FTZ R162, R0.reuse, R171 ;  /* 0x000000ab00a27220 */ /* 0x040fe20000410000 */
[C---:B------:R-:W-:Y:S01]  /*5350*/  FMUL.FTZ R164, R0.reuse, R174 ;  /* 0x000000ae00a47220 */ /* 0x040fe20000410000 */
        /* <DEDUP_REMOVED lines=13> */
[----:B------:R-:W-:Y:S01]  /*5430*/  UMOV UR11, UR59 ;  /* 0x0000003b000b7c82 */ /* 0x000fe20008000000 */
[----:B------:R-:W-:Y:S01]  /*5440*/  SYNCS.ARRIVE.TRANS64.RED.A1T0 RZ, [UR6], RZ ;  /* 0x000000ffffff79a7 */ /* 0x000fe20008100406 */
[----:B------:R-:W-:Y:S01]  /*5450*/  ULOP3.LUT UR6, URZ, UR11, URZ, 0x33, !UPT ;  /* 0x0000000b3f067292 */ /* 0x000fe2000f8e333f */
[----:B------:R-:W-:-:S04]  /*5460*/  VIADD R178, R179, UR60 ;  /* 0x0000003cb3b27c36 */ /* 0x000fc80008000000 */
[----:B------:R-:W4:Y:S01]  /*5470*/  MUFU.TANH R14, R14 ;  /* 0x0000000e000e7308 */ /* 0x000f220000002400 */
[----:B------:R-:W-:Y:S02]  /*5480*/  VIADD R179, R179, UR6 ;  /* 0x00000006b3b37c36 */ /* 0x000fe40008000000 */
[----:B--2---:R-:W-:Y:S02]  /*5490*/  IMAD.IADD R180, R178, 0x1, R6 ;  /* 0x00000001b2b47824 */ /* 0x004fe400078e0206 */
[----:B------:R-:W-:-:S03]  /*54a0*/  IMAD.IADD R181, R6, 0x1, R179 ;  /* 0x0000000106b57824 */ /* 0x000fc600078e02b3 */
[----:B------:R-:W2:Y:S08]  /*54b0*/  MUFU.TANH R12, R12 ;  /* 0x0000000c000c7308 */ /* 0x000eb00000002400 */
        /* <DEDUP_REMOVED lines=28> */
[----:B------:R-:W0:Y:S01]  /*5680*/  MUFU.TANH R173, R173 ;  /* 0x000000ad00ad7308 */ /* 0x000e220000002400 */
[----:B--234-:R-:W-:Y:S05]  /*5690*/  @P0 BRA `(.L_x_1500) ;  /* 0x00000000005c0947 */ /* 0x01cfea0003800000 */
[----:B------:R-:W-:Y:S01]  /*56a0*/  IMAD.U32 R182, RZ, RZ, UR41 ;  /* 0x00000029ffb67e24 */ /* 0x000fe2000f8e00ff */
[----:B------:R-:W-:Y:S04]  /*56b0*/  BSSY B0, `(.L_x_1501) ;  /* 0x0000011000007945 */ /* 0x000fe80003800000 */
[----:B------:R-:W-:-:S04]  /*56c0*/  IADD3 R182, -R182, UR40, R6 ;  /* 0x00000028b6b67c10 */ /* 0x000fc8000fffe106 */
[----:B------:R-:W-:-:S13]  /*56d0*/  ISETP.GT.AND P0, PT, R182, -0x1, PT ;  /* 0xffffffffb600780c */ /* 0x000fda0003f04270 */
[----:B------:R-:W-:Y:S05]  /*56e0*/  @P0 BRA `(.L_x_1502) ;  /* 0x0000000000200947 */ /* 0x000fea0003800000 */
[----:B------:R-:W-:Y:S01]  /*56f0*/  IMAD.U32 R183, RZ, RZ, UR50 ;  /* 0x00000032ffb77e24 */ /* 0x000fe2000f8e00ff */
[----:B------:R-:W-:-:S04]  /*5700*/  LOP3.LUT R182, RZ, R182, RZ, 0x33, !PT ;  /* 0x000000b6ffb67212 */ /* 0x000fc800078e33ff */
[----:B------:R-:W-:-:S13]  /*5710*/  ISETP.NE.AND P0, PT, R183, 0x1, PT ;  /* 0x00000001b700780c */ /* 0x000fda0003f05270 */
[----:B------:R-:W2:Y:S02]  /*5720*/  @P0 LDC.64 R6, c[0x0][0x9e8] ;  /* 0x00027a00ff060b82 */ /* 0x000ea40000000a00 */
[----:B--2---:R-:W-:-:S05]  /*5730*/  @P0 IMAD.HI.U32 R6, R182, R6, RZ ;  /* 0x00000006b6060227 */ /* 0x004fca00078e00ff */
[----:B------:R-:W-:-:S04]  /*5740*/  @P0 SHF.R.U32.HI R182, RZ, R7, R6 ;  /* 0x00000007ffb60219 */ /* 0x000fc80000011606 */
[----:B------:R-:W-:Y:S01]  /*5750*/  LOP3.LUT R182, RZ, R182, RZ, 0x33, !PT ;  /* 0x000000b6ffb67212 */ /* 0x000fe200078e33ff */
[----:B------:R-:W-:Y:S06]  /*5760*/  BRA `(.L_x_1503) ;  /* 0x0000000000147947 */ /* 0x000fec0003800000 */
.L_x_1502:
[----:B------:R-:W-:-:S05]  /*5770*/  IMAD.U32 R183, RZ, RZ, UR50 ;  /* 0x00000032ffb77e24 */ /* 0x000fca000f8e00ff */
[----:B------:R-:W-:-:S13]  /*5780*/  ISETP.NE.AND P0, PT, R183, 0x1, PT ;  /* 0x00000001b700780c */ /* 0x000fda0003f05270 */
[----:B------:R-:W2:Y:S02]  /*5790*/  @P0 LDC.64 R6, c[0x0][0x9e8] ;  /* 0x00027a00ff060b82 */ /* 0x000ea40000000a00 */
[----:B--2---:R-:W-:-:S05]  /*57a0*/  @P0 IMAD.HI.U32 R6, R182, R6, RZ ;  /* 0x00000006b6060227 */ /* 0x004fca00078e00ff */
[----:B------:R-:W-:-:S07]  /*57b0*/  @P0 SHF.R.U32.HI R182, RZ, R7, R6 ;  /* 0x00000007ffb60219 */ /* 0x000fce0000011606 */
.L_x_1503:
[----:B------:R-:W-:Y:S05]  /*57c0*/  BSYNC B0 ;  /* 0x0000000000007941 */ /* 0x000fea0003800000 */
.L_x_1501:
[----:B------:R-:W-:-:S04]  /*57d0*/  IMAD R182, R182, R183, -UR7 ;  /* 0x80000007b6b67e24 */ /* 0x000fc8000f8e02b7 */
[----:B------:R-:W-:-:S05]  /*57e0*/  IMAD.IADD R182, R182, 0x1, -R2 ;  /* 0x00000001b6b67824 */ /* 0x000fca00078e0a02 */
[----:B------:R-:W-:Y:S02]  /*57f0*/  VIMNMX R181, R181, R182, !PT ;  /* 0x000000b6b5b57248 */ /* 0x000fe40007fe0100 */
[----:B------:R-:W-:-:S07]  /*5800*/  VIADDMNMX R180, R182, R183, R180, PT ;  /* 0x000000b7b6b47246 */ /* 0x000fce00038001b4 */
.L_x_1500:
[----:B------:R-:W-:Y:S01]  /*5810*/  UISETP.GT.AND UP1, UPT, UR43, -0x1, UPT ;  /* 0xffffffff2b00788c */ /* 0x000fe2000bf24270 */
[----:B------:R-:W2:Y:S01]  /*5820*/  SHFL.IDX PT, R175, R175, 0x1, 0x1c1f ;  /* 0x003c1f00afaf7f89 */ /* 0x000ea200000e0000 */
[----:B------:R-:W-:-:S04]  /*5830*/  UISETP.NE.AND UP2, UPT, UR42, URZ, UPT ;  /* 0x0000003f2a00728c */ /* 0x000fc8000bf45270 */
[----:B------:R-:W-:-:S04]  /*5840*/  PLOP3.LUT P0, PT, PT, PT, UP1, 0x80, 0x0 ;  /* 0x000000000000781c */ /* 0x000fc80003f0f018 */
[C---:B------:R-:W-:Y:S02]  /*5850*/  ISETP.GT.AND P3, PT, R181.reuse, 0x10, P0 ;  /* 0x00000010b500780c */ /* 0x040fe40000764270 */
[C---:B------:R-:W-:Y:S02]  /*5860*/  ISETP.GT.AND P5, PT, R181.reuse, RZ, P0 ;  /* 0x000000ffb500720c */ /* 0x040fe400007a4270 */
[----:B------:R-:W-:Y:S02]  /*5870*/  ISETP.LT.OR P3, PT, R180, 0x11, P3 ;  /* 0x00000011b400780c */ /* 0x000fe40001f61670 */
[C---:B------:R-:W-:Y:S02]  /*5880*/  ISETP.GT.AND P6, PT, R181.reuse, 0x1, P0 ;  /* 0x00000001b500780c */ /* 0x040fe400007c4270 */
[C---:B------:R-:W-:Y:S02]  /*5890*/  ISETP.GT.AND P1, PT, R181.reuse, 0x8, P0 ;  /* 0x00000008b500780c */ /* 0x040fe40000724270 */
[----:B------:R-:W-:-:S02]  /*58a0*/  ISETP.GT.AND P4, PT, R181, 0x9, P0 ;  /* 0x00000009b500780c */ /* 0x000fc40000784270 */
[----:B0-----:R-:W-:Y:S02]  /*58b0*/  FSEL R155, R155, -INF , !P3 ;  /* 0xff8000009b9b7808 */ /* 0x001fe40005800000 */
[----:B------:R-:W-:Y:S01]  /*58c0*/  ISETP.GT.AND P3, PT, R181, 0x28, P0 ;  /* 0x00000028b500780c */ /* 0x000fe20000764270 */
[--C-:B--2---:R-:W-:Y:S01]  /*58d0*/  IMAD.IADD R178, R178, 0x1, R175.reuse ;  /* 0x00000001b2b27824 */ /* 0x104fe200078e02af */
[C---:B------:R-:W-:Y:S01]  /*58e0*/  ISETP.LT.OR P5, PT, R180.reuse, 0x1, P5 ;  /* 0x00000001b400780c */ /* 0x040fe20002fa1670 */
[----:B------:R-:W-:Y:S01]  /*58f0*/  IMAD.IADD R179, R179, 0x1, R175 ;  /* 0x00000001b3b37824 */ /* 0x000fe200078e02af */
[C---:B------:R-:W-:Y:S02]  /*5900*/  ISETP.LT.OR P6, PT, R180.reuse, 0x2, P6 ;  /* 0x00000002b400780c */ /* 0x040fe400037c1670 */
[C---:B------:R-:W-:Y:S02]  /*5910*/  ISETP.LT.OR P1, PT, R180.reuse, 0x9, P1 ;  /* 0x00000009b400780c */ /* 0x040fe40000f21670 */
[----:B------:R-:W-:-:S02]  /*5920*/  ISETP.LT.OR P4, PT, R180, 0xa, P4 ;  /* 0x0000000ab400780c */ /* 0x000fc40002781670 */
[----:B------:R-:W-:Y:S02]  /*5930*/  ISETP.LT.OR P3, PT, R180, 0x29, P3 ;  /* 0x00000029b400780c */ /* 0x000fe40001f61670 */
[----:B------:R-:W-:Y:S02]  /*5940*/  FSEL R13, R13, -INF , !P5 ;  /* 0xff8000000d0d7808 */ /* 0x000fe40006800000 */
[----:B------:R-:W-:Y:S02]  /*5950*/  FSEL R14, R14, -INF , !P6 ;  /* 0xff8000000e0e7808 */ /* 0x000fe40007000000 */
[----:B------:R-:W-:Y:S02]  /*5960*/  FSEL R21, R21, -INF , !P1 ;  /* 0xff80000015157808 */ /* 0x000fe40004800000 */
[----:B------:R-:W-:Y:S02]  /*5970*/  FSEL R152, R152, -INF , !P4 ;  /* 0xff80000098987808 */ /* 0x000fe40006000000 */
[----:B------:R-:W-:-:S02]  /*5980*/  ISETP.GT.AND P2, PT, R181, 0x11, P0 ;  /* 0x00000011b500780c */ /* 0x000fc40000744270 */
[C---:B------:R-:W-:Y:S02]  /*5990*/  ISETP.GT.AND P5, PT, R181.reuse, 0x18, P0 ;  /* 0x00000018b500780c */ /* 0x040fe400007a4270 */
[C---:B------:R-:W-:Y:S02]  /*59a0*/  ISETP.GT.AND P6, PT, R181.reuse, 0x19, P0 ;  /* 0x00000019b500780c */ /* 0x040fe400007c4270 */
[C---:B------:R-:W-:Y:S02]  /*59b0*/  ISETP.GT.AND P1, PT, R181.reuse, 0x20, P0 ;  /* 0x00000020b500780c */ /* 0x040fe40000724270 */
[----:B------:R-:W-:Y:S02]  /*59c0*/  ISETP.GT.AND P4, PT, R181, 0x21, P0 ;  /* 0x00000021b500780c */ /* 0x000fe40000784270 */
[----:B------:R-:W-:Y:S02]  /*59d0*/  FSEL R168, R168, -INF , !P3 ;  /* 0xff800000a8a87808 */ /* 0x000fe40005800000 */
[----:B------:R-:W-:-:S02]  /*59e0*/  PLOP3.LUT P3, PT, PT, PT, UP2, 0x40, 0x0 ;  /* 0x000000000000781c */ /* 0x000fc40003f6e828 */
[C---:B------:R-:W-:Y:S02]  /*59f0*/  ISETP.LT.OR P2, PT, R180.reuse, 0x12, P2 ;  /* 0x00000012b400780c */ /* 0x040fe40001741670 */
[C---:B------:R-:W-:Y:S02]  /*5a00*/  ISETP.LT.OR P5, PT, R180.reuse, 0x19, P5 ;  /* 0x00000019b400780c */ /* 0x040fe40002fa1670 */
[C---:B------:R-:W-:Y:S02]  /*5a10*/  ISETP.LT.OR P6, PT, R180.reuse, 0x1a, P6 ;  /* 0x0000001ab400780c */ /* 0x040fe400037c1670 */
[C---:B------:R-:W-:Y:S02]  /*5a20*/  ISETP.LT.OR P1, PT, R180.reuse, 0x21, P1 ;  /* 0x00000021b400780c */ /* 0x040fe40000f21670 */
[----:B------:R-:W-:Y:S02]  /*5a30*/  ISETP.LT.OR P4, PT, R180, 0x22, P4 ;  /* 0x00000022b400780c */ /* 0x000fe40002781670 */
[----:B------:R-:W-:-:S02]  /*5a40*/  FSEL R157, R157, -INF , !P2 ;  /* 0xff8000009d9d7808 */ /* 0x000fc40005000000 */
[----:B------:R-:W-:Y:S02]  /*5a50*/  FSEL R159, R159, -INF , !P5 ;  /* 0xff8000009f9f7808 */ /* 0x000fe40006800000 */
[----:B------:R-:W-:Y:S02]  /*5a60*/  FSEL R160, R160, -INF , !P6 ;  /* 0xff800000a0a07808 */ /* 0x000fe40007000000 */
[----:B------:R-:W-:Y:S02]  /*5a70*/  FSEL R163, R163, -INF , !P1 ;  /* 0xff800000a3a37808 */ /* 0x000fe40004800000 */
[----:B------:R-:W-:Y:S02]  /*5a80*/  FSEL R166, R166, -INF , !P4 ;  /* 0xff800000a6a67808 */ /* 0x000fe40006000000 */
[C---:B------:R-:W-:Y:S02]  /*5a90*/  ISETP.GT.AND P2, PT, R181.reuse, 0x29, P0 ;  /* 0x00000029b500780c */ /* 0x040fe40000744270 */
[----:B------:R-:W-:-:S02]  /*5aa0*/  ISETP.GT.AND P5, PT, R181, 0x30, P0 ;  /* 0x00000030b500780c */ /* 0x000fc400007a4270 */
[C---:B------:R-:W-:Y:S02]  /*5ab0*/  ISETP.GT.AND P6, PT, R181.reuse, 0x31, P0 ;  /* 0x00000031b500780c */ /* 0x040fe400007c4270 */
[C---:B------:R-:W-:Y:S02]  /*5ac0*/  ISETP.GT.AND P1, PT, R181.reuse, 0x38, P0 ;  /* 0x00000038b500780c */ /* 0x040fe40000724270 */
[----:B------:R-:W-:Y:S02]  /*5ad0*/  ISETP.GT.AND P4, PT, R181, 0x39, P0 ;  /* 0x00000039b500780c */ /* 0x000fe40000784270 */
[C---:B------:R-:W-:Y:S02]  /*5ae0*/  ISETP.LT.OR P2, PT, R180.reuse, 0x2a, P2 ;  /* 0x0000002ab400780c */ /* 0x040fe40001741670 */
[C---:B------:R-:W-:Y:S02]  /*5af0*/  ISETP.LT.OR P5, PT, R180.reuse, 0x31, P5 ;  /* 0x00000031b400780c */ /* 0x040fe40002fa1670 */
[----:B------:R-:W-:-:S02]  /*5b00*/  ISETP.LT.OR P6, PT, R180, 0x32, P6 ;  /* 0x00000032b400780c */ /* 0x000fc400037c1670 */
[C---:B------:R-:W-:Y:S02]  /*5b10*/  ISETP.LT.OR P1, PT, R180.reuse, 0x39, P1 ;  /* 0x00000039b400780c */ /* 0x040fe40000f21670 */
[----:B------:R-:W-:Y:S02]  /*5b20*/  ISETP.LT.OR P4, PT, R180, 0x3a, P4 ;  /* 0x0000003ab400780c */ /* 0x000fe40002781670 */
[----:B------:R-:W-:Y:S02]  /*5b30*/  FSEL R169, R169, -INF , !P2 ;  /* 0xff800000a9a97808 */ /* 0x000fe40005000000 */
[----:B------:R-:W-:Y:S02]  /*5b40*/  FSEL R171, R171, -INF , !P5 ;  /* 0xff800000abab7808 */ /* 0x000fe40006800000 */
[----:B------:R-:W-:Y:S02]  /*5b50*/  FSEL R174, R174, -INF , !P6 ;  /* 0xff800000aeae7808 */ /* 0x000fe40007000000 */
[----:B------:R-:W-:-:S02]  /*5b60*/  FSEL R176, R176, -INF , !P1 ;  /* 0xff800000b0b07808 */ /* 0x000fc40004800000 */
[----:B------:R-:W-:Y:S01]  /*5b70*/  FSEL R177, R177, -INF , !P4 ;  /* 0xff800000b1b17808 */ /* 0x000fe20006000000 */
[----:B------:R-:W-:Y:S06]  /*5b80*/  @P3 BRA `(.L_x_1504) ;  /* 0x00000000005c3947 */ /* 0x000fec0003800000 */
        /* <DEDUP_REMOVED lines=13> */
.L_x_1506:
[----:B------:R-:W-:-:S05]  /*5c60*/  IMAD.U32 R180, RZ, RZ, UR50 ;  /* 0x00000032ffb47e24 */ /* 0x000fca000f8e00ff */
[----:B------:R-:W-:-:S13]  /*5c70*/  ISETP.NE.AND P1, PT, R180, 0x1, PT ;  /* 0x00000001b400780c */ /* 0x000fda0003f25270 */
[----:B------:R-:W0:Y:S02]  /*5c80*/  @P1 LDC.64 R6, c[0x0][0x9e8] ;  /* 0x00027a00ff061b82 */ /* 0x000e240000000a00 */
[----:B0-----:R-:W-:-:S05]  /*5c90*/  @P1 IMAD.HI.U32 R6, R175, R6, RZ ;  /* 0x00000006af061227 */ /* 0x001fca00078e00ff */
[----:B------:R-:W-:-:S07]  /*5ca0*/  @P1 SHF.R.U32.HI R175, RZ, R7, R6 ;  /* 0x00000007ffaf1219 */ /* 0x000fce0000011606 */
.L_x_1507:
[----:B------:R-:W-:Y:S05]  /*5cb0*/  BSYNC B0 ;  /* 0x0000000000007941 */ /* 0x000fea0003800000 */
.L_x_1505:
[----:B------:R-:W-:-:S04]  /*5cc0*/  IMAD R175, R175, R180, -UR7 ;  /* 0x80000007afaf7e24 */ /* 0x000fc8000f8e02b4 */
[----:B------:R-:W-:-:S05]  /*5cd0*/  IMAD.IADD R175, R175, 0x1, -R2 ;  /* 0x00000001afaf7824 */ /* 0x000fca00078e0a02 */
[----:B------:R-:W-:Y:S02]  /*5ce0*/  VIMNMX R179, R179, R175, !PT ;  /* 0x000000afb3b37248 */ /* 0x000fe40007fe0100 */
[----:B------:R-:W-:-:S07]  /*5cf0*/  VIADDMNMX R178, R175, R180, R178, PT ;  /* 0x000000b4afb27246 */ /* 0x000fce00038001b2 */
.L_x_1504:
[C---:B------:R-:W-:Y:S01]  /*5d00*/  ISETP.GT.AND P1, PT, R179.reuse, 0x1, P0 ;  /* 0x00000001b300780c */ /* 0x040fe20000724270 */
[----:B------:R-:W-:Y:S01]  /*5d10*/  UMOV UR10, UR58 ;  /* 0x0000003a000a7c82 */ /* 0x000fe20008000000 */
[----:B------:R-:W-:Y:S02]  /*5d20*/  ISETP.GT.AND P6, PT, R179, 0x18, P0 ;  /* 0x00000018b300780c */ /* 0x000fe400007c4270 */
[----:B------:R-:W-:Y:S02]  /*5d30*/  ISETP.LT.OR P1, PT, R178, 0x2, P1 ;  /* 0x00000002b200780c */ /* 0x000fe40000f21670 */
[----:B------:R-:W-:Y:S02]  /*5d40*/  LOP3.LUT R16, R16, 0xfffffffe, RZ, 0xc0, !PT ;  /* 0xfffffffe10107812 */ /* 0x000fe400078ec0ff */
[----:B------:R-:W-:Y:S02]  /*5d50*/  FSEL R6, R9, -INF , !P1 ;  /* 0xff80000009067808 */ /* 0x000fe40004800000 */
[----:B------:R-:W-:-:S02]  /*5d60*/  ISETP.GT.AND P1, PT, R179, 0x19, P0 ;  /* 0x00000019b300780c */ /* 0x000fc40000724270 */
[----:B------:R-:W-:Y:S02]  /*5d70*/  FMNMX.FTZ R7, R13, R11, !PT ;  /* 0x0000000b0d077209 */ /* 0x000fe40007810000 */
[----:B------:R-:W-:Y:S02]  /*5d80*/  ISETP.GT.AND P2, PT, R179, 0x8, P0 ;  /* 0x00000008b300780c */ /* 0x000fe40000744270 */
[----:B------:R-:W-:Y:S02]  /*5d90*/  @P6 LOP3.LUT R16, R16, 0x1, RZ, 0xfc, !PT ;  /* 0x0000000110106812 */ /* 0x000fe400078efcff */
[----:B------:R-:W-:Y:S02]  /*5da0*/  FMNMX.FTZ R7, R14, R7, !PT ;  /* 0x000000070e077209 */ /* 0x000fe40007810000 */
[----:B------:R-:W-:Y:S02]  /*5db0*/  LOP3.LUT R16, R16, 0xffffefff, RZ, 0xc0, !PT ;  /* 0xffffefff10107812 */ /* 0x000fe400078ec0ff */
[----:B------:R-:W-:-:S02]  /*5dc0*/  FMNMX.FTZ R7, R21, R7, !PT ;  /* 0x0000000715077209 */ /* 0x000fc40007810000 */
[----:B------:R-:W-:Y:S02]  /*5dd0*/  @P1 LOP3.LUT R16, R16, 0x1000, RZ, 0xfc, !PT ;  /* 0x0000100010101812 */ /* 0x000fe400078efcff */
[----:B------:R-:W-:Y:S02]  /*5de0*/  FMNMX.FTZ R7, R152, R7, !PT ;  /* 0x0000000798077209 */ /* 0x000fe40007810000 */
[C---:B------:R-:W-:Y:S02]  /*5df0*/  LOP3.LUT P1, RZ, R16.reuse, 0x1, RZ, 0xc0, !PT ;  /* 0x0000000110ff7812 */ /* 0x040fe4000782c0ff */
[----:B------:R-:W-:Y:S02]  /*5e00*/  LOP3.LUT R16, R16, 0xffffdfff, RZ, 0xc0, !PT ;  /* 0xffffdfff10107812 */ /* 0x000fe400078ec0ff */
[----:B------:R-:W-:Y:S02]  /*5e10*/  FMNMX.FTZ R7, R155, R7, !PT ;  /* 0x000000079b077209 */ /* 0x000fe40007810000 */
[----:B------:R-:W-:-:S02]  /*5e20*/  ISETP.GT.AND P3, PT, R179, 0x9, P0 ;  /* 0x00000009b300780c */ /* 0x000fc40000764270 */
[----:B------:R-:W-:Y:S02]  /*5e30*/  FMNMX.FTZ R7, R157, R7, !PT ;  /* 0x000000079d077209 */ /* 0x000fe40007810000 */
[----:B------:R-:W-:Y:S02]  /*5e40*/  ISETP.GT.AND P4, PT, R179, 0x10, P0 ;  /* 0x00000010b300780c */ /* 0x000fe40000784270 */
[----:B------:R-:W-:Y:S02]  /*5e50*/  FMNMX.FTZ R7, R159, R7, !PT ;  /* 0x000000079f077209 */ /* 0x000fe40007810000 */
[----:B------:R-:W-:Y:S02]  /*5e60*/  @P1 LOP3.LUT R16, R16, 0x2000, RZ, 0xfc, !PT ;  /* 0x0000200010101812 */ /* 0x000fe400078efcff */
[----:B------:R-:W-:Y:S02]  /*5e70*/  ISETP.GT.AND P1, PT, R179, 0x31, P0 ;  /* 0x00000031b300780c */ /* 0x000fe40000724270 */
[----:B------:R-:W-:-:S02]  /*5e80*/  LOP3.LUT R16, R16, 0xfffffffd, RZ, 0xc0, !PT ;  /* 0xfffffffd10107812 */ /* 0x000fc400078ec0ff */
[----:B------:R-:W-:Y:S02]  /*5e90*/  FMNMX.FTZ R7, R160, R7, !PT ;  /* 0x00000007a0077209 */ /* 0x000fe40007810000 */
[----:B------:R-:W-:Y:S02]  /*5ea0*/  ISETP.GT.AND P5, PT, R179, 0x11, P0 ;  /* 0x00000011b300780c */ /* 0x000fe400007a4270 */
[----:B------:R-:W-:Y:S02]  /*5eb0*/  FMNMX.FTZ R7, R163, R7, !PT ;  /* 0x00000007a3077209 */ /* 0x000fe40007810000 */
[----:B------:R-:W-:Y:S02]  /*5ec0*/  ISETP.LT.OR P2, PT, R178, 0x9, P2 ;  /* 0x00000009b200780c */ /* 0x000fe40001741670 */
[----:B------:R-:W-:Y:S02]  /*5ed0*/  FMNMX.FTZ R7, R166, R7, !PT ;  /* 0x00000007a6077209 */ /* 0x000fe40007810000 */
[----:B------:R-:W-:-:S02]  /*5ee0*/  @P1 LOP3.LUT R16, R16, 0x2, RZ, 0xfc, !PT ;  /* 0x0000000210101812 */ /* 0x000fc400078efcff */
[----:B------:R-:W-:Y:S02]  /*5ef0*/  ISETP.GT.AND P1, PT, R179, 0x38, P0 ;  /* 0x00000038b300780c */ /* 0x000fe40000724270 */
[----:B------:R-:W-:Y:S02]  /*5f00*/  LOP3.LUT R16, R16, 0xfffffff7, RZ, 0xc0, !PT ;  /* 0xfffffff710107812 */ /* 0x000fe400078ec0ff */
[----:B------:R-:W-:Y:S02]  /*5f10*/  FMNMX.FTZ R7, R168, R7, !PT ;  /* 0x00000007a8077209 */ /* 0x000fe40007810000 */
[C---:B------:R-:W-:Y:S02]  /*5f20*/  ISETP.LT.OR P3, PT, R178.reuse, 0xa, P3 ;  /* 0x0000000ab200780c */ /* 0x040fe40001f61670 */
[C---:B------:R-:W-:Y:S02]  /*5f30*/  ISETP.LT.OR P4, PT, R178.reuse, 0x11, P4 ;  /* 0x00000011b200780c */ /* 0x040fe40002781670 */
[----:B------:R-:W-:-:S02]  /*5f40*/  ISETP.LT.OR P5, PT, R178, 0x12, P5 ;  /* 0x00000012b200780c */ /* 0x000fc40002fa1670 */
[----:B------:R-:W-:Y:S02]  /*5f50*/  FMNMX.FTZ R7, R169, R7, !PT ;  /* 0x00000007a9077209 */ /* 0x000fe40007810000 */
[----:B------:R-:W-:Y:S02]  /*5f60*/  @P1 LOP3.LUT R16, R16, 0x8, RZ, 0xfc, !PT ;  /* 0x0000000810101812 */ /* 0x000fe400078efcff */
[----:B------:R-:W-:Y:S02]  /*5f70*/  ISETP.GT.AND P1, PT, R179, RZ, P0 ;  /* 0x000000ffb300720c */ /* 0x000fe40000724270 */
[----:B------:R-:W-:Y:S02]  /*5f80*/  LOP3.LUT R16, R16, 0xffffff7f, RZ, 0xc0, !PT ;  /* 0xffffff7f10107812 */ /* 0x000fe400078ec0ff */
[----:B------:R-:W-:Y:S02]  /*5f90*/  FSEL R15, R15, -INF , !P2 ;  /* 0xff8000000f0f7808 */ /* 0x000fe40005000000 */
[----:B------:R-:W-:-:S02]  /*5fa0*/  FSEL R20, R20, -INF , !P3 ;  /* 0xff80000014147808 */ /* 0x000fc40005800000 */
[----:B------:R-:W-:Y:S02]  /*5fb0*/  FSEL R153, R153, -INF , !P4 ;  /* 0xff80000099997808 */ /* 0x000fe40006000000 */
[----:B------:R-:W-:Y:S02]  /*5fc0*/  FSEL R154, R154, -INF , !P5 ;  /* 0xff8000009a9a7808 */ /* 0x000fe40006800000 */
[C---:B------:R-:W-:Y:S02]  /*5fd0*/  ISETP.GT.AND P2, PT, R179.reuse, 0x20, P0 ;  /* 0x00000020b300780c */ /* 0x040fe40000744270 */
[C---:B------:R-:W-:Y:S02]  /*5fe0*/  ISETP.GT.AND P3, PT, R179.reuse, 0x21, P0 ;  /* 0x00000021b300780c */ /* 0x040fe40000764270 */
[C---:B------:R-:W-:Y:S02]  /*5ff0*/  ISETP.GT.AND P4, PT, R179.reuse, 0x28, P0 ;  /* 0x00000028b300780c */ /* 0x040fe40000784270 */
[----:B------:R-:W-:-:S02]  /*6000*/  ISETP.GT.AND P5, PT, R179, 0x29, P0 ;  /* 0x00000029b300780c */ /* 0x000fc400007a4270 */
[C---:B------:R-:W-:Y:S02]  /*6010*/  ISETP.GT.AND P6, PT, R179.reuse, 0x30, P0 ;  /* 0x00000030b300780c */ /* 0x040fe400007c4270 */
[----:B------:R-:W-:Y:S02]  /*6020*/  ISETP.GT.AND P0, PT, R179, 0x39, P0 ;  /* 0x00000039b300780c */ /* 0x000fe40000704270 */
[----:B------:R-:W-:Y:S02]  /*6030*/  @P1 LOP3.LUT R16, R16, 0x80, RZ, 0xfc, !PT ;  /* 0x0000008010101812 */ /* 0x000fe400078efcff */
[----:B------:R-:W-:Y:S02]  /*6040*/  FMNMX.FTZ R7, R171, R7, !PT ;  /* 0x00000007ab077209 */ /* 0x000fe40007810000 */
[----:B------:R-:W-:Y:S02]  /*6050*/  LOP3.LUT P1, RZ, R16, 0x2000, RZ, 0xc0, !PT ;  /* 0x0000200010ff7812 */ /* 0x000fe4000782c0ff */
[----:B------:R-:W-:-:S02]  /*6060*/  FMNMX.FTZ R7, R174, R7, !PT ;  /* 0x00000007ae077209 */ /* 0x000fc40007810000 */
[----:B------:R-:W-:Y:S02]  /*6070*/  LOP3.LUT R16, R16, 0xffffffdf, RZ, 0xc0, !PT ;  /* 0xffffffdf10107812 */ /* 0x000fe400078ec0ff */
[----:B------:R-:W-:Y:S02]  /*6080*/  ISETP.LT.OR P1, PT, R178, 0x19, P1 ;  /* 0x00000019b200780c */ /* 0x000fe40000f21670 */
[----:B------:R-:W-:Y:S02]  /*6090*/  FMNMX.FTZ R7, R176, R7, !PT ;  /* 0x00000007b0077209 */ /* 0x000fe40007810000 */
[----:B------:R-:W-:Y:S02]  /*60a0*/  @P0 LOP3.LUT R16, R16, 0x20, RZ, 0xfc, !PT ;  /* 0x0000002010100812 */ /* 0x000fe400078efcff */
[----:B------:R-:W-:Y:S02]  /*60b0*/  FMNMX.FTZ R7, R177, R7, !PT ;  /* 0x00000007b1077209 */ /* 0x000fe40007810000 */
[----:B------:R-:W-:-:S02]  /*60c0*/  LOP3.LUT P0, RZ, R16, 0x2, RZ, 0xc0, !PT ;  /* 0x0000000210ff7812 */ /* 0x000fc4000780c0ff */
[----:B------:R-:W-:Y:S01]  /*60d0*/  LOP3.LUT R16, R16, 0xfffffeff, RZ, 0xc0, !PT ;  /* 0xfffffeff10107812 */ /* 0x000fe200078ec0ff */
[----:B------:R-:W0:Y:S01]  /*60e0*/  SHFL.BFLY PT, R9, R7, 0x2, 0x1f ;  /* 0x0c401f0007097f89 */ /* 0x000e2200000e0000 */
[----:B------:R-:W-:Y:S02]  /*60f0*/  ISETP.LT.OR P2, PT, R178, 0x21, P2 ;  /* 0x00000021b200780c */ /* 0x000fe40001741670 */
[----:B------:R-:W-:Y:S02]  /*6100*/  @P1 LOP3.LUT R16, R16, 0x100, RZ, 0xfc, !PT ;  /* 0x0000010010101812 */ /* 0x000fe400078efcff */
[----:B------:R-:W-:Y:S02]  /*6110*/  ISETP.LT.OR P3, PT, R178, 0x22, P3 ;  /* 0x00000022b200780c */ /* 0x000fe40001f61670 */
[C---:B------:R-:W-:Y:S02]  /*6120*/  LOP3.LUT P1, RZ, R16.reuse, 0x1000, RZ, 0xc0, !PT ;  /* 0x0000100010ff7812 */ /* 0x040fe4000782c0ff */
[----:B------:R-:W-:-:S02]  /*6130*/  LOP3.LUT R16, R16, 0xffffffbf, RZ, 0xc0, !PT ;  /* 0xffffffbf10107812 */ /* 0x000fc400078ec0ff */
[C---:B------:R-:W-:Y:S02]  /*6140*/  ISETP.LT.OR P1, PT, R178.reuse, 0x1a, P1 ;  /* 0x0000001ab200780c */ /* 0x040fe40000f21670 */
[C---:B------:R-:W-:Y:S02]  /*6150*/  ISETP.LT.OR P4, PT, R178.reuse, 0x29, P4 ;  /* 0x00000029b200780c */ /* 0x040fe40002781670 */
[C---:B------:R-:W-:Y:S02]  /*6160*/  ISETP.LT.OR P5, PT, R178.reuse, 0x2a, P5 ;  /* 0x0000002ab200780c */ /* 0x040fe40002fa1670 */
[C---:B------:R-:W-:Y:S02]  /*6170*/  ISETP.LT.OR P6, PT, R178.reuse, 0x31, P6 ;  /* 0x00000031b200780c */ /* 0x040fe400037c1670 */
[----:B------:R-:W-:-:S04]  /*6180*/  ISETP.LT.OR P0, PT, R178, 0x32, P0 ;  /* 0x00000032b200780c */ /* 0x000fc80000701670 */
[----:B------:R-:W-:Y:S02]  /*6190*/  FSEL R170, R170, -INF , !P0 ;  /* 0xff800000aaaa7808 */ /* 0x000fe40004000000 */
[----:B0-----:R-:W-:Y:S02]  /*61a0*/  FMNMX.FTZ R9, R7, R9, !PT ;  /* 0x0000000907097209 */ /* 0x001fe40007810000 */
[----:B------:R-:W-:-:S03]  /*61b0*/  @P1 LOP3.LUT R16, R16, 0x40, RZ, 0xfc, !PT ;  /* 0x0000004010101812 */ /* 0x000fc600078efcff */
[----:B------:R-:W0:Y:S01]  /*61c0*/  SHFL.BFLY PT, R7, R9, 0x1, 0x1f ;  /* 0x0c201f0009077f89 */ /* 0x000e2200000e0000 */
[C---:B------:R-:W-:Y:S02]  /*61d0*/  LOP3.LUT P1, RZ, R16.reuse, 0x8, RZ, 0xc0, !PT ;  /* 0x0000000810ff7812 */ /* 0x040fe4000782c0ff */
[----:B------:R-:W-:Y:S02]  /*61e0*/  LOP3.LUT R16, R16, 0xffffffef, RZ, 0xc0, !PT ;  /* 0xffffffef10107812 */ /* 0x000fe400078ec0ff */
[----:B------:R-:W-:Y:S02]  /*61f0*/  ISETP.LT.OR P1, PT, R178, 0x39, P1 ;  /* 0x00000039b200780c */ /* 0x000fe40000f21670 */
[----:B------:R-:W-:Y:S02]  /*6200*/  @P2 LOP3.LUT R16, R16, 0x10, RZ, 0xfc, !PT ;  /* 0x0000001010102812 */ /* 0x000fe400078efcff */
[----:B------:R-:W-:Y:S02]  /*6210*/  FSEL R172, R172, -INF , !P1 ;  /* 0xff800000acac7808 */ /* 0x000fe40004800000 */
[----:B------:R-:W-:-:S02]  /*6220*/  LOP3.LUT P2, RZ, R16, 0x80, RZ, 0xc0, !PT ;  /* 0x0000008010ff7812 */ /* 0x000fc4000784c0ff */
[----:B------:R-:W-:Y:S02]  /*6230*/  LOP3.LUT R16, R16, 0xfffffffb, RZ, 0xc0, !PT ;  /* 0xfffffffb10107812 */ /* 0x000fe400078ec0ff */
[----:B------:R-:W-:Y:S02]  /*6240*/  ISETP.LT.OR P2, PT, R178, 0x1, P2 ;  /* 0x00000001b200780c */ /* 0x000fe40001741670 */
[----:B------:R-:W-:Y:S02]  /*6250*/  @P3 LOP3.LUT R16, R16, 0x4, RZ, 0xfc, !PT ;  /* 0x0000000410103812 */ /* 0x000fe400078efcff */
[----:B------:R-:W-:Y:S02]  /*6260*/  FSEL R175, R12, -INF , !P2 ;  /* 0xff8000000caf7808 */ /* 0x000fe40005000000 */
[C---:B------:R-:W-:Y:S02]  /*6270*/  LOP3.LUT P3, RZ, R16.reuse, 0x20, RZ, 0xc0, !PT ;  /* 0x0000002010ff7812 */ /* 0x040fe4000786c0ff */
[----:B------:R-:W-:-:S02]  /*6280*/  LOP3.LUT R16, R16, 0xfffffbff, RZ, 0xc0, !PT ;  /* 0xfffffbff10107812 */ /* 0x000fc400078ec0ff */
[----:B0-----:R-:W-:Y:S02]  /*6290*/  FMNMX.FTZ R9, R9, R7, !PT ;  /* 0x0000000709097209 */ /* 0x001fe40007810000 */
[----:B------:R-:W-:Y:S02]  /*62a0*/  LOP3.LUT R16, R16, 0xfffffffe, RZ, 0xc0, !PT ;  /* 0xfffffffe10107812 */ /* 0x000fe400078ec0ff */
[----:B------:R-:W-:Y:S02]  /*62b0*/  ISETP.LT.OR P3, PT, R178, 0x3a, P3 ;  /* 0x0000003ab200780c */ /* 0x000fe40001f61670 */
[----:B------:R-:W-:Y:S02]  /*62c0*/  @P4 LOP3.LUT R16, R16, 0x1, RZ, 0xfc, !PT ;  /* 0x0000000110104812 */ /* 0x000fe400078efcff */
[----:B------:R-:W-:Y:S02]  /*62d0*/  FSETP.NEU.FTZ.AND P4, PT, R9, -INF , PT ;  /* 0xff8000000900780b */ /* 0x000fe40003f9d000 */
[----:B------:R-:W-:-:S02]  /*62e0*/  @P5 LOP3.LUT R16, R16, 0x400, RZ, 0xfc, !PT ;  /* 0x0000040010105812 */ /* 0x000fc400078efcff */
[----:B------:R-:W-:Y:S02]  /*62f0*/  FSEL R7, R9, RZ, P4 ;  /* 0x000000ff09077208 */ /* 0x000fe40002000000 */
[----:B------:R-:W-:Y:S02]  /*6300*/  LOP3.LUT R16, R16, 0xfffff7ff, RZ, 0xc0, !PT ;  /* 0xfffff7ff10107812 */ /* 0x000fe400078ec0ff */
[----:B------:R-:W-:Y:S01]  /*6310*/  FSEL R173, R173, -INF , !P3 ;  /* 0xff800000adad7808 */ /* 0x000fe20005800000 */
[----:B------:R-:W-:-:S01]  /*6320*/  FADD.FTZ R11, -R7, R11 ;  /* 0x0000000b070b7221 */ /* 0x000fc20000010100 */
[----:B------:R-:W-:Y:S01]  /*6330*/  IMAD.U32 R7, RZ, RZ, UR10 ;  /* 0x0000000aff077e24 */ /* 0x000fe2000f8e00ff */
[----:B------:R-:W-:-:S03]  /*6340*/  @P6 LOP3.LUT R16, R16, 0x800, RZ, 0xfc, !PT ;  /* 0x0000080010106812 */ /* 0x000fc600078efcff */
[----:B------:R-:W-:Y:S01]  /*6350*/  FFMA.FTZ R7, R9, R7, -8 ;  /* 0xc100000009077423 */ /* 0x000fe20000010007 */
[C---:B------:R-:W-:Y:S02]  /*6360*/  LOP3.LUT P6, RZ, R16.reuse, 0x100, RZ, 0xc0, !PT ;  /* 0x0000010010ff7812 */ /* 0x040fe400078cc0ff */
[----:B------:R-:W-:Y:S02]  /*6370*/  LOP3.LUT P5, RZ, R16, 0x40, RZ, 0xc0, !PT ;  /* 0x0000004010ff7812 */ /* 0x000fe400078ac0ff */
[----:B------:R-:W-:Y:S02]  /*6380*/  FSEL R7, R7, RZ, P4 ;  /* 0x000000ff07077208 */ /* 0x000fe40002000000 */
[----:B------:R-:W-:Y:S02]  /*6390*/  FSEL R156, R156, -INF , !P6 ;  /* 0xff8000009c9c7808 */ /* 0x000fe40007000000 */
[----:B------:R-:W-:Y:S01]  /*63a0*/  LOP3.LUT P4, RZ, R16, 0x10, RZ, 0xc0, !PT ;  /* 0x0000001010ff7812 */ /* 0x000fe2000788c0ff */
        /* <DEDUP_REMOVED lines=16> */
[----:B------:R-:W-:Y:S01]  /*64b0*/  FMUL.FTZ R7, R11, UR10 ;  /* 0x0000000a0b077c20 */ /* 0x000fe20008410000 */
[----:B------:R-:W-:Y:S01]  /*64c0*/  FMNMX.FTZ R11, R175, R10, !PT ;  /* 0x0000000aaf0b7209 */ /* 0x000fe20007810000 */
[----:B------:R-:W-:Y:S01]  /*64d0*/  MUFU.EX2 R13, R13 ;  /* 0x0000000d000d7308 */ /* 0x000fe20000000800 */
[----:B------:R-:W-:-:S02]  /*64e0*/  FSEL R158, R158, -INF , !P5 ;  /* 0xff8000009e9e7808 */ /* 0x000fc40006800000 */
[----:B------:R-:W-:Y:S02]  /*64f0*/  FMNMX.FTZ R11, R6, R11, !PT ;  /* 0x0000000b060b7209 */ /* 0x000fe40007810000 */
[----:B------:R-:W-:Y:S02]  /*6500*/  FSEL R161, R161, -INF , !P4 ;  /* 0xff800000a1a17808 */ /* 0x000fe40006000000 */
[----:B------:R-:W-:Y:S01]  /*6510*/  FMNMX.FTZ R11, R15, R11, !PT ;  /* 0x0000000b0f0b7209 */ /* 0x000fe20007810000 */
[----:B------:R-:W0:Y:S01]  /*6520*/  MUFU.EX2 R7, R7 ;  /* 0x0000000700077308 */ /* 0x000e220000000800 */
[----:B------:R-:W-:Y:S02]  /*6530*/  LOP3.LUT P2, RZ, R16, 0x4, RZ, 0xc0, !PT ;  /* 0x0000000410ff7812 */ /* 0x000fe4000784c0ff */
[----:B------:R-:W-:Y:S02]  /*6540*/  FMNMX.FTZ R11, R20, R11, !PT ;  /* 0x0000000b140b7209 */ /* 0x000fe40007810000 */
[----:B------:R-:W-:-:S02]  /*6550*/  LOP3.LUT P4, RZ, R16, 0x1, RZ, 0xc0, !PT ;  /* 0x0000000110ff7812 */ /* 0x000fc4000788c0ff */
[----:B------:R-:W-:Y:S01]  /*6560*/  FMNMX.FTZ R11, R153, R11, !PT ;  /* 0x0000000b990b7209 */ /* 0x000fe20007810000 */
[----:B------:R-:W2:Y:S01]  /*6570*/  MUFU.EX2 R14, R14 ;  /* 0x0000000e000e7308 */ /* 0x000ea20000000800 */
[----:B------:R-:W-:Y:S02]  /*6580*/  FSEL R162, R162, -INF , !P2 ;  /* 0xff800000a2a27808 */ /* 0x000fe40005000000 */
[----:B------:R-:W-:Y:S02]  /*6590*/  FMNMX.FTZ R11, R154, R11, !PT ;  /* 0x0000000b9a0b7209 */ /* 0x000fe40007810000 */
[----:B------:R-:W-:Y:S02]  /*65a0*/  LOP3.LUT P5, RZ, R16, 0x400, RZ, 0xc0, !PT ;  /* 0x0000040010ff7812 */ /* 0x000fe400078ac0ff */
[----:B------:R-:W-:Y:S01]  /*65b0*/  FMNMX.FTZ R11, R156, R11, !PT ;  /* 0x0000000b9c0b7209 */ /* 0x000fe20007810000 */
[----:B------:R-:W3:Y:S01]  /*65c0*/  MUFU.EX2 R21, R21 ;  /* 0x0000001500157308 */ /* 0x000ee20000000800 */
[----:B------:R-:W-:Y:S01]  /*65d0*/  FSEL R164, R164, -INF , !P4 ;  /* 0xff800000a4a47808 */ /* 0x000fe20006000000 */
[----:B0-----:R-:W-:Y:S01]  /*65e0*/  FFMA.FTZ R3, R7, R3, R13 ;  /* 0x0000000307037223 */ /* 0x001fe2000001000d */
[----:B------:R-:W-:Y:S01]  /*65f0*/  FMNMX.FTZ R11, R158, R11, !PT ;  /* 0x0000000b9e0b7209 */ /* 0x000fe20007810000 */
[-C--:B------:R-:W-:Y:S01]  /*6600*/  FMUL.FTZ R24, R24, R7.reuse ;  /* 0x0000000718187220 */ /* 0x080fe20000410000 */
[----:B------:R-:W-:Y:S01]  /*6610*/  LOP3.LUT P6, RZ, R16, 0x800, RZ, 0xc0, !PT ;  /* 0x0000080010ff7812 */ /* 0x000fe200078cc0ff */
[----:B------:R-:W-:Y:S01]  /*6620*/  FMUL.FTZ R25, R25, R7 ;  /* 0x0000000719197220 */ /* 0x000fe20000410000 */
[----:B------:R-:W-:Y:S01]  /*6630*/  FMNMX.FTZ R11, R161, R11, !PT ;  /* 0x0000000ba10b7209 */ /* 0x000fe20007810000 */
[----:B------:R-:W0:Y:S01]  /*6640*/  MUFU.EX2 R152, R152 ;  /* 0x0000009800987308 */ /* 0x000e220000000800 */
[----:B------:R-:W-:Y:S01]  /*6650*/  FSEL R165, R165, -INF , !P5 ;  /* 0xff800000a5a57808 */ /* 0x000fe20006800000 */
[----:B--2---:R-:W-:Y:S01]  /*6660*/  FADD.FTZ R3, R14, R3 ;  /* 0x000000030e037221 */ /* 0x004fe20000010000 */
[----:B------:R-:W-:Y:S01]  /*6670*/  FMNMX.FTZ R11, R162, R11, !PT ;  /* 0x0000000ba20b7209 */ /* 0x000fe20007810000 */
[-C--:B------:R-:W-:Y:S01]  /*6680*/  FMUL.FTZ R28, R28, R7.reuse ;  /* 0x000000071c1c7220 */ /* 0x080fe20000410000 */
[----:B------:R-:W-:Y:S01]  /*6690*/  FSEL R167, R167, -INF , !P6 ;  /* 0xff800000a7a77808 */ /* 0x000fe20007000000 */
[----:B------:R-:W-:Y:S01]  /*66a0*/  FMUL.FTZ R29, R29, R7 ;  /* 0x000000071d1d7220 */ /* 0x000fe20000410000 */
[----:B------:R-:W-:Y:S01]  /*66b0*/  FMNMX.FTZ R11, R164, R11, !PT ;  /* 0x0000000ba40b7209 */ /* 0x000fe20007810000 */
[----:B------:R-:W2:Y:S01]  /*66c0*/  MUFU.EX2 R155, R155 ;  /* 0x0000009b009b7308 */ /* 0x000ea20000000800 */
[----:B---3--:R-:W-:-:S01]  /*66d0*/  FADD.FTZ R3, R21, R3 ;  /* 0x0000000315037221 */ /* 0x008fc20000010000 */
[----:B------:R-:W-:Y:S01]  /*66e0*/  FMUL.FTZ R32, R32, R7 ;  /* 0x0000000720207220 */ /* 0x000fe20000410000 */
[----:B------:R-:W-:Y:S01]  /*66f0*/  FMNMX.FTZ R11, R165, R11, !PT ;  /* 0x0000000ba50b7209 */ /* 0x000fe20007810000 */
[-C--:B------:R-:W-:Y:S01]  /*6700*/  FMUL.FTZ R33, R33, R7.reuse ;  /* 0x0000000721217220 */ /* 0x080fe20000410000 */
[-C--:B------:R-:W-:Y:S01]  /*6710*/  FMUL.FTZ R36, R36, R7.reuse ;  /* 0x0000000724247220 */ /* 0x080fe20000410000 */
[----:B------:R-:W-:Y:S01]  /*6720*/  FMUL.FTZ R37, R37, R7 ;  /* 0x0000000725257220 */ /* 0x000fe20000410000 */
[----:B------:R-:W-:Y:S01]  /*6730*/  FMNMX.FTZ R11, R167, R11, !PT ;  /* 0x0000000ba70b7209 */ /* 0x000fe20007810000 */
[----:B------:R-:W3:Y:S01]  /*6740*/  MUFU.EX2 R157, R157 ;  /* 0x0000009d009d7308 */ /* 0x000ee20000000800 */
[----:B0-----:R-:W-:-:S01]  /*6750*/  FADD.FTZ R3, R152, R3 ;  /* 0x0000000398037221 */ /* 0x001fc20000010000 */
[----:B------:R-:W-:Y:S01]  /*6760*/  F2FP.SATFINITE.E4M3.F32.PACK_AB_MERGE_C R152, R152, R21, RZ ;  /* 0x000000159898723e */ /* 0x000fe200048070ff */
[----:B------:R-:W-:Y:S01]  /*6770*/  FMUL.FTZ R40, R40, R7 ;  /* 0x0000000728287220 */ /* 0x000fe20000410000 */
[----:B------:R-:W-:Y:S01]  /*6780*/  FMNMX.FTZ R11, R170, R11, !PT ;  /* 0x0000000baa0b7209 */ /* 0x000fe20007810000 */
[----:B------:R-:W-:Y:S01]  /*6790*/  FMUL.FTZ R41, R41, R7 ;  /* 0x0000000729297220 */ /* 0x000fe20000410000 */
[----:B------:R-:W-:Y:S01]  /*67a0*/  F2FP.SATFINITE.E4M3.F32.PACK_AB_MERGE_C R152, R14, R13, R152 ;  /* 0x0000000d0e98723e */ /* 0x000fe20004807098 */
[----:B------:R-:W-:Y:S01]  /*67b0*/  FMUL.FTZ R44, R44, R7 ;  /* 0x000000072c2c7220 */ /* 0x000fe20000410000 */
[----:B------:R-:W-:Y:S01]  /*67c0*/  FMNMX.FTZ R11, R172, R11, !PT ;  /* 0x0000000bac0b7209 */ /* 0x000fe20007810000 */
[----:B------:R-:W0:Y:S01]  /*67d0*/  MUFU.EX2 R159, R159 ;  /* 0x0000009f009f7308 */ /* 0x000e220000000800 */
[----:B--2---:R-:W-:-:S01]  /*67e0*/  FADD.FTZ R3, R155, R3 ;  /* 0x000000039b037221 */ /* 0x004fc20000010000 */
[----:B------:R-:W-:Y:S01]  /*67f0*/  FMUL.FTZ R45, R45, R7 ;  /* 0x000000072d2d7220 */ /* 0x000fe20000410000 */
[----:B------:R-:W-:Y:S01]  /*6800*/  FMNMX.FTZ R11, R173, R11, !PT ;  /* 0x0000000bad0b7209 */ /* 0x000fe20007810000 */
[-C--:B------:R-:W-:Y:S01]  /*6810*/  FMUL.FTZ R48, R48, R7.reuse ;  /* 0x0000000730307220 */ /* 0x080fe20000410000 */
[-C--:B------:R-:W-:Y:S01]  /*6820*/  FMUL.FTZ R49, R49, R7.reuse ;  /* 0x0000000731317220 */ /* 0x080fe20000410000 */
[-C--:B------:R-:W-:Y:S01]  /*6830*/  FMUL.FTZ R52, R52, R7.reuse ;  /* 0x0000000734347220 */ /* 0x080fe20000410000 */
[----:B------:R-:W-:Y:S01]  /*6840*/  FMUL.FTZ R53, R53, R7 ;  /* 0x0000000735357220 */ /* 0x000fe20000410000 */
[----:B------:R-:W2:Y:S01]  /*6850*/  SHFL.BFLY PT, R12, R11, 0x2, 0x1f ;  /* 0x0c401f000b0c7f89 */ /* 0x000ea200000e0000 */
[----:B------:R-:W4:Y:S01]  /*6860*/  MUFU.EX2 R160, R160 ;  /* 0x000000a000a07308 */ /* 0x000f220000000800 */
[----:B---3--:R-:W-:-:S01]  /*6870*/  FADD.FTZ R3, R157, R3 ;  /* 0x000000039d037221 */ /* 0x008fc20000010000 */
[-C--:B------:R-:W-:Y:S01]  /*6880*/  FMUL.FTZ R56, R56, R7.reuse ;  /* 0x0000000738387220 */ /* 0x080fe20000410000 */
[-C--:B------:R-:W-:Y:S01]  /*6890*/  FMUL.FTZ R57, R57, R7.reuse ;  /* 0x0000000739397220 */ /* 0x080fe20000410000 */
[-C--:B------:R-:W-:Y:S01]  /*68a0*/  FMUL.FTZ R60, R60, R7.reuse ;  /* 0x000000073c3c7220 */ /* 0x080fe20000410000 */
[-C--:B------:R-:W-:Y:S01]  /*68b0*/  FMUL.FTZ R61, R61, R7.reuse ;  /* 0x000000073d3d7220 */ /* 0x080fe20000410000 */
[-C--:B------:R-:W-:Y:S01]  /*68c0*/  FMUL.FTZ R64, R64, R7.reuse ;  /* 0x0000000740407220 */ /* 0x080fe20000410000 */
[-C--:B------:R-:W-:Y:S01]  /*68d0*/  FMUL.FTZ R65, R65, R7.reuse ;  /* 0x0000000741417220 */ /* 0x080fe20000410000 */
[----:B0-----:R-:W-:Y:S01]  /*68e0*/  FADD.FTZ R3, R159, R3 ;  /* 0x000000039f037221 */ /* 0x001fe20000010000 */
[----:B------:R-:W0:Y:S01]  /*68f0*/  MUFU.EX2 R163, R163 ;  /* 0x000000a300a37308 */ /* 0x000e220000000800 */
        /* <DEDUP_REMOVED lines=9> */
[-C--:B------:R-:W-:Y:S01]  /*6990*/  FMUL.FTZ R81, R81, R7.reuse ;  /* 0x0000000751517220 */ /* 0x080fe20000410000 */
[-C--:B------:R-:W-:Y:S01]  /*69a0*/  FMUL.FTZ R84, R84, R7.reuse ;  /* 0x0000000754547220 */ /* 0x080fe20000410000 */
[-C--:B------:R-:W-:Y:S01]  /*69b0*/  FMUL.FTZ R85, R85, R7.reuse ;  /* 0x0000000755557220 */ /* 0x080fe20000410000 */
[-C--:B------:R-:W-:Y:S01]  /*69c0*/  FMUL.FTZ R88, R88, R7.reuse ;  /* 0x0000000758587220 */ /* 0x080fe20000410000 */
[----:B--2---:R-:W-:Y:S01]  /*69d0*/  FMNMX.FTZ R11, R11, R12, !PT ;  /* 0x0000000c0b0b7209 */ /* 0x004fe20007810000 */
[----:B------:R-:W-:Y:S01]  /*69e0*/  FMUL.FTZ R89, R89, R7 ;  /* 0x0000000759597220 */ /* 0x000fe20000410000 */
[----:B------:R-:W2:Y:S01]  /*69f0*/  MUFU.EX2 R168, R168 ;  /* 0x000000a800a87308 */ /* 0x000ea20000000800 */
[----:B0-----:R-:W-:-:S01]  /*6a00*/  FADD.FTZ R3, R163, R3 ;  /* 0x00000003a3037221 */ /* 0x001fc20000010000 */
[-C--:B------:R-:W-:Y:S01]  /*6a10*/  FMUL.FTZ R92, R92, R7.reuse ;  /* 0x000000075c5c7220 */ /* 0x080fe20000410000 */
[----:B------:R-:W0:Y:S01]  /*6a20*/  SHFL.BFLY PT, R12, R11, 0x1, 0x1f ;  /* 0x0c201f000b0c7f89 */ /* 0x000e2200000e0000 */
[-C--:B------:R-:W-:Y:S01]  /*6a30*/  FMUL.FTZ R93, R93, R7.reuse ;  /* 0x000000075d5d7220 */ /* 0x080fe20000410000 */
[-C--:B------:R-:W-:Y:S01]  /*6a40*/  FMUL.FTZ R96, R96, R7.reuse ;  /* 0x0000000760607220 */ /* 0x080fe20000410000 */
[-C--:B------:R-:W-:Y:S01]  /*6a50*/  FMUL.FTZ R97, R97, R7.reuse ;  /* 0x0000000761617220 */ /* 0x080fe20000410000 */
[----:B------:R-:W-:Y:S01]  /*6a60*/  FMUL.FTZ R100, R100, R7 ;  /* 0x0000000764647220 */ /* 0x000fe20000410000 */
[----:B------:R-:W4:Y:S01]  /*6a70*/  MUFU.EX2 R169, R169 ;  /* 0x000000a900a97308 */ /* 0x000f220000000800 */
        /* <DEDUP_REMOVED lines=16> */
[----:B----4-:R-:W-:-:S01]  /*6b80*/  FADD.FTZ R3, R169, R3 ;  /* 0x00000003a9037221 */ /* 0x010fc20000010000 */
[-C--:B------:R-:W-:Y:S01]  /*6b90*/  FMUL.FTZ R125, R125, R7.reuse ;  /* 0x000000077d7d7220 */ /* 0x080fe20000410000 */
[----:B0-----:R-:W-:Y:S01]  /*6ba0*/  FMNMX.FTZ R12, R11, R12, !PT ;  /* 0x0000000c0b0c7209 */ /* 0x001fe20007810000 */
[-C--:B------:R-:W-:Y:S01]  /*6bb0*/  FMUL.FTZ R128, R128, R7.reuse ;  /* 0x0000000780807220 */ /* 0x080fe20000410000 */
[-C--:B------:R-:W-:Y:S01]  /*6bc0*/  FMUL.FTZ R129, R129, R7.reuse ;  /* 0x0000000781817220 */ /* 0x080fe20000410000 */
[----:B------:R-:W-:Y:S01]  /*6bd0*/  FMUL.FTZ R132, R132, R7 ;  /* 0x0000000784847220 */ /* 0x000fe20000410000 */
[----:B------:R-:W-:Y:S01]  /*6be0*/  FSETP.NEU.FTZ.AND P0, PT, R12, -INF , PT ;  /* 0xff8000000c00780b */ /* 0x000fe20003f1d000 */
[----:B------:R-:W0:Y:S01]  /*6bf0*/  MUFU.EX2 R176, R176 ;  /* 0x000000b000b07308 */ /* 0x000e220000000800 */
[----:B---3--:R-:W-:-:S01]  /*6c00*/  FADD.FTZ R3, R171, R3 ;  /* 0x00000003ab037221 */ /* 0x008fc20000010000 */
[-C--:B------:R-:W-:Y:S01]  /*6c10*/  FMUL.FTZ R133, R133, R7.reuse ;  /* 0x0000000785857220 */ /* 0x080fe20000410000 */
[----:B------:R-:W-:Y:S01]  /*6c20*/  FSEL R11, R12, RZ, P0 ;  /* 0x000000ff0c0b7208 */ /* 0x000fe20000000000 */
[-C--:B------:R-:W-:Y:S01]  /*6c30*/  FMUL.FTZ R136, R136, R7.reuse ;  /* 0x0000000788887220 */ /* 0x080fe20000410000 */
[-C--:B------:R-:W-:Y:S01]  /*6c40*/  FMUL.FTZ R137, R137, R7.reuse ;  /* 0x0000000789897220 */ /* 0x080fe20000410000 */
[-C--:B------:R-:W-:Y:S01]  /*6c50*/  FMUL.FTZ R140, R140, R7.reuse ;  /* 0x000000078c8c7220 */ /* 0x080fe20000410000 */
[----:B------:R-:W-:Y:S01]  /*6c60*/  FMUL.FTZ R141, R141, R7 ;  /* 0x000000078d8d7220 */ /* 0x000fe20000410000 */
[----:B------:R-:W-:Y:S01]  /*6c70*/  FADD.FTZ R10, -R11, R10 ;  /* 0x0000000a0b0a7221 */ /* 0x000fe20000010100 */
[----:B------:R-:W-:Y:S01]  /*6c80*/  IMAD.U32 R11, RZ, RZ, UR10 ;  /* 0x0000000aff0b7e24 */ /* 0x000fe2000f8e00ff */
[----:B------:R-:W3:Y:S01]  /*6c90*/  MUFU.EX2 R177, R177 ;  /* 0x000000b100b17308 */ /* 0x000ee20000000800 */
[----:B--2---:R-:W-:-:S01]  /*6ca0*/  FADD.FTZ R3, R174, R3 ;  /* 0x00000003ae037221 */ /* 0x004fc20000010000 */
[----:B------:R-:W-:Y:S01]  /*6cb0*/  FMUL.FTZ R10, R10, UR10 ;  /* 0x0000000a0a0a7c20 */ /* 0x000fe20008410000 */
[----:B------:R-:W-:-:S01]  /*6cc0*/  FFMA.FTZ R11, R12, R11, -8 ;  /* 0xc10000000c0b7423 */ /* 0x000fc2000001000b */
[-C--:B------:R-:W-:Y:S01]  /*6cd0*/  FMUL.FTZ R144, R144, R7.reuse ;  /* 0x0000000790907220 */ /* 0x080fe20000410000 */
[-C--:B------:R-:W-:Y:S01]  /*6ce0*/  FMUL.FTZ R145, R145, R7.reuse ;  /* 0x0000000791917220 */ /* 0x080fe20000410000 */
[----:B------:R-:W-:Y:S01]  /*6cf0*/  FMUL.FTZ R148, R148, R7 ;  /* 0x0000000794947220 */ /* 0x000fe20000410000 */
[----:B0-----:R-:W-:-:S01]  /*6d00*/  FADD.FTZ R3, R176, R3 ;  /* 0x00000003b0037221 */ /* 0x001fc20000010000 */
[----:B------:R-:W-:Y:S01]  /*6d10*/  FSEL R11, R11, RZ, P0 ;  /* 0x000000ff0b0b7208 */ /* 0x000fe20000000000 */
[----:B------:R-:W0:Y:S01]  /*6d20*/  MUFU.EX2 R10, R10 ;  /* 0x0000000a000a7308 */ /* 0x000e220000000800 */
[----:B------:R-:W-:Y:S01]  /*6d30*/  PLOP3.LUT P0, PT, PT, PT, UP0, 0x40, 0x0 ;  /* 0x000000000000781c */ /* 0x000fe20003f0e808 */
[----:B------:R-:W-:-:S02]  /*6d40*/  FMUL.FTZ R149, R149, R7 ;  /* 0x0000000795957220 */ /* 0x000fc40000410000 */
[----:B------:R-:W-:-:S01]  /*6d50*/  FFMA.FTZ R175, R175, UR10, -R11 ;  /* 0x0000000aafaf7c23 */ /* 0x000fc2000801080b */
[--C-:B------:R-:W-:Y:S01]  /*6d60*/  FFMA.FTZ R6, R6, UR10, -R11.reuse ;  /* 0x0000000a06067c23 */ /* 0x100fe2000801080b */
[----:B------:R-:W-:-:S01]  /*6d70*/  FFMA.FTZ R15, R15, UR10, -R11 ;  /* 0x0000000a0f0f7c23 */ /* 0x000fc2000801080b */
[--C-:B------:R-:W-:Y:S01]  /*6d80*/  FFMA.FTZ R20, R20, UR10, -R11.reuse ;  /* 0x0000000a14147c23 */ /* 0x100fe2000801080b */
[----:B------:R-:W-:-:S01]  /*6d90*/  FFMA.FTZ R153, R153, UR10, -R11 ;  /* 0x0000000a99997c23 */ /* 0x000fc2000801080b */
[--C-:B------:R-:W-:Y:S01]  /*6da0*/  FFMA.FTZ R154, R154, UR10, -R11.reuse ;  /* 0x0000000a9a9a7c23 */ /* 0x100fe2000801080b */
        /* <DEDUP_REMOVED lines=12> */
[----:B---3--:R-:W-:Y:S01]  /*6e70*/  FADD.FTZ R3, R177, R3 ;  /* 0x00000003b1037221 */ /* 0x008fe20000010000 */
[-C--:B0-----:R-:W-:Y:S01]  /*6e80*/  FMUL.FTZ R26, R26, R10.reuse ;  /* 0x0000000a1a1a7220 */ /* 0x081fe20000410000 */
        /* <DEDUP_REMOVED lines=14> */
[-C--:B------:R-:W-:Y:S01]  /*6f70*/  FMUL.FTZ R51, R51, R10.reuse ;  /* 0x0000000a33337220 */ /* 0x080fe20000410000 */
[-C--:B------:R-:W-:Y:S01]  /*6f80*/  FMUL.FTZ R54, R54, R10.reuse ;  /* 0x0000000a36367220 */ /* 0x080fe20000410000 */
[-C--:B------:R-:W-:Y:S01]  /*6f90*/  FMUL.FTZ R55, R55, R10.reuse ;  /* 0x0000000a37377220 */ /* 0x080fe20000410000 */
[-C--:B------:R-:W-:Y:S01]  /*6fa0*/  FMUL.FTZ R58, R58, R10.reuse ;  /* 0x0000000a3a3a7220 */ /* 0x080fe20000410000 */
[----:B------:R2:W5:Y:S01]  /*6fb0*/  MUFU.EX2 R13, R153 ;  /* 0x00000099000d7308 */ /* 0x0005620000000800 */
[-C--:B------:R-:W-:Y:S01]  /*6fc0*/  FMUL.FTZ R59, R59, R10.reuse ;  /* 0x0000000a3b3b7220 */ /* 0x080fe20000410000 */
[-C--:B------:R-:W-:Y:S01]  /*6fd0*/  FMUL.FTZ R62, R62, R10.reuse ;  /* 0x0000000a3e3e7220 */ /* 0x080fe20000410000 */
[-C--:B------:R-:W-:Y:S01]  /*6fe0*/  FMUL.FTZ R63, R63, R10.reuse ;  /* 0x0000000a3f3f7220 */ /* 0x080fe20000410000 */
[-C--:B------:R-:W-:Y:S01]  /*6ff0*/  FMUL.FTZ R66, R66, R10.reuse ;  /* 0x0000000a42427220 */ /* 0x080fe20000410000 */
[-C--:B------:R-:W-:Y:S01]  /*7000*/  FMUL.FTZ R67, R67, R10.reuse ;  /* 0x0000000a43437220 */ /* 0x080fe20000410000 */
[-C--:B------:R-:W-:Y:S01]  /*7010*/  FMUL.FTZ R70, R70, R10.reuse ;  /* 0x0000000a46467220 */ /* 0x080fe20000410000 */
[----:B------:R-:W-:Y:S01]  /*7020*/  FMUL.FTZ R71, R71, R10 ;  /* 0x0000000a47477220 */ /* 0x000fe20000410000 */
[----:B------:R1:W5:Y:S01]  /*7030*/  MUFU.EX2 R14, R154 ;  /* 0x0000009a000e7308 */ /* 0x0003620000000800 */
[----:B--2---:R-:W-:-:S01]  /*7040*/  FFMA.FTZ R153, R10, R4, R175 ;  /* 0x000000040a997223 */ /* 0x004fc200000100af */
[-C--:B------:R-:W-:Y:S01]  /*7050*/  FMUL.FTZ R74, R74, R10.reuse ;  /* 0x0000000a4a4a7220 */ /* 0x080fe20000410000 */
[-C--:B------:R-:W-:Y:S01]  /*7060*/  FMUL.FTZ R75, R75, R10.reuse ;  /* 0x0000000a4b4b7220 */ /* 0x080fe20000410000 */
[----:B------:R-:W-:Y:S01]  /*7070*/  FMUL.FTZ R78, R78, R10 ;  /* 0x0000000a4e4e7220 */ /* 0x000fe20000410000 */
[----:B----4-:R-:W-:-:S01]  /*7080*/  FADD.FTZ R4, R6, R153 ;  /* 0x0000009906047221 */ /* 0x010fc20000010000 */
[-C--:B------:R-:W-:Y:S01]  /*7090*/  FMUL.FTZ R79, R79, R10.reuse ;  /* 0x0000000a4f4f7220 */ /* 0x080fe20000410000 */
[----:B------:R-:W-:Y:S01]  /*70a0*/  FMUL.FTZ R82, R82, R10 ;  /* 0x0000000a52527220 */ /* 0x000fe20000410000 */
[----:B------:R2:W4:Y:S01]  /*70b0*/  MUFU.EX2 R21, R156 ;  /* 0x0000009c00157308 */ /* 0x0005220000000800 */
[----:B0-----:R-:W-:-:S01]  /*70c0*/  FADD.FTZ R153, R15, R4 ;  /* 0x000000040f997221 */ /* 0x001fc20000010000 */
[----:B-1----:R-:W-:Y:S01]  /*70d0*/  F2FP.SATFINITE.E4M3.F32.PACK_AB_MERGE_C R154, R160, R159, RZ ;  /* 0x0000009fa09a723e */ /* 0x002fe200048070ff */
[----:B------:R-:W-:Y:S01]  /*70e0*/  FMUL.FTZ R83, R83, R10 ;  /* 0x0000000a53537220 */ /* 0x000fe20000410000 */
[C---:B---3--:R-:W-:Y:S01]  /*70f0*/  F2FP.SATFINITE.E4M3.F32.PACK_AB_MERGE_C R15, R20.reuse, R15, RZ ;  /* 0x0000000f140f723e */ /* 0x048fe200048070ff */
[----:B------:R-:W-:-:S01]  /*7100*/  FADD.FTZ R20, R20, R153 ;  /* 0x0000009914147221 */ /* 0x000fc20000010000 */
[----:B------:R-:W-:Y:S01]  /*7110*/  F2FP.SATFINITE.E4M3.F32.PACK_AB_MERGE_C R154, R157, R155, R154 ;  /* 0x0000009b9d9a723e */ /* 0x000fe2000480709a */
[----:B------:R-:W-:Y:S01]  /*7120*/  FMUL.FTZ R86, R86, R10 ;  /* 0x0000000a56567220 */ /* 0x000fe20000410000 */
[----:B------:R0:W1:Y:S01]  /*7130*/  MUFU.EX2 R159, R158 ;  /* 0x0000009e009f7308 */ /* 0x0000620000000800 */
[----:B------:R-:W-:Y:S01]  /*7140*/  F2FP.SATFINITE.E4M3.F32.PACK_AB_MERGE_C R153, R6, R175, R15 ;  /* 0x000000af0699723e */ /* 0x000fe2000480700f */
[----:B-----5:R-:W-:Y:S01]  /*7150*/  FADD.FTZ R15, R13, R20 ;  /* 0x000000140d0f7221 */ /* 0x020fe20000010000 */
[----:B--2---:R-:W-:Y:S01]  /*7160*/  F2FP.SATFINITE.E4M3.F32.PACK_AB_MERGE_C R156, R169, R168, RZ ;  /* 0x000000a8a99c723e */ /* 0x004fe200048070ff */
[-C--:B------:R-:W-:Y:S01]  /*7170*/  FMUL.FTZ R87, R87, R10.reuse ;  /* 0x0000000a57577220 */ /* 0x080fe20000410000 */
[----:B------:R-:W-:Y:S01]  /*7180*/  FMUL.FTZ R90, R90, R10 ;  /* 0x0000000a5a5a7220 */ /* 0x000fe20000410000 */
[----:B------:R-:W-:Y:S01]  /*7190*/  FADD.FTZ R4, R14, R15 ;  /* 0x0000000f0e047221 */ /* 0x000fe20000010000 */
[----:B------:R-:W-:Y:S01]  /*71a0*/  F2FP.SATFINITE.E4M3.F32.PACK_AB_MERGE_C R156, R166, R163, R156 ;  /* 0x000000a3a69c723e */ /* 0x000fe2000480709c */
[----:B------:R-:W2:Y:S01]  /*71b0*/  MUFU.EX2 R161, R161 ;  /* 0x000000a100a17308 */ /* 0x000ea20000000800 */
[----:B0-----:R-:W-:Y:S01]  /*71c0*/  F2FP.SATFINITE.E4M3.F32.PACK_AB_MERGE_C R158, R177, R176, RZ ;  /* 0x000000b0b19e723e */ /* 0x001fe200048070ff */
[----:B----4-:R-:W-:Y:S01]  /*71d0*/  FADD.FTZ R4, R21, R4 ;  /* 0x0000000415047221 */ /* 0x010fe20000010000 */
[-C--:B------:R-:W-:Y:S01]  /*71e0*/  FMUL.FTZ R91, R91, R10.reuse ;  /* 0x0000000a5b5b7220 */ /* 0x080fe20000410000 */
[-C--:B------:R-:W-:Y:S01]  /*71f0*/  FMUL.FTZ R94, R94, R10.reuse ;  /* 0x0000000a5e5e7220 */ /* 0x080fe20000410000 */
[----:B------:R-:W-:Y:S01]  /*7200*/  F2FP.SATFINITE.E4M3.F32.PACK_AB_MERGE_C R158, R174, R171, R158 ;  /* 0x000000abae9e723e */ /* 0x000fe2000480709e */
        /* <DEDUP_REMOVED lines=40> */
[----:B------:R-:W-:Y:S01]  /*7490*/  F2FP.SATFINITE.E4M3.F32.PACK_AB_MERGE_C R157, R162, R161, R157 ;  /* 0x000000a1a29d723e */ /* 0x000fe2000480709d */
[----:B------:R-:W-:Y:S01]  /*74a0*/  FMUL.FTZ R150, R150, R10 ;  /* 0x0000000a96967220 */ /* 0x000fe20000410000 */
[----:B------:R-:W2:Y:S01]  /*74b0*/  MUFU.EX2 R172, R172 ;  /* 0x000000ac00ac7308 */ /* 0x000ea20000000800 */
[----:B0-----:R-:W-:-:S01]  /*74c0*/  FADD.FTZ R15, R167, R4 ;  /* 0x00000004a70f7221 */ /* 0x001fc20000010000 */
[----:B------:R-:W-:-:S06]  /*74d0*/  FMUL.FTZ R151, R151, R10 ;  /* 0x0000000a97977220 */ /* 0x000fcc0000410000 */
[----:B------:R-:W0:Y:S01]  /*74e0*/  MUFU.EX2 R11, R11 ;  /* 0x0000000b000b7308 */ /* 0x000e220000000800 */
[----:B-1----:R-:W-:-:S04]  /*74f0*/  FADD.FTZ R15, R170, R15 ;  /* 0x0000000faa0f7221 */ /* 0x002fc80000010000 */
[----:B--2---:R-:W-:Y:S01]  /*7500*/  FADD.FTZ R4, R172, R15 ;  /* 0x0000000fac047221 */ /* 0x004fe20000010000 */
[----:B0-----:R-:W-:-:S03]  /*7510*/  F2FP.SATFINITE.E4M3.F32.PACK_AB_MERGE_C R159, R11, R172, RZ ;  /* 0x000000ac0b9f723e */ /* 0x001fc600048070ff */
[----:B------:R-:W-:Y:S01]  /*7520*/  FADD.FTZ R4, R11, R4 ;  /* 0x000000040b047221 */ /* 0x000fe20000010000 */
[----:B------:R-:W-:Y:S01]  /*7530*/  F2FP.SATFINITE.E4M3.F32.PACK_AB_MERGE_C R159, R170, R167, R159 ;  /* 0x000000a7aa9f723e */ /* 0x000fe2000480709f */
[----:B------:R-:W-:Y:S06]  /*7540*/  @P0 BRA `(.L_x_1508) ;  /* 0x0000000000040947 */ /* 0x000fec0003800000 */
[----:B------:R-:W-:Y:S01]  /*7550*/  BPT.TRAP 0x1 ;  /* 0x000000040000795c */ /* 0x000fe20000300000 */
.L_x_1508:
[----:B------:R-:W-:Y:S01]  /*7560*/  PLOP3.LUT P1, PT, PT, PT, UP0, 0x40, 0x0 ;  /* 0x000000000000781c */ /* 0x000fe20003f2e808 */
[----:B------:R0:W1:-:S12]  /*7570*/  SYNCS.PHASECHK.TRANS64.TRYWAIT P0, [UR45+0x28450], R8 ;  /* 0x02845008ff0075a7 */ /* 0x000058000800016d */
[----:B0-----:R-:W-:Y:S05]  /*7580*/  @P1 BRA `(.L_x_1509) ;  /* 0x0000000000041947 */ /* 0x001fea0003800000 */
[----:B------:R-:W-:Y:S01]  /*7590*/  BPT.TRAP 0x1 ;  /* 0x000000040000795c */ /* 0x000fe20000300000 */
.L_x_1509:
[----:B------:R-:W-:Y:S01]  /*75a0*/  VIADD R6, R208, 0x8 ;  /* 0x00000008d0067836 */ /* 0x000fe20000000000 */
[----:B-1----:R-:W-:Y:S06]  /*75b0*/  @P0 BRA `(.L_x_1510) ;  /* 0x0000000000080947 */ /* 0x002fec0003800000 */
[----:B------:R-:W0:Y:S02]  /*75c0*/  SYNCS.PHASECHK.TRANS64.TRYWAIT P0, [UR45+0x28450], R8 ;  /* 0x02845008ff0075a7 */ /* 0x000e24000800016d */
[----:B0-----:R-:W-:Y:S05]  /*75d0*/  @!P0 BRA `(.L_x_1511) ;  /* 0x00000124007c8947 */ /* 0x001fea0003800000 */
.L_x_1510:
        /* <DEDUP_REMOVED lines=15> */
.L_x_1512:
[----:B------:R-:W-:Y:S01]  /*76d0*/  UISETP.GT.AND UP1, UPT, UR43, UR44, UPT ;  /* 0x0000002c2b00728c */ /* 0x000fe2000bf24270 */
[----:B------:R-:W-:Y:S01]  /*76e0*/  IMAD.MOV.U32 R10, RZ, RZ, R12 ;  /* 0x000000ffff0a7224 */ /* 0x000fe200078e000c */
[----:B------:R-:W-:Y:S01]  /*76f0*/  UIADD3 UR45, UR45, 0x28460, URZ ;  /* 0x000284602d2d7890 */ /* 0x000fe2000fffe03f */
[----:B------:R-:W-:Y:S01]  /*7700*/  IMAD.MOV.U32 R11, RZ, RZ, R9 ;  /* 0x000000ffff0b7224 */ /* 0x000fe200078e0009 */
[----:B------:R-:W-:Y:S02]  /*7710*/  UIADD3 UR43, UR43, -0x1, URZ ;  /* 0xffffffff2b2b7890 */ /* 0x000fe4000fffe03f */
[----:B------:R-:W-:Y:S01]  /*7720*/  PLOP3.LUT P0, PT, PT, PT, UP1, 0x80, 0x0 ;  /* 0x000000000000781c */ /* 0x000fe20003f0f018 */
[----:B------:R-:W-:-:S09]  /*7730*/  UPRMT UR45, UR52, 0x654, UR45 ;  /* 0x00000654342d7896 */ /* 0x000fd2000800002d */
[----:B------:R-:W-:Y:S03]  /*7740*/  SYNCS.ARRIVE.TRANS64.RED.A1T0 RZ, [UR45], RZ ;  /* 0x000000ffffff79a7 */ /* 0x000fe6000810042d */
[----:B------:R-:W-:Y:S05]  /*7750*/  @P0 BRA `(.L_x_1513) ;  /* 0xffffffd400540947 */ /* 0x000fea000383ffff */
.L_x_1494:
[----:B------:R-:W-:Y:S02]  /*7760*/  UISETP.NE.AND UP2, UPT, UR49, URZ, UPT ;  /* 0x0000003f3100728c */ /* 0x000fe4000bf45270 */
[----:B------:R-:W-:Y:S02]  /*7770*/  UISETP.NE.AND UP1, UPT, UR42, URZ, UPT ;  /* 0x0000003f2a00728c */ /* 0x000fe4000bf25270 */
[----:B------:R-:W-:Y:S02]  /*7780*/  UIADD3 UR14, UR47, 0x7f, URZ ;  /* 0x0000007f2f0e7890 */ /* 0x000fe4000fffe03f */
[----:B------:R-:W-:Y:S02]  /*7790*/  UIADD3 UR15, UR40, 0x1, -UR41 ;  /* 0x00000001280f7890 */ /* 0x000fe4000fffe829 */
[----:B------:R-:W-:-:S03]  /*77a0*/  PLOP3.LUT P0, PT, PT, PT, UP1, 0x40, 0x0 ;  /* 0x000000000000781c */ /* 0x000fc60003f0e818 */
[----:B------:R-:W-:Y:S01]  /*77b0*/  @UP2 ULDC UR6, c[0x0][0x44c] ;  /* 0x0001130000062ab9 */ /* 0x000fe20000000800 */
[----:B------:R-:W-:Y:S01]  /*77c0*/  @UP2 ULDC UR18, c[0x0][0x450] ;  /* 0x0001140000122ab9 */ /* 0x000fe20000000800 */
        /* <DEDUP_REMOVED lines=17> */
.L_x_1515:
[----:B------:R-:W-:Y:S02]  /*78e0*/  ULDC UR19, c[0x0][0x9e4] ;  /* 0x0002790000137ab9 */ /* 0x000fe40000000800 */
[----:B------:R-:W-:-:S11]  /*78f0*/  UISETP.NE.AND UP1, UPT, UR19, 0x1, UPT ;  /* 0x000000011300788c */ /* 0x000fd6000bf25270 */
[----:B------:R-:W-:Y:S02]  /*7900*/  @UP1 ULDC.64 UR6, c[0x0][0x9e8] ;  /* 0x00027a0000061ab9 */ /* 0x000fe40000000a00 */
[----:B------:R-:W-:-:S04]  /*7910*/  UIMAD.WIDE.U32 UR14, UR11, UR6, URZ ;  /* 0x000000060b0e72a5 */ /* 0x000fc8000f8e003f */
[----:B------:R-:W-:-:S12]  /*7920*/  @UP1 USHF.R.U32.HI UR11, URZ, UR7, UR15 ;  /* 0x000000073f0b1299 */ /* 0x000fd8000801160f */
.L_x_1516:
[----:B------:R-:W-:-:S04]  /*7930*/  UIMAD UR11, UR11, UR19, URZ ;  /* 0x000000130b0b72a4 */ /* 0x000fc8000f8e023f */
[----:B------:R-:W-:-:S04]  /*7940*/  UISETP.LT.AND UP1, UPT, UR18, UR11, UPT ;  /* 0x0000000b1200728c */ /* 0x000fc8000bf21270 */
[----:B------:R-:W-:-:S12]  /*7950*/  USEL UR18, UR18, UR11, !UP1 ;  /* 0x0000000b12127287 */ /* 0x000fd8000c800000 */
.L_x_1514:
[----:B------:R-:W-:-:S04]  /*7960*/  UIADD3 UR18, UR18, 0x3f, URZ ;  /* 0x0000003f12127890 */ /* 0x000fc8000fffe03f */
        /* <DEDUP_REMOVED lines=8> */
[----:B0-----:R-:W-:Y:S01]  /*79f0*/  IMAD.MOV.U32 R7, RZ, RZ, R12 ;  /* 0x000000ffff077224 */ /* 0x001fe200078e000c */
[----:B------:R-:W-:Y:S01]  /*7a00*/  UMOV UR44, UR43 ;  /* 0x0000002b002c7c82 */ /* 0x000fe20008000000 */
[----:B------:R-:W-:Y:S01]  /*7a10*/  IMAD.MOV.U32 R8, RZ, RZ, R9 ;  /* 0x000000ffff087224 */ /* 0x000fe200078e0009 */
[----:B------:R-:W-:-:S06]  /*7a20*/  ULDC UR52, c[0x0][0x988] ;  /* 0x0002620000347ab9 */ /* 0x000fcc0000000800 */
.L_x_1528:
[----:B------:R-:W-:Y:S01]  /*7a30*/  UIADD3 UR38, UR38, 0x1, URZ ;  /* 0x0000000126267890 */ /* 0x000fe2000fffe03f */
[----:B------:R-:W-:Y:S01]  /*7a40*/  PLOP3.LUT P0, PT, PT, PT, UP0, 0x40, 0x0 ;  /* 0x000000000000781c */ /* 0x000fe20003f0e808 */
[----:B------:R-:W-:Y:S01]  /*7a50*/  UMOV UR6, UR44 ;  /* 0x0000002c00067c82 */ /* 0x000fe20008000000 */
[----:B------:R-:W-:Y:S02]  /*7a60*/  UIADD3 UR44, UR44, -0x1, URZ ;  /* 0xffffffff2c2c7890 */ /* 0x000fe4000fffe03f */
[----:B------:R-:W-:-:S04]  /*7a70*/  UISETP.NE.AND UP1, UPT, UR38, 0x2, UPT ;  /* 0x000000022600788c */ /* 0x000fc8000bf25270 */
[----:B------:R-:W-:Y:S02]  /*7a80*/  USEL UR7, URZ, 0x1, UP1 ;  /* 0x000000013f077887 */ /* 0x000fe40008800000 */
[----:B------:R-:W-:Y:S02]  /*7a90*/  USEL UR38, UR38, URZ, UP1 ;  /* 0x0000003f26267287 */ /* 0x000fe40008800000 */
[----:B------:R-:W-:Y:S02]  /*7aa0*/  ULOP3.LUT UR39, UR39, UR7, URZ, 0x3c, !UPT ;  /* 0x0000000727277292 */ /* 0x000fe4000f8e3c3f */
[----:B------:R-:W-:Y:S01]  /*7ab0*/  UISETP.GT.AND UP1, UPT, UR6, UR45, UPT ;  /* 0x0000002d0600728c */ /* 0x000fe2000bf24270 */
[----:B012---:R-:W-:Y:S10]  /*7ac0*/  @P0 BRA `(.L_x_1518) ;  /* 0x0000000000040947 */ /* 0x007ff40003800000 */
[----:B------:R-:W-:Y:S01]  /*7ad0*/  BPT.TRAP 0x1 ;  /* 0x000000040000795c */ /* 0x000fe20000300000 */
.L_x_1518:
[----:B------:R-:W0:Y:S01]  /*7ae0*/  S2UR UR50, SR_CgaCtaId ;  /* 0x00000000003279c3 */ /* 0x000e220000008800 */
[----:B------:R-:W-:Y:S01]  /*7af0*/  UMOV UR6, 0x400 ;  /* 0x0000040000067882 */ /* 0x000fe20000000000 */
[----:B------:R-:W-:Y:S01]  /*7b00*/  PLOP3.LUT P1, PT, PT, PT, UP0, 0x40, 0x0 ;  /* 0x000000000000781c */ /* 0x000fe20003f2e808 */
[----:B------:R-:W-:-:S05]  /*7b10*/  IMAD.U32 R6, RZ, RZ, UR39 ;  /* 0x00000027ff067e24 */ /* 0x000fca000f8e00ff */
[----:B------:R-:W-:Y:S01]  /*7b20*/  SHF.L.U32 R6, R6, 0x1f, RZ ;  /* 0x0000001f06067819 */ /* 0x000fe200000006ff */
[----:B0-----:R-:W-:-:S04]  /*7b30*/  ULEA UR6, UR50, UR6, 0x18 ;  /* 0x0000000632067291 */ /* 0x001fc8000f8ec03f */
[----:B------:R-:W-:-:S09]  /*7b40*/  ULEA UR43, UR38, UR6, 0x3 ;  /* 0x00000006262b7291 */ /* 0x000fd2000f8e183f */
[----:B------:R0:W1:Y:S01]  /*7b50*/  SYNCS.PHASECHK.TRANS64.TRYWAIT P0, [UR43+0x28430], R6 ;  /* 0x02843006ff0075a7 */ /* 0x000062000800016b */
[----:B------:R-:W-:Y:S05]  /*7b60*/  @P1 BRA `(.L_x_1519) ;  /* 0x0000000000041947 */ /* 0x000fea0003800000 */
[----:B------:R-:W-:Y:S01]  /*7b70*/  BPT.TRAP 0x1 ;  /* 0x000000040000795c */ /* 0x000fe20000300000 */
.L_x_1519:
[----:B-1----:R-:W-:Y:S05]  /*7b80*/  @P0 BRA `(.L_x_1520) ;  /* 0x0000000000080947 */ /* 0x002fea0003800000 */
[----:B------:R-:W1:Y:S02]  /*7b90*/  SYNCS.PHASECHK.TRANS64.TRYWAIT P0, [UR43+0x28430], R6 ;  /* 0x02843006ff0075a7 */ /* 0x000e64000800016b */
[----:B-1----:R-:W-:Y:S05]  /*7ba0*/  @!P0 BRA `(.L_x_1521) ;  /* 0x0000012000208947 */ /* 0x002fea0003800000 */
.L_x_1520:
        /* <DEDUP_REMOVED lines=48> */
.L_x_1522:
        /* <DEDUP_REMOVED lines=18> */
[----:B------:R-:W-:Y:S01]  /*7fd0*/  UMOV UR10, UR52 ;  /* 0x00000034000a7c82 */ /* 0x000fe20008000000 */
[C---:B------:R-:W-:Y:S01]  /*7fe0*/  FMUL.FTZ R172, R0.reuse, R182 ;  /* 0x000000b600ac7220 */ /* 0x040fe20000410000 */
[----:B------:R-:W-:Y:S01]  /*7ff0*/  FMUL.FTZ R173, R0, R183 ;  /* 0x000000b700ad7220 */ /* 0x000fe20000410000 */
[----:B------:R-:W-:Y:S01]  /*8000*/  UIADD3 UR6, UR43, 0x28440, URZ ;  /* 0x000284402b067890 */ /* 0x000fe2000fffe03f */
[----:B------:R-:W4:Y:S01]  /*8010*/  MUFU.TANH R12, R12 ;  /* 0x0000000c000c7308 */ /* 0x000f220000002400 */
[----:B--2---:R-:W-:-:S02]  /*8020*/  FMNMX.FTZ R9, R10, R8, !PT ;  /* 0x000000080a097209 */ /* 0x004fc40007810000 */
[----:B------:R-:W-:Y:S01]  /*8030*/  PLOP3.LUT P0, PT, PT, PT, UP0, 0x40, 0x0 ;  /* 0x000000000000781c */ /* 0x000fe20003f0e808 */
[----:B------:R-:W-:-:S04]  /*8040*/  UPRMT UR6, UR50, 0x654, UR6 ;  /* 0x0000065432067896 */ /* 0x000fc80008000006 */
[----:B------:R-:W2:Y:S01]  /*8050*/  MUFU.TANH R13, R13 ;  /* 0x0000000d000d7308 */ /* 0x000ea20000002400 */
[----:B---3--:R-:W-:-:S04]  /*8060*/  FMNMX.FTZ R9, R11, R9, !PT ;  /* 0x000000090b097209 */ /* 0x008fc80007810000 */
[----:B------:R-:W-:Y:S03]  /*8070*/  SYNCS.ARRIVE.TRANS64.RED.A1T0 RZ, [UR6], RZ ;  /* 0x000000ffffff79a7 */ /* 0x000fe60008100406 */
[----:B------:R-:W3:Y:S01]  /*8080*/  MUFU.TANH R14, R14 ;  /* 0x0000000e000e7308 */ /* 0x000ee20000002400 */
[----:B----4-:R-:W-:-:S07]  /*8090*/  FMNMX.FTZ R9, R12, R9, !PT ;  /* 0x000000090c097209 */ /* 0x010fce0007810000 */
        /* <DEDUP_REMOVED lines=22> */
[----:B------:R-:W-:Y:S01]  /*8200*/  MUFU.TANH R172, R172 ;  /* 0x000000ac00ac7308 */ /* 0x000fe20000002400 */
[----:B----4-:R-:W-:-:S07]  /*8210*/  FMNMX.FTZ R9, R164, R9, !PT ;  /* 0x00000009a4097209 */ /* 0x010fce0007810000 */
[----:B------:R-:W-:Y:S01]  /*8220*/  MUFU.TANH R173, R173 ;  /* 0x000000ad00ad7308 */ /* 0x000fe20000002400 */
[----:B--2---:R-:W-:-:S05]  /*8230*/  FMNMX.FTZ R9, R165, R9, !PT ;  /* 0x00000009a5097209 */ /* 0x004fca0007810000 */
[----:B------:R-:W2:Y:S02]  /*8240*/  SHFL.BFLY PT, R168, R9, 0x2, 0x1f ;  /* 0x0c401f0009a87f89 */ /* 0x000ea400000e0000 */
[----:B--2---:R-:W-:-:S05]  /*8250*/  FMNMX.FTZ R9, R9, R168, !PT ;  /* 0x000000a809097209 */ /* 0x004fca0007810000 */
[----:B------:R-:W2:Y:S02]  /*8260*/  SHFL.BFLY PT, R168, R9, 0x1, 0x1f ;  /* 0x0c201f0009a87f89 */ /* 0x000ea400000e0000 */
[----:B--2---:R-:W-:Y:S01]  /*8270*/  FMNMX.FTZ R9, R9, R168, !PT ;  /* 0x000000a809097209 */ /* 0x004fe20007810000 */
        /* <DEDUP_REMOVED lines=21> */
[----:B------:R-:W-:Y:S01]  /*83d0*/  FFMA.FTZ R8, R165, UR10, -R8 ;  /* 0x0000000aa5087c23 */ /* 0x000fe20008010808 */
[C---:B------:R-:W-:Y:S01]  /*83e0*/  FMUL.FTZ R165, R0.reuse, R171 ;  /* 0x000000ab00a57220 */ /* 0x040fe20000410000 */
[----:B------:R-:W-:-:S02]  /*83f0*/  FMUL.FTZ R171, R0, R179 ;  /* 0x000000b300ab7220 */ /* 0x000fc40000410000 */
[----:B------:R-:W-:Y:S01]  /*8400*/  MUFU.EX2 R12, R12 ;  /* 0x0000000c000c7308 */ /* 0x000fe20000000800 */
[-C--:B--2---:R-:W-:Y:S01]  /*8410*/  FMUL.FTZ R24, R24, R168.reuse ;  /* 0x000000a818187220 */ /* 0x084fe20000410000 */
[-C--:B------:R-:W-:Y:S01]  /*8420*/  FMUL.FTZ R25, R25, R168.reuse ;  /* 0x000000a819197220 */ /* 0x080fe20000410000 */
[-C--:B------:R-:W-:Y:S01]  /*8430*/  FMUL.FTZ R28, R28, R168.reuse ;  /* 0x000000a81c1c7220 */ /* 0x080fe20000410000 */
[-C--:B------:R-:W-:Y:S01]  /*8440*/  FMUL.FTZ R29, R29, R168.reuse ;  /* 0x000000a81d1d7220 */ /* 0x080fe20000410000 */
[-C--:B------:R-:W-:Y:S01]  /*8450*/  FMUL.FTZ R32, R32, R168.reuse ;  /* 0x000000a820207220 */ /* 0x080fe20000410000 */
[-C--:B------:R-:W-:Y:S01]  /*8460*/  FMUL.FTZ R33, R33, R168.reuse ;  /* 0x000000a821217220 */ /* 0x080fe20000410000 */
[----:B------:R-:W-:Y:S01]  /*8470*/  FMUL.FTZ R36, R36, R168 ;  /* 0x000000a824247220 */ /* 0x000fe20000410000 */
[----:B------:R-:W2:Y:S01]  /*8480*/  MUFU.EX2 R13, R13 ;  /* 0x0000000d000d7308 */ /* 0x000ea20000000800 */
[----:B---3--:R-:W-:-:S01]  /*8490*/  FFMA.FTZ R3, R168, R3, R10 ;  /* 0x00000003a8037223 */ /* 0x008fc2000001000a */
        /* <DEDUP_REMOVED lines=13> */
[----:B------:R-:W-:Y:S01]  /*8570*/  FMUL.FTZ R61, R61, R168 ;  /* 0x000000a83d3d7220 */ /* 0x000fe20000410000 */
[----:B------:R-:W-:Y:S01]  /*8580*/  MUFU.TANH R165, R165 ;  /* 0x000000a500a57308 */ /* 0x000fe20000002400 */
[----:B--2---:R-:W-:Y:S01]  /*8590*/  F2FP.SATFINITE.E4M3.F32.PACK_AB_MERGE_C R152, R13, R12, RZ ;  /* 0x0000000c0d98723e */ /* 0x004fe200048070ff */
[-C--:B------:R-:W-:Y:S01]  /*85a0*/  FMUL.FTZ R64, R64, R168.reuse ;  /* 0x000000a840407220 */ /* 0x080fe20000410000 */
[-C--:B------:R-:W-:Y:S01]  /*85b0*/  FMUL.FTZ R65, R65, R168.reuse ;  /* 0x000000a841417220 */ /* 0x080fe20000410000 */
[-C--:B------:R-:W-:Y:S01]  /*85c0*/  FMUL.FTZ R68, R68, R168.reuse ;  /* 0x000000a844447220 */ /* 0x080fe20000410000 */
[-C--:B------:R-:W-:Y:S01]  /*85d0*/  FMUL.FTZ R69, R69, R168.reuse ;  /* 0x000000a845457220 */ /* 0x080fe20000410000 */
[-C--:B------:R-:W-:Y:S01]  /*85e0*/  FMUL.FTZ R72, R72, R168.reuse ;  /* 0x000000a848487220 */ /* 0x080fe20000410000 */
[----:B------:R-:W-:Y:S01]  /*85f0*/  FMUL.FTZ R73, R73, R168 ;  /* 0x000000a849497220 */ /* 0x000fe20000410000 */
[----:B------:R-:W-:Y:S01]  /*8600*/  MUFU.TANH R171, R171 ;  /* 0x000000ab00ab7308 */ /* 0x000fe20000002400 */
[----:B---3--:R-:W-:-:S01]  /*8610*/  FADD.FTZ R3, R11, R3 ;  /* 0x000000030b037221 */ /* 0x008fc20000010000 */
[----:B------:R-:W-:Y:S01]  /*8620*/  F2FP.SATFINITE.E4M3.F32.PACK_AB_MERGE_C R152, R11, R10, R152 ;  /* 0x0000000a0b98723e */ /* 0x000fe20004807098 */
[C---:B------:R-:W-:Y:S01]  /*8630*/  FMUL.FTZ R10, R0.reuse, R154 ;  /* 0x0000009a000a7220 */ /* 0x040fe20000410000 */
[----:B------:R-:W-:Y:S01]  /*8640*/  FMUL.FTZ R11, R0, R155 ;  /* 0x0000009b000b7220 */ /* 0x000fe20000410000 */
[----:B------:R-:W-:-:S01]  /*8650*/  FADD.FTZ R3, R12, R3 ;  /* 0x000000030c037221 */ /* 0x000fc20000010000 */
[C---:B------:R-:W-:Y:S01]  /*8660*/  FMUL.FTZ R154, R0.reuse, R159 ;  /* 0x0000009f009a7220 */ /* 0x040fe20000410000 */
[C---:B------:R-:W-:Y:S01]  /*8670*/  FMUL.FTZ R155, R0.reuse, R162 ;  /* 0x000000a2009b7220 */ /* 0x040fe20000410000 */
[----:B------:R-:W-:Y:S01]  /*8680*/  FMUL.FTZ R159, R0, R166 ;  /* 0x000000a6009f7220 */ /* 0x000fe20000410000 */
[----:B------:R-:W2:Y:S01]  /*8690*/  MUFU.TANH R10, R10 ;  /* 0x0000000a000a7308 */ /* 0x000ea20000002400 */
[----:B------:R-:W-:-:S01]  /*86a0*/  FADD.FTZ R3, R13, R3 ;  /* 0x000000030d037221 */ /* 0x000fc20000010000 */
[C---:B------:R-:W-:Y:S01]  /*86b0*/  FMUL.FTZ R13, R0.reuse, R158 ;  /* 0x0000009e000d7220 */ /* 0x040fe20000410000 */
[C---:B------:R-:W-:Y:S01]  /*86c0*/  FMUL.FTZ R158, R0.reuse, R163 ;  /* 0x000000a3009e7220 */ /* 0x040fe20000410000 */
[C---:B------:R-:W-:Y:S01]  /*86d0*/  FMUL.FTZ R162, R0.reuse, R167 ;  /* 0x000000a700a27220 */ /* 0x040fe20000410000 */
[C---:B------:R-:W-:Y:S01]  /*86e0*/  FMUL.FTZ R163, R0.reuse, R170 ;  /* 0x000000aa00a37220 */ /* 0x040fe20000410000 */
[C---:B------:R-:W-:Y:S01]  /*86f0*/  FMUL.FTZ R166, R0.reuse, R174 ;  /* 0x000000ae00a67220 */ /* 0x040fe20000410000 */
[C---:B------:R-:W-:Y:S01]  /*8700*/  FMUL.FTZ R167, R0.reuse, R175 ;  /* 0x000000af00a77220 */ /* 0x040fe20000410000 */
[----:B------:R-:W3:Y:S01]  /*8710*/  MUFU.TANH R11, R11 ;  /* 0x0000000b000b7308 */ /* 0x000ee20000002400 */
[----:B------:R-:W-:Y:S01]  /*8720*/  FMUL.FTZ R170, R0, R178 ;  /* 0x000000b200aa7220 */ /* 0x000fe20000410000 */
[-C--:B------:R-:W-:Y:S01]  /*8730*/  FMUL.FTZ R76, R76, R168.reuse ;  /* 0x000000a84c4c7220 */ /* 0x080fe20000410000 */
[-C--:B------:R-:W-:Y:S01]  /*8740*/  FMUL.FTZ R77, R77, R168.reuse ;  /* 0x000000a84d4d7220 */ /* 0x080fe20000410000 */
[-C--:B------:R-:W-:Y:S01]  /*8750*/  FMUL.FTZ R80, R80, R168.reuse ;  /* 0x000000a850507220 */ /* 0x080fe20000410000 */
[-C--:B------:R-:W-:Y:S01]  /*8760*/  FMUL.FTZ R81, R81, R168.reuse ;  /* 0x000000a851517220 */ /* 0x080fe20000410000 */
[-C--:B------:R-:W-:Y:S01]  /*8770*/  FMUL.FTZ R84, R84, R168.reuse ;  /* 0x000000a854547220 */ /* 0x080fe20000410000 */
[-C--:B------:R-:W-:Y:S01]  /*8780*/  FMUL.FTZ R85, R85, R168.reuse ;  /* 0x000000a855557220 */ /* 0x080fe20000410000 */
[----:B------:R-:W4:Y:S01]  /*8790*/  MUFU.TANH R13, R13 ;  /* 0x0000000d000d7308 */ /* 0x000f220000002400 */
[----:B--2---:R-:W-:Y:S01]  /*87a0*/  FMNMX.FTZ R12, R10, R7, !PT ;  /* 0x000000070a0c7209 */ /* 0x004fe20007810000 */
[-C--:B------:R-:W-:Y:S01]  /*87b0*/  FMUL.FTZ R88, R88, R168.reuse ;  /* 0x000000a858587220 */ /* 0x080fe20000410000 */
[-C--:B------:R-:W-:Y:S01]  /*87c0*/  FMUL.FTZ R89, R89, R168.reuse ;  /* 0x000000a859597220 */ /* 0x080fe20000410000 */
[-C--:B------:R-:W-:Y:S01]  /*87d0*/  FMUL.FTZ R92, R92, R168.reuse ;  /* 0x000000a85c5c7220 */ /* 0x080fe20000410000 */
[-C--:B------:R-:W-:Y:S01]  /*87e0*/  FMUL.FTZ R93, R93, R168.reuse ;  /* 0x000000a85d5d7220 */ /* 0x080fe20000410000 */
[-C--:B------:R-:W-:Y:S01]  /*87f0*/  FMUL.FTZ R96, R96, R168.reuse ;  /* 0x000000a860607220 */ /* 0x080fe20000410000 */
[----:B------:R-:W-:Y:S01]  /*8800*/  FMUL.FTZ R97, R97, R168 ;  /* 0x000000a861617220 */ /* 0x000fe20000410000 */
        /* <DEDUP_REMOVED lines=9> */
[----:B----4-:R-:W-:Y:S01]  /*88a0*/  FMNMX.FTZ R12, R13, R12, !PT ;  /* 0x0000000c0d0c7209 */ /* 0x010fe20007810000 */
[-C--:B------:R-:W-:Y:S01]  /*88b0*/  FMUL.FTZ R112, R112, R168.reuse ;  /* 0x000000a870707220 */ /* 0x080fe20000410000 */
[-C--:B------:R-:W-:Y:S01]  /*88c0*/  FMUL.FTZ R113, R113, R168.reuse ;  /* 0x000000a871717220 */ /* 0x080fe20000410000 */
[-C--:B------:R-:W-:Y:S01]  /*88d0*/  FMUL.FTZ R116, R116, R168.reuse ;  /* 0x000000a874747220 */ /* 0x080fe20000410000 */
[-C--:B------:R-:W-:Y:S01]  /*88e0*/  FMUL.FTZ R117, R117, R168.reuse ;  /* 0x000000a875757220 */ /* 0x080fe20000410000 */
[-C--:B------:R-:W-:Y:S01]  /*88f0*/  FMUL.FTZ R120, R120, R168.reuse ;  /* 0x000000a878787220 */ /* 0x080fe20000410000 */
[----:B------:R-:W-:Y:S01]  /*8900*/  FMUL.FTZ R121, R121, R168 ;  /* 0x000000a879797220 */ /* 0x000fe20000410000 */
        /* <DEDUP_REMOVED lines=19> */
[----:B------:R-:W-:-:S05]  /*8a40*/  FMUL.FTZ R149, R149, R168 ;  /* 0x000000a895957220 */ /* 0x000fca0000410000 */
[----:B------:R-:W4:Y:S01]  /*8a50*/  MUFU.TANH R163, R163 ;  /* 0x000000a300a37308 */ /* 0x000f220000002400 */
[----:B--2---:R-:W-:-:S07]  /*8a60*/  FMNMX.FTZ R12, R159, R12, !PT ;  /* 0x0000000c9f0c7209 */ /* 0x004fce0007810000 */
[----:B------:R-:W2:Y:S01]  /*8a70*/  MUFU.TANH R166, R166 ;  /* 0x000000a600a67308 */ /* 0x000ea20000002400 */
[----:B---3--:R-:W-:-:S07]  /*8a80*/  FMNMX.FTZ R12, R162, R12, !PT ;  /* 0x0000000ca20c7209 */ /* 0x008fce0007810000 */
[----:B------:R-:W3:Y:S01]  /*8a90*/  MUFU.TANH R167, R167 ;  /* 0x000000a700a77308 */ /* 0x000ee20000002400 */
[----:B----4-:R-:W-:-:S04]  /*8aa0*/  FMNMX.FTZ R12, R163, R12, !PT ;  /* 0x0000000ca30c7209 */ /* 0x010fc80007810000 */
[----:B------:R-:W-:-:S03]  /*8ab0*/  FMNMX.FTZ R12, R165, R12, !PT ;  /* 0x0000000ca50c7209 */ /* 0x000fc60007810000 */
[----:B------:R-:W4:Y:S01]  /*8ac0*/  MUFU.TANH R170, R170 ;  /* 0x000000aa00aa7308 */ /* 0x000f220000002400 */
[----:B--2---:R-:W-:-:S07]  /*8ad0*/  FMNMX.FTZ R12, R166, R12, !PT ;  /* 0x0000000ca60c7209 */ /* 0x004fce0007810000 */
[----:B------:R-:W-:Y:S01]  /*8ae0*/  MUFU.EX2 R175, R21 ;  /* 0x0000001500af7308 */ /* 0x000fe20000000800 */
[----:B---3--:R-:W-:-:S07]  /*8af0*/  FMNMX.FTZ R12, R167, R12, !PT ;  /* 0x0000000ca70c7209 */ /* 0x008fce0007810000 */
[----:B------:R2:W-:Y:S01]  /*8b00*/  MUFU.EX2 R21, R153 ;  /* 0x0000009900157308 */ /* 0x0005e20000000800 */
[----:B----4-:R-:W-:-:S04]  /*8b10*/  FMNMX.FTZ R12, R170, R12, !PT ;  /* 0x0000000caa0c7209 */ /* 0x010fc80007810000 */
[----:B------:R-:W-:-:S03]  /*8b20*/  FMNMX.FTZ R12, R171, R12, !PT ;  /* 0x0000000cab0c7209 */ /* 0x000fc60007810000 */
[----:B------:R-:W3:Y:S01]  /*8b30*/  MUFU.EX2 R14, R14 ;  /* 0x0000000e000e7308 */ /* 0x000ee20000000800 */
[----:B------:R-:W-:Y:S01]  /*8b40*/  FMNMX.FTZ R12, R172, R12, !PT ;  /* 0x0000000cac0c7209 */ /* 0x000fe20007810000 */
[----:B--2---:R-:W-:-:S03]  /*8b50*/  IMAD.U32 R153, RZ, RZ, UR10 ;  /* 0x0000000aff997e24 */ /* 0x004fc6000f8e00ff */
[----:B------:R-:W-:-:S03]  /*8b60*/  FMNMX.FTZ R174, R173, R12, !PT ;  /* 0x0000000cadae7209 */ /* 0x000fc60007810000 */
[----:B------:R-:W2:Y:S02]  /*8b70*/  MUFU.EX2 R15, R15 ;  /* 0x0000000f000f7308 */ /* 0x000ea40000000800 */
[----:B------:R-:W4:Y:S06]  /*8b80*/  SHFL.BFLY PT, R12, R174, 0x2, 0x1f ;  /* 0x0c401f00ae0c7f89 */ /* 0x000f2c00000e0000 */
[----:B------:R-:W5:Y:S01]  /*8b90*/  MUFU.EX2 R20, R20 ;  /* 0x0000001400147308 */ /* 0x000f620000000800 */
[----:B---3--:R-:W-:-:S07]  /*8ba0*/  FADD.FTZ R3, R14, R3 ;  /* 0x000000030e037221 */ /* 0x008fce0000010000 */
[----:B------:R-:W-:Y:S01]  /*8bb0*/  MUFU.EX2 R169, R169 ;  /* 0x000000a900a97308 */ /* 0x000fe20000000800 */
[----:B--2---:R-:W-:-:S07]  /*8bc0*/  FADD.FTZ R3, R15, R3 ;  /* 0x000000030f037221 */ /* 0x004fce0000010000 */
[----:B------:R-:W-:Y:S01]  /*8bd0*/  MUFU.EX2 R156, R156 ;  /* 0x0000009c009c7308 */ /* 0x000fe20000000800 */
[----:B-----5:R-:W-:-:S01]  /*8be0*/  FADD.FTZ R3, R20, R3 ;  /* 0x0000000314037221 */ /* 0x020fc20000010000 */
[----:B----4-:R-:W-:Y:S02]  /*8bf0*/  FMNMX.FTZ R174, R174, R12, !PT ;  /* 0x0000000caeae7209 */ /* 0x010fe40007810000 */
[C---:B------:R-:W-:Y:S01]  /*8c00*/  F2FP.SATFINITE.E4M3.F32.PACK_AB_MERGE_C R20, R175.reuse, R20, RZ ;  /* 0x00000014af14723e */ /* 0x040fe200048070ff */
[----:B------:R-:W-:Y:S02]  /*8c10*/  FADD.FTZ R3, R175, R3 ;  /* 0x00000003af037221 */ /* 0x000fe40000010000 */
[----:B------:R-:W2:Y:S01]  /*8c20*/  SHFL.BFLY PT, R12, R174, 0x1, 0x1f ;  /* 0x0c201f00ae0c7f89 */ /* 0x000ea200000e0000 */
[----:B------:R-:W-:Y:S08]  /*8c30*/  MUFU.EX2 R157, R157 ;  /* 0x0000009d009d7308 */ /* 0x000ff00000000800 */
[----:B------:R-:W-:Y:S08]  /*8c40*/  MUFU.EX2 R160, R160 ;  /* 0x000000a000a07308 */ /* 0x000ff00000000800 */
[----:B------:R-:W-:Y:S01]  /*8c50*/  MUFU.EX2 R161, R161 ;  /* 0x000000a100a17308 */ /* 0x000fe20000000800 */
[----:B--2---:R-:W-:-:S07]  /*8c60*/  FMNMX.FTZ R12, R174, R12, !PT ;  /* 0x0000000cae0c7209 */ /* 0x004fce0007810000 */
[----:B------:R-:W-:Y:S01]  /*8c70*/  MUFU.EX2 R164, R164 ;  /* 0x000000a400a47308 */ /* 0x000fe20000000800 */
[----:B------:R-:W-:-:S01]  /*8c80*/  FADD.FTZ R174, -R12, R7 ;  /* 0x000000070cae7221 */ /* 0x000fc20000010100 */
[----:B------:R-:W-:-:S03]  /*8c90*/  FFMA.FTZ R7, R12, R153, -8 ;  /* 0xc10000000c077423 */ /* 0x000fc60000010099 */
[----:B------:R-:W-:Y:S01]  /*8ca0*/  FMUL.FTZ R153, R174, UR10 ;  /* 0x0000000aae997c20 */ /* 0x000fe20008410000 */
        /* <DEDUP_REMOVED lines=17> */
[----:B------:R-:W-:-:S03]  /*8dc0*/  FFMA.FTZ R7, R173, UR10, -R7 ;  /* 0x0000000aad077c23 */ /* 0x000fc60008010807 */
[----:B------:R-:W4:Y:S01]  /*8dd0*/  MUFU.EX2 R11, R11 ;  /* 0x0000000b000b7308 */ /* 0x000f220000000800 */
        /* <DEDUP_REMOVED lines=32> */
[C---:B---3--:R-:W-:Y:S01]  /*8fe0*/  F2FP.SATFINITE.E4M3.F32.PACK_AB_MERGE_C R153, R154.reuse, R13, RZ ;  /* 0x0000000d9a99723e */ /* 0x048fe200048070ff */
[----:B------:R-:W-:Y:S01]  /*8ff0*/  FADD.FTZ R4, R154, R4 ;  /* 0x000000049a047221 */ /* 0x000fe20000010000 */
[-C--:B------:R-:W-:Y:S01]  /*9000*/  FMUL.FTZ R75, R75, R159.reuse ;  /* 0x0000009f4b4b7220 */ /* 0x080fe20000410000 */
[-C--:B------:R-:W-:Y:S01]  /*9010*/  FMUL.FTZ R78, R78, R159.reuse ;  /* 0x0000009f4e4e7220 */ /* 0x080fe20000410000 */
[----:B------:R-:W-:Y:S01]  /*9020*/  F2FP.SATFINITE.E4M3.F32.PACK_AB_MERGE_C R153, R11, R10, R153 ;  /* 0x0000000a0b99723e */ /* 0x000fe20004807099 */
[-C--:B------:R-:W-:Y:S01]  /*9030*/  FMUL.FTZ R79, R79, R159.reuse ;  /* 0x0000009f4f4f7220 */ /* 0x080fe20000410000 */
[----:B------:R-:W-:Y:S01]  /*9040*/  FMUL.FTZ R82, R82, R159 ;  /* 0x0000009f52527220 */ /* 0x000fe20000410000 */
[----:B------:R-:W3:Y:S01]  /*9050*/  MUFU.EX2 R174, R174 ;  /* 0x000000ae00ae7308 */ /* 0x000ee20000000800 */
[----:B----4-:R-:W-:-:S01]  /*9060*/  FADD.FTZ R11, R155, R4 ;  /* 0x000000049b0b7221 */ /* 0x010fc20000010000 */
[----:B------:R-:W-:Y:S01]  /*9070*/  FADD.FTZ R4, R169, R3 ;  /* 0x00000003a9047221 */ /* 0x000fe20000010000 */
[-C--:B------:R-:W-:Y:S01]  /*9080*/  FMUL.FTZ R83, R83, R159.reuse ;  /* 0x0000009f53537220 */ /* 0x080fe20000410000 */
[-C--:B------:R-:W-:Y:S01]  /*9090*/  FMUL.FTZ R86, R86, R159.reuse ;  /* 0x0000009f56567220 */ /* 0x080fe20000410000 */
[-C--:B------:R-:W-:Y:S01]  /*90a0*/  FMUL.FTZ R87, R87, R159.reuse ;  /* 0x0000009f57577220 */ /* 0x080fe20000410000 */
[----:B------:R-:W-:Y:S01]  /*90b0*/  FADD.FTZ R3, R21, R4 ;  /* 0x0000000415037221 */ /* 0x000fe20000010000 */
[----:B------:R-:W-:Y:S01]  /*90c0*/  FMUL.FTZ R90, R90, R159 ;  /* 0x0000009f5a5a7220 */ /* 0x000fe20000410000 */
[----:B------:R-:W4:Y:S01]  /*90d0*/  MUFU.EX2 R162, R162 ;  /* 0x000000a200a27308 */ /* 0x000f220000000800 */
[----:B--2---:R-:W-:-:S01]  /*90e0*/  FADD.FTZ R11, R158, R11 ;  /* 0x0000000b9e0b7221 */ /* 0x004fc20000010000 */
[----:B------:R-:W-:Y:S01]  /*90f0*/  FADD.FTZ R4, R156, R3 ;  /* 0x000000039c047221 */ /* 0x000fe20000010000 */
[----:B------:R-:W-:Y:S01]  /*9100*/  F2FP.SATFINITE.E4M3.F32.PACK_AB_MERGE_C R156, R157, R156, RZ ;  /* 0x0000009c9d9c723e */ /* 0x000fe200048070ff */
[-C--:B------:R-:W-:Y:S01]  /*9110*/  FMUL.FTZ R91, R91, R159.reuse ;  /* 0x0000009f5b5b7220 */ /* 0x080fe20000410000 */
[-C--:B------:R-:W-:Y:S01]  /*9120*/  FMUL.FTZ R94, R94, R159.reuse ;  /* 0x0000009f5e5e7220 */ /* 0x080fe20000410000 */
[-C--:B------:R-:W-:Y:S01]  /*9130*/  FMUL.FTZ R95, R95, R159.reuse ;  /* 0x0000009f5f5f7220 */ /* 0x080fe20000410000 */
[----:B------:R-:W-:Y:S01]  /*9140*/  FMUL.FTZ R98, R98, R159 ;  /* 0x0000009f62627220 */ /* 0x000fe20000410000 */
[----:B------:R-:W2:Y:S01]  /*9150*/  MUFU.EX2 R163, R163 ;  /* 0x000000a300a37308 */ /* 0x000ea20000000800 */
        /* <DEDUP_REMOVED lines=8> */
[C---:B----4-:R-:W-:Y:S01]  /*91e0*/  F2FP.SATFINITE.E4M3.F32.PACK_AB_MERGE_C R174, R162.reuse, R174, RZ ;  /* 0x000000aea2ae723e */ /* 0x050fe200048070ff */
[----:B------:R-:W-:Y:S01]  /*91f0*/  FADD.FTZ R162, R162, R11 ;  /* 0x0000000ba2a27221 */ /* 0x000fe20000010000 */
[----:B------:R-:W-:-:S01]  /*9200*/  FADD.FTZ R11, R157, R4 ;  /* 0x000000049d0b7221 */ /* 0x000fc20000010000 */
[----:B------:R-:W-:Y:S01]  /*9210*/  FMUL.FTZ R111, R111, R159 ;  /* 0x0000009f6f6f7220 */ /* 0x000fe20000410000 */
[----:B------:R-:W-:Y:S01]  /*9220*/  F2FP.SATFINITE.E4M3.F32.PACK_AB_MERGE_C R155, R158, R155, R174 ;  /* 0x0000009b9e9b723e */ /* 0x000fe200048070ae */
[----:B------:R-:W-:Y:S01]  /*9230*/  FMUL.FTZ R114, R114, R159 ;  /* 0x0000009f72727220 */ /* 0x000fe20000410000 */
[----:B------:R-:W-:-:S01]  /*9240*/  FADD.FTZ R10, R160, R11 ;  /* 0x0000000ba00a7221 */ /* 0x000fc20000010000 */
[----:B------:R-:W4:Y:S01]  /*9250*/  MUFU.EX2 R166, R166 ;  /* 0x000000a600a67308 */ /* 0x000f220000000800 */
[----:B--2---:R-:W-:-:S01]  /*9260*/  FADD.FTZ R162, R163, R162 ;  /* 0x000000a2a3a27221 */ /* 0x004fc20000010000 */
[----:B------:R-:W-:Y:S01]  /*9270*/  FMUL.FTZ R115, R115, R159 ;  /* 0x0000009f73737220 */ /* 0x000fe20000410000 */
[----:B------:R-:W-:-:S01]  /*9280*/  FADD.FTZ R11, R161, R10 ;  /* 0x0000000aa10b7221 */ /* 0x000fc20000010000 */
        /* <DEDUP_REMOVED lines=22> */
[----:B------:R-:W-:Y:S01]  /*93f0*/  F2FP.SATFINITE.E4M3.F32.PACK_AB_MERGE_C R166, R167, R166, RZ ;  /* 0x000000a6a7a6723e */ /* 0x000fe200048070ff */
[-C--:B------:R-:W-:Y:S01]  /*9400*/  FMUL.FTZ R150, R150, R159.reuse ;  /* 0x0000009f96967220 */ /* 0x080fe20000410000 */
[----:B------:R-:W-:Y:S01]  /*9410*/  FMUL.FTZ R151, R151, R159 ;  /* 0x0000009f97977220 */ /* 0x000fe20000410000 */
[----:B------:R-:W-:-:S02]  /*9420*/  F2FP.SATFINITE.E4M3.F32.PACK_AB_MERGE_C R154, R15, R14, R20 ;  /* 0x0000000e0f9a723e */ /* 0x000fc40004807014 */
[----:B------:R-:W-:Y:S01]  /*9430*/  F2FP.SATFINITE.E4M3.F32.PACK_AB_MERGE_C R156, R21, R169, R156 ;  /* 0x000000a9159c723e */ /* 0x000fe2000480709c */
[----:B------:R-:W2:Y:S01]  /*9440*/  MUFU.EX2 R172, R172 ;  /* 0x000000ac00ac7308 */ /* 0x000ea20000000800 */
[----:B---3--:R-:W-:-:S01]  /*9450*/  FADD.FTZ R4, R170, R3 ;  /* 0x00000003aa047221 */ /* 0x008fc20000010000 */
[----:B------:R-:W-:Y:S01]  /*9460*/  FADD.FTZ R3, R164, R11 ;  /* 0x0000000ba4037221 */ /* 0x000fe20000010000 */
[----:B------:R-:W-:-:S05]  /*9470*/  F2FP.SATFINITE.E4M3.F32.PACK_AB_MERGE_C R157, R165, R163, R166 ;  /* 0x000000a3a59d723e */ /* 0x000fca00048070a6 */
[----:B------:R-:W3:Y:S01]  /*9480*/  MUFU.EX2 R8, R8 ;  /* 0x0000000800087308 */ /* 0x000ee20000000800 */
[----:B----4-:R-:W-:-:S07]  /*9490*/  FADD.FTZ R11, R171, R4 ;  /* 0x00000004ab0b7221 */ /* 0x010fce0000010000 */
[----:B------:R-:W4:Y:S01]  /*94a0*/  MUFU.EX2 R7, R7 ;  /* 0x0000000700077308 */ /* 0x000f220000000800 */
[----:B--2---:R-:W-:-:S01]  /*94b0*/  FADD.FTZ R4, R172, R11 ;  /* 0x0000000bac047221 */ /* 0x004fc20000010000 */
[C---:B---3--:R-:W-:Y:S01]  /*94c0*/  F2FP.SATFINITE.E4M3.F32.PACK_AB_MERGE_C R158, R8.reuse, R164, RZ ;  /* 0x000000a4089e723e */ /* 0x048fe200048070ff */
[----:B------:R-:W-:-:S03]  /*94d0*/  FADD.FTZ R3, R8, R3 ;  /* 0x0000000308037221 */ /* 0x000fc60000010000 */
[----:B------:R-:W-:Y:S02]  /*94e0*/  F2FP.SATFINITE.E4M3.F32.PACK_AB_MERGE_C R158, R161, R160, R158 ;  /* 0x000000a0a19e723e */ /* 0x000fe4000480709e */
[C---:B----4-:R-:W-:Y:S01]  /*94f0*/  F2FP.SATFINITE.E4M3.F32.PACK_AB_MERGE_C R172, R7.reuse, R172, RZ ;  /* 0x000000ac07ac723e */ /* 0x050fe200048070ff */
[----:B------:R-:W-:-:S03]  /*9500*/  FADD.FTZ R4, R7, R4 ;  /* 0x0000000407047221 */ /* 0x000fc60000010000 */
[----:B------:R-:W-:Y:S01]  /*9510*/  F2FP.SATFINITE.E4M3.F32.PACK_AB_MERGE_C R159, R171, R170, R172 ;  /* 0x000000aaab9f723e */ /* 0x000fe200048070ac */
[----:B------:R-:W-:Y:S06]  /*9520*/  @P0 BRA `(.L_x_1523) ;  /* 0x0000000000040947 */ /* 0x000fec0003800000 */
[----:B------:R-:W-:Y:S01]  /*9530*/  BPT.TRAP 0x1 ;  /* 0x000000040000795c */ /* 0x000fe20000300000 */
.L_x_1523:
[----:B------:R-:W-:Y:S01]  /*9540*/  PLOP3.LUT P1, PT, PT, PT, UP0, 0x40, 0x0 ;  /* 0x000000000000781c */ /* 0x000fe20003f2e808 */
[----:B------:R2:W3:-:S12]  /*9550*/  SYNCS.PHASECHK.TRANS64.TRYWAIT P0, [UR43+0x28450], R6 ;  /* 0x02845006ff0075a7 */ /* 0x0004d8000800016b */
[----:B--2---:R-:W-:Y:S05]  /*9560*/  @P1 BRA `(.L_x_1524) ;  /* 0x0000000000041947 */ /* 0x004fea0003800000 */
[----:B------:R-:W-:Y:S01]  /*9570*/  BPT.TRAP 0x1 ;  /* 0x000000040000795c */ /* 0x000fe20000300000 */
.L_x_1524:
[----:B------:R-:W-:Y:S01]  /*9580*/  VIADD R7, R208, 0x8 ;  /* 0x00000008d0077836 */ /* 0x000fe20000000000 */
[----:B---3--:R-:W-:Y:S06]  /*9590*/  @P0 BRA `(.L_x_1525) ;  /* 0x0000000000080947 */ /* 0x008fec0003800000 */
[----:B------:R-:W2:Y:S02]  /*95a0*/  SYNCS.PHASECHK.TRANS64.TRYWAIT P0, [UR43+0x28450], R6 ;  /* 0x02845006ff0075a7 */ /* 0x000ea4000800016b */
[----:B--2---:R-:W-:Y:S05]  /*95b0*/  @!P0 BRA `(.L_x_1526) ;  /* 0x0000010400b48947 */ /* 0x004fea0003800000 */
.L_x_1525:
        /* <DEDUP_REMOVED lines=13> */
[----:B---3--:R-:W-:Y:S05]  /*9690*/  @P0 BRA `(.L_x_1527) ;  /* 0x0000000000040947 */ /* 0x008fea0003800000 */
[----:B------:R-:W-:Y:S01]  /*96a0*/  BPT.TRAP 0x1 ;  /* 0x000000040000795c */ /* 0x000fe20000300000 */
.L_x_1527:
[----:B------:R-:W-:Y:S01]  /*96b0*/  UIADD3 UR43, UR43, 0x28460, URZ ;  /* 0x000284602b2b7890 */ /* 0x000fe2000fffe03f */
[----:B------:R-:W-:Y:S01]  /*96c0*/  PLOP3.LUT P0, PT, PT, PT, UP1, 0x80, 0x0 ;  /* 0x000000000000781c */ /* 0x000fe20003f0f018 */
[----:B------:R-:W-:Y:S02]  /*96d0*/  IMAD.MOV.U32 R7, RZ, RZ, R12 ;  /* 0x000000ffff077224 */ /* 0x000fe400078e000c */
[----:B------:R-:W-:Y:S01]  /*96e0*/  UPRMT UR43, UR50, 0x654, UR43 ;  /* 0x00000654322b7896 */ /* 0x000fe2000800002b */
[----:B------:R-:W-:-:S08]  /*96f0*/  IMAD.MOV.U32 R8, RZ, RZ, R9 ;  /* 0x000000ffff087224 */ /* 0x000fd000078e0009 */
[----:B------:R-:W-:Y:S01]  /*9700*/  SYNCS.ARRIVE.TRANS64.RED.A1T0 RZ, [UR43], RZ ;  /* 0x000000ffffff79a7 */ /* 0x000fe2000810042b */
[----:B------:R-:W-:Y:S05]  /*9710*/  @P0 BRA `(.L_x_1528) ;  /* 0xffffffe000c40947 */ /* 0x000fea000383ffff */
[----:B------:R-:W-:-:S05]  /*9720*/  UMOV UR43, UR44 ;  /* 0x0000002c002b7c82 */ /* 0x000fca0008000000 */
.L_x_1517:
[----:B------:R-:W-:-:S06]  /*9730*/  UISETP.GE.AND UP1, UPT, UR43, UR51, UPT ;  /* 0x000000332b00728c */ /* 0x000fcc000bf26270 */
[----:B------:R-:W-:-:S13]  /*9740*/  PLOP3.LUT P0, PT, PT, PT, UP1, 0x80, 0x0 ;  /* 0x000000000000781c */ /* 0x000fda0003f0f018 */
[----:B------:R-:W-:Y:S05]  /*9750*/  @!P0 BRA `(.L_x_1529) ;  /* 0x0000002800c08947 */ /* 0x000fea0003800000 */
[----:B------:R-:W-:Y:S01]  /*9760*/  IMAD.MOV.U32 R10, RZ, RZ, R12 ;  /* 0x000000ffff0a7224 */ /* 0x000fe200078e000c */
[----:B------:R-:W-:Y:S01]  /*9770*/  ULDC UR45, c[0x0][0x9e4] ;  /* 0x00027900002d7ab9 */ /* 0x000fe20000000800 */
[----:B--2---:R-:W-:Y:S01]  /*9780*/  IMAD.MOV.U32 R11, RZ, RZ, R9 ;  /* 0x000000ffff0b7224 */ /* 0x004fe200078e0009 */
[----:B------:R-:W-:Y:S01]  /*9790*/  ULDC UR50, c[0x0][0x9dc] ;  /* 0x0002770000327ab9 */ /* 0x000fe20000000800 */
[----:B------:R-:W-:Y:S01]  /*97a0*/  ULDC UR58, c[0x0][0x988] ;  /* 0x00026200003a7ab9 */ /* 0x000fe20000000800 */
[----:B------:R-:W-:-:S05]  /*97b0*/  ULDC UR59, c[0x0][0x9e0] ;  /* 0x00027800003b7ab9 */ /* 0x000fca0000000800 */
.L_x_1548:
        /* <DEDUP_REMOVED lines=8> */
.L_x_1530:
[----:B------:R-:W2:Y:S01]  /*9840*/  S2UR UR52, SR_CgaCtaId ;  /* 0x00000000003479c3 */ /* 0x000ea20000008800 */
[----:B------:R-:W-:Y:S01]  /*9850*/  UMOV UR6, 0x400 ;  /* 0x0000040000067882 */ /* 0x000fe20000000000 */
[----:B------:R-:W-:Y:S01]  /*9860*/  PLOP3.LUT P1, PT, PT, PT, UP0, 0x40, 0x0 ;  /* 0x000000000000781c */ /* 0x000fe20003f2e808 */
[----:B0-----:R-:W-:-:S05]  /*9870*/  IMAD.U32 R8, RZ, RZ, UR39 ;  /* 0x00000027ff087e24 */ /* 0x001fca000f8e00ff */
[----:B------:R-:W-:Y:S01]  /*9880*/  SHF.L.U32 R8, R8, 0x1f, RZ ;  /* 0x0000001f08087819 */ /* 0x000fe200000006ff */
[----:B--2---:R-:W-:-:S04]  /*9890*/  ULEA UR6, UR52, UR6, 0x18 ;  /* 0x0000000634067291 */ /* 0x004fc8000f8ec03f */
[----:B------:R-:W-:-:S09]  /*98a0*/  ULEA UR44, UR38, UR6, 0x3 ;  /* 0x00000006262c7291 */ /* 0x000fd2000f8e183f */
[----:B------:R0:W2:Y:S01]  /*98b0*/  SYNCS.PHASECHK.TRANS64.TRYWAIT P0, [UR44+0x28430], R8 ;  /* 0x02843008ff0075a7 */ /* 0x0000a2000800016c */
[----:B------:R-:W-:Y:S05]  /*98c0*/  @P1 BRA `(.L_x_1531) ;  /* 0x0000000000041947 */ /* 0x000fea0003800000 */
[----:B------:R-:W-:Y:S01]  /*98d0*/  BPT.TRAP 0x1 ;  /* 0x000000040000795c */ /* 0x000fe20000300000 */
.L_x_1531:
[----:B--2---:R-:W-:Y:S05]  /*98e0*/  @P0 BRA `(.L_x_1532) ;  /* 0x0000000000080947 */ /* 0x004fea0003800000 */
[----:B------:R-:W2:Y:S02]  /*98f0*/  SYNCS.PHASECHK.TRANS64.TRYWAIT P0, [UR44+0x28430], R8 ;  /* 0x02843008ff0075a7 */ /* 0x000ea4000800016c */
[----:B--2---:R-:W-:Y:S05]  /*9900*/  @!P0 BRA `(.L_x_1533) ;  /* 0x0000010000f88947 */ /* 0x004fea0003800000 */
.L_x_1532:
        /* <DEDUP_REMOVED lines=48> */
.L_x_1534:
        /* <DEDUP_REMOVED lines=51> */
[----:B------:R-:W-:Y:S01]  /*9f40*/  SYNCS.ARRIVE.TRANS64.RED.A1T0 RZ, [UR6], RZ ;  /* 0x000000ffffff79a7 */ /* 0x000fe20008100406 */
[----:B------:R-:W-:Y:S01]  /*9f50*/  ULOP3.LUT UR6, URZ, UR50, URZ, 0x33, !UPT ;  /* 0x000000323f067292 */ /* 0x000fe2000f8e333f */
[----:B------:R-:W-:-:S04]  /*9f60*/  VIADD R178, R179, UR59 ;  /* 0x0000003bb3b27c36 */ /* 0x000fc80008000000 */
[----:B--2---:R-:W-:Y:S01]  /*9f70*/  IMAD.IADD R180, R178, 0x1, R6 ;  /* 0x00000001b2b47824 */ /* 0x004fe200078e0206 */
[----:B------:R-:W2:Y:S01]  /*9f80*/  MUFU.TANH R14, R14 ;  /* 0x0000000e000e7308 */ /* 0x000ea20000002400 */
[----:B------:R-:W-:-:S04]  /*9f90*/  VIADD R179, R179, UR6 ;  /* 0x00000006b3b37c36 */ /* 0x000fc80008000000 */
[----:B------:R-:W-:-:S03]  /*9fa0*/  IMAD.IADD R181, R6, 0x1, R179 ;  /* 0x0000000106b57824 */ /* 0x000fc600078e02b3 */
        /* <DEDUP_REMOVED lines=44> */
.L_x_1537:
[----:B------:R-:W-:-:S05]  /*a270*/  IMAD.U32 R183, RZ, RZ, UR45 ;  /* 0x0000002dffb77e24 */ /* 0x000fca000f8e00ff */
[----:B------:R-:W-:-:S13]  /*a280*/  ISETP.NE.AND P0, PT, R183, 0x1, PT ;  /* 0x00000001b700780c */ /* 0x000fda0003f05270 */
[----:B------:R-:W2:Y:S02]  /*a290*/  @P0 LDC.64 R6, c[0x0][0x9e8] ;  /* 0x00027a00ff060b82 */ /* 0x000ea40000000a00 */
[----:B--2---:R-:W-:-:S05]  /*a2a0*/  @P0 IMAD.HI.U32 R6, R182, R6, RZ ;  /* 0x00000006b6060227 */ /* 0x004fca00078e00ff */
[----:B------:R-:W-:-:S07]  /*a2b0*/  @P0 SHF.R.U32.HI R182, RZ, R7, R6 ;  /* 0x00000007ffb60219 */ /* 0x000fce0000011606 */
.L_x_1538:
[----:B------:R-:W-:Y:S05]  /*a2c0*/  BSYNC B0 ;  /* 0x0000000000007941 */ /* 0x000fea0003800000 */
.L_x_1536:
[----:B------:R-:W-:-:S04]  /*a2d0*/  IMAD R182, R182, R183, -UR7 ;  /* 0x80000007b6b67e24 */ /* 0x000fc8000f8e02b7 */
[----:B------:R-:W-:-:S05]  /*a2e0*/  IMAD.IADD R182, R182, 0x1, -R2 ;  /* 0x00000001b6b67824 */ /* 0x000fca00078e0a02 */
[----:B------:R-:W-:Y:S02]  /*a2f0*/  VIMNMX R181, R181, R182, !PT ;  /* 0x000000b6b5b57248 */ /* 0x000fe40007fe0100 */
[----:B------:R-:W-:-:S07]  /*a300*/  VIADDMNMX R180, R182, R183, R180, PT ;  /* 0x000000b7b6b47246 */ /* 0x000fce00038001b4 */
.L_x_1535:
        /* <DEDUP_REMOVED lines=69> */
.L_x_1541:
[----:B------:R-:W-:-:S05]  /*a760*/  IMAD.U32 R180, RZ, RZ, UR45 ;  /* 0x0000002dffb47e24 */ /* 0x000fca000f8e00ff */
[----:B------:R-:W-:-:S13]  /*a770*/  ISETP.NE.AND P1, PT, R180, 0x1, PT ;  /* 0x00000001b400780c */ /* 0x000fda0003f25270 */
[----:B------:R-:W0:Y:S02]  /*a780*/  @P1 LDC.64 R6, c[0x0][0x9e8] ;  /* 0x00027a00ff061b82 */ /* 0x000e240000000a00 */
[----:B0-----:R-:W-:-:S05]  /*a790*/  @P1 IMAD.HI.U32 R6, R175, R6, RZ ;  /* 0x00000006af061227 */ /* 0x001fca00078e00ff */
[----:B------:R-:W-:-:S07]  /*a7a0*/  @P1 SHF.R.U32.HI R175, RZ, R7, R6 ;  /* 0x00000007ffaf1219 */ /* 0x000fce0000011606 */
.L_x_1542:
[----:B------:R-:W-:Y:S05]  /*a7b0*/  BSYNC B0 ;  /* 0x0000000000007941 */ /* 0x000fea0003800000 */
.L_x_1540:
[----:B------:R-:W-:-:S04]  /*a7c0*/  IMAD R175, R175, R180, -UR7 ;  /* 0x80000007afaf7e24 */ /* 0x000fc8000f8e02b4 */
[----:B------:R-:W-:-:S05]  /*a7d0*/  IMAD.IADD R175, R175, 0x1, -R2 ;  /* 0x00000001afaf7824 */ /* 0x000fca00078e0a02 */
[----:B------:R-:W-:Y:S02]  /*a7e0*/  VIMNMX R179, R179, R175, !PT ;  /* 0x000000afb3b37248 */ /* 0x000fe40007fe0100 */
[----:B------:R-:W-:-:S07]  /*a7f0*/  VIADDMNMX R178, R175, R180, R178, PT ;  /* 0x000000b4afb27246 */ /* 0x000fce00038001b2 */
.L_x_1539:
        /* <DEDUP_REMOVED lines=390> */
.L_x_1543:
[----:B------:R-:W-:Y:S01]  /*c060*/  PLOP3.LUT P1, PT, PT, PT, UP0, 0x40, 0x0 ;  /* 0x000000000000781c */ /* 0x000fe20003f2e808 */
[----:B------:R0:W1:-:S12]  /*c070*/  SYNCS.PHASECHK.TRANS64.TRYWAIT P0, [UR44+0x28450], R8 ;  /* 0x02845008ff0075a7 */ /* 0x000058000800016c */
[----:B0-----:R-:W-:Y:S05]  /*c080*/  @P1 BRA `(.L_x_1544) ;  /* 0x0000000000041947 */ /* 0x001fea0003800000 */
[----:B------:R-:W-:Y:S01]  /*c090*/  BPT.TRAP 0x1 ;  /* 0x000000040000795c */ /* 0x000fe20000300000 */
.L_x_1544:
[----:B------:R-:W-:Y:S01]  /*c0a0*/  VIADD R6, R208, 0x8 ;  /* 0x00000008d0067836 */ /* 0x000fe20000000000 */
[----:B-1----:R-:W-:Y:S06]  /*c0b0*/  @P0 BRA `(.L_x_1545) ;  /* 0x0000000000080947 */ /* 0x002fec0003800000 */
[----:B------:R-:W0:Y:S02]  /*c0c0*/  SYNCS.PHASECHK.TRANS64.TRYWAIT P0, [UR44+0x28450], R8 ;  /* 0x02845008ff0075a7 */ /* 0x000e24000800016c */
[----:B0-----:R-:W-:Y:S05]  /*c0d0*/  @!P0 BRA `(.L_x_1546) ;  /* 0x000000dc001c8947 */ /* 0x001fea0003800000 */
.L_x_1545:
        /* <DEDUP_REMOVED lines=15> */
.L_x_1547:
        /* <DEDUP_REMOVED lines=9> */
.L_x_1529:
[----:B------:R-:W-:Y:S01]  /*c260*/  ULDC.64 UR8, c[0x0][0x9a0] ;  /* 0x0002680000087ab9 */ /* 0x000fe20000000a00 */
[----:B0-----:R-:W-:Y:S01]  /*c270*/  IMAD.MOV.U32 R8, RZ, RZ, 0x3f800000 ;  /* 0x3f800000ff087424 */ /* 0x001fe200078e00ff */
[----:B------:R-:W-:Y:S01]  /*c280*/  UISETP.NE.U32.AND UP0, UPT, UR8, URZ, UPT ;  /* 0x0000003f0800728c */ /* 0x000fe2000bf05070 */
[----:B------:R1:W-:Y:S06]  /*c290*/  BAR.ARV R5, 0x100 ;  /* 0x000400050000751d */ /* 0x0003ec0000002000 */
[----:B------:R-:W-:Y:S02]  /*c2a0*/  UISETP.NE.AND.EX UP0, UPT, UR9, URZ, UPT, UP0 ;  /* 0x0000003f0900728c */ /* 0x000fe4000bf05300 */
[----:B------:R-:W-:Y:S06]  /*c2b0*/  BAR.ARV 0x8, 0x180 ;  /* 0x0206000000007b1d */ /* 0x000fec0000002000 */
[----:B------:R-:W-:-:S03]  /*c2c0*/  PLOP3.LUT P0, PT, PT, PT, UP0, 0x80, 0x0 ;  /* 0x000000000000781c */ /* 0x000fc60003f0f008 */
[----:B------:R-:W-:Y:S01]  /*c2d0*/  @UP0 USHF.R.S32.HI UR6, URZ, 0x1f, UR53 ;  /* 0x0000001f3f060899 */ /* 0x000fe20008011435 */
[----:B------:R-:W-:-:S03]  /*c2e0*/  @UP0 ULDC.64 UR12, c[0x0][0x9c8] ;  /* 0x00027200000c0ab9 */ /* 0x000fc60000000a00 */
[----:B------:R-:W-:Y:S02]  /*c2f0*/  @UP0 UIMAD UR6, UR6, UR12, URZ ;  /* 0x0000000c060602a4 */ /* 0x000fe4000f8e023f */
[----:B------:R-:W-:Y:S02]  /*c300*/  @UP0 UIMAD.WIDE.U32 UR4, UR53, UR12, URZ ;  /* 0x0000000c350402a5 */ /* 0x000fe4000f8e003f */
[----:B------:R-:W-:-:S04]  /*c310*/  @UP0 UIMAD UR6, UR53, UR13, UR6 ;  /* 0x0000000d350602a4 */ /* 0x000fc8000f8e0206 */
[----:B------:R-:W-:-:S03]  /*c320*/  @UP0 UIADD3 UR5, UR5, UR6, URZ ;  /* 0x0000000605050290 */ /* 0x000fc6000fffe03f */
[----:B------:R-:W-:Y:S02]  /*c330*/  @UP0 ULDC.64 UR6, c[0x0][0x9d0] ;  /* 0x0002740000060ab9 */ /* 0x000fe40000000a00 */
[----:B------:R-:W-:-:S04]  /*c340*/  @UP0 UIMAD.WIDE.U32 UR4, UR54, UR6, UR4 ;  /* 0x00000006360402a5 */ /* 0x000fc8000f8e0004 */
[----:B------:R-:W-:Y:S02]  /*c350*/  @UP0 UIMAD UR5, UR54, UR7, UR5 ;  /* 0x00000007360502a4 */ /* 0x000fe4000f8e0205 */
[----:B------:R-:W-:-:S04]  /*c360*/  @UP0 ULEA UR6, UP1, UR4, UR8, 0x2 ;  /* 0x0000000804060291 */ /* 0x000fc8000f82103f */
[----:B------:R-:W-:Y:S02]  /*c370*/  @UP0 ULEA.HI.X UR7, UR4, UR9, UR5, 0x2, UP1 ;  /* 0x0000000904070291 */ /* 0x000fe400088f1405 */
[----:B--2---:R-:W-:-:S04]  /*c380*/  IMAD.U32 R6, RZ, RZ, UR6 ;  /* 0x00000006ff067e24 */ /* 0x004fc8000f8e00ff */
[----:B------:R-:W-:-:S05]  /*c390*/  IMAD.U32 R7, RZ, RZ, UR7 ;  /* 0x00000007ff077e24 */ /* 0x000fca000f8e00ff */
[----:B------:R0:W2:Y:S01]  /*c3a0*/  @P0 LDG.E R8, desc[UR36][R6.64] ;  /* 0x0000002406080981 */ /* 0x0000a2000c1e1900 */
[----:B-1----:R-:W-:Y:S01]  /*c3b0*/  IMAD.MOV.U32 R5, RZ, RZ, RZ ;  /* 0x000000ffff057224 */ /* 0x002fe200078e00ff */
[----:B------:R-:W-:Y:S02]  /*c3c0*/  UIADD3 UR38, UR38, 0x1, URZ ;  /* 0x0000000126267890 */ /* 0x000fe4000fffe03f */
[----:B------:R-:W1:Y:S01]  /*c3d0*/  SHFL.BFLY PT, R0, R3, 0x2, 0x1f ;  /* 0x0c401f0003007f89 */ /* 0x000e6200000e0000 */
[----:B------:R-:W-:Y:S02]  /*c3e0*/  UIADD3 UR61, UR61, 0x1, URZ ;  /* 0x000000013d3d7890 */ /* 0x000fe4000fffe03f */
[----:B------:R-:W-:Y:S01]  /*c3f0*/  UISETP.NE.AND UP0, UPT, UR38, 0x2, UPT ;  /* 0x000000022600788c */ /* 0x000fe2000bf05270 */
[----:B------:R-:W3:Y:S01]  /*c400*/  SHFL.BFLY PT, R13, R4, 0x2, 0x1f ;  /* 0x0c401f00040d7f89 */ /* 0x000ee200000e0000 */
[----:B0-----:R-:W-:Y:S02]  /*c410*/  IMAD.U32 R7, RZ, RZ, UR10 ;  /* 0x0000000aff077e24 */ /* 0x001fe4000f8e00ff */
[----:B------:R-:W-:-:S02]  /*c420*/  USEL UR4, URZ, 0x1, UP0 ;  /* 0x000000013f047887 */ /* 0x000fc40008000000 */
[----:B------:R-:W-:Y:S02]  /*c430*/  USEL UR38, UR38, URZ, UP0 ;  /* 0x0000003f26267287 */ /* 0x000fe40008000000 */
[----:B------:R-:W-:Y:S01]  /*c440*/  ULOP3.LUT UR39, UR39, UR4, URZ, 0x3c, !UPT ;  /* 0x0000000427277292 */ /* 0x000fe2000f8e3c3f */
[----:B-1----:R-:W-:Y:S01]  /*c450*/  FADD.FTZ R0, R0, R3 ;  /* 0x0000000300007221 */ /* 0x002fe20000010000 */
[----:B------:R-:W-:Y:S02]  /*c460*/  IMAD.MOV.U32 R3, RZ, RZ, -0x800000 ;  /* 0xff800000ff037424 */ /* 0x000fe400078e00ff */
[----:B---3--:R-:W-:Y:S02]  /*c470*/  FADD.FTZ R13, R13, R4 ;  /* 0x000000040d0d7221 */ /* 0x008fe40000010000 */
[----:B------:R-:W0:Y:S01]  /*c480*/  SHFL.BFLY PT, R11, R0, 0x1, 0x1f ;  /* 0x0c201f00000b7f89 */ /* 0x000e2200000e0000 */
[----:B------:R-:W-:-:S03]  /*c490*/  IMAD.U32 R4, RZ, RZ, UR10 ;  /* 0x0000000aff047e24 */ /* 0x000fc6000f8e00ff */
[----:B------:R-:W1:Y:S01]  /*c4a0*/  SHFL.BFLY PT, R10, R13, 0x1, 0x1f ;  /* 0x0c201f000d0a7f89 */ /* 0x000e6200000e0000 */
[----:B0-----:R-:W-:Y:S01]  /*c4b0*/  FADD.FTZ R14, R0, R11 ;  /* 0x0000000b000e7221 */ /* 0x001fe20000010000 */
[----:B------:R-:W-:Y:S02]  /*c4c0*/  IMAD.MOV.U32 R11, RZ, RZ, RZ ;  /* 0x000000ffff0b7224 */ /* 0x000fe400078e00ff */
[----:B------:R-:W-:Y:S02]  /*c4d0*/  IMAD.MOV.U32 R0, RZ, RZ, -0x800000 ;  /* 0xff800000ff007424 */ /* 0x000fe400078e00ff */
[C---:B------:R-:W-:Y:S01]  /*c4e0*/  FMUL.FTZ R20, R14.reuse, 0.00390625 ;  /* 0x3b8000000e147820 */ /* 0x040fe20000410000 */
[----:B------:R-:W-:Y:S01]  /*c4f0*/  FSETP.NE.FTZ.AND P0, PT, R14, RZ, PT ;  /* 0x000000ff0e00720b */ /* 0x000fe20003f15000 */
[----:B-1----:R-:W-:-:S03]  /*c500*/  FADD.FTZ R15, R13, R10 ;  /* 0x0000000a0d0f7221 */ /* 0x002fc60000010000 */
[----:B------:R-:W-:Y:S01]  /*c510*/  FSETP.NE.FTZ.AND P1, PT, R20, RZ, PT ;  /* 0x000000ff1400720b */ /* 0x000fe20003f35000 */
[----:B------:R-:W-:-:S05]  /*c520*/  FMUL.FTZ R10, R15, 0.00390625 ;  /* 0x3b8000000f0a7820 */ /* 0x000fca0000410000 */
[----:B------:R-:W-:-:S03]  /*c530*/  FSETP.NE.FTZ.AND P2, PT, R10, RZ, PT ;  /* 0x000000ff0a00720b */ /* 0x000fc60003f55000 */
[----:B------:R0:W-:Y:S01]  /*c540*/  @P0 MUFU.RCP R5, R14 ;  /* 0x0000000e00050308 */ /* 0x0001e20000001000 */
[----:B------:R-:W-:-:S03]  /*c550*/  FSETP.NE.FTZ.AND P0, PT, R15, RZ, PT ;  /* 0x000000ff0f00720b */ /* 0x000fc60003f15000 */
[----:B------:R-:W-:-:S04]  /*c560*/  @P1 FMUL.FTZ R4, R4, 0.69314718246459960938 ;  /* 0x3f31721804041820 */ /* 0x000fc80000410000 */
[----:B------:R-:W1:Y:S02]  /*c570*/  @P1 MUFU.LG2 R6, R20 ;  /* 0x0000001400061308 */ /* 0x000e640000000c00 */
[----:B0-----:R-:W-:-:S06]  /*c580*/  @P2 FMUL.FTZ R14, R7, 0.69314718246459960938 ;  /* 0x3f317218070e2820 */ /* 0x001fcc0000410000 */
[----:B------:R-:W0:Y:S08]  /*c590*/  @P2 MUFU.LG2 R10, R10 ;  /* 0x0000000a000a2308 */ /* 0x000e300000000c00 */
[----:B------:R-:W3:Y:S01]  /*c5a0*/  @P0 MUFU.RCP R11, R15 ;  /* 0x0000000f000b0308 */ /* 0x000ee20000001000 */
[----:B-1----:R-:W-:Y:S01]  /*c5b0*/  @P1 FMUL.FTZ R7, R6, 0.69314718246459960938 ;  /* 0x3f31721806071820 */ /* 0x002fe20000410000 */
[----:B------:R-:W-:-:S03]  /*c5c0*/  PLOP3.LUT P0, PT, PT, PT, PT, 0x8, 0x0 ;  /* 0x000000000000781c */ /* 0x000fc60003f0e170 */
[----:B------:R-:W-:Y:S01]  /*c5d0*/  @P1 FFMA.FTZ R0, R4, R9, R7 ;  /* 0x0000000904001223 */ /* 0x000fe20000010007 */
[----:B0-----:R-:W-:-:S04]  /*c5e0*/  @P2 FMUL.FTZ R13, R10, 0.69314718246459960938 ;  /* 0x3f3172180a0d2820 */ /* 0x001fc80000410000 */
[----:B------:R-:W-:Y:S01]  /*c5f0*/  @P2 FFMA.FTZ R3, R14, R12, R13 ;  /* 0x0000000c0e032223 */ /* 0x000fe2000001000d */
[-C--:B--2---:R-:W-:Y:S01]  /*c600*/  FMUL.FTZ R5, R5, R8.reuse ;  /* 0x0000000805057220 */ /* 0x084fe20000410000 */
[----:B---3--:R-:W-:-:S03]  /*c610*/  FMUL.FTZ R4, R11, R8 ;  /* 0x000000080b047220 */ /* 0x008fc60000410000 */
        /* <DEDUP_REMOVED lines=128> */
.L_x_1470:
        /* <DEDUP_REMOVED lines=13> */
[----:B------:R-:W0:Y:S01]  /*cef0*/  S2R R8, SR_TID.X ;  /* 0x0000000000087919 */ /* 0x000e220000002100 */
[----:B------:R-:W-:Y:S01]  /*cf00*/  ULDC.64 UR8, c[0x4][0x38] ;  /* 0x01000e0000087ab9 */ /* 0x000fe20000000a00 */
[----:B------:R-:W2:Y:S01]  /*cf10*/  LDL R163, [R1+0x8] ;  /* 0x0000080001a37983 */ /* 0x000ea20000100800 */
[----:B------:R-:W1:Y:S01]  /*cf20*/  S2UR UR4, SR_SWINHI ;  /* 0x00000000000479c3 */ /* 0x000e620000002f00 */
[----:B------:R-:W-:Y:S01]  /*cf30*/  ULDC.64 UR14, c[0x0][0xc00] ;  /* 0x00030000000e7ab9 */ /* 0x000fe20000000a00 */
[----:B------:R-:W-:Y:S01]  /*cf40*/  ULDC.64 UR10, c[0x0][0xc00] ;  /* 0x00030000000a7ab9 */ /* 0x000fe20000000a00 */
[----:B------:R-:W-:-:S05]  /*cf50*/  ULDC.64 UR12, c[0x0][0xc08] ;  /* 0x00030200000c7ab9 */ /* 0x000fca0000000a00 */
[----:B------:R-:W-:Y:S01]  /*cf60*/  BAR.SYNC.DEFER_BLOCKING 0x1, 0x100 ;  /* 0x0044000000007b1d */ /* 0x000fe20000010000 */
[----:B------:R-:W-:-:S05]  /*cf70*/  UISETP.GT.AND UP1, UPT, UR55, 0x1, UPT ;  /* 0x000000013700788c */ /* 0x000fca000bf24270 */
[----:B------:R-:W-:Y:S01]  /*cf80*/  UMOV UR22, 0x9b8 ;  /* 0x000009b800167882 */ /* 0x000fe20000000000 */
[----:B------:R-:W-:Y:S01]  /*cf90*/  ULDC UR20, c[0x0][0xbe8] ;  /* 0x0002fa0000147ab9 */ /* 0x000fe20000000800 */
[----:B0-----:R-:W-:-:S05]  /*cfa0*/  IMAD.SHL.U32 R4, R8, 0x4, RZ ;  /* 0x0000000408047824 */ /* 0x001fca00078e00ff */
[----:B------:R-:W-:-:S04]  /*cfb0*/  LOP3.LUT R4, R4, 0xc, RZ, 0xc0, !PT ;  /* 0x0000000c04047812 */ /* 0x000fc800078ec0ff */
[----:B------:R-:W-:-:S05]  /*cfc0*/  IADD3 R4, P0, R4, UR8, RZ ;  /* 0x0000000804047c10 */ /* 0x000fca000ff1e0ff */
[----:B------:R-:W-:-:S05]  /*cfd0*/  IMAD.X R5, RZ, RZ, UR9, P0 ;  /* 0x00000009ff057e24 */ /* 0x000fca00080e06ff */
[----:B------:R0:W3:Y:S01]  /*cfe0*/  LDG.E.CONSTANT R4, desc[UR36][R4.64] ;  /* 0x0000002404047981 */ /* 0x0000e2000c1e9900 */
[----:B------:R-:W-:-:S04]  /*cff0*/  LOP3.LUT P0, R6, R8, 0x3, RZ, 0xc0, !PT ;  /* 0x0000000308067812 */ /* 0x000fc8000780c0ff */
[----:B------:R-:W-:-:S04]  /*d000*/  ISETP.EQ.OR P0, PT, R6, 0x3, !P0 ;  /* 0x000000030600780c */ /* 0x000fc80004702670 */
[----:B------:R-:W-:Y:S02]  /*d010*/  SEL R13, R68, R69, P0 ;  /* 0x00000045440d7207 */ /* 0x000fe40000000000 */
[----:B------:R-:W-:Y:S02]  /*d020*/  SEL R170, R69, R68, P0 ;  /* 0x0000004445aa7207 */ /* 0x000fe40000000000 */
[----:B------:R-:W-:Y:S02]  /*d030*/  SEL R68, R34, R35, P0 ;  /* 0x0000002322447207 */ /* 0x000fe40000000000 */
[----:B------:R-:W-:Y:S01]  /*d040*/  SEL R69, R35, R34, P0 ;  /* 0x0000002223457207 */ /* 0x000fe20000000000 */
[----:B------:R-:W-:Y:S01]  /*d050*/  IMAD.MOV.U32 R34, RZ, RZ, 0x2 ;  /* 0x00000002ff227424 */ /* 0x000fe200078e00ff */
[----:B------:R-:W-:Y:S01]  /*d060*/  SEL R15, R72, R73, P0 ;  /* 0x00000049480f7207 */ /* 0x000fe20000000000 */
[----:B------:R-:W-:Y:S01]  /*d070*/  UMOV UR8, UR7 ;  /* 0x0000000700087c82 */ /* 0x000fe20008000000 */
[----:B-1----:R-:W-:Y:S01]  /*d080*/  UMOV UR9, UR4 ;  /* 0x0000000400097c82 */ /* 0x002fe20008000000 */
        /* <DEDUP_REMOVED lines=85> */
[----:B------:R-:W-:Y:S01]  /*d5e0*/  SEL R45, R112, R113, P0 ;  /* 0x00000071702d7207 */ /* 0x000fe20000000000 */
[----:B--2---:R-:W-:-:S03]  /*d5f0*/  IMAD.WIDE R34, R163, R34, UR8 ;  /* 0x00000008a3227e25 */ /* 0x004fc6000f8e0222 */
[----:B------:R-:W-:-:S04]  /*d600*/  IADD3 R59, P3, R34, 0xc060, RZ ;  /* 0x0000c060223b7810 */ /* 0x000fc80007f7e0ff */
[----:B------:R-:W-:-:S04]  /*d610*/  LOP3.LUT R58, R59, 0x380, RZ, 0xc0, !PT ;  /* 0x000003803b3a7812 */ /* 0x000fc800078ec0ff */
[----:B------:R-:W-:-:S04]  /*d620*/  SHF.R.U64 R58, R58, 0x3, RZ ;  /* 0x000000033a3a7819 */ /* 0x000fc800000012ff */
[----:B------:R-:W-:Y:S02]  /*d630*/  LOP3.LUT R58, R58, R59, RZ, 0x3c, !PT ;  /* 0x0000003b3a3a7212 */ /* 0x000fe400078e3cff */
[----:B------:R-:W-:-:S04]  /*d640*/  LOP3.LUT R59, R34, 0x380, RZ, 0xc0, !PT ;  /* 0x00000380223b7812 */ /* 0x000fc800078ec0ff */
[----:B------:R-:W-:Y:S02]  /*d650*/  SHF.R.U64 R59, R59, 0x3, RZ ;  /* 0x000000033b3b7819 */ /* 0x000fe400000012ff */
[C---:B------:R-:W-:Y:S02]  /*d660*/  IADD3 R63, P1, R34.reuse, 0x20, RZ ;  /* 0x00000020223f7810 */ /* 0x040fe40007f3e0ff */
[----:B------:R-:W-:Y:S02]  /*d670*/  LOP3.LUT R30, R59, R34, RZ, 0x3c, !PT ;  /* 0x000000223b1e7212 */ /* 0x000fe400078e3cff */
[----:B------:R-:W-:Y:S02]  /*d680*/  LOP3.LUT R26, R63, 0x380, RZ, 0xc0, !PT ;  /* 0x000003803f1a7812 */ /* 0x000fe400078ec0ff */
[----:B------:R-:W-:Y:S02]  /*d690*/  IADD3 R67, P5, R34, 0xc020, RZ ;  /* 0x0000c02022437810 */ /* 0x000fe40007fbe0ff */
[----:B------:R-:W-:-:S02]  /*d6a0*/  SHF.R.U64 R26, R26, 0x3, RZ ;  /* 0x000000031a1a7819 */ /* 0x000fc400000012ff */
[----:B---3--:R-:W-:Y:S01]  /*d6b0*/  LOP3.LUT R168, R4, 0x2, RZ, 0x3c, !PT ;  /* 0x0000000204a87812 */ /* 0x008fe200078e3cff */
[----:B------:R-:W-:Y:S04]  /*d6c0*/  SHFL.IDX PT, R134, R56, R4, 0x1c1f ;  /* 0x001c1f0438867589 */ /* 0x000fe800000e0000 */
[----:B------:R-:W0:Y:S04]  /*d6d0*/  SHFL.IDX PT, R135, R27, R168, 0x1c1f ;  /* 0x001c1fa81b877589 */ /* 0x000e2800000e0000 */
[----:B------:R-:W-:Y:S04]  /*d6e0*/  SHFL.IDX PT, R59, R60, R4, 0x1c1f ;  /* 0x001c1f043c3b7589 */ /* 0x000fe800000e0000 */
[----:B------:R-:W1:Y:S01]  /*d6f0*/  SHFL.IDX PT, R62, R31, R168, 0x1c1f ;  /* 0x001c1fa81f3e7589 */ /* 0x000e6200000e0000 */
[----:B------:R-:W-:-:S02]  /*d700*/  LOP3.LUT R26, R26, R63, RZ, 0x3c, !PT ;  /* 0x0000003f1a1a7212 */ /* 0x000fc400078e3cff */
[----:B------:R-:W-:Y:S01]  /*d710*/  LOP3.LUT R63, R67, 0x380, RZ, 0xc0, !PT ;  /* 0x00000380433f7812 */ /* 0x000fe200078ec0ff */
[----:B------:R-:W-:Y:S01]  /*d720*/  SHFL.IDX PT, R146, R146, R4, 0x1c1f ;  /* 0x001c1f0492927589 */ /* 0x000fe200000e0000 */
[----:B------:R-:W-:-:S03]  /*d730*/  SEL R163, R139, R138, P0 ;  /* 0x0000008a8ba37207 */ /* 0x000fc60000000000 */
[----:B------:R2:W3:Y:S04]  /*d740*/  SHFL.IDX PT, R139, R24, R168, 0x1c1f ;  /* 0x001c1fa8188b7589 */ /* 0x0004e800000e0000 */
[----:B------:R-:W-:Y:S04]  /*d750*/  SHFL.IDX PT, R25, R25, R4, 0x1c1f ;  /* 0x001c1f0419197589 */ /* 0x000fe800000e0000 */
[----:B------:R-:W4:Y:S01]  /*d760*/  SHFL.IDX PT, R28, R28, R168, 0x1c1f ;  /* 0x001c1fa81c1c7589 */ /* 0x000f2200000e0000 */
[----:B--2---:R-:W-:-:S03]  /*d770*/  SHF.R.U64 R24, R63, 0x3, RZ ;  /* 0x000000033f187819 */ /* 0x004fc600000012ff */
[----:B------:R-:W-:Y:S04]  /*d780*/  SHFL.IDX PT, R29, R29, R4, 0x1c1f ;  /* 0x001c1f041d1d7589 */ /* 0x000fe800000e0000 */
[----:B------:R-:W2:Y:S04]  /*d790*/  SHFL.IDX PT, R130, R147, R168, 0x1c1f ;  /* 0x001c1fa893827589 */ /* 0x000ea800000e0000 */
[----:B------:R5:W-:Y:S04]  /*d7a0*/  SHFL.IDX PT, R126, R68, R4, 0x1c1f ;  /* 0x001c1f04447e7589 */ /* 0x000be800000e0000 */
[----:B------:R-:W2:Y:S04]  /*d7b0*/  SHFL.IDX PT, R69, R69, R168, 0x1c1f ;  /* 0x001c1fa845457589 */ /* 0x000ea800000e0000 */
[----:B------:R-:W-:Y:S04]  /*d7c0*/  SHFL.IDX PT, R152, R152, R4, 0x1c1f ;  /* 0x001c1f0498987589 */ /* 0x000fe800000e0000 */
[----:B------:R-:W2:Y:S04]  /*d7d0*/  SHFL.IDX PT, R153, R153, R168, 0x1c1f ;  /* 0x001c1fa899997589 */ /* 0x000ea800000e0000 */
[----:B------:R-:W-:Y:S04]  /*d7e0*/  SHFL.IDX PT, R72, R72, R4, 0x1c1f ;  /* 0x001c1f0448487589 */ /* 0x000fe800000e0000 */
[----:B------:R-:W2:Y:S01]  /*d7f0*/  SHFL.IDX PT, R63, R76, R168, 0x1c1f ;  /* 0x001c1fa84c3f7589 */ /* 0x000ea200000e0000 */
[----:B0-----:R-:W-:-:S02]  /*d800*/  SEL R136, R134, R135, P0 ;  /* 0x0000008786887207 */ /* 0x001fc40000000000 */
[----:B------:R-:W-:Y:S02]  /*d810*/  SEL R134, R135, R134, P0 ;  /* 0x0000008687867207 */ /* 0x000fe40000000000 */
[----:B------:R-:W-:Y:S02]  /*d820*/  IADD3 R66, P4, R34, 0xc040, RZ ;  /* 0x0000c04022427810 */ /* 0x000fe40007f9e0ff */
[----:B-1----:R-:W-:Y:S02]  /*d830*/  SEL R137, R59, R62, P0 ;  /* 0x0000003e3b897207 */ /* 0x002fe40000000000 */
[----:B------:R-:W-:Y:S02]  /*d840*/  SEL R135, R62, R59, P0 ;  /* 0x0000003b3e877207 */ /* 0x000fe40000000000 */
[----:B------:R-:W-:Y:S02]  /*d850*/  IADD3 R59, P6, R34, 0xc000, RZ ;  /* 0x0000c000223b7810 */ /* 0x000fe40007fde0ff */
[----:B------:R-:W-:-:S02]  /*d860*/  LOP3.LUT R71, R66, 0x380, RZ, 0xc0, !PT ;  /* 0x0000038042477812 */ /* 0x000fc400078ec0ff */
[----:B------:R-:W-:Y:S02]  /*d870*/  LOP3.LUT R62, R59, 0x380, RZ, 0xc0, !PT ;  /* 0x000003803b3e7812 */ /* 0x000fe400078ec0ff */
[----:B------:R-:W-:Y:S02]  /*d880*/  SHF.R.U64 R71, R71, 0x3, RZ ;  /* 0x0000000347477819 */ /* 0x000fe400000012ff */
[----:B------:R-:W-:Y:S01]  /*d890*/  SHF.R.U64 R62, R62, 0x3, RZ ;  /* 0x000000033e3e7819 */ /* 0x000fe200000012ff */
[----:B------:R-:W-:Y:S01]  /*d8a0*/  IMAD.X R27, RZ, RZ, R35, P1 ;  /* 0x000000ffff1b7224 */ /* 0x000fe200008e0623 */
[----:B------:R-:W-:Y:S02]  /*d8b0*/  SEL R48, R116, R117, P0 ;  /* 0x0000007574307207 */ /* 0x000fe40000000000 */
[----:B------:R-:W-:Y:S02]  /*d8c0*/  SEL R21, R80, R81, P0 ;  /* 0x0000005150157207 */ /* 0x000fe40000000000 */
[----:B------:R-:W-:-:S02]  /*d8d0*/  SEL R84, R85, R84, P0 ;  /* 0x0000005455547207 */ /* 0x000fc40000000000 */
[----:B------:R-:W-:Y:S02]  /*d8e0*/  SEL R112, R113, R112, P0 ;  /* 0x0000007071707207 */ /* 0x000fe40000000000 */
[----:B------:R-:W-:Y:S02]  /*d8f0*/  SEL R116, R117, R116, P0 ;  /* 0x0000007475747207 */ /* 0x000fe40000000000 */
[----:B------:R-:W-:Y:S02]  /*d900*/  SEL R49, R120, R121, P0 ;  /* 0x0000007978317207 */ /* 0x000fe40000000000 */
[----:B------:R-:W-:Y:S02]  /*d910*/  SEL R53, R124, R125, P0 ;  /* 0x0000007d7c357207 */ /* 0x000fe40000000000 */
[----:B------:R-:W-:Y:S02]  /*d920*/  LOP3.LUT R66, R71, R66, RZ, 0x3c, !PT ;  /* 0x0000004247427212 */ /* 0x000fe400078e3cff */
[----:B------:R-:W-:-:S02]  /*d930*/  SEL R80, R81, R80, P0 ;  /* 0x0000005051507207 */ /* 0x000fc40000000000 */
[----:B------:R-:W-:Y:S02]  /*d940*/  SEL R120, R121, R120, P0 ;  /* 0x0000007879787207 */ /* 0x000fe40000000000 */
[----:B------:R-:W-:Y:S02]  /*d950*/  SEL R124, R125, R124, P0 ;  /* 0x0000007c7d7c7207 */ /* 0x000fe40000000000 */
[----:B------:R-:W-:Y:S02]  /*d960*/  SEL R160, R144, R145, P0 ;  /* 0x0000009190a07207 */ /* 0x000fe40000000000 */
[----:B------:R-:W-:Y:S02]  /*d970*/  SEL R85, R148, R149, P0 ;  /* 0x0000009594557207 */ /* 0x000fe40000000000 */
[----:B------:R-:W-:Y:S02]  /*d980*/  SEL R117, R74, R75, P0 ;  /* 0x0000004b4a757207 */ /* 0x000fe40000000000 */
[----:B------:R-:W-:-:S02]  /*d990*/  SEL R113, R75, R74, P0 ;  /* 0x0000004a4b717207 */ /* 0x000fc40000000000 */
[----:B------:R-:W-:Y:S01]  /*d9a0*/  LOP3.LUT R62, R62, R59, RZ, 0x3c, !PT ;  /* 0x0000003b3e3e7212 */ /* 0x000fe200078e3cff */
[--C-:B------:R-:W-:Y:S01]  /*d9b0*/  IMAD.X R59, RZ, RZ, R35.reuse, P3 ;  /* 0x000000ffff3b7224 */ /* 0x100fe200018e0623 */
[----:B------:R-:W-:Y:S01]  /*d9c0*/  IADD3 R71, P1, R34, 0x8060, RZ ;  /* 0x0000806022477810 */ /* 0x000fe20007f3e0ff */
[----:B------:R-:W-:Y:S01]  /*d9d0*/  IMAD.MOV.U32 R31, RZ, RZ, R35 ;  /* 0x000000ffff1f7224 */ /* 0x000fe200078e0023 */
        /* <DEDUP_REMOVED lines=8> */
[----:B-----5:R-:W-:Y:S01]  /*da60*/  LOP3.LUT R68, R24, R67, RZ, 0x3c, !PT ;  /* 0x0000004318447212 */ /* 0x020fe200078e3cff */
[----:B------:R-:W-:Y:S01]  /*da70*/  IMAD.X R67, RZ, RZ, R35, P4 ;  /* 0x000000ffff437224 */ /* 0x000fe200020e0623 */
[----:B------:R-:W-:-:S02]  /*da80*/  IADD3 R75, P2, R34, 0x8040, RZ ;  /* 0x00008040224b7810 */ /* 0x000fc40007f5e0ff */
[----:B------:R-:W-:Y:S02]  /*da90*/  SEL R64, R128, R129, P0 ;  /* 0x0000008180407207 */ /* 0x000fe40000000000 */
[----:B------:R-:W-:Y:S02]  /*daa0*/  SEL R52, R129, R128, P0 ;  /* 0x0000008081347207 */ /* 0x000fe40000000000 */
[----:B------:R-:W-:Y:S02]  /*dab0*/  SEL R65, R132, R133, P0 ;  /* 0x0000008584417207 */ /* 0x000fe40000000000 */
[----:B------:R-:W-:Y:S02]  /*dac0*/  SEL R57, R133, R132, P0 ;  /* 0x0000008485397207 */ /* 0x000fe40000000000 */
[----:B------:R-:W-:Y:S02]  /*dad0*/  SEL R149, R82, R83, P0 ;  /* 0x0000005352957207 */ /* 0x000fe40000000000 */
[----:B------:R-:W-:-:S02]  /*dae0*/  SEL R145, R83, R82, P0 ;  /* 0x0000005253917207 */ /* 0x000fc40000000000 */
[----:B---3--:R-:W-:Y:S02]  /*daf0*/  SEL R140, R146, R139, P0 ;  /* 0x0000008b928c7207 */ /* 0x008fe40000000000 */
[----:B------:R-:W-:Y:S02]  /*db00*/  SEL R138, R139, R146, P0 ;  /* 0x000000928b8a7207 */ /* 0x000fe40000000000 */
[----:B------:R-:W-:Y:S02]  /*db10*/  IADD3 R79, P3, R34, 0x8020, RZ ;  /* 0x00008020224f7810 */ /* 0x000fe40007f7e0ff */
[----:B----4-:R-:W-:Y:S02]  /*db20*/  SEL R141, R25, R28, P0 ;  /* 0x0000001c198d7207 */ /* 0x010fe40000000000 */
[----:B------:R-:W-:Y:S02]  /*db30*/  SEL R139, R28, R25, P0 ;  /* 0x000000191c8b7207 */ /* 0x000fe40000000000 */
[----:B--2---:R-:W-:-:S02]  /*db40*/  SEL R132, R29, R130, P0 ;  /* 0x000000821d847207 */ /* 0x004fc40000000000 */
[----:B------:R-:W-:Y:S02]  /*db50*/  SEL R128, R126, R69, P0 ;  /* 0x000000457e807207 */ /* 0x000fe40000000000 */
[----:B------:R-:W-:Y:S02]  /*db60*/  IADD3 R83, P4, R34, 0x8000, RZ ;  /* 0x0000800022537810 */ /* 0x000fe40007f9e0ff */
[----:B------:R-:W-:Y:S02]  /*db70*/  SEL R130, R130, R29, P0 ;  /* 0x0000001d82827207 */ /* 0x000fe40000000000 */
[----:B------:R-:W-:Y:S02]  /*db80*/  SEL R133, R152, R153, P0 ;  /* 0x0000009998857207 */ /* 0x000fe40000000000 */
[----:B------:R-:W-:Y:S02]  /*db90*/  SEL R131, R153, R152, P0 ;  /* 0x0000009899837207 */ /* 0x000fe40000000000 */
[----:B------:R-:W-:-:S02]  /*dba0*/  SEL R126, R69, R126, P0 ;  /* 0x0000007e457e7207 */ /* 0x000fc40000000000 */
[----:B------:R-:W-:Y:S02]  /*dbb0*/  SEL R129, R72, R63, P0 ;  /* 0x0000003f48817207 */ /* 0x000fe40000000000 */
[----:B------:R-:W-:Y:S02]  /*dbc0*/  SEL R127, R63, R72, P0 ;  /* 0x000000483f7f7207 */ /* 0x000fe40000000000 */
[----:B------:R-:W-:Y:S02]  /*dbd0*/  LOP3.LUT R70, R71, 0x380, RZ, 0xc0, !PT ;  /* 0x0000038047467812 */ /* 0x000fe400078ec0ff */
[----:B------:R-:W-:Y:S02]  /*dbe0*/  LOP3.LUT R74, R75, 0x380, RZ, 0xc0, !PT ;  /* 0x000003804b4a7812 */ /* 0x000fe400078ec0ff */
[----:B------:R-:W-:Y:S02]  /*dbf0*/  MOV R60, R26 ;  /* 0x0000001a003c7202 */ /* 0x000fe40000000f00 */
[----:B------:R-:W-:-:S02]  /*dc00*/  LOP3.LUT R78, R79, 0x380, RZ, 0xc0, !PT ;  /* 0x000003804f4e7812 */ /* 0x000fc400078ec0ff */
[----:B------:R-:W-:Y:S02]  /*dc10*/  MOV R56, R30 ;  /* 0x0000001e00387202 */ /* 0x000fe40000000f00 */
[----:B------:R-:W-:Y:S02]  /*dc20*/  F2FP.BF16.F32.PACK_AB R24, R141, R140 ;  /* 0x0000008c8d18723e */ /* 0x000fe400000010ff */
[----:B------:R-:W-:Y:S02]  /*dc30*/  F2FP.BF16.F32.PACK_AB R25, R137, R136 ;  /* 0x000000888919723e */ /* 0x000fe400000010ff */
[----:B------:R-:W-:Y:S02]  /*dc40*/  F2FP.BF16.F32.PACK_AB R26, R139, R138 ;  /* 0x0000008a8b1a723e */ /* 0x000fe400000010ff */
[----:B------:R-:W-:Y:S02]  /*dc50*/  F2FP.BF16.F32.PACK_AB R27, R135, R134 ;  /* 0x00000086871b723e */ /* 0x000fe400000010ff */
[----:B------:R-:W-:-:S02]  /*dc60*/  LOP3.LUT R82, R83, 0x380, RZ, 0xc0, !PT ;  /* 0x0000038053527812 */ /* 0x000fc400078ec0ff */
[----:B------:R-:W-:Y:S02]  /*dc70*/  F2FP.BF16.F32.PACK_AB R28, R133, R132 ;  /* 0x00000084851c723e */ /* 0x000fe400000010ff */
[----:B------:R-:W-:Y:S02]  /*dc80*/  F2FP.BF16.F32.PACK_AB R29, R129, R128 ;  /* 0x00000080811d723e */ /* 0x000fe400000010ff */
[----:B------:R-:W-:Y:S02]  /*dc90*/  F2FP.BF16.F32.PACK_AB R30, R131, R130 ;  /* 0x00000082831e723e */ /* 0x000fe400000010ff */
[----:B------:R-:W-:Y:S02]  /*dca0*/  F2FP.BF16.F32.PACK_AB R31, R127, R126 ;  /* 0x0000007e7f1f723e */ /* 0x000fe400000010ff */
[----:B------:R-:W-:Y:S02]  /*dcb0*/  SHF.R.U64 R70, R70, 0x3, RZ ;  /* 0x0000000346467819 */ /* 0x000fe400000012ff */
[----:B------:R-:W-:-:S02]  /*dcc0*/  SHF.R.U64 R74, R74, 0x3, RZ ;  /* 0x000000034a4a7819 */ /* 0x000fc400000012ff */
[----:B------:R-:W-:Y:S01]  /*dcd0*/  SHF.R.U64 R78, R78, 0x3, RZ ;  /* 0x000000034e4e7819 */ /* 0x000fe200000012ff */
[----:B------:R0:W-:Y:S01]  /*dce0*/  STSM.16.M88.4 [R56], R24 ;  /* 0x0000001838007844 */ /* 0x0001e20000000200 */
[----:B------:R-:W-:Y:S02]  /*dcf0*/  SHF.R.U64 R82, R82, 0x3, RZ ;  /* 0x0000000352527819 */ /* 0x000fe400000012ff */
[----:B------:R-:W-:Y:S01]  /*dd00*/  LOP3.LUT R70, R70, R71, RZ, 0x3c, !PT ;  /* 0x0000004746467212 */ /* 0x000fe200078e3cff */
[----:B------:R1:W-:Y:S01]  /*dd10*/  STSM.16.M88.4 [R60], R28 ;  /* 0x0000001c3c007844 */ /* 0x0003e20000000200 */
[----:B------:R-:W-:Y:S01]  /*dd20*/  LOP3.LUT R74, R74, R75, RZ, 0x3c, !PT ;  /* 0x0000004b4a4a7212 */ /* 0x000fe200078e3cff */
[--C-:B------:R-:W-:Y:S01]  /*dd30*/  IMAD.X R71, RZ, RZ, R35.reuse, P1 ;  /* 0x000000ffff477224 */ /* 0x100fe200008e0623 */
[----:B------:R-:W-:Y:S01]  /*dd40*/  LOP3.LUT R78, R78, R79, RZ, 0x3c, !PT ;  /* 0x0000004f4e4e7212 */ /* 0x000fe200078e3cff */
[--C-:B------:R-:W-:Y:S01]  /*dd50*/  IMAD.X R75, RZ, RZ, R35.reuse, P2 ;  /* 0x000000ffff4b7224 */ /* 0x100fe200010e0623 */
[----:B------:R-:W-:Y:S01]  /*dd60*/  LOP3.LUT R82, R82, R83, RZ, 0x3c, !PT ;  /* 0x0000005352527212 */ /* 0x000fe200078e3cff */
[--C-:B------:R-:W-:Y:S01]  /*dd70*/  IMAD.X R79, RZ, RZ, R35.reuse, P3 ;  /* 0x000000ffff4f7224 */ /* 0x100fe200018e0623 */
[----:B------:R-:W-:Y:S01]  /*dd80*/  SEL R157, R90, R91, P0 ;  /* 0x0000005b5a9d7207 */ /* 0x000fe20000000000 */
[--C-:B------:R-:W-:Y:S01]  /*dd90*/  IMAD.X R63, RZ, RZ, R35.reuse, P6 ;  /* 0x000000ffff3f7224 */ /* 0x100fe200030e0623 */
[----:B------:R-:W-:Y:S01]  /*dda0*/  SEL R156, R91, R90, P0 ;  /* 0x0000005a5b9c7207 */ /* 0x000fe20000000000 */
[----:B------:R-:W-:Y:S01]  /*ddb0*/  IMAD.X R83, RZ, RZ, R35, P4 ;  /* 0x000000ffff537224 */ /* 0x000fe200020e0623 */
[----:B------:R-:W-:-:S02]  /*ddc0*/  IADD3 R91, P6, R34, 0x4040, RZ ;  /* 0x00004040225b7810 */ /* 0x000fc40007fde0ff */
[C---:B0-----:R-:W-:Y:S02]  /*ddd0*/  IADD3 R24, P3, R34.reuse, 0x4000, RZ ;  /* 0x0000400022187810 */ /* 0x041fe40007f7e0ff */
[C---:B-1----:R-:W-:Y:S02]  /*dde0*/  IADD3 R31, P1, R34.reuse, 0x4020, RZ ;  /* 0x00004020221f7810 */ /* 0x042fe40007f3e0ff */
[C---:B------:R-:W-:Y:S02]  /*ddf0*/  IADD3 R29, P2, R34.reuse, 0x40, RZ ;  /* 0x00000040221d7810 */ /* 0x040fe40007f5e0ff */
[----:B------:R-:W-:Y:S02]  /*de00*/  IADD3 R26, P4, R34, 0x60, RZ ;  /* 0x00000060221a7810 */ /* 0x000fe40007f9e0ff */
[----:B------:R-:W-:Y:S01]  /*de10*/  LOP3.LUT R30, R31, 0x380, RZ, 0xc0, !PT ;  /* 0x000003801f1e7812 */ /* 0x000fe200078ec0ff */
[----:B------:R-:W-:Y:S01]  /*de20*/  IMAD.X R69, RZ, RZ, R35, P5 ;  /* 0x000000ffff457224 */ /* 0x000fe200028e0623 */
[----:B------:R-:W-:-:S02]  /*de30*/  LOP3.LUT R28, R29, 0x380, RZ, 0xc0, !PT ;  /* 0x000003801d1c7812 */ /* 0x000fc400078ec0ff */
[----:B------:R-:W-:Y:S02]  /*de40*/  SEL R154, R86, R87, P0 ;  /* 0x00000057569a7207 */ /* 0x000fe40000000000 */
[----:B------:R-:W-:Y:S02]  /*de50*/  SEL R155, R87, R86, P0 ;  /* 0x00000056579b7207 */ /* 0x000fe40000000000 */
[----:B------:R-:W-:Y:S02]  /*de60*/  LOP3.LUT R25, R24, 0x380, RZ, 0xc0, !PT ;  /* 0x0000038018197812 */ /* 0x000fe400078ec0ff */
[----:B------:R-:W-:Y:S02]  /*de70*/  IADD3 R87, P5, R34, 0x4060, RZ ;  /* 0x0000406022577810 */ /* 0x000fe40007fbe0ff */
[----:B------:R-:W-:Y:S02]  /*de80*/  LOP3.LUT R90, R91, 0x380, RZ, 0xc0, !PT ;  /* 0x000003805b5a7812 */ /* 0x000fe400078ec0ff */
[----:B------:R-:W-:-:S02]  /*de90*/  LOP3.LUT R27, R26, 0x380, RZ, 0xc0, !PT ;  /* 0x000003801a1b7812 */ /* 0x000fc400078ec0ff */
[----:B------:R-:W-:Y:S02]  /*dea0*/  SHF.R.U64 R30, R30, 0x3, RZ ;  /* 0x000000031e1e7819 */ /* 0x000fe400000012ff */
[----:B------:R-:W-:Y:S02]  /*deb0*/  SHF.R.U64 R28, R28, 0x3, RZ ;  /* 0x000000031c1c7819 */ /* 0x000fe400000012ff */
[----:B------:R-:W-:Y:S02]  /*dec0*/  SHF.R.U64 R25, R25, 0x3, RZ ;  /* 0x0000000319197819 */ /* 0x000fe400000012ff */
[----:B------:R-:W-:Y:S02]  /*ded0*/  LOP3.LUT R86, R87, 0x380, RZ, 0xc0, !PT ;  /* 0x0000038057567812 */ /* 0x000fe400078ec0ff */
[----:B------:R-:W-:Y:S02]  /*dee0*/  SHF.R.U64 R90, R90, 0x3, RZ ;  /* 0x000000035a5a7819 */ /* 0x000fe400000012ff */
[----:B------:R-:W-:-:S02]  /*def0*/  SHF.R.U64 R27, R27, 0x3, RZ ;  /* 0x000000031b1b7819 */ /* 0x000fc400000012ff */
[----:B------:R-:W-:Y:S01]  /*df00*/  LOP3.LUT R30, R30, R31, RZ, 0x3c, !PT ;  /* 0x0000001f1e1e7212 */ /* 0x000fe200078e3cff */
[--C-:B------:R-:W-:Y:S01]  /*df10*/  IMAD.X R31, RZ, RZ, R35.reuse, P1 ;  /* 0x000000ffff1f7224 */ /* 0x100fe200008e0623 */
[----:B------:R-:W-:Y:S01]  /*df20*/  LOP3.LUT R28, R28, R29, RZ, 0x3c, !PT ;  /* 0x0000001d1c1c7212 */ /* 0x000fe200078e3cff */
[--C-:B------:R-:W-:Y:S01]  /*df30*/  IMAD.X R29, RZ, RZ, R35.reuse, P2 ;  /* 0x000000ffff1d7224 */ /* 0x100fe200010e0623 */
[----:B------:R-:W-:Y:S01]  /*df40*/  LOP3.LUT R24, R25, R24, RZ, 0x3c, !PT ;  /* 0x0000001819187212 */ /* 0x000fe200078e3cff */
[--C-:B------:R-:W-:Y:S01]  /*df50*/  IMAD.X R25, RZ, RZ, R35.reuse, P3 ;  /* 0x000000ffff197224 */ /* 0x100fe200018e0623 */
[----:B------:R-:W-:Y:S02]  /*df60*/  SHF.R.U64 R86, R86, 0x3, RZ ;  /* 0x0000000356567819 */ /* 0x000fe400000012ff */
[----:B------:R-:W-:Y:S01]  /*df70*/  LOP3.LUT R90, R90, R91, RZ, 0x3c, !PT ;  /* 0x0000005b5a5a7212 */ /* 0x000fe200078e3cff */
[--C-:B------:R-:W-:Y:S01]  /*df80*/  IMAD.X R91, RZ, RZ, R35.reuse, P6 ;  /* 0x000000ffff5b7224 */ /* 0x100fe200030e0623 */
[----:B------:R-:W-:Y:S01]  /*df90*/  LOP3.LUT R26, R27, R26, RZ, 0x3c, !PT ;  /* 0x0000001a1b1a7212 */ /* 0x000fe200078e3cff */
[----:B------:R-:W-:Y:S01]  /*dfa0*/  IMAD.X R27, RZ, RZ, R35, P4 ;  /* 0x000000ffff1b7224 */ /* 0x000fe200020e0623 */
[----:B------:R-:W-:-:S02]  /*dfb0*/  SEL R167, R142, R143, P0 ;  /* 0x0000008f8ea77207 */ /* 0x000fc40000000000 */
[----:B------:R-:W-:Y:S02]  /*dfc0*/  SEL R169, R150, R151, P0 ;  /* 0x0000009796a97207 */ /* 0x000fe40000000000 */
[----:B------:R-:W-:Y:S02]  /*dfd0*/  MOV R210, R68 ;  /* 0x0000004400d27202 */ /* 0x000fe40000000f00 */
[----:B------:R-:W-:Y:S02]  /*dfe0*/  SEL R143, R143, R142, P0 ;  /* 0x0000008e8f8f7207 */ /* 0x000fe40000000000 */
[----:B------:R-:W-:Y:S01]  /*dff0*/  SEL R151, R151, R150, P0 ;  /* 0x0000009697977207 */ /* 0x000fe20000000000 */
        /* <DEDUP_REMOVED lines=8> */
[----:B------:R-:W-:-:S02]  /*e080*/  MOV R69, R24 ;  /* 0x0000001800457202 */ /* 0x000fc40000000f00 */
[----:B------:R-:W-:Y:S01]  /*e090*/  MOV R181, R78 ;  /* 0x0000004e00b57202 */ /* 0x000fe20000000f00 */
[----:B------:R-:W-:Y:S01]  /*e0a0*/  SHFL.IDX PT, R8, R49, R4, 0x1c1f ;  /* 0x001c1f0431087589 */ /* 0x000fe200000e0000 */
[----:B------:R-:W-:Y:S02]  /*e0b0*/  MOV R180, R82 ;  /* 0x0000005200b47202 */ /* 0x000fe40000000f00 */
[----:B------:R-:W-:Y:S01]  /*e0c0*/  MOV R76, R90 ;  /* 0x0000005a004c7202 */ /* 0x000fe20000000f00 */
[----:B------:R-:W-:Y:S01]  /*e0d0*/  SHFL.IDX PT, R64, R84, R168, 0x1c1f ;  /* 0x001c1fa854407589 */ /* 0x000fe200000e0000 */
[----:B------:R-:W-:Y:S02]  /*e0e0*/  MOV R60, R26 ;  /* 0x0000001a003c7202 */ /* 0x000fe40000000f00 */
[----:B------:R-:W-:Y:S01]  /*e0f0*/  MOV R208, R70 ;  /* 0x0000004600d07202 */ /* 0x000fe20000000f00 */
[----:B------:R-:W-:Y:S01]  /*e100*/  SHFL.IDX PT, R63, R6, R4, 0x1c1f ;  /* 0x001c1f04063f7589 */ /* 0x000fe200000e0000 */
[----:B------:R-:W-:-:S03]  /*e110*/  MOV R211, R66 ;  /* 0x0000004200d37202 */ /* 0x000fc60000000f00 */
[----:B------:R-:W-:Y:S01]  /*e120*/  SHFL.IDX PT, R9, R40, R4, 0x1c1f ;  /* 0x001c1f0428097589 */ /* 0x000fe200000e0000 */
[----:B------:R-:W-:-:S03]  /*e130*/  MOV R182, R74 ;  /* 0x0000004a00b67202 */ /* 0x000fc60000000f00 */
        /* <DEDUP_REMOVED lines=13> */
[----:B------:R-:W-:Y:S04]  /*e210*/  SHFL.IDX PT, R91, R97, R168, 0x1c1f ;  /* 0x001c1fa8615b7589 */ /* 0x000fe800000e0000 */
[----:B------:R-:W2:Y:S04]  /*e220*/  SHFL.IDX PT, R83, R113, R168, 0x1c1f ;  /* 0x001c1fa871537589 */ /* 0x000ea800000e0000 */
        /* <DEDUP_REMOVED lines=8> */
[----:B------:R-:W4:Y:S01]  /*e2b0*/  SHFL.IDX PT, R89, R89, R168, 0x1c1f ;  /* 0x001c1fa859597589 */ /* 0x000f2200000e0000 */
        /* <DEDUP_REMOVED lines=8> */
[----:B------:R-:W5:Y:S04]  /*e340*/  SHFL.IDX PT, R107, R50, R168, 0x1c1f ;  /* 0x001c1fa8326b7589 */ /* 0x000f6800000e0000 */
[----:B------:R-:W5:Y:S04]  /*e350*/  SHFL.IDX PT, R51, R105, R168, 0x1c1f ;  /* 0x001c1fa869337589 */ /* 0x000f6800000e0000 */
[----:B------:R-:W5:Y:S04]  /*e360*/  SHFL.IDX PT, R46, R121, R168, 0x1c1f ;  /* 0x001c1fa8792e7589 */ /* 0x000f6800000e0000 */
[----:B------:R-:W-:Y:S04]  /*e370*/  SHFL.IDX PT, R66, R5, R4, 0x1c1f ;  /* 0x001c1f0405427589 */ /* 0x000fe800000e0000 */
[----:B------:R-:W-:Y:S04]  /*e380*/  SHFL.IDX PT, R24, R13, R4, 0x1c1f ;  /* 0x001c1f040d187589 */ /* 0x000fe800000e0000 */
[----:B------:R-:W-:Y:S04]  /*e390*/  SHFL.IDX PT, R37, R37, R4, 0x1c1f ;  /* 0x001c1f0425257589 */ /* 0x000fe800000e0000 */
[----:B------:R-:W-:Y:S04]  /*e3a0*/  SHFL.IDX PT, R47, R47, R4, 0x1c1f ;  /* 0x001c1f042f2f7589 */ /* 0x000fe800000e0000 */
[----:B------:R-:W-:Y:S04]  /*e3b0*/  SHFL.IDX PT, R35, R154, R4, 0x1c1f ;  /* 0x001c1f049a237589 */ /* 0x000fe800000e0000 */
[----:B------:R-:W5:Y:S04]  /*e3c0*/  SHFL.IDX PT, R178, R178, R168, 0x1c1f ;  /* 0x001c1fa8b2b27589 */ /* 0x000f6800000e0000 */
[----:B------:R-:W-:Y:S04]  /*e3d0*/  SHFL.IDX PT, R170, R170, R168, 0x1c1f ;  /* 0x001c1fa8aaaa7589 */ /* 0x000fe800000e0000 */
[----:B------:R-:W-:Y:S04]  /*e3e0*/  SHFL.IDX PT, R41, R96, R168, 0x1c1f ;  /* 0x001c1fa860297589 */ /* 0x000fe800000e0000 */
[----:B------:R-:W-:Y:S04]  /*e3f0*/  SHFL.IDX PT, R74, R148, R168, 0x1c1f ;  /* 0x001c1fa8944a7589 */ /* 0x000fe800000e0000 */
[----:B------:R-:W5:Y:S04]  /*e400*/  SHFL.IDX PT, R80, R54, R168, 0x1c1f ;  /* 0x001c1fa836507589 */ /* 0x000f6800000e0000 */
[----:B------:R-:W5:Y:S04]  /*e410*/  SHFL.IDX PT, R42, R155, R168, 0x1c1f ;  /* 0x001c1fa89b2a7589 */ /* 0x000f6800000e0000 */
[----:B------:R-:W-:Y:S04]  /*e420*/  SHFL.IDX PT, R21, R21, R4, 0x1c1f ;  /* 0x001c1f0415157589 */ /* 0x000fe800000e0000 */
[----:B------:R-:W-:Y:S04]  /*e430*/  SHFL.IDX PT, R20, R45, R4, 0x1c1f ;  /* 0x001c1f042d147589 */ /* 0x000fe800000e0000 */
[----:B------:R-:W5:Y:S04]  /*e440*/  SHFL.IDX PT, R177, R177, R168, 0x1c1f ;  /* 0x001c1fa8b1b17589 */ /* 0x000f6800000e0000 */
[----:B------:R-:W-:Y:S04]  /*e450*/  SHFL.IDX PT, R86, R12, R168, 0x1c1f ;  /* 0x001c1fa80c567589 */ /* 0x000fe800000e0000 */
[----:B------:R-:W-:Y:S04]  /*e460*/  SHFL.IDX PT, R14, R112, R168, 0x1c1f ;  /* 0x001c1fa8700e7589 */ /* 0x000fe800000e0000 */
[----:B------:R-:W5:Y:S04]  /*e470*/  SHFL.IDX PT, R148, R102, R168, 0x1c1f ;  /* 0x001c1fa866947589 */ /* 0x000f6800000e0000 */
[----:B------:R-:W5:Y:S04]  /*e480*/  SHFL.IDX PT, R15, R15, R4, 0x1c1f ;  /* 0x001c1f040f0f7589 */ /* 0x000f6800000e0000 */
[----:B------:R-:W-:Y:S04]  /*e490*/  SHFL.IDX PT, R5, R53, R4, 0x1c1f ;  /* 0x001c1f0435057589 */ /* 0x000fe800000e0000 */
[----:B------:R0:W5:Y:S04]  /*e4a0*/  SHFL.IDX PT, R12, R116, R168, 0x1c1f ;  /* 0x001c1fa8740c7589 */ /* 0x00016800000e0000 */
[----:B------:R-:W-:Y:S04]  /*e4b0*/  SHFL.IDX PT, R59, R7, R4, 0x1c1f ;  /* 0x001c1f04073b7589 */ /* 0x000fe800000e0000 */
[----:B------:R-:W-:Y:S04]  /*e4c0*/  SHFL.IDX PT, R33, R33, R4, 0x1c1f ;  /* 0x001c1f0421217589 */ /* 0x000fe800000e0000 */
[----:B------:R-:W-:Y:S04]  /*e4d0*/  SHFL.IDX PT, R13, R111, R4, 0x1c1f ;  /* 0x001c1f046f0d7589 */ /* 0x000fe800000e0000 */
[----:B------:R-:W5:Y:S04]  /*e4e0*/  SHFL.IDX PT, R175, R175, R168, 0x1c1f ;  /* 0x001c1fa8afaf7589 */ /* 0x000f6800000e0000 */
[----:B------:R-:W5:Y:S04]  /*e4f0*/  SHFL.IDX PT, R45, R88, R168, 0x1c1f ;  /* 0x001c1fa8582d7589 */ /* 0x000f6800000e0000 */
[----:B------:R-:W-:Y:S04]  /*e500*/  SHFL.IDX PT, R53, R120, R168, 0x1c1f ;  /* 0x001c1fa878357589 */ /* 0x000fe800000e0000 */
[----:B------:R-:W-:Y:S04]  /*e510*/  SHFL.IDX PT, R62, R52, R168, 0x1c1f ;  /* 0x001c1fa8343e7589 */ /* 0x000fe800000e0000 */
[----:B------:R1:W5:Y:S04]  /*e520*/  SHFL.IDX PT, R54, R114, R168, 0x1c1f ;  /* 0x001c1fa872367589 */ /* 0x00036800000e0000 */
[----:B------:R-:W-:Y:S04]  /*e530*/  SHFL.IDX PT, R7, R44, R4, 0x1c1f ;  /* 0x001c1f042c077589 */ /* 0x000fe800000e0000 */
[----:B------:R-:W-:Y:S04]  /*e540*/  SHFL.IDX PT, R159, R159, R4, 0x1c1f ;  /* 0x001c1f049f9f7589 */ /* 0x000fe800000e0000 */
[----:B------:R-:W5:Y:S04]  /*e550*/  SHFL.IDX PT, R55, R108, R168, 0x1c1f ;  /* 0x001c1fa86c377589 */ /* 0x000f6800000e0000 */
[----:B------:R-:W5:Y:S04]  /*e560*/  SHFL.IDX PT, R52, R118, R168, 0x1c1f ;  /* 0x001c1fa876347589 */ /* 0x000f6800000e0000 */
        /* <DEDUP_REMOVED lines=20> */
[----:B------:R2:W5:Y:S04]  /*e6b0*/  SHFL.IDX PT, R153, R100, R168, 0x1c1f ;  /* 0x001c1fa864997589 */ /* 0x00056800000e0000 */
[----:B------:R-:W-:Y:S04]  /*e6c0*/  SHFL.IDX PT, R4, R124, R168, 0x1c1f ;  /* 0x001c1fa87c047589 */ /* 0x000fe800000e0000 */
[----:B------:R-:W5:Y:S04]  /*e6d0*/  SHFL.IDX PT, R144, R110, R168, 0x1c1f ;  /* 0x001c1fa86e907589 */ /* 0x000f6800000e0000 */
[----:B------:R-:W-:Y:S04]  /*e6e0*/  SHFL.IDX PT, R124, R57, R168, 0x1c1f ;  /* 0x001c1fa8397c7589 */ /* 0x000fe800000e0000 */
[----:B------:R-:W5:Y:S04]  /*e6f0*/  SHFL.IDX PT, R57, R122, R168, 0x1c1f ;  /* 0x001c1fa87a397589 */ /* 0x000f6800000e0000 */
[----:B------:R-:W5:Y:S04]  /*e700*/  SHFL.IDX PT, R173, R173, R168, 0x1c1f ;  /* 0x001c1fa8adad7589 */ /* 0x000f6800000e0000 */
[----:B------:R-:W-:Y:S04]  /*e710*/  SHFL.IDX PT, R79, R61, R168, 0x1c1f ;  /* 0x001c1fa83d4f7589 */ /* 0x000fe800000e0000 */
[----:B------:R-:W5:Y:S01]  /*e720*/  SHFL.IDX PT, R61, R115, R168, 0x1c1f ;  /* 0x001c1fa8733d7589 */ /* 0x000f6200000e0000 */
[----:B0-----:R-:W-:-:S02]  /*e730*/  SEL R116, R49, R84, P0 ;  /* 0x0000005431747207 */ /* 0x001fc40000000000 */
[----:B-1----:R-:W-:Y:S01]  /*e740*/  SEL R114, R84, R49, P0 ;  /* 0x0000003154727207 */ /* 0x002fe20000000000 */
[----:B------:R0:W-:Y:S01]  /*e750*/  SHFL.IDX PT, R44, R92, R168, 0x1c1f ;  /* 0x001c1fa85c2c7589 */ /* 0x0001e200000e0000 */
[----:B--2---:R-:W-:Y:S02]  /*e760*/  SEL R100, R40, R99, P0 ;  /* 0x0000006328647207 */ /* 0x004fe40000000000 */
[----:B------:R-:W-:Y:S01]  /*e770*/  SEL R84, R82, R83, P0 ;  /* 0x0000005352547207 */ /* 0x000fe20000000000 */
[----:B------:R-:W1:Y:S01]  /*e780*/  SHFL.IDX PT, R50, R145, R168, 0x1c1f ;  /* 0x001c1fa891327589 */ /* 0x000e6200000e0000 */
[----:B---3--:R-:W-:-:S03]  /*e790*/  SEL R125, R169, R85, P0 ;  /* 0x00000055a97d7207 */ /* 0x008fc60000000000 */
[----:B------:R2:W-:Y:S01]  /*e7a0*/  SHFL.IDX PT, R155, R98, R168, 0x1c1f ;  /* 0x001c1fa8629b7589 */ /* 0x0005e200000e0000 */
[----:B----4-:R-:W-:Y:S02]  /*e7b0*/  SEL R101, R93, R89, P0 ;  /* 0x000000595d657207 */ /* 0x010fe40000000000 */
[----:B0-----:R-:W-:Y:S01]  /*e7c0*/  SEL R92, R90, R91, P0 ;  /* 0x0000005b5a5c7207 */ /* 0x001fe20000000000 */
[----:B------:R0:W3:Y:S01]  /*e7d0*/  SHFL.IDX PT, R145, R106, R168, 0x1c1f ;  /* 0x001c1fa86a917589 */ /* 0x0000e200000e0000 */
[----:B------:R-:W-:Y:S02]  /*e7e0*/  SEL R90, R91, R90, P0 ;  /* 0x0000005a5b5a7207 */ /* 0x000fe40000000000 */
[----:B------:R-:W-:Y:S01]  /*e7f0*/  SEL R82, R83, R82, P0 ;  /* 0x0000005253527207 */ /* 0x000fe20000000000 */
[----:B------:R4:W3:Y:S01]  /*e800*/  SHFL.IDX PT, R147, R123, R168, 0x1c1f ;  /* 0x001c1fa87b937589 */ /* 0x0008e200000e0000 */
[----:B--2---:R-:W-:Y:S02]  /*e810*/  SEL R98, R99, R40, P0 ;  /* 0x0000002863627207 */ /* 0x004fe40000000000 */
[----:B------:R-:W-:Y:S01]  /*e820*/  SEL R99, R89, R93, P0 ;  /* 0x0000005d59637207 */ /* 0x000fe20000000000 */
[----:B------:R-:W-:Y:S01]  /*e830*/  SHFL.IDX PT, R164, R94, R168, 0x1c1f ;  /* 0x001c1fa85ea47589 */ /* 0x000fe200000e0000 */
[----:B-----5:R-:W-:-:S02]  /*e840*/  SEL R108, R43, R107, P0 ;  /* 0x0000006b2b6c7207 */ /* 0x020fc40000000000 */
[----:B0-----:R-:W-:Y:S02]  /*e850*/  SEL R106, R107, R43, P0 ;  /* 0x0000002b6b6a7207 */ /* 0x001fe40000000000 */
[----:B----4-:R-:W-:Y:S01]  /*e860*/  SEL R123, R85, R169, P0 ;  /* 0x000000a9557b7207 */ /* 0x010fe20000000000 */
[----:B------:R-:W0:Y:S01]  /*e870*/  SHFL.IDX PT, R156, R156, R168, 0x1c1f ;  /* 0x001c1fa89c9c7589 */ /* 0x000e2200000e0000 */
[----:B------:R-:W-:Y:S02]  /*e880*/  SEL R93, R39, R51, P0 ;  /* 0x00000033275d7207 */ /* 0x000fe40000000000 */
[----:B------:R-:W-:Y:S01]  /*e890*/  SEL R91, R51, R39, P0 ;  /* 0x00000027335b7207 */ /* 0x000fe20000000000 */
[----:B------:R2:W-:Y:S01]  /*e8a0*/  SHFL.IDX PT, R151, R119, R168, 0x1c1f ;  /* 0x001c1fa877977589 */ /* 0x0005e200000e0000 */
[----:B------:R-:W-:Y:S02]  /*e8b0*/  SEL R89, R10, R65, P0 ;  /* 0x000000410a597207 */ /* 0x000fe40000000000 */
[----:B------:R-:W-:-:S02]  /*e8c0*/  SEL R87, R65, R10, P0 ;  /* 0x0000000a41577207 */ /* 0x000fc40000000000 */
[----:B------:R-:W-:Y:S02]  /*e8d0*/  SEL R85, R38, R46, P0 ;  /* 0x0000002e26557207 */ /* 0x000fe40000000000 */
[----:B------:R-:W-:Y:S01]  /*e8e0*/  SEL R83, R46, R38, P0 ;  /* 0x000000262e537207 */ /* 0x000fe20000000000 */
[----:B------:R4:W5:Y:S01]  /*e8f0*/  SHFL.IDX PT, R152, R104, R168, 0x1c1f ;  /* 0x001c1fa868987589 */ /* 0x00096200000e0000 */
        /* <DEDUP_REMOVED lines=11> */
[----:B--2---:R-:W-:Y:S02]  /*e9b0*/  SEL R119, R177, R63, P0 ;  /* 0x0000003fb1777207 */ /* 0x004fe40000000000 */
        /* <DEDUP_REMOVED lines=18> */
[----:B------:R-:W-:Y:S01]  /*eae0*/  SEL R10, R8, R53, P0 ;  /* 0x00000035080a7207 */ /* 0x000fe20000000000 */
[----:B------:R-:W-:Y:S01]  /*eaf0*/  SHFL.IDX PT, R122, R143, R168, 0x1c1f ;  /* 0x001c1fa88f7a7589 */ /* 0x000fe200000e0000 */
[----:B------:R-:W-:Y:S02]  /*eb00*/  SEL R33, R7, R55, P0 ;  /* 0x0000003707217207 */ /* 0x000fe40000000000 */
[----:B------:R-:W-:Y:S01]  /*eb10*/  SEL R31, R55, R7, P0 ;  /* 0x00000007371f7207 */ /* 0x000fe20000000000 */
[----:B------:R-:W2:Y:S01]  /*eb20*/  SHFL.IDX PT, R163, R163, R168, 0x1c1f ;  /* 0x001c1fa8a3a37589 */ /* 0x000ea200000e0000 */
[----:B------:R-:W-:-:S02]  /*eb30*/  SEL R15, R159, R52, P0 ;  /* 0x000000349f0f7207 */ /* 0x000fc40000000000 */
[----:B------:R-:W-:Y:S02]  /*eb40*/  SEL R13, R52, R159, P0 ;  /* 0x0000009f340d7207 */ /* 0x000fe40000000000 */
[----:B------:R-:W-:Y:S01]  /*eb50*/  SEL R8, R53, R8, P0 ;  /* 0x0000000835087207 */ /* 0x000fe20000000000 */
[----:B------:R-:W2:Y:S01]  /*eb60*/  SHFL.IDX PT, R165, R183, R168, 0x1c1f ;  /* 0x001c1fa8b7a57589 */ /* 0x000ea200000e0000 */
[----:B------:R-:W-:Y:S02]  /*eb70*/  F2FP.BF16.F32.PACK_AB R52, R121, R120 ;  /* 0x000000787934723e */ /* 0x000fe400000010ff */
[----:B------:R-:W-:Y:S02]  /*eb80*/  F2FP.BF16.F32.PACK_AB R53, R117, R116 ;  /* 0x000000747535723e */ /* 0x000fe400000010ff */
[----:B------:R-:W-:Y:S02]  /*eb90*/  F2FP.BF16.F32.PACK_AB R54, R119, R118 ;  /* 0x000000767736723e */ /* 0x000fe400000010ff */
[----:B------:R-:W-:-:S02]  /*eba0*/  F2FP.BF16.F32.PACK_AB R55, R115, R114 ;  /* 0x000000727337723e */ /* 0x000fc400000010ff */
[----:B------:R-:W-:Y:S02]  /*ebb0*/  SEL R112, R59, R176, P0 ;  /* 0x000000b03b707207 */ /* 0x000fe40000000000 */
[----:B------:R-:W-:Y:S02]  /*ebc0*/  SEL R110, R176, R59, P0 ;  /* 0x0000003bb06e7207 */ /* 0x000fe40000000000 */
[----:B----4-:R-:W-:Y:S02]  /*ebd0*/  SEL R104, R29, R174, P0 ;  /* 0x000000ae1d687207 */ /* 0x010fe40000000000 */
[----:B------:R-:W-:Y:S02]  /*ebe0*/  SEL R102, R174, R29, P0 ;  /* 0x0000001dae667207 */ /* 0x000fe40000000000 */
[----:B------:R-:W-:Y:S02]  /*ebf0*/  SEL R96, R27, R172, P0 ;  /* 0x000000ac1b607207 */ /* 0x000fe40000000000 */
[----:B------:R-:W-:-:S02]  /*ec00*/  SEL R94, R172, R27, P0 ;  /* 0x0000001bac5e7207 */ /* 0x000fc40000000000 */
[----:B------:R-:W-:Y:S02]  /*ec10*/  SEL R41, R9, R153, P0 ;  /* 0x0000009909297207 */ /* 0x000fe40000000000 */
[----:B------:R-:W-:Y:S02]  /*ec20*/  SEL R39, R153, R9, P0 ;  /* 0x0000000999277207 */ /* 0x000fe40000000000 */
[----:B------:R-:W-:Y:S02]  /*ec30*/  SEL R29, R11, R144, P0 ;  /* 0x000000900b1d7207 */ /* 0x000fe40000000000 */
[----:B------:R-:W-:Y:S01]  /*ec40*/  SEL R27, R144, R11, P0 ;  /* 0x0000000b901b7207 */ /* 0x000fe20000000000 */
[----:B------:R4:W-:Y:S01]  /*ec50*/  STSM.16.M88.4 [R56], R52 ;  /* 0x0000003438007844 */ /* 0x0009e20000000200 */
[----:B------:R-:W-:Y:S02]  /*ec60*/  SEL R11, R5, R4, P0 ;  /* 0x00000004050b7207 */ /* 0x000fe40000000000 */
[----:B------:R-:W-:-:S02]  /*ec70*/  SEL R9, R4, R5, P0 ;  /* 0x0000000504097207 */ /* 0x000fc40000000000 */
[----:B------:R-:W-:Y:S02]  /*ec80*/  SEL R6, R58, R57, P0 ;  /* 0x000000393a067207 */ /* 0x000fe40000000000 */
[----:B------:R-:W-:Y:S02]  /*ec90*/  SEL R4, R57, R58, P0 ;  /* 0x0000003a39047207 */ /* 0x000fe40000000000 */
[----:B------:R-:W-:Y:S02]  /*eca0*/  F2FP.BF16.F32.PACK_AB R58, R111, R110 ;  /* 0x0000006e6f3a723e */ /* 0x000fe400000010ff */
[----:B------:R-:W-:Y:S02]  /*ecb0*/  F2FP.BF16.F32.PACK_AB R59, R107, R106 ;  /* 0x0000006a6b3b723e */ /* 0x000fe400000010ff */
[----:B------:R-:W-:Y:S02]  /*ecc0*/  F2FP.BF16.F32.PACK_AB R57, R109, R108 ;  /* 0x0000006c6d39723e */ /* 0x000fe400000010ff */
[----:B----4-:R-:W-:-:S02]  /*ecd0*/  F2FP.BF16.F32.PACK_AB R56, R113, R112 ;  /* 0x000000707138723e */ /* 0x010fc400000010ff */
        /* <DEDUP_REMOVED lines=11> */
[----:B----4-:R-:W-:Y:S02]  /*ed90*/  F2FP.BF16.F32.PACK_AB R60, R105, R104 ;  /* 0x00000068693c723e */ /* 0x010fe400000010ff */
[----:B------:R-:W-:-:S02]  /*eda0*/  F2FP.BF16.F32.PACK_AB R54, R95, R94 ;  /* 0x0000005e5f36723e */ /* 0x000fc400000010ff */
[----:B------:R-:W-:Y:S02]  /*edb0*/  F2FP.BF16.F32.PACK_AB R55, R91, R90 ;  /* 0x0000005a5b37723e */ /* 0x000fe400000010ff */
[----:B------:R-:W-:Y:S02]  /*edc0*/  F2FP.BF16.F32.PACK_AB R53, R93, R92 ;  /* 0x0000005c5d35723e */ /* 0x000fe400000010ff */
[----:B------:R-:W-:Y:S02]  /*edd0*/  SEL R81, R32, R64, P0 ;  /* 0x0000004020517207 */ /* 0x000fe40000000000 */
[----:B------:R-:W-:Y:S02]  /*ede0*/  SEL R67, R64, R32, P0 ;  /* 0x0000002040437207 */ /* 0x000fe40000000000 */
[----:B-1----:R-:W-:Y:S01]  /*edf0*/  SEL R64, R149, R50, P0 ;  /* 0x0000003295407207 */ /* 0x002fe20000000000 */
[----:B------:R-:W-:Y:S01]  /*ee00*/  STSM.16.M88.4 [R69], R60 ;  /* 0x0000003c45007844 */ /* 0x000fe20000000200 */
[----:B------:R-:W-:-:S02]  /*ee10*/  SEL R50, R50, R149, P0 ;  /* 0x0000009532327207 */ /* 0x000fc40000000000 */
[----:B---3--:R-:W-:Y:S01]  /*ee20*/  SEL R28, R26, R145, P0 ;  /* 0x000000911a1c7207 */ /* 0x008fe20000000000 */
[----:B------:R1:W-:Y:S01]  /*ee30*/  STSM.16.M88.4 [R68], R52 ;  /* 0x0000003444007844 */ /* 0x0003e20000000200 */
[----:B------:R-:W-:Y:S02]  /*ee40*/  SEL R26, R145, R26, P0 ;  /* 0x0000001a911a7207 */ /* 0x000fe40000000000 */
[----:B------:R-:W-:Y:S02]  /*ee50*/  SEL R149, R71, R147, P0 ;  /* 0x0000009347957207 */ /* 0x000fe40000000000 */
[----:B------:R-:W-:Y:S02]  /*ee60*/  SEL R49, R36, R44, P0 ;  /* 0x0000002c24317207 */ /* 0x000fe40000000000 */
[----:B------:R-:W-:Y:S02]  /*ee70*/  SEL R47, R44, R36, P0 ;  /* 0x000000242c2f7207 */ /* 0x000fe40000000000 */
[----:B------:R-:W-:-:S02]  /*ee80*/  SEL R145, R70, R124, P0 ;  /* 0x0000007c46917207 */ /* 0x000fc40000000000 */
[----:B------:R-:W-:Y:S02]  /*ee90*/  SEL R143, R124, R70, P0 ;  /* 0x000000467c8f7207 */ /* 0x000fe40000000000 */
[----:B------:R-:W-:Y:S02]  /*eea0*/  SEL R147, R147, R71, P0 ;  /* 0x0000004793937207 */ /* 0x000fe40000000000 */
[----:B0-----:R-:W-:Y:S02]  /*eeb0*/  SEL R44, R157, R156, P0 ;  /* 0x0000009c9d2c7207 */ /* 0x001fe40000000000 */
[----:B------:R-:W-:Y:S02]  /*eec0*/  SEL R42, R156, R157, P0 ;  /* 0x0000009d9c2a7207 */ /* 0x000fe40000000000 */
[----:B------:R-:W-:Y:S02]  /*eed0*/  SEL R45, R158, R164, P0 ;  /* 0x000000a49e2d7207 */ /* 0x000fe40000000000 */
[----:B------:R-:W-:-:S02]  /*eee0*/  SEL R43, R164, R158, P0 ;  /* 0x0000009ea42b7207 */ /* 0x000fc40000000000 */
[----:B------:R-:W-:Y:S02]  /*eef0*/  SEL R36, R34, R155, P0 ;  /* 0x0000009b22247207 */ /* 0x000fe40000000000 */
[----:B-1----:R-:W-:Y:S02]  /*ef00*/  F2FP.BF16.F32.PACK_AB R68, R89, R88 ;  /* 0x000000585944723e */ /* 0x002fe400000010ff */
[----:B------:R-:W-:Y:S02]  /*ef10*/  F2FP.BF16.F32.PACK_AB R70, R87, R86 ;  /* 0x000000565746723e */ /* 0x000fe400000010ff */
[----:B------:R-:W-:Y:S02]  /*ef20*/  F2FP.BF16.F32.PACK_AB R71, R83, R82 ;  /* 0x000000525347723e */ /* 0x000fe400000010ff */
[----:B------:R-:W-:Y:S02]  /*ef30*/  F2FP.BF16.F32.PACK_AB R69, R85, R84 ;  /* 0x000000545545723e */ /* 0x000fe400000010ff */
[----:B------:R-:W-:-:S02]  /*ef40*/  SEL R34, R155, R34, P0 ;  /* 0x000000229b227207 */ /* 0x000fc40000000000 */
[----:B-----5:R-:W-:Y:S02]  /*ef50*/  SEL R32, R30, R152, P0 ;  /* 0x000000981e207207 */ /* 0x020fe40000000000 */
[----:B------:R-:W-:Y:S02]  /*ef60*/  SEL R30, R152, R30, P0 ;  /* 0x0000001e981e7207 */ /* 0x000fe40000000000 */
[----:B------:R-:W-:Y:S02]  /*ef70*/  F2FP.BF16.F32.PACK_AB R52, R81, R80 ;  /* 0x000000505134723e */ /* 0x000fe400000010ff */
[----:B------:R-:W-:Y:S02]  /*ef80*/  F2FP.BF16.F32.PACK_AB R54, R67, R66 ;  /* 0x000000424336723e */ /* 0x000fe400000010ff */
[----:B------:R-:W-:Y:S02]  /*ef90*/  F2FP.BF16.F32.PACK_AB R55, R51, R50 ;  /* 0x000000323337723e */ /* 0x000fe400000010ff */
[----:B------:R-:W-:Y:S01]  /*efa0*/  F2FP.BF16.F32.PACK_AB R53, R65, R64 ;  /* 0x000000404135723e */ /* 0x000fe200000010ff */
[----:B------:R0:W-:Y:S01]  /*efb0*/  STSM.16.M88.4 [R76], R68 ;  /* 0x000000444c007844 */ /* 0x0001e20000000200 */
        /* <DEDUP_REMOVED lines=8> */
[----:B--2---:R-:W-:Y:S02]  /*f040*/  SEL R156, R154, R163, P0 ;  /* 0x000000a39a9c7207 */ /* 0x004fe40000000000 */
[----:B------:R-:W-:Y:S02]  /*f050*/  SEL R157, R75, R122, P0 ;  /* 0x0000007a4b9d7207 */ /* 0x000fe40000000000 */
[----:B------:R-:W-:Y:S02]  /*f060*/  SEL R155, R122, R75, P0 ;  /* 0x0000004b7a9b7207 */ /* 0x000fe40000000000 */
[----:B------:R-:W-:Y:S02]  /*f070*/  SEL R160, R161, R160, P0 ;  /* 0x000000a0a1a07207 */ /* 0x000fe40000000000 */
[----:B------:R-:W-:-:S02]  /*f080*/  F2FP.BF16.F32.PACK_AB R60, R41, R40 ;  /* 0x00000028293c723e */ /* 0x000fc400000010ff */
[----:B------:R-:W-:Y:S02]  /*f090*/  F2FP.BF16.F32.PACK_AB R62, R39, R38 ;  /* 0x00000026273e723e */ /* 0x000fe400000010ff */
[----:B------:R-:W-:Y:S02]  /*f0a0*/  F2FP.BF16.F32.PACK_AB R63, R35, R34 ;  /* 0x00000022233f723e */ /* 0x000fe400000010ff */
[----:B------:R-:W-:Y:S02]  /*f0b0*/  F2FP.BF16.F32.PACK_AB R61, R37, R36 ;  /* 0x00000024253d723e */ /* 0x000fe400000010ff */
[----:B------:R-:W-:Y:S02]  /*f0c0*/  SEL R150, R79, R150, P0 ;  /* 0x000000964f967207 */ /* 0x000fe40000000000 */
[----:B------:R-:W-:Y:S02]  /*f0d0*/  SEL R153, R77, R78, P0 ;  /* 0x0000004e4d997207 */ /* 0x000fe40000000000 */
[----:B------:R-:W-:-:S02]  /*f0e0*/  SEL R151, R78, R77, P0 ;  /* 0x0000004d4e977207 */ /* 0x000fc40000000000 */
[----:B------:R-:W-:Y:S02]  /*f0f0*/  SEL R154, R163, R154, P0 ;  /* 0x0000009aa39a7207 */ /* 0x000fe40000000000 */
[----:B------:R-:W-:Y:S02]  /*f100*/  SEL R159, R73, R74, P0 ;  /* 0x0000004a499f7207 */ /* 0x000fe40000000000 */
[----:B0-----:R-:W-:Y:S02]  /*f110*/  F2FP.BF16.F32.PACK_AB R68, R33, R32 ;  /* 0x000000202144723e */ /* 0x001fe400000010ff */
[----:B------:R-:W-:Y:S02]  /*f120*/  F2FP.BF16.F32.PACK_AB R70, R31, R30 ;  /* 0x0000001e1f46723e */ /* 0x000fe400000010ff */
[----:B------:R-:W-:Y:S02]  /*f130*/  F2FP.BF16.F32.PACK_AB R71, R27, R26 ;  /* 0x0000001a1b47723e */ /* 0x000fe400000010ff */
[----:B------:R-:W-:-:S02]  /*f140*/  F2FP.BF16.F32.PACK_AB R69, R29, R28 ;  /* 0x0000001c1d45723e */ /* 0x000fc400000010ff */
[----:B------:R-:W-:Y:S02]  /*f150*/  SEL R161, R74, R73, P0 ;  /* 0x000000494aa17207 */ /* 0x000fe40000000000 */
[----:B------:R-:W-:Y:S02]  /*f160*/  SEL R124, R72, R165, P0 ;  /* 0x000000a5487c7207 */ /* 0x000fe40000000000 */
[----:B------:R-:W-:Y:S01]  /*f170*/  SEL R122, R165, R72, P0 ;  /* 0x00000048a57a7207 */ /* 0x000fe20000000000 */
[----:B------:R0:W-:Y:S01]  /*f180*/  STSM.16.M88.4 [R179], R52 ;  /* 0x00000034b3007844 */ /* 0x0001e20000000200 */
[----:B------:R-:W-:Y:S02]  /*f190*/  F2FP.BF16.F32.PACK_AB R72, R25, R24 ;  /* 0x000000181948723e */ /* 0x000fe400000010ff */
[----:B------:R-:W-:Y:S02]  /*f1a0*/  F2FP.BF16.F32.PACK_AB R74, R21, R20 ;  /* 0x00000014154a723e */ /* 0x000fe400000010ff */
[----:B------:R-:W-:-:S02]  /*f1b0*/  F2FP.BF16.F32.PACK_AB R75, R13, R12 ;  /* 0x0000000c0d4b723e */ /* 0x000fc400000010ff */
[----:B------:R-:W-:Y:S01]  /*f1c0*/  F2FP.BF16.F32.PACK_AB R73, R15, R14 ;  /* 0x0000000e0f49723e */ /* 0x000fe200000010ff */
[----:B------:R1:W-:Y:S01]  /*f1d0*/  STSM.16.M88.4 [R180], R56 ;  /* 0x00000038b4007844 */ /* 0x0003e20000000200 */
[----:B------:R-:W-:Y:S02]  /*f1e0*/  F2FP.BF16.F32.PACK_AB R76, R11, R10 ;  /* 0x0000000a0b4c723e */ /* 0x000fe400000010ff */
[----:B------:R-:W-:Y:S02]  /*f1f0*/  F2FP.BF16.F32.PACK_AB R78, R9, R8 ;  /* 0x00000008094e723e */ /* 0x000fe400000010ff */
[----:B------:R-:W-:Y:S02]  /*f200*/  F2FP.BF16.F32.PACK_AB R79, R5, R4 ;  /* 0x00000004054f723e */ /* 0x000fe400000010ff */
[----:B------:R-:W-:Y:S01]  /*f210*/  F2FP.BF16.F32.PACK_AB R77, R7, R6 ;  /* 0x00000006074d723e */ /* 0x000fe200000010ff */
[----:B------:R2:W-:Y:S01]  /*f220*/  STSM.16.M88.4 [R181], R60 ;  /* 0x0000003cb5007844 */ /* 0x0005e20000000200 */
[----:B0-----:R-:W-:-:S02]  /*f230*/  F2FP.BF16.F32.PACK_AB R52, R145, R144 ;  /* 0x000000909134723e */ /* 0x001fc400000010ff */
[----:B------:R-:W-:Y:S02]  /*f240*/  F2FP.BF16.F32.PACK_AB R54, R143, R142 ;  /* 0x0000008e8f36723e */ /* 0x000fe400000010ff */
[----:B------:R-:W-:Y:S02]  /*f250*/  F2FP.BF16.F32.PACK_AB R55, R147, R146 ;  /* 0x000000929337723e */ /* 0x000fe400000010ff */
[----:B------:R-:W-:Y:S01]  /*f260*/  F2FP.BF16.F32.PACK_AB R53, R149, R148 ;  /* 0x000000949535723e */ /* 0x000fe200000010ff */
[----:B------:R0:W-:Y:S01]  /*f270*/  STSM.16.M88.4 [R182], R68 ;  /* 0x00000044b6007844 */ /* 0x0001e20000000200 */
[----:B-1----:R-:W-:Y:S02]  /*f280*/  F2FP.BF16.F32.PACK_AB R56, R153, R152 ;  /* 0x000000989938723e */ /* 0x002fe400000010ff */
[----:B------:R-:W-:Y:S02]  /*f290*/  F2FP.BF16.F32.PACK_AB R58, R151, R150 ;  /* 0x00000096973a723e */ /* 0x000fe400000010ff */
[----:B------:R-:W-:-:S02]  /*f2a0*/  F2FP.BF16.F32.PACK_AB R59, R155, R154 ;  /* 0x0000009a9b3b723e */ /* 0x000fc400000010ff */
[----:B------:R-:W-:Y:S01]  /*f2b0*/  F2FP.BF16.F32.PACK_AB R57, R157, R156 ;  /* 0x0000009c9d39723e */ /* 0x000fe200000010ff */
[----:B------:R-:W-:Y:S01]  /*f2c0*/  STSM.16.M88.4 [R208], R72 ;  /* 0x00000048d0007844 */ /* 0x000fe20000000200 */
[----:B--2---:R-:W-:Y:S02]  /*f2d0*/  F2FP.BF16.F32.PACK_AB R61, R125, R124 ;  /* 0x0000007c7d3d723e */ /* 0x004fe400000010ff */
[----:B------:R-:W-:Y:S02]  /*f2e0*/  F2FP.BF16.F32.PACK_AB R62, R161, R160 ;  /* 0x000000a0a13e723e */ /* 0x000fe400000010ff */
[----:B------:R-:W-:Y:S02]  /*f2f0*/  F2FP.BF16.F32.PACK_AB R63, R123, R122 ;  /* 0x0000007a7b3f723e */ /* 0x000fe400000010ff */
[----:B------:R-:W-:Y:S01]  /*f300*/  F2FP.BF16.F32.PACK_AB R60, R159, R158 ;  /* 0x0000009e9f3c723e */ /* 0x000fe200000010ff */
[----:B------:R-:W-:Y:S04]  /*f310*/  STSM.16.M88.4 [R209], R76 ;  /* 0x0000004cd1007844 */ /* 0x000fe80000000200 */
[----:B------:R1:W-:Y:S04]  /*f320*/  STSM.16.M88.4 [R210], R52 ;  /* 0x00000034d2007844 */ /* 0x0003e80000000200 */
[----:B------:R2:W-:Y:S04]  /*f330*/  STSM.16.M88.4 [R211], R56 ;  /* 0x00000038d3007844 */ /* 0x0005e80000000200 */
[----:B------:R3:W-:Y:S01]  /*f340*/  STSM.16.M88.4 [R212], R60 ;  /* 0x0000003cd4007844 */ /* 0x0007e20000000200 */
[----:B------:R-:W-:Y:S01]  /*f350*/  ISETP.NE.U32.AND P0, PT, RZ, UR14, PT ;  /* 0x0000000eff007c0c */ /* 0x000fe2000bf05070 */
[----:B------:R-:W-:-:S03]  /*f360*/  UIMAD.WIDE UR10, UR57, 0x4, UR10 ;  /* 0x00000004390a78a5 */ /* 0x000fc6000f8e020a */
[----:B------:R-:W-:-:S03]  /*f370*/  ISETP.NE.AND.EX P0, PT, RZ, UR15, PT, P0 ;  /* 0x0000000fff007c0c */ /* 0x000fc6000bf05300 */
[----:B0-----:R-:W-:Y:S02]  /*f380*/  IMAD.U32 R68, RZ, RZ, UR10 ;  /* 0x0000000aff447e24 */ /* 0x001fe4000f8e00ff */
[----:B------:R-:W-:Y:S01]  /*f390*/  IMAD.U32 R69, RZ, RZ, UR11 ;  /* 0x0000000bff457e24 */ /* 0x000fe2000f8e00ff */
[----:B------:R-:W-:Y:S01]  /*f3a0*/  BAR.SYNC.DEFER_BLOCKING 0x1, 0x100 ;  /* 0x0044000000007b1d */ /* 0x000fe20000010000 */
[----:B------:R-:W-:-:S04]  /*f3b0*/  UISETP.NE.U32.AND UP0, UPT, UR12, URZ, UPT ;  /* 0x0000003f0c00728c */ /* 0x000fc8000bf05070 */
[----:B------:R-:W-:Y:S02]  /*f3c0*/  UISETP.NE.AND.EX UP0, UPT, UR13, URZ, UPT, UP0 ;  /* 0x0000003f0d00728c */ /* 0x000fe4000bf05300 */
[----:B------:R-:W4:Y:S09]  /*f3d0*/  @P0 LDG.E R68, desc[UR36][R68.64] ;  /* 0x0000002444440981 */ /* 0x000f32000c1e1900 */
[----:B------:R-:W-:Y:S01]  /*f3e0*/  @UP0 ULDC.64 UR12, c[0x0][0xc08] ;  /* 0x00030200000c0ab9 */ /* 0x000fe20000000a00 */
[----:B------:R-:W-:Y:S01]  /*f3f0*/  PLOP3.LUT P4, PT, PT, PT, UP0, 0x80, 0x0 ;  /* 0x000000000000781c */ /* 0x000fe20003f8f008 */
[----:B------:R-:W-:-:S06]  /*f400*/  @UP0 UIMAD.WIDE UR12, UR57, 0x4, UR12 ;  /* 0x00000004390c08a5 */ /* 0x000fcc000f8e020c */
[----:B-1----:R-:W-:Y:S02]  /*f410*/  IMAD.U32 R52, RZ, RZ, UR12 ;  /* 0x0000000cff347e24 */ /* 0x002fe4000f8e00ff */
[----:B------:R-:W-:-:S05]  /*f420*/  IMAD.U32 R53, RZ, RZ, UR13 ;  /* 0x0000000dff357e24 */ /* 0x000fca000f8e00ff */
[----:B------:R0:W5:Y:S01]  /*f430*/  @P4 LDG.E R54, desc[UR36][R52.64] ;  /* 0x0000002434364981 */ /* 0x000162000c1e1900 */
[----:B------:R-:W-:Y:S02]  /*f440*/  USEL UR22, UR22, 0x978, UP1 ;  /* 0x0000097816167887 */ /* 0x000fe40008800000 */
[----:B------:R-:W-:Y:S02]  /*f450*/  UISETP.NE.AND UP2, UPT, UR20, 0x1, UPT ;  /* 0x000000011400788c */ /* 0x000fe4000bf45270 */
[----:B------:R-:W-:-:S04]  /*f460*/  UISETP.NE.U32.AND UP0, UPT, UR14, URZ, UPT ;  /* 0x0000003f0e00728c */ /* 0x000fc8000bf05070 */
[----:B------:R-:W-:Y:S01]  /*f470*/  PLOP3.LUT P1, PT, PT, PT, UP2, 0x80, 0x0 ;  /* 0x000000000000781c */ /* 0x000fe20003f2f028 */
[----:B------:R-:W-:Y:S01]  /*f480*/  UISETP.NE.AND.EX UP0, UPT, UR15, URZ, UPT, UP0 ;  /* 0x0000003f0f00728c */ /* 0x000fe2000bf05300 */
[----:B------:R-:W-:Y:S02]  /*f490*/  UMOV UR4, URZ ;  /* 0x0000003f00047c82 */ /* 0x000fe40008000000 */
[----:B------:R-:W-:Y:S01]  /*f4a0*/  ULDC.64 UR16, c[0x0][UR22+0x218] ;  /* 0x0000860016107abb */ /* 0x000fe20008000a00 */
[----:B------:R-:W-:Y:S01]  /*f4b0*/  USHF.R.S32.HI UR24, URZ, 0x1f, UR57 ;  /* 0x0000001f3f187899 */ /* 0x000fe20008011439 */
[----:B--2---:R-:W-:Y:S01]  /*f4c0*/  VIADD R56, R17, UR47 ;  /* 0x0000002f11387c36 */ /* 0x004fe20008000000 */
[----:B------:R-:W-:Y:S02]  /*f4d0*/  UIMAD.WIDE.U32 UR12, UR16, UR54, URZ ;  /* 0x00000036100c72a5 */ /* 0x000fe4000f8e003f */
[----:B------:R-:W-:Y:S02]  /*f4e0*/  USEL UR16, UR57, URZ, !UP0 ;  /* 0x0000003f39107287 */ /* 0x000fe4000c000000 */
[----:B------:R-:W-:Y:S01]  /*f4f0*/  USEL UR21, UR56, URZ, UP1 ;  /* 0x0000003f38157287 */ /* 0x000fe20008800000 */
[----:B------:R-:W-:Y:S01]  /*f500*/  ULDC.64 UR14, c[0x0][UR22+0x220] ;  /* 0x00008800160e7abb */ /* 0x000fe20008000a00 */
[----:B------:R-:W-:Y:S01]  /*f510*/  @UP2 ULDC UR26, c[0x0][0xbec] ;  /* 0x0002fb00001a2ab9 */ /* 0x000fe20000000800 */
[----:B------:R-:W-:Y:S01]  /*f520*/  UIMAD UR23, UR17, UR54, URZ ;  /* 0x00000036111772a4 */ /* 0x000fe2000f8e023f */
[----:B0-----:R-:W-:Y:S01]  /*f530*/  @P1 IMAD.HI.U32 R52, R56, UR26, RZ ;  /* 0x0000001a38341c27 */ /* 0x001fe2000f8e00ff */
[----:B------:R-:W-:Y:S01]  /*f540*/  ULDC.64 UR18, c[0x0][UR22+0x228] ;  /* 0x00008a0016127abb */ /* 0x000fe20008000a00 */
[----:B------:R-:W-:-:S02]  /*f550*/  USEL UR17, UR24, URZ, !UP0 ;  /* 0x0000003f18117287 */ /* 0x000fc4000c000000 */
[----:B------:R-:W-:Y:S02]  /*f560*/  UIMAD UR15, UR15, UR16, URZ ;  /* 0x000000100f0f72a4 */ /* 0x000fe4000f8e023f */
[----:B------:R-:W-:Y:S01]  /*f570*/  UIMAD.WIDE.U32 UR24, UR18, UR21, URZ ;  /* 0x00000015121872a5 */ /* 0x000fe2000f8e003f */
[----:B------:R-:W-:Y:S01]  /*f580*/  IMAD.MOV.U32 R53, RZ, RZ, R56 ;  /* 0x000000ffff357224 */ /* 0x000fe200078e0038 */
[----:B------:R-:W-:Y:S01]  /*f590*/  @UP2 ULDC UR27, c[0x0][0xbf0] ;  /* 0x0002fc00001b2ab9 */ /* 0x000fe20000000800 */
[----:B------:R-:W-:Y:S01]  /*f5a0*/  UIMAD UR21, UR19, UR21, URZ ;  /* 0x00000015131572a4 */ /* 0x000fe2000f8e023f */
[----:B------:R-:W-:Y:S01]  /*f5b0*/  @P1 SHF.R.U32.HI R53, RZ, UR27, R52 ;  /* 0x0000001bff351c19 */ /* 0x000fe20008011634 */
[----:B------:R-:W-:Y:S02]  /*f5c0*/  UIMAD.WIDE.U32 UR18, UR14, UR16, URZ ;  /* 0x000000100e1272a5 */ /* 0x000fe4000f8e003f */
[----:B------:R-:W-:Y:S02]  /*f5d0*/  UIMAD UR15, UR14, UR17, UR15 ;  /* 0x000000110e0f72a4 */ /* 0x000fe4000f8e020f */
[----:B------:R-:W-:Y:S01]  /*f5e0*/  UIADD3 UR14, UR13, UR23, URZ ;  /* 0x000000170d0e7290 */ /* 0x000fe2000fffe03f */
[----:B------:R-:W-:Y:S01]  /*f5f0*/  IMAD.U32 R52, RZ, RZ, UR24 ;  /* 0x00000018ff347e24 */ /* 0x000fe2000f8e00ff */
[----:B------:R-:W-:-:S02]  /*f600*/  UIADD3 UR21, UR25, UR21, URZ ;  /* 0x0000001519157290 */ /* 0x000fc4000fffe03f */
[----:B------:R-:W-:Y:S01]  /*f610*/  UIADD3 UR13, UR19, UR15, URZ ;  /* 0x0000000f130d7290 */ /* 0x000fe2000fffe03f */
[----:B------:R-:W-:-:S03]  /*f620*/  IMAD.MOV R55, RZ, RZ, -R53 ;  /* 0x000000ffff377224 */ /* 0x000fc600078e0a35 */
[----:B---3--:R-:W-:Y:S02]  /*f630*/  IMAD.U32 R60, RZ, RZ, UR21 ;  /* 0x00000015ff3c7e24 */ /* 0x008fe4000f8e00ff */
[----:B------:R-:W-:-:S05]  /*f640*/  IMAD R55, R55, UR20, R56 ;  /* 0x0000001437377c24 */ /* 0x000fca000f8e0238 */
[----:B------:R-:W-:Y:S02]  /*f650*/  SHF.R.S32.HI R57, RZ, 0x1f, R55 ;  /* 0x0000001fff397819 */ /* 0x000fe40000011437 */
[----:B----4-:R-:W-:-:S13]  /*f660*/  @P0 R2UR UR4, R68 ;  /* 0x00000000440402ca */ /* 0x010fda00000e0000 */
[----:B------:R-:W-:Y:S02]  /*f670*/  UIADD3 UR12, UP0, UP3, UR18, UR12, UR4 ;  /* 0x0000000c120c7290 */ /* 0x000fe4000fb1e004 */
[----:B------:R-:W-:Y:S01]  /*f680*/  USHF.R.S32.HI UR15, URZ, 0x1f, UR4 ;  /* 0x0000001f3f0f7899 */ /* 0x000fe20008011404 */
[----:B------:R-:W-:Y:S01]  /*f690*/  ULDC.64 UR18, c[0x0][0xba8] ;  /* 0x0002ea0000127ab9 */ /* 0x000fe20000000a00 */
[----:B------:R-:W-:Y:S02]  /*f6a0*/  @!UP1 ULDC UR18, c[0x0][0xb50] ;  /* 0x0002d40000129ab9 */ /* 0x000fe40000000800 */
[----:B------:R-:W-:Y:S01]  /*f6b0*/  UIADD3.X UR14, UR13, UR14, UR15, UP0, UP3 ;  /* 0x0000000e0d0e7290 */ /* 0x000fe200087e640f */
[----:B------:R-:W-:Y:S01]  /*f6c0*/  IADD3 R52, P2, P3, R53, UR12, R52 ;  /* 0x0000000c35347c10 */ /* 0x000fe2000fb5e034 */
[----:B------:R-:W-:Y:S01]  /*f6d0*/  @!UP1 ULDC UR19, c[0x0][0xb54] ;  /* 0x0002d50000139ab9 */ /* 0x000fe20000000800 */
[----:B------:R-:W-:Y:S01]  /*f6e0*/  SHF.R.S32.HI R53, RZ, 0x1f, R53 ;  /* 0x0000001fff357819 */ /* 0x000fe20000011435 */
[----:B------:R-:W-:-:S02]  /*f6f0*/  ULDC.64 UR12, c[0x0][UR22+0x210] ;  /* 0x00008400160c7abb */ /* 0x000fc40008000a00 */
[----:B------:R-:W-:Y:S01]  /*f700*/  IMAD R58, R55, UR13, RZ ;  /* 0x0000000d373a7c24 */ /* 0x000fe2000f8e02ff */
[----:B------:R-:W-:-:S03]  /*f710*/  IADD3.X R53, R53, UR14, R60, P2, P3 ;  /* 0x0000000e35357c10 */ /* 0x000fc600097e643c */
[----:B------:R-:W-:Y:S02]  /*f720*/  IMAD R57, R57, UR12, R58 ;  /* 0x0000000c39397c24 */ /* 0x000fe4000f8e023a */
[----:B------:R-:W-:-:S04]  /*f730*/  IMAD.WIDE.U32 R52, R55, UR12, R52 ;  /* 0x0000000c37347c25 */ /* 0x000fc8000f8e0034 */
[----:B------:R-:W-:Y:S01]  /*f740*/  IMAD.IADD R53, R53, 0x1, R57 ;  /* 0x0000000135357824 */ /* 0x000fe200078e0239 */
[----:B------:R-:W-:Y:S01]  /*f750*/  LEA R58, P2, R52, UR18, 0x2 ;  /* 0x00000012343a7c11 */ /* 0x000fe2000f8410ff */
[----:B------:R-:W-:Y:S01]  /*f760*/  ULDC UR12, c[0x0][0xa88] ;  /* 0x0002a200000c7ab9 */ /* 0x000fe20000000800 */
[----:B-----5:R-:W-:Y:S02]  /*f770*/  @P4 R2UR UR12, R54 ;  /* 0x00000000360c42ca */ /* 0x020fe400000e0000 */
[----:B------:R-:W-:Y:S01]  /*f780*/  LEA.HI.X R59, R52, UR19, R53, 0x2, P2 ;  /* 0x00000013343b7c11 */ /* 0x000fe200090f1435 */
[----:B------:R-:W-:-:S12]  /*f790*/  @P4 BRA `(.L_x_1551) ;  /* 0x0000000000284947 */ /* 0x000fd80003800000 */
[----:B------:R-:W-:Y:S05]  /*f7a0*/  @!P0 BRA `(.L_x_1551) ;  /* 0x0000000000248947 */ /* 0x000fea0003800000 */
[----:B------:R-:W-:Y:S02]  /*f7b0*/  IMAD.U32 R52, RZ, RZ, UR10 ;  /* 0x0000000aff347e24 */ /* 0x000fe4000f8e00ff */
[----:B------:R-:W-:Y:S02]  /*f7c0*/  IMAD.U32 R54, RZ, RZ, UR10 ;  /* 0x0000000aff367e24 */ /* 0x000fe4000f8e00ff */
[----:B------:R-:W-:Y:S02]  /*f7d0*/  IMAD.U32 R53, RZ, RZ, UR11 ;  /* 0x0000000bff357e24 */ /* 0x000fe4000f8e00ff */
[----:B------:R-:W-:-:S03]  /*f7e0*/  IMAD.U32 R55, RZ, RZ, UR11 ;  /* 0x0000000bff377e24 */ /* 0x000fc6000f8e00ff */
[----:B------:R-:W2:Y:S04]  /*f7f0*/  LDG.E R52, desc[UR36][R52.64] ;  /* 0x0000002434347981 */ /* 0x000ea8000c1e1900 */
[----:B------:R-:W3:Y:S01]  /*f800*/  LDG.E R54, desc[UR36][R54.64+0x4] ;  /* 0x0000042436367981 */ /* 0x000ee2000c1e1900 */
[----:B--2---:R-:W-:Y:S02]  /*f810*/  R2UR UR10, R52 ;  /* 0x00000000340a72ca */ /* 0x004fe400000e0000 */
[----:B---3--:R-:W-:-:S13]  /*f820*/  R2UR UR12, R54 ;  /* 0x00000000360c72ca */ /* 0x008fda00000e0000 */
[----:B------:R-:W-:-:S12]  /*f830*/  UIADD3 UR12, -UR10, UR12, URZ ;  /* 0x0000000c0a0c7290 */ /* 0x000fd8000fffe13f */
.L_x_1551:
[----:B------:R-:W2:Y:S01]  /*f840*/  LDL R57, [R1+0x4] ;  /* 0x0000040001397983 */ /* 0x000ea20000100800 */
[----:B------:R-:W-:Y:S01]  /*f850*/  UIMAD UR14, UR12, UR20, URZ ;  /* 0x000000140c0e72a4 */ /* 0x000fe2000f8e023f */
[----:B------:R-:W-:Y:S02]  /*f860*/  LOP3.LUT P0, RZ, R213, 0x3, RZ, 0xc0, !PT ;  /* 0x00000003d5ff7812 */ /* 0x000fe4000780c0ff */
[----:B------:R-:W-:Y:S01]  /*f870*/  SHFL.IDX PT, R52, R58, RZ, 0x1c1f ;  /* 0x001c1fff3a347589 */ /* 0x000fe200000e0000 */
[----:B------:R-:W-:-:S03]  /*f880*/  PLOP3.LUT P3, PT, PT, PT, UP1, 0x80, 0x0 ;  /* 0x000000000000781c */ /* 0x000fc60003f6f018 */
[----:B------:R-:W0:Y:S04]  /*f890*/  SHFL.IDX PT, R53, R59, RZ, 0x1c1f ;  /* 0x001c1fff3b357589 */ /* 0x000e2800000e0000 */
[----:B------:R-:W-:Y:S04]  /*f8a0*/  SHFL.IDX PT, R54, R58, 0x1, 0x1c1f ;  /* 0x003c1f003a367f89 */ /* 0x000fe800000e0000 */
[----:B------:R-:W1:Y:S01]  /*f8b0*/  SHFL.IDX PT, R55, R59, 0x1, 0x1c1f ;  /* 0x003c1f003b377f89 */ /* 0x000e6200000e0000 */
[----:B--2---:R-:W-:-:S04]  /*f8c0*/  VIADD R60, R57, UR47 ;  /* 0x0000002f393c7c36 */ /* 0x004fc80008000000 */
        /* <DEDUP_REMOVED lines=8> */
[----:B------:R-:W0:Y:S01]  /*f950*/  S2R R61, SR_TID.X ;  /* 0x00000000003d7919 */ /* 0x000e220000002100 */
[----:B------:R-:W-:Y:S01]  /*f960*/  ULDC.64 UR12, c[0x0][0xaa0] ;  /* 0x0002a800000c7ab9 */ /* 0x000fe20000000a00 */
[----:B0-----:R-:W-:-:S05]  /*f970*/  VIADD R0, R61, 0xffffff80 ;  /* 0xffffff803d007836 */ /* 0x001fca0000000000 */
[----:B------:R-:W-:-:S04]  /*f980*/  SHF.R.S32.HI R3, RZ, 0x1f, R0 ;  /* 0x0000001fff037819 */ /* 0x000fc80000011400 */
[----:B------:R-:W-:-:S04]  /*f990*/  LEA.HI R3, R3, R0, RZ, 0x3 ;  /* 0x0000000003037211 */ /* 0x000fc800078f18ff */
[----:B------:R-:W-:Y:S02]  /*f9a0*/  LOP3.LUT R5, R3, 0xfffffff8, RZ, 0xc0, !PT ;  /* 0xfffffff803057812 */ /* 0x000fe400078ec0ff */
[----:B------:R-:W-:-:S03]  /*f9b0*/  SHF.R.S32.HI R3, RZ, 0x3, R3 ;  /* 0x00000003ff037819 */ /* 0x000fc60000011403 */
[----:B------:R-:W-:Y:S02]  /*f9c0*/  IMAD.IADD R20, R0, 0x1, -R5 ;  /* 0x0000000100147824 */ /* 0x000fe400078e0a05 */
[----:B------:R-:W-:Y:S02]  /*f9d0*/  IMAD.MOV.U32 R5, RZ, RZ, 0x2 ;  /* 0x00000002ff057424 */ /* 0x000fe400078e00ff */
[----:B------:R-:W-:-:S04]  /*f9e0*/  IMAD.SHL.U32 R0, R20, 0x8, RZ ;  /* 0x0000000814007824 */ /* 0x000fc800078e00ff */
[----:B------:R-:W-:-:S04]  /*f9f0*/  IMAD R4, R3, 0x40, R0 ;  /* 0x0000004003047824 */ /* 0x000fc800078e0200 */
[----:B------:R-:W-:Y:S01]  /*fa00*/  IMAD.WIDE R4, R4, R5, UR8 ;  /* 0x0000000804047e25 */ /* 0x000fe2000f8e0205 */
[----:B------:R-:W-:Y:S02]  /*fa10*/  UIMAD UR10, UR15, UR12, URZ ;  /* 0x0000000c0f0a72a4 */ /* 0x000fe4000f8e023f */
[C---:B------:R-:W-:Y:S02]  /*fa20*/  IADD3 R9, P4, R4.reuse, 0x1000, RZ ;  /* 0x0000100004097810 */ /* 0x040fe40007f9e0ff */
[C---:B------:R-:W-:Y:S02]  /*fa30*/  IADD3 R13, P3, R4.reuse, 0x2000, RZ ;  /* 0x00002000040d7810 */ /* 0x040fe40007f7e0ff */
[----:B------:R-:W-:Y:S01]  /*fa40*/  IADD3 R25, P2, R4, 0x3000, RZ ;  /* 0x0000300004197810 */ /* 0x000fe20007f5e0ff */
[----:B------:R-:W-:Y:S01]  /*fa50*/  UIMAD UR10, UR4, UR13, UR10 ;  /* 0x0000000d040a72a4 */ /* 0x000fe2000f8e020a */
[----:B------:R-:W-:Y:S01]  /*fa60*/  LOP3.LUT R8, R9, 0x380, RZ, 0xc0, !PT ;  /* 0x0000038009087812 */ /* 0x000fe200078ec0ff */
[----:B------:R-:W-:Y:S01]  /*fa70*/  UIMAD.WIDE.U32 UR8, UR4, UR12, URZ ;  /* 0x0000000c040872a5 */ /* 0x000fe2000f8e003f */
[----:B------:R-:W-:-:S02]  /*fa80*/  LOP3.LUT R12, R13, 0x380, RZ, 0xc0, !PT ;  /* 0x000003800d0c7812 */ /* 0x000fc400078ec0ff */
[----:B------:R-:W-:Y:S01]  /*fa90*/  LOP3.LUT R24, R25, 0x380, RZ, 0xc0, !PT ;  /* 0x0000038019187812 */ /* 0x000fe200078ec0ff */
[----:B------:R-:W-:Y:S01]  /*faa0*/  UIADD3 UR9, UR9, UR10, URZ ;  /* 0x0000000a09097290 */ /* 0x000fe2000fffe03f */
[----:B------:R-:W-:Y:S01]  /*fab0*/  SHF.R.U64 R8, R8, 0x3, RZ ;  /* 0x0000000308087819 */ /* 0x000fe200000012ff */
[----:B------:R-:W-:Y:S01]  /*fac0*/  IMAD R20, R20, 0x20, R3 ;  /* 0x0000002014147824 */ /* 0x000fe200078e0203 */
[----:B------:R-:W-:Y:S01]  /*fad0*/  SHF.R.U64 R12, R12, 0x3, RZ ;  /* 0x000000030c0c7819 */ /* 0x000fe200000012ff */
[----:B------:R-:W-:Y:S01]  /*fae0*/  ULDC.64 UR10, c[0x0][0xae8] ;  /* 0x0002ba00000a7ab9 */ /* 0x000fe20000000a00 */
[----:B------:R-:W-:Y:S01]  /*faf0*/  SHF.R.U64 R24, R24, 0x3, RZ ;  /* 0x0000000318187819 */ /* 0x000fe200000012ff */
[----:B------:R-:W-:Y:S01]  /*fb00*/  UIMAD.WIDE.U32 UR8, UR54, UR10, UR8 ;  /* 0x0000000a360872a5 */ /* 0x000fe2000f8e0008 */
[----:B------:R-:W-:Y:S01]  /*fb10*/  LOP3.LUT R8, R8, R9, RZ, 0x3c, !PT ;  /* 0x0000000908087212 */ /* 0x000fe200078e3cff */
[--C-:B------:R-:W-:Y:S01]  /*fb20*/  IMAD.X R9, RZ, RZ, R5.reuse, P4 ;  /* 0x000000ffff097224 */ /* 0x100fe200020e0605 */
[----:B------:R-:W-:Y:S01]  /*fb30*/  LOP3.LUT R12, R12, R13, RZ, 0x3c, !PT ;  /* 0x0000000d0c0c7212 */ /* 0x000fe200078e3cff */
[--C-:B------:R-:W-:Y:S01]  /*fb40*/  IMAD.X R13, RZ, RZ, R5.reuse, P3 ;  /* 0x000000ffff0d7224 */ /* 0x100fe200018e0605 */
[----:B------:R-:W-:Y:S01]  /*fb50*/  LOP3.LUT R24, R24, R25, RZ, 0x3c, !PT ;  /* 0x0000001918187212 */ /* 0x000fe200078e3cff */
[----:B------:R-:W-:Y:S01]  /*fb60*/  IMAD.X R25, RZ, RZ, R5, P2 ;  /* 0x000000ffff197224 */ /* 0x000fe200010e0605 */
[C---:B------:R-:W-:Y:S01]  /*fb70*/  IADD3 R29, P0, R4.reuse, 0x4000, RZ ;  /* 0x00004000041d7810 */ /* 0x040fe20007f1e0ff */
[----:B------:R-:W-:Y:S01]  /*fb80*/  USHF.R.S32.HI UR4, URZ, 0x1f, UR16 ;  /* 0x0000001f3f047899 */ /* 0x000fe20008011410 */
[----:B------:R-:W-:-:S02]  /*fb90*/  IADD3 R33, P6, R4, 0x5000, RZ ;  /* 0x0000500004217810 */ /* 0x000fc40007fde0ff */
[C---:B------:R-:W-:Y:S01]  /*fba0*/  IADD3 R37, P5, R4.reuse, 0x6000, RZ ;  /* 0x0000600004257810 */ /* 0x040fe20007fbe0ff */
[----:B------:R-:W-:Y:S01]  /*fbb0*/  UIMAD UR9, UR54, UR11, UR9 ;  /* 0x0000000b360972a4 */ /* 0x000fe2000f8e0209 */
[----:B------:R-:W-:Y:S01]  /*fbc0*/  IADD3 R41, P4, R4, 0x7000, RZ ;  /* 0x0000700004297810 */ /* 0x000fe20007f9e0ff */
[----:B------:R-:W-:Y:S01]  /*fbd0*/  VIADD R78, R20, UR47 ;  /* 0x0000002f144e7c36 */ /* 0x000fe20008000000 */
[C---:B------:R-:W-:Y:S01]  /*fbe0*/  IADD3 R45, P3, R4.reuse, 0x8000, RZ ;  /* 0x00008000042d7810 */ /* 0x040fe20007f7e0ff */
[----:B------:R-:W-:Y:S01]  /*fbf0*/  ULDC.64 UR10, c[0x0][0xaf0] ;  /* 0x0002bc00000a7ab9 */ /* 0x000fe20000000a00 */
[----:B------:R-:W-:Y:S01]  /*fc00*/  IADD3 R49, P2, R4, 0x9000, RZ ;  /* 0x0000900004317810 */ /* 0x000fe20007f5e0ff */
[----:B------:R-:W-:Y:S01]  /*fc10*/  UIMAD UR4, UR4, UR10, URZ ;  /* 0x0000000a040472a4 */ /* 0x000fe2000f8e023f */
[----:B------:R-:W-:Y:S01]  /*fc20*/  LOP3.LUT R28, R29, 0x380, RZ, 0xc0, !PT ;  /* 0x000003801d1c7812 */ /* 0x000fe200078ec0ff */
[----:B------:R-:W-:Y:S01]  /*fc30*/  @UP2 ULDC UR12, c[0x0][0xbec] ;  /* 0x0002fb00000c2ab9 */ /* 0x000fe20000000800 */
[----:B------:R-:W-:Y:S01]  /*fc40*/  LOP3.LUT R32, R33, 0x380, RZ, 0xc0, !PT ;  /* 0x0000038021207812 */ /* 0x000fe200078ec0ff */
[----:B------:R-:W5:Y:S01]  /*fc50*/  LD.E.128 R12, desc[UR36][R12.64] ;  /* 0x000000240c0c7980 */ /* 0x000f62000c101d00 */
[----:B------:R-:W-:-:S02]  /*fc60*/  LOP3.LUT R36, R37, 0x380, RZ, 0xc0, !PT ;  /* 0x0000038025247812 */ /* 0x000fc400078ec0ff */
[----:B------:R-:W-:Y:S01]  /*fc70*/  LOP3.LUT R40, R41, 0x380, RZ, 0xc0, !PT ;  /* 0x0000038029287812 */ /* 0x000fe200078ec0ff */
[----:B------:R-:W5:Y:S01]  /*fc80*/  LD.E.128 R24, desc[UR36][R24.64] ;  /* 0x0000002418187980 */ /* 0x000f62000c101d00 */
[----:B------:R-:W-:Y:S02]  /*fc90*/  LOP3.LUT R44, R45, 0x380, RZ, 0xc0, !PT ;  /* 0x000003802d2c7812 */ /* 0x000fe400078ec0ff */
[----:B------:R-:W-:Y:S01]  /*fca0*/  LOP3.LUT R48, R49, 0x380, RZ, 0xc0, !PT ;  /* 0x0000038031307812 */ /* 0x000fe200078ec0ff */
[----:B------:R-:W-:Y:S01]  /*fcb0*/  @P1 IMAD.HI.U32 R20, R78, UR12, RZ ;  /* 0x0000000c4e141c27 */ /* 0x000fe2000f8e00ff */
[----:B------:R-:W-:Y:S01]  /*fcc0*/  SHF.R.U64 R28, R28, 0x3, RZ ;  /* 0x000000031c1c7819 */ /* 0x000fe200000012ff */
[----:B------:R-:W-:Y:S01]  /*fcd0*/  UIMAD UR4, UR16, UR11, UR4 ;  /* 0x0000000b100472a4 */ /* 0x000fe2000f8e0204 */
[----:B------:R-:W-:Y:S02]  /*fce0*/  SHF.R.U64 R32, R32, 0x3, RZ ;  /* 0x0000000320207819 */ /* 0x000fe400000012ff */
[----:B------:R-:W-:-:S02]  /*fcf0*/  SHF.R.U64 R36, R36, 0x3, RZ ;  /* 0x0000000324247819 */ /* 0x000fc400000012ff */
[----:B------:R-:W-:Y:S02]  /*fd00*/  SHF.R.U64 R40, R40, 0x3, RZ ;  /* 0x0000000328287819 */ /* 0x000fe400000012ff */
[----:B------:R-:W-:Y:S01]  /*fd10*/  SHF.R.U64 R44, R44, 0x3, RZ ;  /* 0x000000032c2c7819 */ /* 0x000fe200000012ff */
[----:B------:R-:W-:Y:S01]  /*fd20*/  UIMAD.WIDE.U32 UR16, UR16, UR10, UR8 ;  /* 0x0000000a101072a5 */ /* 0x000fe2000f8e0008 */
[----:B------:R-:W-:Y:S01]  /*fd30*/  SHF.R.U64 R48, R48, 0x3, RZ ;  /* 0x0000000330307819 */ /* 0x000fe200000012ff */
[----:B------:R-:W-:Y:S01]  /*fd40*/  IMAD.MOV.U32 R77, RZ, RZ, R78 ;  /* 0x000000ffff4d7224 */ /* 0x000fe200078e004e */
[----:B------:R-:W-:Y:S01]  /*fd50*/  @UP2 ULDC UR8, c[0x0][0xbf0] ;  /* 0x0002fc0000082ab9 */ /* 0x000fe20000000800 */
        /* <DEDUP_REMOVED lines=12> */
[----:B------:R-:W-:Y:S01]  /*fe20*/  @P1 SHF.R.U32.HI R77, RZ, UR8, R20 ;  /* 0x00000008ff4d1c19 */ /* 0x000fe20008011614 */
[----:B------:R-:W-:Y:S01]  /*fe30*/  UIADD3 UR4, UR17, UR4, URZ ;  /* 0x0000000411047290 */ /* 0x000fe2000fffe03f */
[C---:B------:R-:W-:Y:S01]  /*fe40*/  IADD3 R53, P0, R4.reuse, 0xa000, RZ ;  /* 0x0000a00004357810 */ /* 0x040fe20007f1e0ff */
[----:B------:R-:W-:Y:S01]  /*fe50*/  ULDC.64 UR8, c[0x0][0xae0] ;  /* 0x0002b80000087ab9 */ /* 0x000fe20000000a00 */
[----:B------:R-:W-:-:S02]  /*fe60*/  IADD3 R57, P6, R4, 0xb000, RZ ;  /* 0x0000b00004397810 */ /* 0x000fc40007fde0ff */
[C---:B------:R-:W-:Y:S01]  /*fe70*/  LOP3.LUT R11, R4.reuse, 0x380, RZ, 0xc0, !PT ;  /* 0x00000380040b7812 */ /* 0x040fe200078ec0ff */
[----:B------:R-:W-:Y:S01]  /*fe80*/  IMAD.U32 R21, RZ, RZ, UR17 ;  /* 0x00000011ff157e24 */ /* 0x000fe2000f8e00ff */
[C---:B------:R-:W-:Y:S01]  /*fe90*/  IADD3 R61, P5, R4.reuse, 0xc000, RZ ;  /* 0x0000c000043d7810 */ /* 0x040fe20007fbe0ff */
[----:B------:R-:W5:Y:S01]  /*fea0*/  LD.E.128 R28, desc[UR36][R28.64] ;  /* 0x000000241c1c7980 */ /* 0x000f62000c101d00 */
[C---:B------:R-:W-:Y:S02]  /*feb0*/  IADD3 R65, P4, R4.reuse, 0xd000, RZ ;  /* 0x0000d00004417810 */ /* 0x040fe40007f9e0ff */
[C---:B------:R-:W-:Y:S01]  /*fec0*/  IADD3 R69, P3, R4.reuse, 0xe000, RZ ;  /* 0x0000e00004457810 */ /* 0x040fe20007f7e0ff */
[----:B------:R-:W5:Y:S01]  /*fed0*/  LD.E.128 R32, desc[UR36][R32.64] ;  /* 0x0000002420207980 */ /* 0x000f62000c101d00 */
[----:B------:R-:W-:Y:S01]  /*fee0*/  IADD3 R7, P2, R4, 0xf000, RZ ;  /* 0x0000f00004077810 */ /* 0x000fe20007f5e0ff */
[--C-:B------:R-:W-:Y:S01]  /*fef0*/  IMAD.MOV R79, RZ, RZ, -R77.reuse ;  /* 0x000000ffff4f7224 */ /* 0x100fe200078e0a4d */
[----:B------:R-:W-:Y:S01]  /*ff00*/  SHF.R.S32.HI R76, RZ, 0x1f, R77 ;  /* 0x0000001fff4c7819 */ /* 0x000fe2000001144d */
[----:B------:R-:W5:Y:S01]  /*ff10*/  LD.E.128 R36, desc[UR36][R36.64] ;  /* 0x0000002424247980 */ /* 0x000f62000c101d00 */
[----:B------:R-:W-:-:S02]  /*ff20*/  LOP3.LUT R52, R53, 0x380, RZ, 0xc0, !PT ;  /* 0x0000038035347812 */ /* 0x000fc400078ec0ff */
[----:B------:R-:W-:Y:S01]  /*ff30*/  LOP3.LUT R56, R57, 0x380, RZ, 0xc0, !PT ;  /* 0x0000038039387812 */ /* 0x000fe200078ec0ff */
[----:B------:R-:W-:Y:S01]  /*ff40*/  IMAD.U32 R20, RZ, RZ, UR16 ;  /* 0x00000010ff147e24 */ /* 0x000fe2000f8e00ff */
[----:B------:R-:W-:Y:S01]  /*ff50*/  LOP3.LUT R60, R61, 0x380, RZ, 0xc0, !PT ;  /* 0x000003803d3c7812 */ /* 0x000fe200078ec0ff */
[----:B------:R-:W-:Y:S01]  /*ff60*/  IMAD.U32 R21, RZ, RZ, UR4 ;  /* 0x00000004ff157e24 */ /* 0x000fe2000f8e00ff */
[----:B------:R-:W-:Y:S01]  /*ff70*/  LOP3.LUT R64, R65, 0x380, RZ, 0xc0, !PT ;  /* 0x0000038041407812 */ /* 0x000fe200078ec0ff */
[----:B------:R-:W-:Y:S01]  /*ff80*/  IMAD.X R73, RZ, RZ, R5, P2 ;  /* 0x000000ffff497224 */ /* 0x000fe200010e0605 */
[----:B------:R-:W-:Y:S01]  /*ff90*/  LOP3.LUT R68, R69, 0x380, RZ, 0xc0, !PT ;  /* 0x0000038045447812 */ /* 0x000fe200078ec0ff */
[----:B------:R-:W5:Y:S01]  /*ffa0*/  LD.E.128 R40, desc[UR36][R40.64] ;  /* 0x0000002428287980 */ /* 0x000f62000c101d00 */
[----:B------:R-:W-:Y:S01]  /*ffb0*/  LOP3.LUT R6, R7, 0x380, RZ, 0xc0, !PT ;  /* 0x0000038007067812 */ /* 0x000fe200078ec0ff */
[----:B------:R-:W-:Y:S01]  /*ffc0*/  IMAD R76, R76, UR8, RZ ;  /* 0x000000084c4c7c24 */ /* 0x000fe2000f8e02ff */
[----:B------:R-:W-:Y:S01]  /*ffd0*/  SHF.R.U64 R52, R52, 0x3, RZ ;  /* 0x0000000334347819 */ /* 0x000fe200000012ff */
[----:B------:R-:W-:Y:S01]  /*ffe0*/  IMAD R79, R79, UR20, R78 ;  /* 0x000000144f4f7c24 */ /* 0x000fe2000f8e024e */
[----:B------:R-:W-:Y:S01]  /*fff0*/  SHF.R.U64 R56, R56, 0x3, RZ ;  /* 0x0000000338387819 */ /* 0x000fe200000012ff */
[----:B------:R-:W5:Y:S01]  /*10000*/  LD.E.128 R44, desc[UR36][R44.64] ;  /* 0x000000242c2c7980 */ /* 0x000f62000c101d00 */
[----:B------:R-:W-:-:S02]  /*10010*/  SHF.R.U64 R60, R60, 0x3, RZ ;  /* 0x000000033c3c7819 */ /* 0x000fc400000012ff */
[----:B------:R-:W-:Y:S01]  /*10020*/  SHF.R.U64 R64, R64, 0x3, RZ ;  /* 0x0000000340407819 */ /* 0x000fe200000012ff */
[----:B------:R-:W5:Y:S01]  /*10030*/  LD.E.128 R48, desc[UR36][R48.64] ;  /* 0x0000002430307980 */ /* 0x000f62000c101d00 */
[----:B------:R-:W-:Y:S02]  /*10040*/  SHF.R.U64 R68, R68, 0x3, RZ ;  /* 0x0000000344447819 */ /* 0x000fe400000012ff */
[----:B------:R-:W-:Y:S02]  /*10050*/  SHF.R.U64 R11, R11, 0x3, RZ ;  /* 0x000000030b0b7819 */ /* 0x000fe400000012ff */
[----:B------:R-:W-:Y:S01]  /*10060*/  SHF.R.U64 R6, R6, 0x3, RZ ;  /* 0x0000000306067819 */ /* 0x000fe200000012ff */
[----:B------:R-:W-:Y:S01]  /*10070*/  IMAD R81, R77, UR9, R76 ;  /* 0x000000094d517c24 */ /* 0x000fe2000f8e024c */
        /* <DEDUP_REMOVED lines=11> */
[----:B------:R-:W-:Y:S01]  /*10130*/  IMAD.WIDE.U32 R20, R77, UR8, R20 ;  /* 0x000000084d147c25 */ /* 0x000fe2000f8e0014 */
[----:B------:R-:W-:Y:S01]  /*10140*/  LOP3.LUT R72, R6, R7, RZ, 0x3c, !PT ;  /* 0x0000000706487212 */ /* 0x000fe200078e3cff */
[----:B------:R-:W-:Y:S01]  /*10150*/  ULDC.64 UR8, c[0x0][0xad8] ;  /* 0x0002b60000087ab9 */ /* 0x000fe20000000a00 */
[----:B------:R-:W-:Y:S01]  /*10160*/  SHF.R.S32.HI R76, RZ, 0x1f, R79 ;  /* 0x0000001fff4c7819 */ /* 0x000fe2000001144f */
[----:B------:R-:W-:Y:S01]  /*10170*/  IMAD.IADD R21, R21, 0x1, R81 ;  /* 0x0000000115157824 */ /* 0x000fe200078e0251 */
[----:B------:R-:W5:Y:S03]  /*10180*/  LD.E.128 R4, desc[UR36][R4.64] ;  /* 0x0000002404047980 */ /* 0x000f66000c101d00 */
[----:B------:R-:W-:Y:S01]  /*10190*/  IMAD R76, R76, UR8, RZ ;  /* 0x000000084c4c7c24 */ /* 0x000fe2000f8e02ff */
[----:B------:R-:W5:Y:S01]  /*101a0*/  LD.E.128 R8, desc[UR36][R8.64] ;  /* 0x0000002408087980 */ /* 0x000f62000c101d00 */
[----:B------:R-:W-:-:S03]  /*101b0*/  VIADD R84, R3, UR47 ;  /* 0x0000002f03547c36 */ /* 0x000fc60008000000 */
[----:B------:R-:W5:Y:S01]  /*101c0*/  LD.E.128 R52, desc[UR36][R52.64] ;  /* 0x0000002434347980 */ /* 0x000f62000c101d00 */
[----:B------:R-:W-:-:S03]  /*101d0*/  IMAD R3, R79, UR9, R76 ;  /* 0x000000094f037c24 */ /* 0x000fc6000f8e024c */
[----:B------:R-:W5:Y:S01]  /*101e0*/  LD.E.128 R56, desc[UR36][R56.64] ;  /* 0x0000002438387980 */ /* 0x000f62000c101d00 */
[----:B------:R-:W-:Y:S01]  /*101f0*/  IMAD.WIDE.U32 R20, R79, UR8, R20 ;  /* 0x000000084f147c25 */ /* 0x000fe2000f8e0014 */
[----:B------:R-:W-:Y:S02]  /*10200*/  ULDC.64 UR8, c[0x0][0xa80] ;  /* 0x0002a00000087ab9 */ /* 0x000fe40000000a00 */
[----:B------:R-:W5:Y:S04]  /*10210*/  LD.E.128 R60, desc[UR36][R60.64] ;  /* 0x000000243c3c7980 */ /* 0x000f68000c101d00 */
        /* <DEDUP_REMOVED lines=8> */
[----:B0-----:R-:W0:Y:S01]  /*102a0*/  FENCE.VIEW.ASYNC.S ;  /* 0x00000000000073c6 */ /* 0x001e220000000000 */
        /* <DEDUP_REMOVED lines=11> */
[----:B0-----:R0:W1:Y:S01]  /*10360*/  SHFL.IDX PT, R81, R82, RZ, 0x181f ;  /* 0x00181fff52517589 */ /* 0x00106200000e0000 */
[----:B------:R-:W-:Y:S03]  /*10370*/  BSSY B1, `(.L_x_1553) ;  /* 0x000001b000017945 */ /* 0x000fe60003800000 */
[----:B------:R0:W2:Y:S01]  /*10380*/  SHFL.IDX PT, R3, R83, RZ, 0x181f ;  /* 0x00181fff53037589 */ /* 0x0000a200000e0000 */
[----:B------:R-:W-:Y:S01]  /*10390*/  SYNCS.ARRIVE.TRANS64.RED.A1T0 RZ, [UR7], RZ ;  /* 0x000000ffffff79a7 */ /* 0x000fe20008100407 */
        /* <DEDUP_REMOVED lines=24> */
.L_x_1554:
[----:B------:R-:W-:Y:S05]  /*10520*/  BSYNC B1 ;  /* 0x0000000000017941 */ /* 0x000fea0003800000 */
.L_x_1553:
[----:B--2---:R2:W3:Y:S01]  /*10530*/  SHFL.IDX PT, R3, R83, 0x1, 0x181f ;  /* 0x00381f0053037f89 */ /* 0x0044e200000e0000 */
[----:B------:R-:W-:Y:S03]  /*10540*/  BSSY B1, `(.L_x_1555) ;  /* 0x0000014000017945 */ /* 0x000fe60003800000 */
[----:B0----5:R2:W0:Y:S01]  /*10550*/  SHFL.IDX PT, R29, R82, 0x1, 0x181f ;  /* 0x00381f00521d7f89 */ /* 0x02142200000e0000 */
[----:B------:R-:W-:Y:S05]  /*10560*/  @P1 BRA `(.L_x_1556) ;  /* 0x0000000000441947 */ /* 0x000fea0003800000 */
[----:B------:R-:W-:Y:S02]  /*10570*/  ULDC UR4, c[0x0][0xac8] ;  /* 0x0002b20000047ab9 */ /* 0x000fe40000000800 */
[----:B------:R-:W-:Y:S02]  /*10580*/  ISETP.GE.AND P4, PT, R0, UR4, PT ;  /* 0x0000000400007c0c */ /* 0x000fe4000bf86270 */
[----:B------:R-:W-:Y:S02]  /*10590*/  ISETP.GE.AND P3, PT, R86, UR4, PT ;  /* 0x0000000456007c0c */ /* 0x000fe4000bf66270 */
[----:B------:R-:W-:Y:S02]  /*105a0*/  ISETP.GE.AND P2, PT, R88, UR4, PT ;  /* 0x0000000458007c0c */ /* 0x000fe4000bf46270 */
[----:B------:R-:W-:-:S07]  /*105b0*/  ISETP.GE.AND P1, PT, R90, UR4, PT ;  /* 0x000000045a007c0c */ /* 0x000fce000bf26270 */
[-C--:B0-----:R-:W-:Y:S02]  /*105c0*/  @!P4 LEA R4, P6, R0, R29.reuse, 0x1 ;  /* 0x0000001d0004c211 */ /* 0x081fe400078c08ff */
        /* <DEDUP_REMOVED lines=11> */
.L_x_1556:
[----:B------:R-:W-:Y:S05]  /*10680*/  BSYNC B1 ;  /* 0x0000000000017941 */ /* 0x000fea0003800000 */
.L_x_1555:
[----:B---3--:R3:W0:Y:S01]  /*10690*/  SHFL.IDX PT, R3, R83, 0x2, 0x181f ;  /* 0x00581f0053037f89 */ /* 0x00862200000e0000 */
[----:B------:R-:W-:Y:S03]  /*106a0*/  BSSY B1, `(.L_x_1557) ;  /* 0x0000014000017945 */ /* 0x000fe60003800000 */
[----:B----4-:R3:W4:Y:S01]  /*106b0*/  SHFL.IDX PT, R11, R82, 0x2, 0x181f ;  /* 0x00581f00520b7f89 */ /* 0x01072200000e0000 */
[----:B------:R-:W-:Y:S05]  /*106c0*/  @P0 BRA `(.L_x_1558) ;  /* 0x0000000000440947 */ /* 0x000fea0003800000 */
[----:B------:R-:W-:Y:S02]  /*106d0*/  ULDC UR4, c[0x0][0xac8] ;  /* 0x0002b20000047ab9 */ /* 0x000fe40000000800 */
[----:B------:R-:W-:Y:S02]  /*106e0*/  ISETP.GE.AND P3, PT, R0, UR4, PT ;  /* 0x0000000400007c0c */ /* 0x000fe4000bf66270 */
[----:B------:R-:W-:Y:S02]  /*106f0*/  ISETP.GE.AND P2, PT, R86, UR4, PT ;  /* 0x0000000456007c0c */ /* 0x000fe4000bf46270 */
[----:B------:R-:W-:Y:S02]  /*10700*/  ISETP.GE.AND P1, PT, R88, UR4, PT ;  /* 0x0000000458007c0c */ /* 0x000fe4000bf26270 */
[----:B------:R-:W-:-:S07]  /*10710*/  ISETP.GE.AND P0, PT, R90, UR4, PT ;  /* 0x000000045a007c0c */ /* 0x000fce000bf06270 */
[-C--:B----4-:R-:W-:Y:S02]  /*10720*/  @!P3 LEA R4, P6, R0, R11.reuse, 0x1 ;  /* 0x0000000b0004b211 */ /* 0x090fe400078c08ff */
[-C--:B------:R-:W-:Y:S02]  /*10730*/  @!P2 LEA R6, P5, R86, R11.reuse, 0x1 ;  /* 0x0000000b5606a211 */ /* 0x080fe400078a08ff */
[----:B------:R-:W-:Y:S02]  /*10740*/  @!P1 LEA R8, P4, R88, R11, 0x1 ;  /* 0x0000000b58089211 */ /* 0x000fe400078808ff */
[----:B0-----:R-:W-:Y:S02]  /*10750*/  @!P3 LEA.HI.X R5, R0, R3, R91, 0x1, P6 ;  /* 0x000000030005b211 */ /* 0x001fe400030f0c5b */
[----:B------:R-:W-:Y:S02]  /*10760*/  @!P0 LEA R10, P6, R90, R11, 0x1 ;  /* 0x0000000b5a0a8211 */ /* 0x000fe400078c08ff */
[-C--:B------:R-:W-:Y:S01]  /*10770*/  @!P2 LEA.HI.X R7, R86, R3.reuse, R89, 0x1, P5 ;  /* 0x000000035607a211 */ /* 0x080fe200028f0c59 */
[----:B------:R0:W-:Y:S01]  /*10780*/  @!P3 ST.E.128 desc[UR36][R4.64], R12 ;  /* 0x0000000c0400b985 */ /* 0x0001e2000c101d24 */
[----:B------:R-:W-:-:S02]  /*10790*/  @!P1 LEA.HI.X R9, R88, R3, R85, 0x1, P4 ;  /* 0x0000000358099211 */ /* 0x000fc400020f0c55 */
[----:B------:R-:W-:Y:S01]  /*107a0*/  @!P0 LEA.HI.X R11, R90, R3, R87, 0x1, P6 ;  /* 0x000000035a0b8211 */ /* 0x000fe200030f0c57 */
[----:B------:R0:W-:Y:S04]  /*107b0*/  @!P2 ST.E.128 desc[UR36][R6.64], R36 ;  /* 0x000000240600a985 */ /* 0x0001e8000c101d24 */
[----:B------:R0:W-:Y:S04]  /*107c0*/  @!P1 ST.E.128 desc[UR36][R8.64], R52 ;  /* 0x0000003408009985 */ /* 0x0001e8000c101d24 */
[----:B------:R0:W-:Y:S02]  /*107d0*/  @!P0 ST.E.128 desc[UR36][R10.64], R68 ;  /* 0x000000440a008985 */ /* 0x0001e4000c101d24 */
.L_x_1558:
[----:B------:R-:W-:Y:S05]  /*107e0*/  BSYNC B1 ;  /* 0x0000000000017941 */ /* 0x000fea0003800000 */
.L_x_1557:
[----:B0-----:R-:W-:Y:S01]  /*107f0*/  VIADD R3, R84, 0x60 ;  /* 0x0000006054037836 */ /* 0x001fe20000000000 */
[----:B--23--:R-:W0:Y:S04]  /*10800*/  SHFL.IDX PT, R83, R83, 0x3, 0x181f ;  /* 0x00781f0053537f89 */ /* 0x00ce2800000e0000 */
[----:B------:R-:W-:Y:S01]  /*10810*/  ISETP.GE.AND P0, PT, R3, UR14, PT ;  /* 0x0000000e03007c0c */ /* 0x000fe2000bf06270 */
[----:B----4-:R2:W3:-:S12]  /*10820*/  SHFL.IDX PT, R11, R82, 0x3, 0x181f ;  /* 0x00781f00520b7f89 */ /* 0x0104d800000e0000 */
[----:B--2---:R-:W-:Y:S05]  /*10830*/  @P0 BRA `(.L_x_1559) ;  /* 0x0000002400640947 */ /* 0x004fea0003800000 */
[----:B------:R-:W-:Y:S02]  /*10840*/  ULDC UR4, c[0x0][0xac8] ;  /* 0x0002b20000047ab9 */ /* 0x000fe40000000800 */
[----:B------:R-:W-:Y:S02]  /*10850*/  ISETP.GE.AND P3, PT, R0, UR4, PT ;  /* 0x0000000400007c0c */ /* 0x000fe4000bf66270 */
[----:B------:R-:W-:Y:S02]  /*10860*/  ISETP.GE.AND P4, PT, R86, UR4, PT ;  /* 0x0000000456007c0c */ /* 0x000fe4000bf86270 */
[----:B------:R-:W-:-:S09]  /*10870*/  ISETP.GE.AND P5, PT, R88, UR4, PT ;  /* 0x0000000458007c0c */ /* 0x000fd2000bfa6270 */
[-C--:B---3--:R-:W-:Y:S02]  /*10880*/  @!P3 LEA R4, P0, R0, R11.reuse, 0x1 ;  /* 0x0000000b0004b211 */ /* 0x088fe400078008ff */
[-C--:B------:R-:W-:Y:S02]  /*10890*/  @!P4 LEA R6, P1, R86, R11.reuse, 0x1 ;  /* 0x0000000b5606c211 */ /* 0x080fe400078208ff */
[----:B------:R-:W-:Y:S02]  /*108a0*/  @!P5 LEA R8, P2, R88, R11, 0x1 ;  /* 0x0000000b5808d211 */ /* 0x000fe400078408ff */
[-C--:B0-----:R-:W-:Y:S02]  /*108b0*/  @!P3 LEA.HI.X R5, R0, R83.reuse, R91, 0x1, P0 ;  /* 0x000000530005b211 */ /* 0x081fe400000f0c5b */
[-C--:B------:R-:W-:Y:S02]  /*108c0*/  @!P4 LEA.HI.X R7, R86, R83.reuse, R89, 0x1, P1 ;  /* 0x000000535607c211 */ /* 0x080fe400008f0c59 */
[----:B------:R-:W-:Y:S01]  /*108d0*/  @!P5 LEA.HI.X R9, R88, R83, R85, 0x1, P2 ;  /* 0x000000535809d211 */ /* 0x000fe200010f0c55 */
[----:B------:R0:W-:Y:S01]  /*108e0*/  @!P3 ST.E.128 desc[UR36][R4.64], R24 ;  /* 0x000000180400b985 */ /* 0x0001e2000c101d24 */
[----:B------:R-:W-:-:S03]  /*108f0*/  ISETP.GE.AND P0, PT, R90, UR4, PT ;  /* 0x000000045a007c0c */ /* 0x000fc6000bf06270 */
[----:B------:R0:W-:Y:S04]  /*10900*/  @!P4 ST.E.128 desc[UR36][R6.64], R40 ;  /* 0x000000280600c985 */ /* 0x0001e8000c101d24 */
[----:B------:R0:W-:Y:S06]  /*10910*/  @!P5 ST.E.128 desc[UR36][R8.64], R56 ;  /* 0x000000380800d985 */ /* 0x0001ec000c101d24 */
[----:B------:R-:W-:Y:S05]  /*10920*/  @P0 BRA `(.L_x_1559) ;  /* 0x0000002400280947 */ /* 0x000fea0003800000 */
[----:B0-----:R-:W-:-:S04]  /*10930*/  LEA R4, P0, R90, R11, 0x1 ;  /* 0x0000000b5a047211 */ /* 0x001fc800078008ff */
[----:B------:R-:W-:-:S05]  /*10940*/  LEA.HI.X R5, R90, R83, R87, 0x1, P0 ;  /* 0x000000535a057211 */ /* 0x000fca00000f0c57 */
[----:B------:R0:W-:Y:S01]  /*10950*/  ST.E.128 desc[UR36][R4.64], R72 ;  /* 0x0000004804007985 */ /* 0x0001e2000c101d24 */
[----:B------:R-:W-:Y:S05]  /*10960*/  BRA `(.L_x_1559) ;  /* 0x0000002400187947 */ /* 0x000fea0003800000 */
.L_x_1552:
[----:B------:R-:W-:Y:S01]  /*10970*/  ULDC.64 UR12, c[0x0][0xb08] ;  /* 0x0002c200000c7ab9 */ /* 0x000fe20000000a00 */
[----:B0-----:R-:W-:Y:S01]  /*10980*/  IMAD.MOV.U32 R3, RZ, RZ, R56 ;  /* 0x000000ffff037224 */ /* 0x001fe200078e0038 */
[----:B------:R-:W-:Y:S01]  /*10990*/  UIMAD UR10, UR15, UR12, URZ ;  /* 0x0000000c0f0a72a4 */ /* 0x000fe2000f8e023f */
[----:B------:R-:W-:Y:S01]  /*109a0*/  BSSY B1, `(.L_x_1560) ;  /* 0x00000c3000017945 */ /* 0x000fe20003800000 */
[----:B------:R-:W-:Y:S01]  /*109b0*/  UIMAD.WIDE.U32 UR8, UR4, UR12, URZ ;  /* 0x0000000c040872a5 */ /* 0x000fe2000f8e003f */
[----:B------:R-:W-:Y:S01]  /*109c0*/  SHF.R.S32.HI R58, RZ, 0x1f, R197 ;  /* 0x0000001fff3a7819 */ /* 0x000fe200000114c5 */
[----:B------:R-:W-:Y:S01]  /*109d0*/  UIMAD UR10, UR4, UR13, UR10 ;  /* 0x0000000d040a72a4 */ /* 0x000fe2000f8e020a */
[----:B------:R-:W-:Y:S01]  /*109e0*/  SHF.R.S32.HI R59, RZ, 0x1f, R198 ;  /* 0x0000001fff3b7819 */ /* 0x000fe200000114c6 */
[----:B------:R-:W-:Y:S01]  /*109f0*/  USHF.R.S32.HI UR4, URZ, 0x1f, UR16 ;  /* 0x0000001f3f047899 */ /* 0x000fe20008011410 */
[----:B------:R-:W-:Y:S01]  /*10a00*/  SHF.R.S32.HI R60, RZ, 0x1f, R199 ;  /* 0x0000001fff3c7819 */ /* 0x000fe200000114c7 */
[----:B------:R-:W-:Y:S01]  /*10a10*/  UIADD3 UR9, UR9, UR10, URZ ;  /* 0x0000000a09097290 */ /* 0x000fe2000fffe03f */
[----:B------:R-:W-:Y:S01]  /*10a20*/  SHF.R.S32.HI R61, RZ, 0x1f, R200 ;  /* 0x0000001fff3d7819 */ /* 0x000fe200000114c8 */
[----:B------:R-:W-:Y:S01]  /*10a30*/  ULDC.64 UR12, c[0x0][0xb40] ;  /* 0x0002d000000c7ab9 */ /* 0x000fe20000000a00 */
[----:B------:R-:W-:Y:S01]  /*10a40*/  ULDC.64 UR10, c[0x0][0xb38] ;  /* 0x0002ce00000a7ab9 */ /* 0x000fe20000000a00 */
[----:B------:R-:W-:Y:S01]  /*10a50*/  UIMAD UR4, UR4, UR12, URZ ;  /* 0x0000000c040472a4 */ /* 0x000fe2000f8e023f */
[----:B------:R-:W-:Y:S01]  /*10a60*/  SHF.R.S32.HI R62, RZ, 0x1f, R201 ;  /* 0x0000001fff3e7819 */ /* 0x000fe200000114c9 */
[----:B------:R-:W-:Y:S01]  /*10a70*/  UIMAD.WIDE.U32 UR8, UR54, UR10, UR8 ;  /* 0x0000000a360872a5 */ /* 0x000fe2000f8e0008 */
[----:B------:R-:W-:Y:S01]  /*10a80*/  SHF.R.S32.HI R63, RZ, 0x1f, R202 ;  /* 0x0000001fff3f7819 */ /* 0x000fe200000114ca */
[----:B------:R-:W-:Y:S01]  /*10a90*/  UIMAD UR4, UR16, UR13, UR4 ;  /* 0x0000000d100472a4 */ /* 0x000fe2000f8e0204 */
[----:B------:R-:W-:Y:S01]  /*10aa0*/  SHF.R.S32.HI R68, RZ, 0x1f, R203 ;  /* 0x0000001fff447819 */ /* 0x000fe200000114cb */
[----:B------:R-:W-:Y:S01]  /*10ab0*/  UIMAD UR9, UR54, UR11, UR9 ;  /* 0x0000000b360972a4 */ /* 0x000fe2000f8e0209 */
[----:B------:R-:W-:Y:S01]  /*10ac0*/  SHF.R.S32.HI R69, RZ, 0x1f, R204 ;  /* 0x0000001fff457819 */ /* 0x000fe200000114cc */
[----:B------:R-:W-:Y:S01]  /*10ad0*/  UIADD3 UR7, UR7, 0x28420, URZ ;  /* 0x0002842007077890 */ /* 0x000fe2000fffe03f */
[----:B------:R-:W-:Y:S01]  /*10ae0*/  SHF.R.S32.HI R70, RZ, 0x1f, R205 ;  /* 0x0000001fff467819 */ /* 0x000fe200000114cd */
[----:B------:R-:W-:Y:S01]  /*10af0*/  UIMAD.WIDE.U32 UR16, UR16, UR12, UR8 ;  /* 0x0000000c101072a5 */ /* 0x000fe2000f8e0008 */
[----:B------:R-:W-:Y:S01]  /*10b00*/  SHF.R.S32.HI R71, RZ, 0x1f, R206 ;  /* 0x0000001fff477819 */ /* 0x000fe200000114ce */
[----:B------:R-:W-:Y:S01]  /*10b10*/  ULDC.64 UR10, c[0x0][0xb48] ;  /* 0x0002d200000a7ab9 */ /* 0x000fe20000000a00 */
[----:B------:R-:W-:Y:S01]  /*10b20*/  @UP2 ULDC UR8, c[0x0][0xbec] ;  /* 0x0002fb0000082ab9 */ /* 0x000fe20000000800 */
[----:B------:R-:W-:Y:S01]  /*10b30*/  UIADD3 UR9, UR17, UR4, URZ ;  /* 0x0000000411097290 */ /* 0x000fe2000fffe03f */
[----:B------:R-:W-:Y:S01]  /*10b40*/  @P1 IMAD.HI.U32 R0, R56, UR8, RZ ;  /* 0x0000000838001c27 */ /* 0x000fe2000f8e00ff */
[----:B------:R-:W-:Y:S01]  /*10b50*/  UPRMT UR7, URZ, 0x654, UR7 ;  /* 0x000006543f077896 */ /* 0x000fe20008000007 */
[----:B------:R-:W-:Y:S01]  /*10b60*/  SHF.R.S32.HI R72, RZ, 0x1f, R207 ;  /* 0x0000001fff487819 */ /* 0x000fe200000114cf */
[----:B------:R-:W-:Y:S01]  /*10b70*/  @UP2 ULDC UR4, c[0x0][0xbf0] ;  /* 0x0002fc0000042ab9 */ /* 0x000fe20000000800 */
[----:B------:R-:W-:Y:S01]  /*10b80*/  UMOV UR8, UR16 ;  /* 0x0000001000087c82 */ /* 0x000fe20008000000 */
[----:B------:R-:W-:Y:S01]  /*10b90*/  @P1 SHF.R.U32.HI R3, RZ, UR4, R0 ;  /* 0x00000004ff031c19 */ /* 0x000fe20008011600 */
[----:B------:R-:W-:Y:S01]  /*10ba0*/  UIMAD.WIDE.U32 UR8, UR56, UR10, UR8 ;  /* 0x0000000a380872a5 */ /* 0x000fe2000f8e0008 */
[----:B------:R-:W-:-:S02]  /*10bb0*/  SHF.R.S32.HI R73, RZ, 0x1f, R2 ;  /* 0x0000001fff497819 */ /* 0x000fc40000011402 */
[--C-:B------:R-:W-:Y:S01]  /*10bc0*/  SHF.R.S32.HI R0, RZ, 0x1f, R3.reuse ;  /* 0x0000001fff007819 */ /* 0x100fe20000011403 */
[----:B------:R-:W-:Y:S01]  /*10bd0*/  IMAD.MOV R55, RZ, RZ, -R3 ;  /* 0x000000ffff377224 */ /* 0x000fe200078e0a03 */
[----:B------:R-:W-:Y:S02]  /*10be0*/  UIMAD UR56, UR56, UR11, UR9 ;  /* 0x0000000b383872a4 */ /* 0x000fe4000f8e0209 */
[----:B------:R-:W-:Y:S01]  /*10bf0*/  IMAD.U32 R53, RZ, RZ, UR9 ;  /* 0x00000009ff357e24 */ /* 0x000fe2000f8e00ff */
[----:B------:R-:W-:Y:S01]  /*10c00*/  SYNCS.ARRIVE.TRANS64.RED.A1T0 RZ, [UR7], RZ ;  /* 0x000000ffffff79a7 */ /* 0x000fe20008100407 */
[----:B------:R-:W-:Y:S01]  /*10c10*/  ULDC.64 UR10, c[0x0][0xb30] ;  /* 0x0002cc00000a7ab9 */ /* 0x000fe20000000a00 */
[----:B------:R-:W-:Y:S02]  /*10c20*/  IMAD R55, R55, UR20, R56 ;  /* 0x0000001437377c24 */ /* 0x000fe4000f8e0238 */
[----:B------:R-:W-:Y:S02]  /*10c30*/  IMAD R0, R0, UR10, RZ ;  /* 0x0000000a00007c24 */ /* 0x000fe4000f8e02ff */
[----:B------:R-:W-:Y:S01]  /*10c40*/  IMAD.U32 R52, RZ, RZ, UR8 ;  /* 0x00000008ff347e24 */ /* 0x000fe2000f8e00ff */
[----:B------:R-:W-:Y:S01]  /*10c50*/  ULDC.64 UR8, c[0x0][0xb28] ;  /* 0x0002ca0000087ab9 */ /* 0x000fe20000000a00 */
[----:B------:R-:W-:-:S02]  /*10c60*/  IMAD.U32 R53, RZ, RZ, UR56 ;  /* 0x00000038ff357e24 */ /* 0x000fc4000f8e00ff */
[C---:B------:R-:W-:Y:S01]  /*10c70*/  IMAD R57, R3.reuse, UR11, R0 ;  /* 0x0000000b03397c24 */ /* 0x040fe2000f8e0200 */
[----:B------:R-:W-:Y:S01]  /*10c80*/  SHF.R.S32.HI R0, RZ, 0x1f, R55 ;  /* 0x0000001fff007819 */ /* 0x000fe20000011437 */
[----:B------:R-:W-:-:S04]  /*10c90*/  IMAD.WIDE.U32 R52, R3, UR10, R52 ;  /* 0x0000000a03347c25 */ /* 0x000fc8000f8e0034 */
[----:B------:R-:W-:Y:S02]  /*10ca0*/  IMAD R0, R0, UR8, RZ ;  /* 0x0000000800007c24 */ /* 0x000fe4000f8e02ff */
[----:B------:R-:W-:Y:S02]  /*10cb0*/  IMAD.IADD R53, R53, 0x1, R57 ;  /* 0x0000000135357824 */ /* 0x000fe400078e0239 */
[C---:B------:R-:W-:Y:S02]  /*10cc0*/  IMAD R3, R55.reuse, UR9, R0 ;  /* 0x0000000937037c24 */ /* 0x040fe4000f8e0200 */
[----:B------:R-:W-:Y:S01]  /*10cd0*/  IMAD.WIDE.U32 R52, R55, UR8, R52 ;  /* 0x0000000837347c25 */ /* 0x000fe2000f8e0034 */
[----:B------:R-:W-:-:S03]  /*10ce0*/  ULDC.64 UR8, c[0x0][0xb00] ;  /* 0x0002c00000087ab9 */ /* 0x000fc60000000a00 */
[----:B------:R-:W-:Y:S01]  /*10cf0*/  IMAD.IADD R3, R53, 0x1, R3 ;  /* 0x0000000135037824 */ /* 0x000fe200078e0203 */
[----:B------:R-:W-:-:S04]  /*10d00*/  LEA R0, P1, R52, UR8, 0x2 ;  /* 0x0000000834007c11 */ /* 0x000fc8000f8210ff */
[----:B------:R-:W-:Y:S01]  /*10d10*/  LEA.HI.X R3, R52, UR9, R3, 0x2, P1 ;  /* 0x0000000934037c11 */ /* 0x000fe200088f1403 */
[----:B------:R0:W1:Y:S04]  /*10d20*/  SHFL.IDX PT, R56, R0, RZ, 0x1c1f ;  /* 0x001c1fff00387589 */ /* 0x00006800000e0000 */
[----:B------:R0:W2:Y:S01]  /*10d30*/  SHFL.IDX PT, R57, R3, RZ, 0x1c1f ;  /* 0x001c1fff03397589 */ /* 0x0000a200000e0000 */
[----:B------:R-:W-:Y:S05]  /*10d40*/  @P2 BRA `(.L_x_1561) ;  /* 0x0000000800202947 */ /* 0x000fea0003800000 */
[----:B------:R-:W-:Y:S02]  /*10d50*/  ULDC UR4, c[0x0][0xac8] ;  /* 0x0002b20000047ab9 */ /* 0x000fe40000000800 */
[----:B------:R-:W-:Y:S02]  /*10d60*/  ISETP.GE.AND P3, PT, R2, UR4, PT ;  /* 0x0000000402007c0c */ /* 0x000fe4000bf66270 */
[----:B------:R-:W-:Y:S02]  /*10d70*/  ISETP.GE.AND P2, PT, R207, UR4, PT ;  /* 0x00000004cf007c0c */ /* 0x000fe4000bf46270 */
[----:B------:R-:W-:-:S09]  /*10d80*/  ISETP.GE.AND P1, PT, R206, UR4, PT ;  /* 0x00000004ce007c0c */ /* 0x000fd2000bf26270 */
[CC--:B-1----:R-:W-:Y:S02]  /*10d90*/  @!P3 LEA R52, P4, R2.reuse, R56.reuse, 0x2 ;  /* 0x000000380234b211 */ /* 0x0c2fe400078810ff */
[----:B------:R-:W-:Y:S02]  /*10da0*/  @!P2 LEA R54, P5, R207, R56, 0x2 ;  /* 0x00000038cf36a211 */ /* 0x000fe400078a10ff */
[-C--:B--2---:R-:W-:Y:S02]  /*10db0*/  @!P3 LEA.HI.X R53, R2, R57.reuse, R73, 0x2, P4 ;  /* 0x000000390235b211 */ /* 0x084fe400020f1449 */
[----:B------:R-:W-:Y:S02]  /*10dc0*/  ISETP.GE.AND P4, PT, R205, UR4, PT ;  /* 0x00000004cd007c0c */ /* 0x000fe4000bf86270 */
[----:B------:R-:W-:Y:S01]  /*10dd0*/  @!P2 LEA.HI.X R55, R207, R57, R72, 0x2, P5 ;  /* 0x00000039cf37a211 */ /* 0x000fe200028f1448 */
[----:B------:R1:W-:Y:S01]  /*10de0*/  @!P3 ST.E.64 desc[UR36][R52.64], R140 ;  /* 0x0000008c3400b985 */ /* 0x0003e2000c101b24 */
[----:B------:R-:W-:-:S03]  /*10df0*/  ISETP.GE.AND P3, PT, R204, UR4, PT ;  /* 0x00000004cc007c0c */ /* 0x000fc6000bf66270 */
[----:B------:R2:W-:Y:S01]  /*10e00*/  @!P2 ST.E.64 desc[UR36][R54.64], R138 ;  /* 0x0000008a3600a985 */ /* 0x0005e2000c101b24 */
[----:B------:R-:W-:Y:S02]  /*10e10*/  ISETP.GE.AND P2, PT, R203, UR4, PT ;  /* 0x00000004cb007c0c */ /* 0x000fe4000bf46270 */
[----:B-1----:R-:W-:-:S04]  /*10e20*/  @!P1 LEA R52, P6, R206, R56, 0x2 ;  /* 0x00000038ce349211 */ /* 0x002fc800078c10ff */
[----:B------:R-:W-:Y:S02]  /*10e30*/  @!P1 LEA.HI.X R53, R206, R57, R71, 0x2, P6 ;  /* 0x00000039ce359211 */ /* 0x000fe400030f1447 */
[----:B--2---:R-:W-:-:S03]  /*10e40*/  @!P4 LEA R54, P5, R205, R56, 0x2 ;  /* 0x00000038cd36c211 */ /* 0x004fc600078a10ff */
[----:B------:R1:W-:Y:S01]  /*10e50*/  @!P1 ST.E.64 desc[UR36][R52.64], R132 ;  /* 0x0000008434009985 */ /* 0x0003e2000c101b24 */
[----:B------:R-:W-:Y:S02]  /*10e60*/  @!P4 LEA.HI.X R55, R205, R57, R70, 0x2, P5 ;  /* 0x00000039cd37c211 */ /* 0x000fe400028f1446 */
[----:B------:R-:W-:-:S03]  /*10e70*/  ISETP.GE.AND P1, PT, R202, UR4, PT ;  /* 0x00000004ca007c0c */ /* 0x000fc6000bf26270 */
[----:B------:R2:W-:Y:S01]  /*10e80*/  @!P4 ST.E.64 desc[UR36][R54.64], R130 ;  /* 0x000000823600c985 */ /* 0x0005e2000c101b24 */
[----:B------:R-:W-:Y:S02]  /*10e90*/  ISETP.GE.AND P4, PT, R201, UR4, PT ;  /* 0x00000004c9007c0c */ /* 0x000fe4000bf86270 */
[----:B-1----:R-:W-:-:S04]  /*10ea0*/  @!P3 LEA R52, P6, R204, R56, 0x2 ;  /* 0x00000038cc34b211 */ /* 0x002fc800078c10ff */
[----:B------:R-:W-:Y:S02]  /*10eb0*/  @!P3 LEA.HI.X R53, R204, R57, R69, 0x2, P6 ;  /* 0x00000039cc35b211 */ /* 0x000fe400030f1445 */
[----:B--2---:R-:W-:-:S03]  /*10ec0*/  @!P2 LEA R54, P5, R203, R56, 0x2 ;  /* 0x00000038cb36a211 */ /* 0x004fc600078a10ff */
[----:B------:R1:W-:Y:S01]  /*10ed0*/  @!P3 ST.E.64 desc[UR36][R52.64], R120 ;  /* 0x000000783400b985 */ /* 0x0003e2000c101b24 */
[----:B------:R-:W-:Y:S02]  /*10ee0*/  ISETP.GE.AND P3, PT, R200, UR4, PT ;  /* 0x00000004c8007c0c */ /* 0x000fe4000bf66270 */
[----:B------:R-:W-:-:S05]  /*10ef0*/  @!P2 LEA.HI.X R55, R203, R57, R68, 0x2, P5 ;  /* 0x00000039cb37a211 */ /* 0x000fca00028f1444 */
        /* <DEDUP_REMOVED lines=39> */
[----:B------:R-:W-:-:S05]  /*11170*/  @!P4 LEA.HI.X R55, R193, R57, R226, 0x2, P6 ;  /* 0x00000039c137c211 */ /* 0x000fca00030f14e2 */
[----:B------:R2:W-:Y:S01]  /*11180*/  @!P4 ST.E.64 desc[UR36][R54.64], R66 ;  /* 0x000000423600c985 */ /* 0x0005e2000c101b24 */
[----:B------:R-:W-:Y:S02]  /*11190*/  ISETP.GE.AND P4, PT, R189, UR4, PT ;  /* 0x00000004bd007c0c */ /* 0x000fe4000bf86270 */
[----:B-1----:R-:W-:-:S04]  /*111a0*/  @!P3 LEA R52, P1, R192, R56, 0x2 ;  /* 0x00000038c034b211 */ /* 0x002fc800078210ff */
[-C--:B------:R-:W-:Y:S02]  /*111b0*/  @!P3 LEA.HI.X R53, R192, R57.reuse, R225, 0x2, P1 ;  /* 0x00000039c035b211 */ /* 0x080fe400008f14e1 */
[----:B------:R-:W-:Y:S02]  /*111c0*/  ISETP.GE.AND P1, PT, R188, UR4, PT ;  /* 0x00000004bc007c0c */ /* 0x000fe4000bf26270 */
[C---:B--2---:R-:W-:Y:S01]  /*111d0*/  @!P2 LEA R54, P6, R191.reuse, R56, 0x2 ;  /* 0x00000038bf36a211 */ /* 0x044fe200078c10ff */
[----:B------:R1:W-:Y:S03]  /*111e0*/  @!P3 ST.E.64 desc[UR36][R52.64], R48 ;  /* 0x000000303400b985 */ /* 0x0003e6000c101b24 */
[----:B------:R-:W-:Y:S02]  /*111f0*/  @!P2 LEA.HI.X R55, R191, R57, R224, 0x2, P6 ;  /* 0x00000039bf37a211 */ /* 0x000fe400030f14e0 */
[----:B------:R-:W-:-:S03]  /*11200*/  ISETP.GE.AND P6, PT, R187, UR4, PT ;  /* 0x00000004bb007c0c */ /* 0x000fc6000bfc6270 */
[----:B------:R2:W-:Y:S01]  /*11210*/  @!P2 ST.E.64 desc[UR36][R54.64], R46 ;  /* 0x0000002e3600a985 */ /* 0x0005e2000c101b24 */
        /* <DEDUP_REMOVED lines=14> */
[----:B------:R-:W-:-:S03]  /*11300*/  @!P2 LEA R48, P5, R185, R56, 0x2 ;  /* 0x00000038b930a211 */ /* 0x000fc600078a10ff */
[----:B------:R2:W-:Y:S01]  /*11310*/  @!P6 ST.E.64 desc[UR36][R38.64], R30 ;  /* 0x0000001e2600e985 */ /* 0x0005e2000c101b24 */
[CC--:B------:R-:W-:Y:S02]  /*11320*/  @!P4 LEA R46, P6, R184.reuse, R56.reuse, 0x2 ;  /* 0x00000038b82ec211 */ /* 0x0c0fe400078c10ff */
[-C--:B------:R-:W-:Y:S02]  /*11330*/  @!P2 LEA.HI.X R49, R185, R57.reuse, R218, 0x2, P5 ;  /* 0x00000039b931a211 */ /* 0x080fe400028f14da */
[----:B------:R-:W-:Y:S02]  /*11340*/  @!P4 LEA.HI.X R47, R184, R57, R217, 0x2, P6 ;  /* 0x00000039b82fc211 */ /* 0x000fe400030f14d9 */
[----:B-1----:R-:W-:-:S04]  /*11350*/  @!P3 LEA R32, P1, R186, R56, 0x2 ;  /* 0x00000038ba20b211 */ /* 0x002fc800078210ff */
[----:B------:R-:W-:Y:S02]  /*11360*/  @!P3 LEA.HI.X R33, R186, R57, R219, 0x2, P1 ;  /* 0x00000039ba21b211 */ /* 0x000fe400008f14db */
[----:B------:R-:W-:-:S03]  /*11370*/  ISETP.GE.AND P1, PT, R23, UR4, PT ;  /* 0x0000000417007c0c */ /* 0x000fc6000bf26270 */
[----:B------:R1:W-:Y:S01]  /*11380*/  @!P3 ST.E.64 desc[UR36][R32.64], R24 ;  /* 0x000000182000b985 */ /* 0x0003e2000c101b24 */
[----:B------:R-:W-:-:S03]  /*11390*/  ISETP.GE.AND P3, PT, R22, UR4, PT ;  /* 0x0000000416007c0c */ /* 0x000fc6000bf66270 */
[----:B------:R-:W-:Y:S04]  /*113a0*/  @!P2 ST.E.64 desc[UR36][R48.64], R20 ;  /* 0x000000143000a985 */ /* 0x000fe8000c101b24 */
[----:B------:R3:W-:Y:S01]  /*113b0*/  @!P4 ST.E.64 desc[UR36][R46.64], R10 ;  /* 0x0000000a2e00c985 */ /* 0x0007e2000c101b24 */
[----:B------:R-:W-:Y:S02]  /*113c0*/  ISETP.GE.AND P4, PT, R19, UR4, PT ;  /* 0x0000000413007c0c */ /* 0x000fe4000bf86270 */
[----:B------:R-:W-:-:S03]  /*113d0*/  @!P1 LEA R40, P2, R23, R56, 0x2 ;  /* 0x0000003817289211 */ /* 0x000fc600078410ff */
[-C--:B--2---:R-:W-:Y:S01]  /*113e0*/  @!P3 LEA R30, P5, R22, R56.reuse, 0x2 ;  /* 0x00000038161eb211 */ /* 0x084fe200078a10ff */
[C---:B-1----:R-:W-:Y:S01]  /*113f0*/  VIADD R24, R2.reuse, 0xe8 ;  /* 0x000000e802187836 */ /* 0x042fe20000000000 */
[-C--:B------:R-:W-:Y:S01]  /*11400*/  @!P1 LEA.HI.X R41, R23, R57.reuse, R216, 0x2, P2 ;  /* 0x0000003917299211 */ /* 0x080fe200010f14d8 */
[----:B------:R-:W-:Y:S01]  /*11410*/  VIADD R25, R2, 0xf0 ;  /* 0x000000f002197836 */ /* 0x000fe20000000000 */
[----:B------:R-:W-:Y:S01]  /*11420*/  ISETP.GE.AND P2, PT, R18, UR4, PT ;  /* 0x0000000412007c0c */ /* 0x000fe2000bf46270 */
[----:B------:R-:W-:Y:S01]  /*11430*/  VIADD R32, R2, 0xf8 ;  /* 0x000000f802207836 */ /* 0x000fe20000000000 */
[----:B------:R-:W-:Y:S01]  /*11440*/  @!P3 LEA.HI.X R31, R22, R57, R215, 0x2, P5 ;  /* 0x00000039161fb211 */ /* 0x000fe200028f14d7 */
[----:B------:R1:W-:Y:S01]  /*11450*/  @!P1 ST.E.64 desc[UR36][R40.64], R8 ;  /* 0x0000000828009985 */ /* 0x0003e2000c101b24 */
[----:B------:R-:W-:Y:S02]  /*11460*/  ISETP.GE.AND P1, PT, R24, UR4, PT ;  /* 0x0000000418007c0c */ /* 0x000fe4000bf26270 */
[----:B---3--:R-:W-:Y:S01]  /*11470*/  @!P4 LEA R10, P6, R19, R56, 0x2 ;  /* 0x00000038130ac211 */ /* 0x008fe200078c10ff */
[----:B------:R2:W-:Y:S01]  /*11480*/  @!P3 ST.E.64 desc[UR36][R30.64], R144 ;  /* 0x000000901e00b985 */ /* 0x0005e2000c101b24 */
[----:B------:R-:W-:-:S02]  /*11490*/  ISETP.GE.AND P3, PT, R25, UR4, PT ;  /* 0x0000000419007c0c */ /* 0x000fc4000bf66270 */
[----:B------:R-:W-:Y:S02]  /*114a0*/  SHF.R.S32.HI R21, RZ, 0x1f, R18 ;  /* 0x0000001fff157819 */ /* 0x000fe40000011412 */
[-C--:B------:R-:W-:Y:S02]  /*114b0*/  @!P4 LEA.HI.X R11, R19, R57.reuse, R214, 0x2, P6 ;  /* 0x00000039130bc211 */ /* 0x080fe400030f14d6 */
[----:B------:R-:W-:Y:S02]  /*114c0*/  @!P2 LEA R20, P5, R18, R56, 0x2 ;  /* 0x000000381214a211 */ /* 0x000fe400078a10ff */
[----:B------:R-:W-:Y:S01]  /*114d0*/  ISETP.GE.AND P6, PT, R32, UR4, PT ;  /* 0x0000000420007c0c */ /* 0x000fe2000bfc6270 */
[----:B------:R3:W-:Y:S01]  /*114e0*/  @!P4 ST.E.64 desc[UR36][R10.64], R142 ;  /* 0x0000008e0a00c985 */ /* 0x0007e2000c101b24 */
[----:B------:R-:W-:Y:S02]  /*114f0*/  @!P2 LEA.HI.X R21, R18, R57, R21, 0x2, P5 ;  /* 0x000000391215a211 */ /* 0x000fe400028f1415 */
[----:B-1----:R-:W-:-:S02]  /*11500*/  SHF.R.S32.HI R9, RZ, 0x1f, R24 ;  /* 0x0000001fff097819 */ /* 0x002fc40000011418 */
[CC--:B------:R-:W-:Y:S01]  /*11510*/  @!P1 LEA R8, P5, R24.reuse, R56.reuse, 0x2 ;  /* 0x0000003818089211 */ /* 0x0c0fe200078a10ff */
[----:B------:R3:W-:Y:S01]  /*11520*/  @!P2 ST.E.64 desc[UR36][R20.64], R152 ;  /* 0x000000981400a985 */ /* 0x0007e2000c101b24 */
[----:B--2---:R-:W-:Y:S02]  /*11530*/  SHF.R.S32.HI R30, RZ, 0x1f, R25 ;  /* 0x0000001fff1e7819 */ /* 0x004fe40000011419 */
[----:B------:R-:W-:Y:S02]  /*11540*/  @!P1 LEA.HI.X R9, R24, R57, R9, 0x2, P5 ;  /* 0x0000003918099211 */ /* 0x000fe400028f1409 */
[----:B------:R-:W-:-:S03]  /*11550*/  @!P3 LEA R24, P5, R25, R56, 0x2 ;  /* 0x000000381918b211 */ /* 0x000fc600078a10ff */
[----:B------:R3:W-:Y:S01]  /*11560*/  @!P1 ST.E.64 desc[UR36][R8.64], R150 ;  /* 0x0000009608009985 */ /* 0x0007e2000c101b24 */
[-C--:B------:R-:W-:Y:S02]  /*11570*/  @!P3 LEA.HI.X R25, R25, R57.reuse, R30, 0x2, P5 ;  /* 0x000000391919b211 */ /* 0x080fe400028f141e */
[----:B------:R-:W-:Y:S02]  /*11580*/  SHF.R.S32.HI R30, RZ, 0x1f, R32 ;  /* 0x0000001fff1e7819 */ /* 0x000fe40000011420 */
[C---:B------:R-:W-:Y:S01]  /*11590*/  @!P6 LEA R56, P5, R32.reuse, R56, 0x2 ;  /* 0x000000382038e211 */ /* 0x040fe200078a10ff */
[----:B------:R3:W-:Y:S03]  /*115a0*/  @!P3 ST.E.64 desc[UR36][R24.64], R158 ;  /* 0x0000009e1800b985 */ /* 0x0007e6000c101b24 */
[----:B------:R-:W-:-:S05]  /*115b0*/  @!P6 LEA.HI.X R57, R32, R57, R30, 0x2, P5 ;  /* 0x000000392039e211 */ /* 0x000fca00028f141e */
[----:B------:R3:W-:Y:S04]  /*115c0*/  @!P6 ST.E.64 desc[UR36][R56.64], R160 ;  /* 0x000000a03800e985 */ /* 0x0007e8000c101b24 */
.L_x_1561:
[----:B------:R-:W-:Y:S05]  /*115d0*/  BSYNC B1 ;  /* 0x0000000000017941 */ /* 0x000fea0003800000 */
.L_x_1560:
[----:B0-----:R-:W0:Y:S04]  /*115e0*/  SHFL.IDX PT, R3, R3, 0x1, 0x1c1f ;  /* 0x003c1f0003037f89 */ /* 0x001e2800000e0000 */
[----:B------:R4:W0:Y:S01]  /*115f0*/  SHFL.IDX PT, R39, R0, 0x1, 0x1c1f ;  /* 0x003c1f0000277f89 */ /* 0x00082200000e0000 */
[----:B------:R-:W-:Y:S05]  /*11600*/  @P0 BRA `(.L_x_1559) ;  /* 0x0000001400f00947 */ /* 0x000fea0003800000 */
[----:B------:R-:W-:Y:S01]  /*11610*/  ULDC UR4, c[0x0][0xac8] ;  /* 0x0002b20000047ab9 */ /* 0x000fe20000000800 */
[C---:B----4-:R-:W-:Y:S01]  /*11620*/  VIADD R0, R2.reuse, 0xf0 ;  /* 0x000000f002007836 */ /* 0x050fe20000000000 */
[----:B------:R-:W-:Y:S02]  /*11630*/  ISETP.GE.AND P3, PT, R2, UR4, PT ;  /* 0x0000000402007c0c */ /* 0x000fe4000bf66270 */
[----:B------:R-:W-:Y:S02]  /*11640*/  ISETP.GE.AND P4, PT, R207, UR4, PT ;  /* 0x00000004cf007c0c */ /* 0x000fe4000bf86270 */
[----:B------:R-:W-:Y:S02]  /*11650*/  ISETP.GE.AND P0, PT, R206, UR4, PT ;  /* 0x00000004ce007c0c */ /* 0x000fe4000bf06270 */
[----:B------:R-:W-:-:S07]  /*11660*/  ISETP.GE.AND P1, PT, R205, UR4, PT ;  /* 0x00000004cd007c0c */ /* 0x000fce000bf26270 */
[CC--:B0--3--:R-:W-:Y:S02]  /*11670*/  @!P3 LEA R8, P2, R2.reuse, R39.reuse, 0x2 ;  /* 0x000000270208b211 */ /* 0x0c9fe400078410ff */
[C---:B------:R-:W-:Y:S02]  /*11680*/  @!P4 LEA R10, P6, R207.reuse, R39, 0x2 ;  /* 0x00000027cf0ac211 */ /* 0x040fe400078c10ff */
[----:B------:R-:W-:Y:S02]  /*11690*/  @!P3 LEA.HI.X R9, R2, R3, R73, 0x2, P2 ;  /* 0x000000030209b211 */ /* 0x000fe400010f1449 */
[----:B------:R-:W-:Y:S02]  /*116a0*/  ISETP.GE.AND P2, PT, R204, UR4, PT ;  /* 0x00000004cc007c0c */ /* 0x000fe4000bf46270 */
[----:B------:R-:W-:Y:S01]  /*116b0*/  @!P0 LEA R20, P5, R206, R39, 0x2 ;  /* 0x00000027ce148211 */ /* 0x000fe200078a10ff */
[----:B------:R0:W-:Y:S01]  /*116c0*/  @!P3 ST.E.64 desc[UR36][R8.64], R136 ;  /* 0x000000880800b985 */ /* 0x0001e2000c101b24 */
[----:B------:R-:W-:-:S02]  /*116d0*/  @!P4 LEA.HI.X R11, R207, R3, R72, 0x2, P6 ;  /* 0x00000003cf0bc211 */ /* 0x000fc400030f1448 */
[----:B------:R-:W-:Y:S02]  /*116e0*/  ISETP.GE.AND P3, PT, R203, UR4, PT ;  /* 0x00000004cb007c0c */ /* 0x000fe4000bf66270 */
[----:B------:R-:W-:Y:S01]  /*116f0*/  @!P0 LEA.HI.X R21, R206, R3, R71, 0x2, P5 ;  /* 0x00000003ce158211 */ /* 0x000fe200028f1447 */
[----:B------:R3:W-:Y:S01]  /*11700*/  @!P4 ST.E.64 desc[UR36][R10.64], R134 ;  /* 0x000000860a00c985 */ /* 0x0007e2000c101b24 */
[C---:B------:R-:W-:Y:S02]  /*11710*/  @!P1 LEA R24, P5, R205.reuse, R39, 0x2 ;  /* 0x00000027cd189211 */ /* 0x040fe400078a10ff */
[----:B------:R-:W-:Y:S01]  /*11720*/  ISETP.GE.AND P4, PT, R202, UR4, PT ;  /* 0x00000004ca007c0c */ /* 0x000fe2000bf86270 */
[----:B------:R4:W-:Y:S01]  /*11730*/  @!P0 ST.E.64 desc[UR36][R20.64], R128 ;  /* 0x0000008014008985 */ /* 0x0009e2000c101b24 */
[----:B------:R-:W-:Y:S02]  /*11740*/  @!P1 LEA.HI.X R25, R205, R3, R70, 0x2, P5 ;  /* 0x00000003cd199211 */ /* 0x000fe400028f1446 */
[----:B------:R-:W-:-:S02]  /*11750*/  @!P2 LEA R30, P6, R204, R39, 0x2 ;  /* 0x00000027cc1ea211 */ /* 0x000fc400078c10ff */
[----:B------:R-:W-:Y:S01]  /*11760*/  ISETP.GE.AND P0, PT, R201, UR4, PT ;  /* 0x00000004c9007c0c */ /* 0x000fe2000bf06270 */
[----:B------:R5:W-:Y:S01]  /*11770*/  @!P1 ST.E.64 desc[UR36][R24.64], R126 ;  /* 0x0000007e18009985 */ /* 0x000be2000c101b24 */
[C---:B------:R-:W-:Y:S02]  /*11780*/  @!P3 LEA R32, P5, R203.reuse, R39, 0x2 ;  /* 0x00000027cb20b211 */ /* 0x040fe400078a10ff */
[-C--:B------:R-:W-:Y:S02]  /*11790*/  @!P2 LEA.HI.X R31, R204, R3.reuse, R69, 0x2, P6 ;  /* 0x00000003cc1fa211 */ /* 0x080fe400030f1445 */
[----:B------:R-:W-:Y:S02]  /*117a0*/  ISETP.GE.AND P1, PT, R200, UR4, PT ;  /* 0x00000004c8007c0c */ /* 0x000fe4000bf26270 */
[----:B------:R-:W-:Y:S01]  /*117b0*/  @!P3 LEA.HI.X R33, R203, R3, R68, 0x2, P5 ;  /* 0x00000003cb21b211 */ /* 0x000fe200028f1444 */
[----:B------:R1:W-:Y:S01]  /*117c0*/  @!P2 ST.E.64 desc[UR36][R30.64], R116 ;  /* 0x000000741e00a985 */ /* 0x0003e2000c101b24 */
[----:B0-----:R-:W-:-:S02]  /*117d0*/  @!P4 LEA R8, P5, R202, R39, 0x2 ;  /* 0x00000027ca08c211 */ /* 0x001fc400078a10ff */
[----:B------:R-:W-:Y:S01]  /*117e0*/  ISETP.GE.AND P2, PT, R199, UR4, PT ;  /* 0x00000004c7007c0c */ /* 0x000fe2000bf46270 */
[----:B------:R0:W-:Y:S01]  /*117f0*/  @!P3 ST.E.64 desc[UR36][R32.64], R114 ;  /* 0x000000722000b985 */ /* 0x0001e2000c101b24 */
[----:B------:R-:W-:Y:S02]  /*11800*/  @!P4 LEA.HI.X R9, R202, R3, R63, 0x2, P5 ;  /* 0x00000003ca09c211 */ /* 0x000fe400028f143f */
[CC--:B---3--:R-:W-:Y:S02]  /*11810*/  @!P0 LEA R10, P6, R201.reuse, R39.reuse, 0x2 ;  /* 0x00000027c90a8211 */ /* 0x0c8fe400078c10ff */
[----:B------:R-:W-:Y:S01]  /*11820*/  ISETP.GE.AND P3, PT, R198, UR4, PT ;  /* 0x00000004c6007c0c */ /* 0x000fe2000bf66270 */
[----:B------:R3:W-:Y:S01]  /*11830*/  @!P4 ST.E.64 desc[UR36][R8.64], R108 ;  /* 0x0000006c0800c985 */ /* 0x0007e2000c101b24 */
[----:B----4-:R-:W-:Y:S02]  /*11840*/  @!P1 LEA R20, P5, R200, R39, 0x2 ;  /* 0x00000027c8149211 */ /* 0x010fe400078a10ff */
[----:B------:R-:W-:-:S02]  /*11850*/  @!P0 LEA.HI.X R11, R201, R3, R62, 0x2, P6 ;  /* 0x00000003c90b8211 */ /* 0x000fc400030f143e */
[----:B------:R-:W-:Y:S02]  /*11860*/  ISETP.GE.AND P4, PT, R197, UR4, PT ;  /* 0x00000004c5007c0c */ /* 0x000fe4000bf86270 */
[----:B------:R-:W-:Y:S01]  /*11870*/  @!P1 LEA.HI.X R21, R200, R3, R61, 0x2, P5 ;  /* 0x00000003c8159211 */ /* 0x000fe200028f143d */
[----:B------:R4:W-:Y:S01]  /*11880*/  @!P0 ST.E.64 desc[UR36][R10.64], R106 ;  /* 0x0000006a0a008985 */ /* 0x0009e2000c101b24 */
[C---:B-----5:R-:W-:Y:S02]  /*11890*/  @!P2 LEA R24, P5, R199.reuse, R39, 0x2 ;  /* 0x00000027c718a211 */ /* 0x060fe400078a10ff */
[----:B------:R-:W-:Y:S01]  /*118a0*/  ISETP.GE.AND P0, PT, R196, UR4, PT ;  /* 0x00000004c4007c0c */ /* 0x000fe2000bf06270 */
[----:B------:R5:W-:Y:S01]  /*118b0*/  @!P1 ST.E.64 desc[UR36][R20.64], R100 ;  /* 0x0000006414009985 */ /* 0x000be2000c101b24 */
[----:B------:R-:W-:Y:S02]  /*118c0*/  @!P2 LEA.HI.X R25, R199, R3, R60, 0x2, P5 ;  /* 0x00000003c719a211 */ /* 0x000fe400028f143c */
[----:B-1----:R-:W-:-:S02]  /*118d0*/  @!P3 LEA R30, P6, R198, R39, 0x2 ;  /* 0x00000027c61eb211 */ /* 0x002fc400078c10ff */
[----:B------:R-:W-:Y:S01]  /*118e0*/  ISETP.GE.AND P1, PT, R195, UR4, PT ;  /* 0x00000004c3007c0c */ /* 0x000fe2000bf26270 */
[----:B------:R1:W-:Y:S01]  /*118f0*/  @!P2 ST.E.64 desc[UR36][R24.64], R98 ;  /* 0x000000621800a985 */ /* 0x0003e2000c101b24 */
[C---:B0-----:R-:W-:Y:S02]  /*11900*/  @!P4 LEA R32, P5, R197.reuse, R39, 0x2 ;  /* 0x00000027c520c211 */ /* 0x041fe400078a10ff */
[-C--:B------:R-:W-:Y:S02]  /*11910*/  @!P3 LEA.HI.X R31, R198, R3.reuse, R59, 0x2, P6 ;  /* 0x00000003c61fb211 */ /* 0x080fe400030f143b */
[----:B------:R-:W-:Y:S02]  /*11920*/  ISETP.GE.AND P2, PT, R194, UR4, PT ;  /* 0x00000004c2007c0c */ /* 0x000fe4000bf46270 */
[----:B------:R-:W-:Y:S01]  /*11930*/  @!P4 LEA.HI.X R33, R197, R3, R58, 0x2, P5 ;  /* 0x00000003c521c211 */ /* 0x000fe200028f143a */
[----:B------:R0:W-:Y:S01]  /*11940*/  @!P3 ST.E.64 desc[UR36][R30.64], R92 ;  /* 0x0000005c1e00b985 */ /* 0x0001e2000c101b24 */
[----:B---3--:R-:W-:-:S03]  /*11950*/  @!P0 LEA R8, P3, R196, R39, 0x2 ;  /* 0x00000027c4088211 */ /* 0x008fc600078610ff */
[----:B------:R3:W-:Y:S01]  /*11960*/  @!P4 ST.E.64 desc[UR36][R32.64], R90 ;  /* 0x0000005a2000c985 */ /* 0x0007e2000c101b24 */
[----:B------:R-:W-:Y:S02]  /*11970*/  ISETP.GE.AND P4, PT, R193, UR4, PT ;  /* 0x00000004c1007c0c */ /* 0x000fe4000bf86270 */
[----:B------:R-:W-:Y:S02]  /*11980*/  @!P0 LEA.HI.X R9, R196, R3, R229, 0x2, P3 ;  /* 0x00000003c4098211 */ /* 0x000fe400018f14e5 */
[CC--:B----4-:R-:W-:Y:S02]  /*11990*/  @!P1 LEA R10, P6, R195.reuse, R39.reuse, 0x2 ;  /* 0x00000027c30a9211 */ /* 0x0d0fe400078c10ff */
[----:B------:R-:W-:Y:S01]  /*119a0*/  ISETP.GE.AND P3, PT, R192, UR4, PT ;  /* 0x00000004c0007c0c */ /* 0x000fe2000bf66270 */
[----:B------:R4:W-:Y:S01]  /*119b0*/  @!P0 ST.E.64 desc[UR36][R8.64], R84 ;  /* 0x0000005408008985 */ /* 0x0009e2000c101b24 */
[----:B-----5:R-:W-:Y:S02]  /*119c0*/  @!P2 LEA R20, P5, R194, R39, 0x2 ;  /* 0x00000027c214a211 */ /* 0x020fe400078a10ff */
[----:B------:R-:W-:-:S02]  /*119d0*/  @!P1 LEA.HI.X R11, R195, R3, R228, 0x2, P6 ;  /* 0x00000003c30b9211 */ /* 0x000fc400030f14e4 */
[----:B------:R-:W-:Y:S02]  /*119e0*/  ISETP.GE.AND P0, PT, R191, UR4, PT ;  /* 0x00000004bf007c0c */ /* 0x000fe4000bf06270 */
[----:B------:R-:W-:Y:S01]  /*119f0*/  @!P2 LEA.HI.X R21, R194, R3, R227, 0x2, P5 ;  /* 0x00000003c215a211 */ /* 0x000fe200028f14e3 */
[----:B------:R5:W-:Y:S01]  /*11a00*/  @!P1 ST.E.64 desc[UR36][R10.64], R82 ;  /* 0x000000520a009985 */ /* 0x000be2000c101b24 */
[----:B------:R-:W-:Y:S02]  /*11a10*/  ISETP.GE.AND P1, PT, R190, UR4, PT ;  /* 0x00000004be007c0c */ /* 0x000fe4000bf26270 */
[-C--:B-1----:R-:W-:Y:S01]  /*11a20*/  @!P4 LEA R24, P5, R193, R39.reuse, 0x2 ;  /* 0x00000027c118c211 */ /* 0x082fe200078a10ff */
[----:B------:R1:W-:Y:S01]  /*11a30*/  @!P2 ST.E.64 desc[UR36][R20.64], R64 ;  /* 0x000000401400a985 */ /* 0x0003e2000c101b24 */
[----:B0-----:R-:W-:Y:S02]  /*11a40*/  @!P3 LEA R30, P6, R192, R39, 0x2 ;  /* 0x00000027c01eb211 */ /* 0x001fe400078c10ff */
[----:B------:R-:W-:-:S02]  /*11a50*/  ISETP.GE.AND P2, PT, R189, UR4, PT ;  /* 0x00000004bd007c0c */ /* 0x000fc4000bf46270 */
[-C--:B------:R-:W-:Y:S02]  /*11a60*/  @!P4 LEA.HI.X R25, R193, R3.reuse, R226, 0x2, P5 ;  /* 0x00000003c119c211 */ /* 0x080fe400028f14e2 */
[----:B------:R-:W-:Y:S02]  /*11a70*/  @!P3 LEA.HI.X R31, R192, R3, R225, 0x2, P6 ;  /* 0x00000003c01fb211 */ /* 0x000fe400030f14e1 */
[C---:B---3--:R-:W-:Y:S01]  /*11a80*/  @!P0 LEA R32, P5, R191.reuse, R39, 0x2 ;  /* 0x00000027bf208211 */ /* 0x048fe200078a10ff */
[----:B------:R0:W-:Y:S01]  /*11a90*/  @!P4 ST.E.64 desc[UR36][R24.64], R50 ;  /* 0x000000321800c985 */ /* 0x0001e2000c101b24 */
[----:B------:R-:W-:Y:S02]  /*11aa0*/  ISETP.GE.AND P4, PT, R188, UR4, PT ;  /* 0x00000004bc007c0c */ /* 0x000fe4000bf86270 */
[----:B------:R-:W-:Y:S01]  /*11ab0*/  @!P0 LEA.HI.X R33, R191, R3, R224, 0x2, P5 ;  /* 0x00000003bf218211 */ /* 0x000fe200028f14e0 */
[----:B------:R3:W-:Y:S01]  /*11ac0*/  @!P3 ST.E.64 desc[UR36][R30.64], R44 ;  /* 0x0000002c1e00b985 */ /* 0x0007e2000c101b24 */
[----:B----4-:R-:W-:-:S02]  /*11ad0*/  @!P1 LEA R8, P5, R190, R39, 0x2 ;  /* 0x00000027be089211 */ /* 0x010fc400078a10ff */
[----:B------:R-:W-:Y:S01]  /*11ae0*/  ISETP.GE.AND P3, PT, R187, UR4, PT ;  /* 0x00000004bb007c0c */ /* 0x000fe2000bf66270 */
[----:B------:R4:W-:Y:S01]  /*11af0*/  @!P0 ST.E.64 desc[UR36][R32.64], R42 ;  /* 0x0000002a20008985 */ /* 0x0009e2000c101b24 */
[C---:B-----5:R-:W-:Y:S02]  /*11b00*/  @!P2 LEA R10, P6, R189.reuse, R39, 0x2 ;  /* 0x00000027bd0aa211 */ /* 0x060fe400078c10ff */
[-C--:B------:R-:W-:Y:S02]  /*11b10*/  @!P1 LEA.HI.X R9, R190, R3.reuse, R223, 0x2, P5 ;  /* 0x00000003be099211 */ /* 0x080fe400028f14df */
[----:B------:R-:W-:Y:S02]  /*11b20*/  @!P2 LEA.HI.X R11, R189, R3, R222, 0x2, P6 ;  /* 0x00000003bd0ba211 */ /* 0x000fe400030f14de */
[----:B------:R-:W-:Y:S01]  /*11b30*/  ISETP.GE.AND P0, PT, R186, UR4, PT ;  /* 0x00000004ba007c0c */ /* 0x000fe2000bf06270 */
[----:B------:R5:W-:Y:S01]  /*11b40*/  @!P1 ST.E.64 desc[UR36][R8.64], R36 ;  /* 0x0000002408009985 */ /* 0x000be2000c101b24 */
[----:B------:R-:W-:-:S02]  /*11b50*/  ISETP.GE.AND P1, PT, R185, UR4, PT ;  /* 0x00000004b9007c0c */ /* 0x000fc4000bf26270 */
[CC--:B-1----:R-:W-:Y:S01]  /*11b60*/  @!P4 LEA R20, P5, R188.reuse, R39.reuse, 0x2 ;  /* 0x00000027bc14c211 */ /* 0x0c2fe200078a10ff */
[----:B------:R-:W-:Y:S01]  /*11b70*/  @!P2 ST.E.64 desc[UR36][R10.64], R34 ;  /* 0x000000220a00a985 */ /* 0x000fe2000c101b24 */
[C---:B0-----:R-:W-:Y:S02]  /*11b80*/  @!P3 LEA R24, P2, R187.reuse, R39, 0x2 ;  /* 0x00000027bb18b211 */ /* 0x041fe400078410ff */
[-C--:B------:R-:W-:Y:S02]  /*11b90*/  @!P4 LEA.HI.X R21, R188, R3.reuse, R221, 0x2, P5 ;  /* 0x00000003bc15c211 */ /* 0x080fe400028f14dd */
[----:B------:R-:W-:Y:S02]  /*11ba0*/  @!P3 LEA.HI.X R25, R187, R3, R220, 0x2, P2 ;  /* 0x00000003bb19b211 */ /* 0x000fe400010f14dc */
[----:B------:R-:W-:Y:S01]  /*11bb0*/  ISETP.GE.AND P2, PT, R184, UR4, PT ;  /* 0x00000004b8007c0c */ /* 0x000fe2000bf46270 */
[----:B------:R0:W-:Y:S01]  /*11bc0*/  @!P4 ST.E.64 desc[UR36][R20.64], R28 ;  /* 0x0000001c1400c985 */ /* 0x0001e2000c101b24 */
[----:B---3--:R-:W-:-:S02]  /*11bd0*/  @!P0 LEA R30, P4, R186, R39, 0x2 ;  /* 0x00000027ba1e8211 */ /* 0x008fc400078810ff */
[----:B----4-:R-:W-:Y:S01]  /*11be0*/  @!P1 LEA R32, P5, R185, R39, 0x2 ;  /* 0x00000027b9209211 */ /* 0x010fe200078a10ff */
[----:B------:R-:W-:Y:S01]  /*11bf0*/  @!P3 ST.E.64 desc[UR36][R24.64], R26 ;  /* 0x0000001a1800b985 */ /* 0x000fe2000c101b24 */
[----:B------:R-:W-:Y:S02]  /*11c00*/  ISETP.GE.AND P3, PT, R23, UR4, PT ;  /* 0x0000000417007c0c */ /* 0x000fe4000bf66270 */
[-C--:B------:R-:W-:Y:S02]  /*11c10*/  @!P0 LEA.HI.X R31, R186, R3.reuse, R219, 0x2, P4 ;  /* 0x00000003ba1f8211 */ /* 0x080fe400020f14db */
[----:B------:R-:W-:Y:S02]  /*11c20*/  @!P1 LEA.HI.X R33, R185, R3, R218, 0x2, P5 ;  /* 0x00000003b9219211 */ /* 0x000fe400028f14da */
[----:B------:R-:W-:Y:S01]  /*11c30*/  ISETP.GE.AND P5, PT, R22, UR4, PT ;  /* 0x0000000416007c0c */ /* 0x000fe2000bfa6270 */
[----:B------:R1:W-:Y:S01]  /*11c40*/  @!P0 ST.E.64 desc[UR36][R30.64], R14 ;  /* 0x0000000e1e008985 */ /* 0x0003e2000c101b24 */
[----:B-----5:R-:W-:Y:S01]  /*11c50*/  @!P2 LEA R8, P0, R184, R39, 0x2 ;  /* 0x00000027b808a211 */ /* 0x020fe200078010ff */
[----:B0-----:R-:W-:Y:S01]  /*11c60*/  VIADD R28, R2, 0xe8 ;  /* 0x000000e8021c7836 */ /* 0x001fe20000000000 */
[----:B------:R-:W-:Y:S01]  /*11c70*/  ISETP.GE.AND P4, PT, R19, UR4, PT ;  /* 0x0000000413007c0c */ /* 0x000fe2000bf86270 */
[----:B------:R0:W-:Y:S01]  /*11c80*/  @!P1 ST.E.64 desc[UR36][R32.64], R12 ;  /* 0x0000000c20009985 */ /* 0x0001e2000c101b24 */
[----:B------:R-:W-:-:S02]  /*11c90*/  @!P2 LEA.HI.X R9, R184, R3, R217, 0x2, P0 ;  /* 0x00000003b809a211 */ /* 0x000fc400000f14d9 */
[----:B------:R-:W-:Y:S02]  /*11ca0*/  ISETP.GE.AND P1, PT, R28, UR4, PT ;  /* 0x000000041c007c0c */ /* 0x000fe4000bf26270 */
[C---:B------:R-:W-:Y:S01]  /*11cb0*/  @!P3 LEA R10, P6, R23.reuse, R39, 0x2 ;  /* 0x00000027170ab211 */ /* 0x040fe200078c10ff */
[----:B------:R-:W-:Y:S01]  /*11cc0*/  @!P2 ST.E.64 desc[UR36][R8.64], R6 ;  /* 0x000000060800a985 */ /* 0x000fe2000c101b24 */
[----:B------:R-:W-:Y:S02]  /*11cd0*/  ISETP.GE.AND P0, PT, R0, UR4, PT ;  /* 0x0000000400007c0c */ /* 0x000fe4000bf06270 */
[----:B------:R-:W-:Y:S02]  /*11ce0*/  @!P3 LEA.HI.X R11, R23, R3, R216, 0x2, P6 ;  /* 0x00000003170bb211 */ /* 0x000fe400030f14d8 */
[----:B------:R-:W-:Y:S02]  /*11cf0*/  ISETP.GE.AND P2, PT, R18, UR4, PT ;  /* 0x0000000412007c0c */ /* 0x000fe4000bf46270 */
[----:B-1----:R-:W-:Y:S01]  /*11d00*/  SHF.R.S32.HI R14, RZ, 0x1f, R28 ;  /* 0x0000001fff0e7819 */ /* 0x002fe2000001141c */
[----:B------:R1:W-:Y:S01]  /*11d10*/  @!P3 ST.E.64 desc[UR36][R10.64], R4 ;  /* 0x000000040a00b985 */ /* 0x0003e2000c101b24 */
[----:B0-----:R-:W-:-:S02]  /*11d20*/  @!P5 LEA R12, P6, R22, R39, 0x2 ;  /* 0x00000027160cd211 */ /* 0x001fc400078c10ff */
[----:B------:R-:W-:Y:S02]  /*11d30*/  @!P1 LEA R20, P3, R28, R39, 0x2 ;  /* 0x000000271c149211 */ /* 0x000fe400078610ff */
[----:B------:R-:W-:Y:S02]  /*11d40*/  @!P5 LEA.HI.X R13, R22, R3, R215, 0x2, P6 ;  /* 0x00000003160dd211 */ /* 0x000fe400030f14d7 */
[----:B------:R-:W-:Y:S02]  /*11d50*/  SHF.R.S32.HI R15, RZ, 0x1f, R0 ;  /* 0x0000001fff0f7819 */ /* 0x000fe40000011400 */
[----:B------:R-:W-:Y:S01]  /*11d60*/  @!P0 LEA R24, P6, R0, R39, 0x2 ;  /* 0x0000002700188211 */ /* 0x000fe200078c10ff */
[----:B------:R0:W-:Y:S01]  /*11d70*/  @!P5 ST.E.64 desc[UR36][R12.64], R148 ;  /* 0x000000940c00d985 */ /* 0x0001e2000c101b24 */
[----:B------:R-:W-:Y:S02]  /*11d80*/  @!P1 LEA.HI.X R21, R28, R3, R14, 0x2, P3 ;  /* 0x000000031c159211 */ /* 0x000fe400018f140e */
[----:B------:R-:W-:-:S02]  /*11d90*/  @!P4 LEA R14, P3, R19, R39, 0x2 ;  /* 0x00000027130ec211 */ /* 0x000fc400078610ff */
[-C--:B------:R-:W-:Y:S02]  /*11da0*/  @!P0 LEA.HI.X R25, R0, R3.reuse, R15, 0x2, P6 ;  /* 0x0000000300198211 */ /* 0x080fe400030f140f */
[----:B------:R-:W-:Y:S02]  /*11db0*/  @!P4 LEA.HI.X R15, R19, R3, R214, 0x2, P3 ;  /* 0x00000003130fc211 */ /* 0x000fe400018f14d6 */
[----:B------:R-:W-:Y:S02]  /*11dc0*/  SHF.R.S32.HI R0, RZ, 0x1f, R18 ;  /* 0x0000001fff007819 */ /* 0x000fe40000011412 */
[C---:B-1----:R-:W-:Y:S01]  /*11dd0*/  @!P2 LEA R4, P3, R18.reuse, R39, 0x2 ;  /* 0x000000271204a211 */ /* 0x042fe200078610ff */
[----:B------:R0:W-:Y:S03]  /*11de0*/  @!P4 ST.E.64 desc[UR36][R14.64], R146 ;  /* 0x000000920e00c985 */ /* 0x0001e6000c101b24 */
[----:B------:R-:W-:Y:S01]  /*11df0*/  @!P2 LEA.HI.X R5, R18, R3, R0, 0x2, P3 ;  /* 0x000000031205a211 */ /* 0x000fe200018f1400 */
[----:B------:R-:W-:-:S04]  /*11e00*/  VIADD R0, R2, 0xf8 ;  /* 0x000000f802007836 */ /* 0x000fc80000000000 */
[----:B------:R0:W-:Y:S04]  /*11e10*/  @!P2 ST.E.64 desc[UR36][R4.64], R156 ;  /* 0x0000009c0400a985 */ /* 0x0001e8000c101b24 */
[----:B------:R0:W-:Y:S04]  /*11e20*/  @!P1 ST.E.64 desc[UR36][R20.64], R154 ;  /* 0x0000009a14009985 */ /* 0x0001e8000c101b24 */
[----:B------:R0:W-:Y:S01]  /*11e30*/  @!P0 ST.E.64 desc[UR36][R24.64], R124 ;  /* 0x0000007c18008985 */ /* 0x0001e2000c101b24 */
[----:B------:R-:W-:-:S13]  /*11e40*/  ISETP.GE.AND P0, PT, R0, UR4, PT ;  /* 0x0000000400007c0c */ /* 0x000fda000bf06270 */
[----:B0-----:R-:W-:Y:S05]  /*11e50*/  @P0 BRA `(.L_x_1559) ;  /* 0x0000000c00dc0947 */ /* 0x001fea0003800000 */
[----:B------:R-:W-:Y:S02]  /*11e60*/  LEA R4, P0, R0, R39, 0x2 ;  /* 0x0000002700047211 */ /* 0x000fe400078010ff */
[----:B------:R-:W-:-:S04]  /*11e70*/  SHF.R.S32.HI R5, RZ, 0x1f, R0 ;  /* 0x0000001fff057819 */ /* 0x000fc80000011400 */
[----:B------:R-:W-:-:S05]  /*11e80*/  LEA.HI.X R5, R0, R3, R5, 0x2, P0 ;  /* 0x0000000300057211 */ /* 0x000fca00000f1405 */
[----:B------:R0:W-:Y:S01]  /*11e90*/  ST.E.64 desc[UR36][R4.64], R122 ;  /* 0x0000007a04007985 */ /* 0x0001e2000c101b24 */
[----:B------:R-:W-:Y:S05]  /*11ea0*/  BRA `(.L_x_1559) ;  /* 0x0000000c00c87947 */ /* 0x000fea0003800000 */
.L_x_1550:
        /* <DEDUP_REMOVED lines=9> */
[----:B------:R-:W-:Y:S01]  /*11f40*/  UISETP.NE.U32.AND UP1, UPT, UR8, URZ, UPT ;  /* 0x0000003f0800728c */ /* 0x000fe2000bf25070 */
[----:B------:R-:W-:Y:S02]  /*11f50*/  ULDC UR4, c[0x0][0xa88] ;  /* 0x0002a20000047ab9 */ /* 0x000fe40000000800 */
[----:B------:R-:W2:Y:S01]  /*11f60*/  @P1 LDG.E R3, desc[UR36][R4.64] ;  /* 0x0000002404031981 */ /* 0x000ea2000c1e1900 */
[----:B------:R-:W-:Y:S01]  /*11f70*/  UISETP.NE.AND.EX UP1, UPT, UR9, URZ, UPT, UP1 ;  /* 0x0000003f0900728c */ /* 0x000fe2000bf25310 */
[----:B------:R-:W-:Y:S01]  /*11f80*/  IMAD.U32 R0, RZ, RZ, UR4 ;  /* 0x00000004ff007e24 */ /* 0x000fe2000f8e00ff */
[----:B------:R-:W0:Y:S04]  /*11f90*/  S2R R10, SR_TID.X ;  /* 0x00000000000a7919 */ /* 0x000e280000002100 */
[----:B------:R-:W-:-:S05]  /*11fa0*/  PLOP3.LUT P2, PT, PT, PT, UP1, 0x80, 0x0 ;  /* 0x000000000000781c */ /* 0x000fca0003f4f018 */
[----:B------:R-:W-:Y:S02]  /*11fb0*/  @UP1 ULDC.64 UR8, c[0x0][0xc08] ;  /* 0x0003020000081ab9 */ /* 0x000fe40000000a00 */
[----:B------:R-:W-:-:S06]  /*11fc0*/  @UP1 UIMAD.WIDE UR8, UR57, 0x4, UR8 ;  /* 0x00000004390818a5 */ /* 0x000fcc000f8e0208 */
[----:B------:R-:W-:Y:S02]  /*11fd0*/  IMAD.U32 R6, RZ, RZ, UR8 ;  /* 0x00000008ff067e24 */ /* 0x000fe4000f8e00ff */
[----:B------:R-:W-:-:S05]  /*11fe0*/  IMAD.U32 R7, RZ, RZ, UR9 ;  /* 0x00000009ff077e24 */ /* 0x000fca000f8e00ff */
[----:B------:R1:W5:Y:S01]  /*11ff0*/  @P2 LDG.E R0, desc[UR36][R6.64] ;  /* 0x0000002406002981 */ /* 0x000362000c1e1900 */
[----:B------:R-:W-:Y:S01]  /*12000*/  UMOV UR4, URZ ;  /* 0x0000003f00047c82 */ /* 0x000fe20008000000 */
[----:B0-----:R-:W-:-:S05]  /*12010*/  VIADD R8, R10, 0xffffff80 ;  /* 0xffffff800a087836 */ /* 0x001fca0000000000 */
[----:B------:R-:W-:Y:S02]  /*12020*/  ISETP.GT.AND P0, PT, R8, 0x7f, PT ;  /* 0x0000007f0800780c */ /* 0x000fe40003f04270 */
[----:B--2---:R-:W-:Y:S01]  /*12030*/  @P1 R2UR UR4, R3 ;  /* 0x00000000030412ca */ /* 0x004fe200000e0000 */
[----:B-1----:R-:W-:-:S14]  /*12040*/  @P2 BRA `(.L_x_1562) ;  /* 0x0000000000102947 */ /* 0x002fdc0003800000 */
[----:B------:R-:W-:Y:S05]  /*12050*/  @!P1 BRA `(.L_x_1562) ;  /* 0x00000000000c9947 */ /* 0x000fea0003800000 */
[----:B------:R-:W2:Y:S04]  /*12060*/  LDG.E R3, desc[UR36][R4.64] ;  /* 0x0000002404037981 */ /* 0x000ea8000c1e1900 */
[----:B-----5:R-:W2:Y:S02]  /*12070*/  LDG.E R0, desc[UR36][R4.64+0x4] ;  /* 0x0000042404007981 */ /* 0x020ea4000c1e1900 */
[----:B--2---:R-:W-:-:S07]  /*12080*/  IMAD.IADD R0, R0, 0x1, -R3 ;  /* 0x0000000100007824 */ /* 0x004fce00078e0a03 */
.L_x_1562:
[----:B------:R-:W-:Y:S01]  /*12090*/  USHF.R.S32.HI UR12, URZ, 0x1f, UR57 ;  /* 0x0000001f3f0c7899 */ /* 0x000fe20008011439 */
[----:B------:R-:W-:Y:S01]  /*120a0*/  BSSY B1, `(.L_x_1563) ;  /* 0x0000039000017945 */ /* 0x000fe20003800000 */
[----:B------:R-:W-:Y:S02]  /*120b0*/  USHF.R.S32.HI UR18, URZ, 0x1f, UR4 ;  /* 0x0000001f3f127899 */ /* 0x000fe40008011404 */
[----:B------:R-:W-:Y:S02]  /*120c0*/  USEL UR7, UR57, URZ, !UP0 ;  /* 0x0000003f39077287 */ /* 0x000fe4000c000000 */
[----:B------:R-:W-:Y:S01]  /*120d0*/  USEL UR12, UR12, URZ, !UP0 ;  /* 0x0000003f0c0c7287 */ /* 0x000fe2000c000000 */
[----:B------:R-:W-:Y:S11]  /*120e0*/  @P0 BRA `(.L_x_1564) ;  /* 0x0000000000d00947 */ /* 0x000ff60003800000 */
[----:B------:R-:W0:Y:S01]  /*120f0*/  LDC R9, c[0x0][0xbe8] ;  /* 0x0002fa00ff097b82 */ /* 0x000e220000000800 */
[----:B------:R-:W-:-:S05]  /*12100*/  IMAD.U32 R6, RZ, RZ, UR47 ;  /* 0x0000002fff067e24 */ /* 0x000fca000f8e00ff */
[----:B------:R-:W-:Y:S01]  /*12110*/  IADD3 R6, R6, -0x80, R10 ;  /* 0xffffff8006067810 */ /* 0x000fe20007ffe00a */
[----:B0----5:R-:W-:-:S05]  /*12120*/  IMAD R3, R0, R9, RZ ;  /* 0x0000000900037224 */ /* 0x021fca00078e02ff */
[----:B------:R-:W-:-:S13]  /*12130*/  ISETP.GE.AND P0, PT, R6, R3, PT ;  /* 0x000000030600720c */ /* 0x000fda0003f06270 */
[----:B------:R-:W-:Y:S05]  /*12140*/  @P0 BRA `(.L_x_1564) ;  /* 0x0000000000b80947 */ /* 0x000fea0003800000 */
[----:B------:R-:W-:Y:S01]  /*12150*/  ISETP.NE.AND P0, PT, R9, 0x1, PT ;  /* 0x000000010900780c */ /* 0x000fe20003f05270 */
[----:B------:R-:W-:Y:S01]  /*12160*/  UISETP.GT.AND UP2, UPT, UR55, 0x1, UPT ;  /* 0x000000013700788c */ /* 0x000fe2000bf44270 */
[----:B------:R-:W-:-:S03]  /*12170*/  UMOV UR8, 0x9b8 ;  /* 0x000009b800087882 */ /* 0x000fc60000000000 */
        /* <DEDUP_REMOVED lines=19> */
[----:B------:R-:W-:Y:S02]  /*122b0*/  IMAD.MOV.U32 R3, RZ, RZ, R6 ;  /* 0x000000ffff037224 */ /* 0x000fe400078e0006 */
[----:B------:R-:W-:Y:S01]  /*122c0*/  IMAD.U32 R10, RZ, RZ, UR8 ;  /* 0x00000008ff0a7e24 */ /* 0x000fe2000f8e00ff */
[----:B------:R-:W-:Y:S01]  /*122d0*/  ULDC.64 UR8, c[0x0][UR19+0x210] ;  /* 0x0000840013087abb */ /* 0x000fe20008000a00 */
[----:B-1----:R-:W-:Y:S01]  /*122e0*/  @P0 SHF.R.U32.HI R3, RZ, R5, R4 ;  /* 0x00000005ff030219 */ /* 0x002fe20000011604 */
[----:B------:R-:W-:Y:S02]  /*122f0*/  IMAD.U32 R4, RZ, RZ, UR22 ;  /* 0x00000016ff047e24 */ /* 0x000fe4000f8e00ff */
[----:B------:R-:W-:Y:S01]  /*12300*/  IMAD.U32 R5, RZ, RZ, UR23 ;  /* 0x00000017ff057e24 */ /* 0x000fe2000f8e00ff */
[--C-:B------:R-:W-:Y:S01]  /*12310*/  SHF.R.S32.HI R5, RZ, 0x1f, R3.reuse ;  /* 0x0000001fff057819 */ /* 0x100fe20000011403 */
[----:B------:R-:W-:Y:S01]  /*12320*/  IMAD.MOV R7, RZ, RZ, -R3 ;  /* 0x000000ffff077224 */ /* 0x000fe200078e0a03 */
[----:B------:R-:W-:Y:S01]  /*12330*/  IADD3 R4, P0, P1, R3, UR10, R4 ;  /* 0x0000000a03047c10 */ /* 0x000fe2000f91e004 */
[----:B------:R-:W-:-:S02]  /*12340*/  UIADD3.X UR10, UR13, UR11, UR18, UP0, UP1 ;  /* 0x0000000b0d0a7290 */ /* 0x000fc400087e2412 */
        /* <DEDUP_REMOVED lines=14> */
.L_x_1564:
[----:B------:R-:W-:Y:S05]  /*12430*/  BSYNC B1 ;  /* 0x0000000000017941 */ /* 0x000fea0003800000 */
.L_x_1563:
        /* <DEDUP_REMOVED lines=14> */
[----:B------:R-:W-:-:S03]  /*12520*/  UIADD3 UR9, UR9, UR10, URZ ;  /* 0x0000000a09097290 */ /* 0x000fc6000fffe03f */
[----:B------:R-:W-:Y:S01]  /*12530*/  IMAD R3, R10, 0x20, R13 ;  /* 0x000000200a037824 */ /* 0x000fe200078e020d */
[----:B------:R-:W-:Y:S02]  /*12540*/  ULDC.64 UR10, c[0x0][0xae8] ;  /* 0x0002ba00000a7ab9 */ /* 0x000fe40000000a00 */
[----:B------:R-:W-:Y:S01]  /*12550*/  UIMAD.WIDE.U32 UR8, UR54, UR10, UR8 ;  /* 0x0000000a360872a5 */ /* 0x000fe2000f8e0008 */
[----:B------:R-:W-:Y:S01]  /*12560*/  VIADD R8, R3, UR47 ;  /* 0x0000002f03087c36 */ /* 0x000fe20008000000 */
[----:B-1----:R-:W-:Y:S02]  /*12570*/  ISETP.NE.AND P0, PT, R11, 0x1, PT ;  /* 0x000000010b00780c */ /* 0x002fe40003f05270 */
[----:B------:R-:W-:Y:S01]  /*12580*/  UIMAD UR9, UR54, UR11, UR9 ;  /* 0x0000000b360972a4 */ /* 0x000fe2000f8e0209 */
[----:B------:R-:W-:Y:S02]  /*12590*/  IMAD.MOV.U32 R3, RZ, RZ, R8 ;  /* 0x000000ffff037224 */ /* 0x000fe400078e0008 */
[----:B------:R-:W-:-:S02]  /*125a0*/  ULDC.64 UR10, c[0x0][0xaf0] ;  /* 0x0002bc00000a7ab9 */ /* 0x000fc40000000a00 */
[----:B------:R-:W-:Y:S02]  /*125b0*/  UIMAD UR12, UR12, UR10, URZ ;  /* 0x0000000a0c0c72a4 */ /* 0x000fe4000f8e023f */
[----:B------:R-:W-:Y:S02]  /*125c0*/  UIMAD.WIDE.U32 UR8, UR7, UR10, UR8 ;  /* 0x0000000a070872a5 */ /* 0x000fe4000f8e0008 */
[----:B------:R-:W-:Y:S02]  /*125d0*/  UIMAD UR4, UR7, UR11, UR12 ;  /* 0x0000000b070472a4 */ /* 0x000fe4000f8e020c */
[----:B------:R-:W0:Y:S02]  /*125e0*/  @P0 LDC R5, c[0x0][0xbec] ;  /* 0x0002fb00ff050b82 */ /* 0x000e240000000800 */
[----:B------:R-:W-:Y:S01]  /*125f0*/  UIADD3 UR4, UR9, UR4, URZ ;  /* 0x0000000409047290 */ /* 0x000fe2000fffe03f */
[----:B------:R-:W-:-:S05]  /*12600*/  ULDC.64 UR10, c[0x0][0xae0] ;  /* 0x0002b800000a7ab9 */ /* 0x000fca0000000a00 */
[----:B------:R-:W1:Y:S01]  /*12610*/  @P0 LDC R7, c[0x0][0xbf0] ;  /* 0x0002fc00ff070b82 */ /* 0x000e620000000800 */
[----:B0-----:R-:W-:-:S04]  /*12620*/  @P0 IMAD.HI.U32 R4, R8, R5, RZ ;  /* 0x0000000508040227 */ /* 0x001fc800078e00ff */
[----:B------:R-:W-:Y:S02]  /*12630*/  IMAD.U32 R5, RZ, RZ, UR9 ;  /* 0x00000009ff057e24 */ /* 0x000fe4000f8e00ff */
[----:B------:R-:W-:Y:S01]  /*12640*/  IMAD.U32 R5, RZ, RZ, UR4 ;  /* 0x00000004ff057e24 */ /* 0x000fe2000f8e00ff */
[----:B-1----:R-:W-:Y:S01]  /*12650*/  @P0 SHF.R.U32.HI R3, RZ, R7, R4 ;  /* 0x00000007ff030219 */ /* 0x002fe20000011604 */
[----:B------:R-:W-:Y:S01]  /*12660*/  IMAD.U32 R4, RZ, RZ, UR8 ;  /* 0x00000008ff047e24 */ /* 0x000fe2000f8e00ff */
[----:B------:R-:W-:Y:S02]  /*12670*/  ULDC.64 UR8, c[0x0][0xad8] ;  /* 0x0002b60000087ab9 */ /* 0x000fe40000000a00 */
[--C-:B------:R-:W-:Y:S01]  /*12680*/  SHF.R.S32.HI R6, RZ, 0x1f, R3.reuse ;  /* 0x0000001fff067819 */ /* 0x100fe20000011403 */
[----:B------:R-:W-:Y:S02]  /*12690*/  IMAD.MOV R7, RZ, RZ, -R3 ;  /* 0x000000ffff077224 */ /* 0x000fe400078e0a03 */
[----:B------:R-:W-:-:S04]  /*126a0*/  IMAD.WIDE.U32 R4, R3, UR10, R4 ;  /* 0x0000000a03047c25 */ /* 0x000fc8000f8e0004 */
[----:B------:R-:W-:Y:S02]  /*126b0*/  IMAD R7, R11, R7, R8 ;  /* 0x000000070b077224 */ /* 0x000fe400078e0208 */
[----:B------:R-:W-:Y:S02]  /*126c0*/  IMAD R6, R6, UR10, RZ ;  /* 0x0000000a06067c24 */ /* 0x000fe4000f8e02ff */
[----:B------:R-:W-:Y:S02]  /*126d0*/  VIADD R8, R13, UR47 ;  /* 0x0000002f0d087c36 */ /* 0x000fe40008000000 */
[----:B------:R-:W-:Y:S01]  /*126e0*/  IMAD R9, R3, UR11, R6 ;  /* 0x0000000b03097c24 */ /* 0x000fe2000f8e0206 */
[----:B------:R-:W-:Y:S01]  /*126f0*/  SHF.R.S32.HI R6, RZ, 0x1f, R7 ;  /* 0x0000001fff067819 */ /* 0x000fe20000011407 */
[----:B-----5:R-:W-:Y:S02]  /*12700*/  IMAD R11, R0, R11, RZ ;  /* 0x0000000b000b7224 */ /* 0x020fe400078e02ff */
[----:B------:R-:W-:-:S02]  /*12710*/  IMAD.IADD R5, R5, 0x1, R9 ;  /* 0x0000000105057824 */ /* 0x000fc400078e0209 */
[----:B------:R-:W-:Y:S02]  /*12720*/  IMAD R6, R6, UR8, RZ ;  /* 0x0000000806067c24 */ /* 0x000fe4000f8e02ff */
[----:B------:R-:W-:-:S04]  /*12730*/  IMAD.WIDE.U32 R4, R7, UR8, R4 ;  /* 0x0000000807047c25 */ /* 0x000fc8000f8e0004 */
[----:B------:R-:W-:Y:S01]  /*12740*/  IMAD R9, R7, UR9, R6 ;  /* 0x0000000907097c24 */ /* 0x000fe2000f8e0206 */
[----:B------:R-:W-:Y:S01]  /*12750*/  ULDC.64 UR8, c[0x0][0xa80] ;  /* 0x0002a00000087ab9 */ /* 0x000fe20000000a00 */
[----:B------:R-:W-:Y:S01]  /*12760*/  VIADD R3, R8, 0x40 ;  /* 0x0000004008037836 */ /* 0x000fe20000000000 */
[----:B------:R-:W-:Y:S01]  /*12770*/  LEA R6, P2, R4, UR8, 0x1 ;  /* 0x0000000804067c11 */ /* 0x000fe2000f8408ff */
[----:B------:R-:W-:Y:S02]  /*12780*/  IMAD.IADD R5, R5, 0x1, R9 ;  /* 0x0000000105057824 */ /* 0x000fe400078e0209 */
[----:B------:R-:W-:Y:S01]  /*12790*/  VIADD R0, R8, 0x20 ;  /* 0x0000002008007836 */ /* 0x000fe20000000000 */
[-C--:B------:R-:W-:Y:S01]  /*127a0*/  ISETP.GE.AND P0, PT, R3, R11.reuse, PT ;  /* 0x0000000b0300720c */ /* 0x080fe20003f06270 */
[----:B------:R-:W-:Y:S01]  /*127b0*/  IMAD.SHL.U32 R7, R10, 0x8, RZ ;  /* 0x000000080a077824 */ /* 0x000fe200078e00ff */
[----:B------:R-:W-:Y:S02]  /*127c0*/  LEA.HI.X R3, R4, UR9, R5, 0x1, P2 ;  /* 0x0000000904037c11 */ /* 0x000fe400090f0c05 */
[-C--:B------:R-:W-:Y:S01]  /*127d0*/  ISETP.GE.AND P2, PT, R8, R11.reuse, PT ;  /* 0x0000000b0800720c */ /* 0x080fe20003f46270 */
[C---:B------:R-:W-:Y:S01]  /*127e0*/  VIADD R9, R7.reuse, 0xc0 ;  /* 0x000000c007097836 */ /* 0x040fe20000000000 */
[----:B------:R-:W-:Y:S01]  /*127f0*/  ISETP.GE.AND P1, PT, R0, R11, PT ;  /* 0x0000000b0000720c */ /* 0x000fe20003f26270 */
[C---:B------:R-:W-:Y:S01]  /*12800*/  VIADD R13, R7.reuse, 0x80 ;  /* 0x00000080070d7836 */ /* 0x040fe20000000000 */
[----:B------:R0:W1:Y:S01]  /*12810*/  SHFL.IDX PT, R4, R6, RZ, 0x181f ;  /* 0x00181fff06047589 */ /* 0x00006200000e0000 */
[----:B------:R-:W-:Y:S01]  /*12820*/  VIADD R15, R7, 0x40 ;  /* 0x00000040070f7836 */ /* 0x000fe20000000000 */
[----:B------:R-:W-:-:S02]  /*12830*/  SHF.R.S32.HI R10, RZ, 0x1f, R7 ;  /* 0x0000001fff0a7819 */ /* 0x000fc40000011407 */
[----:B------:R0:W2:Y:S01]  /*12840*/  SHFL.IDX PT, R0, R3, RZ, 0x181f ;  /* 0x00181fff03007589 */ /* 0x0000a200000e0000 */
[----:B------:R-:W-:Y:S02]  /*12850*/  SHF.R.S32.HI R12, RZ, 0x1f, R9 ;  /* 0x0000001fff0c7819 */ /* 0x000fe40000011409 */
[----:B------:R-:W-:Y:S02]  /*12860*/  SHF.R.S32.HI R14, RZ, 0x1f, R13 ;  /* 0x0000001fff0e7819 */ /* 0x000fe4000001140d */
        /* <DEDUP_REMOVED lines=19> */
.L_x_1566:
[----:B------:R-:W-:Y:S05]  /*129a0*/  BSYNC B1 ;  /* 0x0000000000017941 */ /* 0x000fea0003800000 */
.L_x_1565:
        /* <DEDUP_REMOVED lines=21> */
.L_x_1568:
[----:B------:R-:W-:Y:S05]  /*12b00*/  BSYNC B1 ;  /* 0x0000000000017941 */ /* 0x000fea0003800000 */
.L_x_1567:
        /* <DEDUP_REMOVED lines=21> */
.L_x_1570:
[----:B------:R-:W-:Y:S05]  /*12c60*/  BSYNC B1 ;  /* 0x0000000000017941 */ /* 0x000fea0003800000 */
.L_x_1569:
        /* <DEDUP_REMOVED lines=11> */
[-C--:B0-----:R-:W-:Y:S02]  /*12d20*/  @!P3 LEA.HI.X R7, R7, R3.reuse, R10, 0x1, P4 ;  /* 0x000000030707b211 */ /* 0x081fe400020f0c0a */
        /* <DEDUP_REMOVED lines=10> */
.L_x_1559:
[----:B------:R-:W-:Y:S05]  /*12dd0*/  BSYNC B0 ;  /* 0x0000000000007941 */ /* 0x000fea0003800000 */
.L_x_1549:
[----:B------:R-:W-:Y:S02]  /*12de0*/  ULDC UR4, c[0x0][0xc3c] ;  /* 0x00030f0000047ab9 */ /* 0x000fe40000000800 */
[----:B------:R-:W-:-:S06]  /*12df0*/  UISETP.GE.AND UP0, UPT, UR53, UR4, UPT ;  /* 0x000000043500728c */ /* 0x000fcc000bf06270 */
[----:B------:R-:W-:-:S13]  /*12e00*/  PLOP3.LUT P0, PT, PT, PT, UP0, 0x80, 0x0 ;  /* 0x000000000000781c */ /* 0x000fda0003f0f008 */
[----:B------:R-:W-:Y:S05]  /*12e10*/  @!P0 BRA `(.L_x_1571) ;  /* 0xfffffee000b48947 */ /* 0x000fea000383ffff */
[----:B------:R-:W-:Y:S05]  /*12e20*/  EXIT ;  /* 0x000000000000794d */ /* 0x000fea0003800000 */
.L_x_1458:
[----:B------:R-:W-:-:S08]  /*12e30*/  NOP ;  /* 0x0000000000007918 */ /* 0x000fd00000000000 */
[----:B0-----:R-:W0:-:S00]  /*12e40*/  USETMAXREG.DEALLOC.CTAPOOL 0x28 ;  /* 0x00000028000079c8 */ /* 0x001e0000080e0500 */
        /* <DEDUP_REMOVED lines=8> */
[----:B------:R-:W0:Y:S02]  /*12ed0*/  @P0 LDS.128 R24, [R2+0x284d0] ;  /* 0x0284d00002180984 */ /* 0x000e240000000c00 */
[----:B0-----:R-:W-:Y:S01]  /*12ee0*/  @P0 R2UR UR42, R27 ;  /* 0x000000001b2a02ca */ /* 0x001fe200000e0000 */
[----:B------:R-:W-:Y:S06]  /*12ef0*/  @P0 BAR.ARV 0x4, 0x180 ;  /* 0x0106000000000b1d */ /* 0x000fec0000002000 */
[----:B------:R-:W-:Y:S08]  /*12f00*/  @P0 BRA `(.L_x_1572) ;  /* 0x0000000c00b80947 */ /* 0x000ff00003800000 */
[----:B------:R-:W0:Y:S01]  /*12f10*/  S2R R4, SR_TID.X ;  /* 0x0000000000047919 */ /* 0x000e220000002100 */
[----:B------:R-:W-:Y:S01]  /*12f20*/  ULDC UR4, c[0x0][0xc3c] ;  /* 0x00030f0000047ab9 */ /* 0x000fe20000000800 */
[----:B------:R-:W-:Y:S02]  /*12f30*/  IMAD.MOV.U32 R0, RZ, RZ, RZ ;  /* 0x000000ffff007224 */ /* 0x000fe400078e00ff */
[----:B------:R-:W-:Y:S01]  /*12f40*/  IMAD.MOV.U32 R9, RZ, RZ, RZ ;  /* 0x000000ffff097224 */ /* 0x000fe200078e00ff */
[----:B0-----:R-:W-:-:S04]  /*12f50*/  LOP3.LUT R7, R4, 0x1f, RZ, 0xc0, !PT ;  /* 0x0000001f04077812 */ /* 0x001fc800078ec0ff */
[----:B------:R-:W-:-:S04]  /*12f60*/  ISETP.NE.AND P0, PT, R7, 0x1f, PT ;  /* 0x0000001f0700780c */ /* 0x000fc80003f05270 */
[----:B------:R-:W-:-:S13]  /*12f70*/  ISETP.GE.OR P1, PT, R7, UR4, !P0 ;  /* 0x0000000407007c0c */ /* 0x000fda000c726670 */
[----:B------:R-:W0:Y:S08]  /*12f80*/  @!P1 LDC.64 R4, c[0x0][0xc80] ;  /* 0x00032000ff049b82 */ /* 0x000e300000000a00 */
[----:B------:R-:W1:Y:S01]  /*12f90*/  @!P1 LDC.64 R2, c[0x0][0xc78] ;  /* 0x00031e00ff029b82 */ /* 0x000e620000000a00 */
[----:B0-----:R-:W-:-:S05]  /*12fa0*/  @!P1 IMAD.WIDE.U32 R4, R7, 0x4, R4 ;  /* 0x0000000407049825 */ /* 0x001fca00078e0004 */
[----:B------:R-:W2:Y:S01]  /*12fb0*/  @!P1 LDG.E R0, desc[UR36][R4.64] ;  /* 0x0000002404009981 */ /* 0x000ea2000c1e1900 */
[----:B-1----:R-:W-:-:S05]  /*12fc0*/  @!P1 IMAD.WIDE.U32 R2, R7, 0x4, R2 ;  /* 0x0000000407029825 */ /* 0x002fca00078e0002 */
        /* <DEDUP_REMOVED lines=21> */
[----:B------:R-:W1:Y:S01]  /*13120*/  S2R R11, SR_CTAID.X ;  /* 0x00000000000b7919 */ /* 0x000e620000002500 */
[----:B0-----:R-:W-:Y:S02]  /*13130*/  SEL R5, R4, RZ, P5 ;  /* 0x000000ff04057207 */ /* 0x001fe40002800000 */
[----:B------:R-:W0:Y:S03]  /*13140*/  LDC R4, c[0x0][0xc38] ;  /* 0x00030e00ff047b82 */ /* 0x000e260000000800 */
[----:B------:R-:W-:-:S05]  /*13150*/  IMAD.IADD R13, R2, 0x1, R5 ;  /* 0x00000001020d7824 */ /* 0x000fca00078e0205 */
[----:B------:R-:W0:Y:S02]  /*13160*/  SHFL.IDX PT, R5, R13, 0x1f, 0x1f ;  /* 0x03e01f000d057f89 */ /* 0x000e2400000e0000 */
[----:B0-----:R-:W-:-:S05]  /*13170*/  IMAD R6, R5, R4, RZ ;  /* 0x0000000405067224 */ /* 0x001fca00078e02ff */
[----:B-1----:R-:W-:Y:S01]  /*13180*/  ISETP.GT.AND P6, PT, R6, R11, PT ;  /* 0x0000000b0600720c */ /* 0x002fe20003fc4270 */
[----:B------:R-:W-:-:S12]  /*13190*/  IMAD.MOV.U32 R3, RZ, RZ, R6 ;  /* 0x000000ffff037224 */ /* 0x000fd800078e0006 */
[----:B------:R-:W-:Y:S05]  /*131a0*/  @P6 BRA `(.L_x_1573) ;  /* 0x0000000000a46947 */ /* 0x000fea0003800000 */
[----:B------:R-:W-:Y:S01]  /*131b0*/  IMAD.MOV.U32 R6, RZ, RZ, R3 ;  /* 0x000000ffff067224 */ /* 0x000fe200078e0003 */
[----:B------:R-:W-:Y:S01]  /*131c0*/  UMOV UR4, URZ ;  /* 0x0000003f00047c82 */ /* 0x000fe20008000000 */
[----:B------:R-:W-:-:S05]  /*131d0*/  ULDC UR5, c[0x0][0xc3c] ;  /* 0x00030f0000057ab9 */ /* 0x000fca0000000800 */
.L_x_1575:
[----:B------:R-:W-:-:S04]  /*131e0*/  UIADD3 UR4, UR4, 0x1f, URZ ;  /* 0x0000001f04047890 */ /* 0x000fc8000fffe03f */
[----:B------:R-:W-:-:S06]  /*131f0*/  UISETP.GE.AND UP0, UPT, UR4, UR5, UPT ;  /* 0x000000050400728c */ /* 0x000fcc000bf06270 */
[----:B------:R-:W-:-:S13]  /*13200*/  PLOP3.LUT P6, PT, PT, PT, UP0, 0x40, 0x0 ;  /* 0x000000000000781c */ /* 0x000fda0003fce808 */
[----:B------:R-:W-:Y:S05]  /*13210*/  @!P6 BRA `(.L_x_1574) ;  /* 0x0000000800c8e947 */ /* 0x000fea0003800000 */
[----:B------:R-:W-:Y:S02]  /*13220*/  VIADD R9, R7, UR4 ;  /* 0x0000000407097c36 */ /* 0x000fe40008000000 */
[----:B------:R-:W-:-:S03]  /*13230*/  IMAD.MOV.U32 R0, RZ, RZ, RZ ;  /* 0x000000ffff007224 */ /* 0x000fc600078e00ff */
[----:B------:R-:W-:-:S13]  /*13240*/  ISETP.GE.OR P6, PT, R9, UR5, !P0 ;  /* 0x0000000509007c0c */ /* 0x000fda000c7c6670 */
[----:B------:R-:W0:Y:S08]  /*13250*/  @!P6 LDC.64 R4, c[0x0][0xc80] ;  /* 0x00032000ff04eb82 */ /* 0x000e300000000a00 */
[----:B------:R-:W1:Y:S01]  /*13260*/  @!P6 LDC.64 R2, c[0x0][0xc78] ;  /* 0x00031e00ff02eb82 */ /* 0x000e620000000a00 */
[----:B0-----:R-:W-:-:S05]  /*13270*/  @!P6 IMAD.WIDE R4, R9, 0x4, R4 ;  /* 0x000000040904e825 */ /* 0x001fca00078e0204 */
[----:B------:R0:W2:Y:S01]  /*13280*/  @!P6 LDG.E R0, desc[UR36][R4.64] ;  /* 0x000000240400e981 */ /* 0x0000a2000c1e1900 */
[----:B-1----:R-:W-:-:S04]  /*13290*/  @!P6 IMAD.WIDE R2, R9, 0x4, R2 ;  /* 0x000000040902e825 */ /* 0x002fc800078e0202 */
[----:B------:R-:W-:Y:S01]  /*132a0*/  IMAD.MOV.U32 R9, RZ, RZ, RZ ;  /* 0x000000ffff097224 */ /* 0x000fe200078e00ff */
[----:B0-----:R-:W0:Y:S05]  /*132b0*/  LDC R4, c[0x0][0xc38] ;  /* 0x00030e00ff047b82 */ /* 0x001e2a0000000800 */
[----:B------:R-:W2:Y:S02]  /*132c0*/  @!P6 LDG.E R9, desc[UR36][R2.64] ;  /* 0x000000240209e981 */ /* 0x000ea4000c1e1900 */
[----:B--2---:R-:W-:-:S05]  /*132d0*/  IMAD R15, R0, R9, RZ ;  /* 0x00000009000f7224 */ /* 0x004fca00078e02ff */
        /* <DEDUP_REMOVED lines=20> */
[----:B------:R-:W-:Y:S02]  /*13420*/  IMAD.MOV.U32 R13, RZ, RZ, R2 ;  /* 0x000000ffff0d7224 */ /* 0x000fe400078e0002 */
[----:B------:R-:W-:-:S07]  /*13430*/  IMAD.MOV.U32 R3, RZ, RZ, R5 ;  /* 0x000000ffff037224 */ /* 0x000fce00078e0005 */
.L_x_1573:
[----:B------:R-:W-:Y:S02]  /*13440*/  IMAD.IADD R24, R6, 0x1, -R3 ;  /* 0x0000000106187824 */ /* 0x000fe400078e0a03 */
[----:B------:R-:W-:Y:S02]  /*13450*/  IMAD.MOV.U32 R3, RZ, RZ, RZ ;  /* 0x000000ffff037224 */ /* 0x000fe400078e00ff */
[----:B------:R-:W-:-:S05]  /*13460*/  IMAD R2, R13, R4, R24 ;  /* 0x000000040d027224 */ /* 0x000fca00078e0218 */
[----:B------:R-:W-:-:S13]  /*13470*/  ISETP.GT.AND P0, PT, R2, R11, PT ;  /* 0x0000000b0200720c */ /* 0x000fda0003f04270 */
[----:B------:R-:W-:Y:S02]  /*13480*/  VOTEU.ANY UR6, UPT, !P0 ;  /* 0x0000000000067886 */ /* 0x000fe400040e0100 */
[----:B------:R-:W-:Y:S02]  /*13490*/  UPOPC UR5, UR6 ;  /* 0x00000006000572bf */ /* 0x000fe40008000000 */
[----:B------:R-:W-:Y:S02]  /*134a0*/  ISETP.NE.AND P0, PT, RZ, UR6, PT ;  /* 0x00000006ff007c0c */ /* 0x000fe4000bf05270 */
[----:B------:R-:W-:Y:S02]  /*134b0*/  UIADD3 UR42, UR5, UR4, URZ ;  /* 0x00000004052a7290 */ /* 0x000fe4000fffe03f */
[----:B------:R-:W-:Y:S02]  /*134c0*/  IMAD.U32 R2, RZ, RZ, UR5 ;  /* 0x00000005ff027e24 */ /* 0x000fe4000f8e00ff */
[----:B------:R-:W-:-:S03]  /*134d0*/  IMAD.U32 R5, RZ, RZ, UR5 ;  /* 0x00000005ff057e24 */ /* 0x000fc6000f8e00ff */
[----:B------:R-:W0:Y:S04]  /*134e0*/  SHFL.IDX PT, R9, R9, R2, 0x1f ;  /* 0x00001f0209097589 */ /* 0x000e2800000e0000 */
[----:B------:R1:W2:Y:S01]  /*134f0*/  SHFL.IDX PT, R0, R0, R5, 0x1f ;  /* 0x00001f0500007589 */ /* 0x0002a200000e0000 */
[----:B0-----:R-:W-:Y:S01]  /*13500*/  ISETP.NE.AND P1, PT, R9, 0x1, PT ;  /* 0x000000010900780c */ /* 0x001fe20003f25270 */
[----:B-1----:R-:W-:-:S12]  /*13510*/  @!P0 BRA `(.L_x_1576) ;  /* 0x00000000000c8947 */ /* 0x002fd80003800000 */
[----:B------:R-:W-:-:S06]  /*13520*/  UIADD3 UR4, UR5, -0x1, URZ ;  /* 0xffffffff05047890 */ /* 0x000fcc000fffe03f */
[----:B------:R-:W-:-:S05]  /*13530*/  IMAD.U32 R2, RZ, RZ, UR4 ;  /* 0x00000004ff027e24 */ /* 0x000fca000f8e00ff */
[----:B------:R0:W1:Y:S02]  /*13540*/  SHFL.IDX PT, R3, R13, R2, 0x1f ;  /* 0x00001f020d037589 */ /* 0x00006400000e0000 */
.L_x_1576:
[----:B-1----:R-:W-:-:S04]  /*13550*/  IMAD R24, R3, R4, R24 ;  /* 0x0000000403187224 */ /* 0x002fc800078e0218 */
[----:B------:R-:W-:Y:S01]  /*13560*/  IMAD.IADD R5, R11, 0x1, -R24 ;  /* 0x000000010b057824 */ /* 0x000fe200078e0a18 */
[----:B------:R-:W-:Y:S06]  /*13570*/  @!P1 BRA `(.L_x_1577) ;  /* 0x0000000000e89947 */ /* 0x000fec0003800000 */
[-C--:B--2---:R-:W-:Y:S02]  /*13580*/  IABS R12, R0.reuse ;  /* 0x00000000000c7213 */ /* 0x084fe40000000000 */
[----:B------:R-:W-:Y:S02]  /*13590*/  IABS R4, R9 ;  /* 0x0000000900047213 */ /* 0x000fe40000000000 */
[----:B------:R-:W1:Y:S01]  /*135a0*/  I2F.RP R6, R12 ;  /* 0x0000000c00067306 */ /* 0x000e620000209400 */
[----:B------:R-:W-:-:S07]  /*135b0*/  IABS R10, R0 ;  /* 0x00000000000a7213 */ /* 0x000fce0000000000 */
[----:B------:R-:W2:Y:S08]  /*135c0*/  I2F.RP R8, R4 ;  /* 0x0000000400087306 */ /* 0x000eb00000209400 */
[----:B-1----:R-:W0:Y:S08]  /*135d0*/  MUFU.RCP R6, R6 ;  /* 0x0000000600067308 */ /* 0x002e300000001000 */
[----:B--2---:R-:W-:Y:S01]  /*135e0*/  MUFU.RCP R8, R8 ;  /* 0x0000000800087308 */ /* 0x004fe20000001000 */
[----:B0-----:R-:W-:Y:S01]  /*135f0*/  VIADD R2, R6, 0xffffffe ;  /* 0x0ffffffe06027836 */ /* 0x001fe20000000000 */
[----:B------:R-:W-:-:S06]  /*13600*/  IABS R6, R5 ;  /* 0x0000000500067213 */ /* 0x000fcc0000000000 */
[----:B------:R0:W1:Y:S02]  /*13610*/  F2I.FTZ.U32.TRUNC.NTZ R3, R2 ;  /* 0x0000000200037305 */ /* 0x000064000021f000 */
[----:B0-----:R-:W-:Y:S02]  /*13620*/  IMAD.MOV.U32 R2, RZ, RZ, RZ ;  /* 0x000000ffff027224 */ /* 0x001fe400078e00ff */
[----:B-1----:R-:W-:-:S04]  /*13630*/  IMAD.MOV R11, RZ, RZ, -R3 ;  /* 0x000000ffff0b7224 */ /* 0x002fc800078e0a03 */
[----:B------:R-:W-:-:S04]  /*13640*/  IMAD R11, R11, R12, RZ ;  /* 0x0000000c0b0b7224 */ /* 0x000fc800078e02ff */
[----:B------:R-:W-:-:S04]  /*13650*/  IMAD.HI.U32 R3, R3, R11, R2 ;  /* 0x0000000b03037227 */ /* 0x000fc800078e0002 */
[----:B------:R-:W-:Y:S02]  /*13660*/  IMAD.MOV R11, RZ, RZ, -R10 ;  /* 0x000000ffff0b7224 */ /* 0x000fe400078e0a0a */
[----:B------:R-:W-:-:S04]  /*13670*/  IMAD.HI.U32 R2, R3, R6, RZ ;  /* 0x0000000603027227 */ /* 0x000fc800078e00ff */
[----:B------:R-:W-:Y:S01]  /*13680*/  IMAD R3, R2, R11, R6 ;  /* 0x0000000b02037224 */ /* 0x000fe200078e0206 */
[----:B------:R-:W-:Y:S01]  /*13690*/  LOP3.LUT R6, R5, R0, RZ, 0x3c, !PT ;  /* 0x0000000005067212 */ /* 0x000fe200078e3cff */
[----:B------:R-:W-:-:S03]  /*136a0*/  VIADD R10, R8, 0xffffffe ;  /* 0x0ffffffe080a7836 */ /* 0x000fc60000000000 */
[----:B------:R-:W-:Y:S02]  /*136b0*/  ISETP.GT.U32.AND P1, PT, R12, R3, PT ;  /* 0x000000030c00720c */ /* 0x000fe40003f24070 */
[----:B------:R-:W-:-:S11]  /*136c0*/  ISETP.GE.AND P2, PT, R6, RZ, PT ;  /* 0x000000ff0600720c */ /* 0x000fd60003f46270 */
[----:B------:R-:W-:Y:S02]  /*136d0*/  @!P1 IMAD.IADD R3, R3, 0x1, -R12 ;  /* 0x0000000103039824 */ /* 0x000fe400078e0a0c */
[----:B------:R-:W-:Y:S01]  /*136e0*/  @!P1 VIADD R2, R2, 0x1 ;  /* 0x0000000102029836 */ /* 0x000fe20000000000 */
[----:B------:R-:W-:Y:S02]  /*136f0*/  ISETP.NE.AND P1, PT, R0, RZ, PT ;  /* 0x000000ff0000720c */ /* 0x000fe40003f25270 */
[----:B------:R-:W-:Y:S02]  /*13700*/  ISETP.GE.U32.AND P0, PT, R3, R12, PT ;  /* 0x0000000c0300720c */ /* 0x000fe40003f06070 */
[----:B------:R-:W0:Y:S11]  /*13710*/  F2I.FTZ.U32.TRUNC.NTZ R3, R10 ;  /* 0x0000000a00037305 */ /* 0x000e36000021f000 */
        /* <DEDUP_REMOVED lines=21> */
[----:B------:R-:W-:Y:S01]  /*13870*/  ISETP.GE.AND P2, PT, R3, RZ, PT ;  /* 0x000000ff0300720c */ /* 0x000fe20003f46270 */
[----:B------:R-:W-:-:S06]  /*13880*/  IMAD.MOV R3, RZ, RZ, -R8 ;  /* 0x000000ffff037224 */ /* 0x000fcc00078e0a08 */
[----:B------:R-:W-:-:S06]  /*13890*/  @P0 VIADD R2, R2, 0x1 ;  /* 0x0000000102020836 */ /* 0x000fcc0000000000 */
[----:B------:R-:W-:Y:S01]  /*138a0*/  @!P2 IMAD.MOV R2, RZ, RZ, -R2 ;  /* 0x000000ffff02a224 */ /* 0x000fe200078e0a02 */
[----:B------:R-:W-:-:S05]  /*138b0*/  @!P1 LOP3.LUT R2, RZ, R9, RZ, 0x33, !PT ;  /* 0x00000009ff029212 */ /* 0x000fca00078e33ff */
[----:B------:R-:W-:-:S04]  /*138c0*/  IMAD.MOV R26, RZ, RZ, -R2 ;  /* 0x000000ffff1a7224 */ /* 0x000fc800078e0a02 */
[C---:B------:R-:W-:Y:S02]  /*138d0*/  IMAD R26, R9.reuse, R26, R8 ;  /* 0x0000001a091a7224 */ /* 0x040fe400078e0208 */
[----:B------:R-:W-:Y:S02]  /*138e0*/  IMAD R9, R9, 0x1000000, R2 ;  /* 0x0100000009097824 */ /* 0x000fe400078e0202 */
[----:B------:R-:W-:Y:S02]  /*138f0*/  IMAD R2, R0, R3, R5 ;  /* 0x0000000300027224 */ /* 0x000fe400078e0205 */
[----:B------:R-:W-:Y:S01]  /*13900*/  IMAD R26, R26, 0x10000, R9 ;  /* 0x000100001a1a7824 */ /* 0x000fe200078e0209 */
[----:B------:R-:W-:Y:S06]  /*13910*/  BRA `(.L_x_1578) ;  /* 0x0000000000fc7947 */ /* 0x000fec0003800000 */
.L_x_1577:
[----:B------:R-:W-:Y:S02]  /*13920*/  ULDC.64 UR4, c[0x0][0xc90] ;  /* 0x0003240000047ab9 */ /* 0x000fe40000000a00 */
[----:B------:R-:W-:-:S06]  /*13930*/  UIMAD.WIDE UR4, UR42, 0x4, UR4 ;  /* 0x000000042a0478a5 */ /* 0x000fcc000f8e0204 */
[----:B0-----:R-:W-:Y:S02]  /*13940*/  IMAD.U32 R2, RZ, RZ, UR4 ;  /* 0x00000004ff027e24 */ /* 0x001fe4000f8e00ff */
[----:B------:R-:W-:-:S05]  /*13950*/  IMAD.U32 R3, RZ, RZ, UR5 ;  /* 0x00000005ff037e24 */ /* 0x000fca000f8e00ff */
[----:B------:R0:W2:Y:S01]  /*13960*/  LDG.E R13, desc[UR36][R2.64] ;  /* 0x00000024020d7981 */ /* 0x0000a2000c1e1900 */
[----:B------:R-:W-:Y:S01]  /*13970*/  IABS R15, R5 ;  /* 0x00000005000f7213 */ /* 0x000fe20000000000 */
[----:B0-----:R-:W-:Y:S02]  /*13980*/  IMAD.MOV.U32 R2, RZ, RZ, RZ ;  /* 0x000000ffff027224 */ /* 0x001fe400078e00ff */
[----:B--2---:R-:W-:-:S05]  /*13990*/  IMAD R6, R0, R13, RZ ;  /* 0x0000000d00067224 */ /* 0x004fca00078e02ff */
[-C--:B------:R-:W-:Y:S02]  /*139a0*/  IABS R10, R6.reuse ;  /* 0x00000006000a7213 */ /* 0x080fe40000000000 */
[----:B------:R-:W-:Y:S02]  /*139b0*/  IABS R12, R6 ;  /* 0x00000006000c7213 */ /* 0x000fe40000000000 */
[----:B------:R-:W0:Y:S08]  /*139c0*/  I2F.RP R8, R10 ;  /* 0x0000000a00087306 */ /* 0x000e300000209400 */
[----:B0-----:R-:W0:Y:S02]  /*139d0*/  MUFU.RCP R8, R8 ;  /* 0x0000000800087308 */ /* 0x001e240000001000 */
[----:B0-----:R-:W-:-:S06]  /*139e0*/  VIADD R9, R8, 0xffffffe ;  /* 0x0ffffffe08097836 */ /* 0x001fcc0000000000 */
[----:B------:R-:W0:Y:S02]  /*139f0*/  F2I.FTZ.U32.TRUNC.NTZ R3, R9 ;  /* 0x0000000900037305 */ /* 0x000e24000021f000 */
[----:B0-----:R-:W-:-:S04]  /*13a00*/  IMAD.MOV R11, RZ, RZ, -R3 ;  /* 0x000000ffff0b7224 */ /* 0x001fc800078e0a03 */
[----:B------:R-:W-:-:S04]  /*13a10*/  IMAD R11, R11, R10, RZ ;  /* 0x0000000a0b0b7224 */ /* 0x000fc800078e02ff */
[----:B------:R-:W-:-:S04]  /*13a20*/  IMAD.HI.U32 R2, R3, R11, R2 ;  /* 0x0000000b03027227 */ /* 0x000fc800078e0002 */
[----:B------:R-:W-:Y:S02]  /*13a30*/  IMAD.MOV R3, RZ, RZ, -R12 ;  /* 0x000000ffff037224 */ /* 0x000fe400078e0a0c */
        /* <DEDUP_REMOVED lines=12> */
[----:B------:R-:W-:Y:S02]  /*13b00*/  IMAD R11, R13, R2, RZ ;  /* 0x000000020d0b7224 */ /* 0x000fe400078e02ff */
[----:B------:R-:W-:Y:S02]  /*13b10*/  IMAD.MOV R2, RZ, RZ, -R2 ;  /* 0x000000ffff027224 */ /* 0x000fe400078e0a02 */
[----:B------:R-:W-:Y:S02]  /*13b20*/  IMAD.MOV R3, RZ, RZ, -R11 ;  /* 0x000000ffff037224 */ /* 0x000fe400078e0a0b */
[----:B------:R-:W-:Y:S02]  /*13b30*/  IMAD R6, R6, R2, R5 ;  /* 0x0000000206067224 */ /* 0x000fe400078e0205 */
[----:B------:R-:W-:Y:S01]  /*13b40*/  IMAD.MOV.U32 R2, RZ, RZ, RZ ;  /* 0x000000ffff027224 */ /* 0x000fe200078e00ff */
[----:B------:R-:W-:-:S04]  /*13b50*/  VIADDMNMX R13, R3, R4, R13, PT ;  /* 0x00000004030d7246 */ /* 0x000fc8000380010d */
[-C--:B------:R-:W-:Y:S01]  /*13b60*/  IABS R8, R13.reuse ;  /* 0x0000000d00087213 */ /* 0x080fe20000000000 */
[----:B------:R-:W-:Y:S01]  /*13b70*/  IMAD.MOV R26, RZ, RZ, -R13 ;  /* 0x000000ffff1a7224 */ /* 0x000fe200078e0a0d */
[----:B------:R-:W-:Y:S02]  /*13b80*/  IABS R10, R13 ;  /* 0x0000000d000a7213 */ /* 0x000fe40000000000 */
[----:B------:R-:W0:Y:S08]  /*13b90*/  I2F.RP R4, R8 ;  /* 0x0000000800047306 */ /* 0x000e300000209400 */
[----:B0-----:R-:W0:Y:S02]  /*13ba0*/  MUFU.RCP R4, R4 ;  /* 0x0000000400047308 */ /* 0x001e240000001000 */
[----:B0-----:R-:W-:-:S06]  /*13bb0*/  VIADD R3, R4, 0xffffffe ;  /* 0x0ffffffe04037836 */ /* 0x001fcc0000000000 */
[----:B------:R-:W0:Y:S02]  /*13bc0*/  F2I.FTZ.U32.TRUNC.NTZ R3, R3 ;  /* 0x0000000300037305 */ /* 0x000e24000021f000 */
[----:B0-----:R-:W-:-:S04]  /*13bd0*/  IMAD.MOV R9, RZ, RZ, -R3 ;  /* 0x000000ffff097224 */ /* 0x001fc800078e0a03 */
[----:B------:R-:W-:Y:S01]  /*13be0*/  IMAD.MOV.U32 R5, RZ, RZ, R9 ;  /* 0x000000ffff057224 */ /* 0x000fe200078e0009 */
[----:B------:R-:W-:-:S03]  /*13bf0*/  IABS R9, R6 ;  /* 0x0000000600097213 */ /* 0x000fc60000000000 */
        /* <DEDUP_REMOVED lines=11> */
[----:B------:R-:W-:Y:S02]  /*13cb0*/  ISETP.GE.AND P2, PT, R3, RZ, PT ;  /* 0x000000ff0300720c */ /* 0x000fe40003f46270 */
[----:B------:R-:W-:-:S05]  /*13cc0*/  IADD3 R3, R11, 0x1000000, R6 ;  /* 0x010000000b037810 */ /* 0x000fca0007ffe006 */
[----:B------:R-:W-:-:S06]  /*13cd0*/  @P0 VIADD R2, R2, 0x1 ;  /* 0x0000000102020836 */ /* 0x000fcc0000000000 */
[----:B------:R-:W-:Y:S01]  /*13ce0*/  @!P2 IMAD.MOV R2, RZ, RZ, -R2 ;  /* 0x000000ffff02a224 */ /* 0x000fe200078e0a02 */
[----:B------:R-:W-:-:S05]  /*13cf0*/  @!P1 LOP3.LUT R2, RZ, R13, RZ, 0x33, !PT ;  /* 0x0000000dff029212 */ /* 0x000fca00078e33ff */
[----:B------:R-:W-:-:S07]  /*13d00*/  IMAD R26, R2, R26, R3 ;  /* 0x0000001a021a7224 */ /* 0x000fce00078e0203 */
.L_x_1578:
[----:B------:R-:W-:-:S05]  /*13d10*/  LOP3.LUT R25, RZ, R2, RZ, 0x33, !PT ;  /* 0x00000002ff197212 */ /* 0x000fca00078e33ff */
[----:B------:R-:W-:Y:S01]  /*13d20*/  IMAD.IADD R25, R0, 0x1, R25 ;  /* 0x0000000100197824 */ /* 0x000fe200078e0219 */
[----:B------:R-:W-:Y:S06]  /*13d30*/  BRA `(.L_x_1579) ;  /* 0x0000000000107947 */ /* 0x000fec0003800000 */
.L_x_1574:
[----:B------:R-:W-:Y:S01]  /*13d40*/  IMAD.MOV.U32 R24, RZ, RZ, R11 ;  /* 0x000000ffff187224 */ /* 0x000fe200078e000b */
[----:B------:R-:W-:Y:S01]  /*13d50*/  ULDC UR42, c[0x0][0xc3c] ;  /* 0x00030f00002a7ab9 */ /* 0x000fe20000000800 */
[----:B------:R-:W-:Y:S02]  /*13d60*/  IMAD.MOV.U32 R25, RZ, RZ, RZ ;  /* 0x000000ffff197224 */ /* 0x000fe400078e00ff */
[----:B------:R-:W-:-:S07]  /*13d70*/  IMAD.MOV.U32 R26, RZ, RZ, RZ ;  /* 0x000000ffff1a7224 */ /* 0x000fce00078e00ff */
.L_x_1579:
[----:B------:R-:W-:Y:S01]  /*13d80*/  ISETP.NE.AND P0, PT, R7, RZ, PT ;  /* 0x000000ff0700720c */ /* 0x000fe20003f05270 */
[----:B------:R-:W-:-:S12]  /*13d90*/  IMAD.U32 R27, RZ, RZ, UR42 ;  /* 0x0000002aff1b7e24 */ /* 0x000fd8000f8e00ff */
[----:B------:R-:W0:Y:S01]  /*13da0*/  @!P0 S2R R3, SR_CgaCtaId ;  /* 0x0000000000038919 */ /* 0x000e220000008800 */
[----:B------:R-:W-:-:S04]  /*13db0*/  @!P0 MOV R0, 0x400 ;  /* 0x0000040000008802 */ /* 0x000fc80000000f00 */
[----:B0-----:R-:W-:-:S05]  /*13dc0*/  @!P0 LEA R0, R3, R0, 0x18 ;  /* 0x0000000003008211 */ /* 0x001fca00078ec0ff */
[----:B------:R0:W-:Y:S01]  /*13dd0*/  @!P0 STS.128 [R0+0x284d0], R24 ;  /* 0x0284d01800008388 */ /* 0x0001e20000000c00 */
[----:B------:R-:W-:Y:S06]  /*13de0*/  BAR.ARV 0x5, 0x180 ;  /* 0x0146000000007b1d */ /* 0x000fec0000002000 */
.L_x_1572:
[----:B------:R-:W-:Y:S01]  /*13df0*/  ULDC UR4, c[0x0][0xc3c] ;  /* 0x00030f0000047ab9 */ /* 0x000fe20000000800 */
[----:B------:R1:W-:Y:S01]  /*13e00*/  STL [R1], RZ ;  /* 0x000000ff01007387 */ /* 0x0003e20000100800 */
[----:B------:R-:W-:Y:S01]  /*13e10*/  UISETP.GE.AND UP0, UPT, UR42, UR4, UPT ;  /* 0x000000042a00728c */ /* 0x000fe2000bf06270 */
[----:B------:R-:W-:Y:S02]  /*13e20*/  IMAD.MOV.U32 R23, RZ, RZ, 0x1 ;  /* 0x00000001ff177424 */ /* 0x000fe400078e00ff */
[----:B------:R-:W-:-:S03]  /*13e30*/  IMAD.MOV.U32 R22, RZ, RZ, RZ ;  /* 0x000000ffff167224 */ /* 0x000fc600078e00ff */
[----:B------:R-:W-:-:S13]  /*13e40*/  PLOP3.LUT P0, PT, PT, PT, UP0, 0x80, 0x0 ;  /* 0x000000000000781c */ /* 0x000fda0003f0f008 */
[----:B-1----:R-:W-:Y:S05]  /*13e50*/  @P0 BRA `(.L_x_1580) ;  /* 0x0000005400ec0947 */ /* 0x002fea0003800000 */
[----:B0-----:R-:W2:Y:S01]  /*13e60*/  LDL R0, [R1+0x10] ;  /* 0x0000100001007983 */ /* 0x001ea20000100800 */
[----:B------:R-:W0:Y:S01]  /*13e70*/  S2UR UR4, SR_CgaCtaId ;  /* 0x00000000000479c3 */ /* 0x000e220000008800 */
[----:B------:R-:W-:Y:S01]  /*13e80*/  IMAD.MOV.U32 R34, RZ, RZ, 0x40 ;  /* 0x00000040ff227424 */ /* 0x000fe200078e00ff */
[----:B------:R-:W-:Y:S01]  /*13e90*/  ULDC UR47, c[0x0][0xc] ;  /* 0x00000300002f7ab9 */ /* 0x000fe20000000800 */
[----:B------:R-:W1:Y:S01]  /*13ea0*/  S2R R10, SR_TID.X ;  /* 0x00000000000a7919 */ /* 0x000e620000002100 */
[----:B------:R-:W-:Y:S02]  /*13eb0*/  IMAD.MOV.U32 R32, RZ, RZ, 0x20 ;  /* 0x00000020ff207424 */ /* 0x000fe400078e00ff */
[----:B------:R-:W-:Y:S01]  /*13ec0*/  IMAD.MOV.U32 R23, RZ, RZ, 0x1 ;  /* 0x00000001ff177424 */ /* 0x000fe200078e00ff */
[----:B------:R3:W-:Y:S01]  /*13ed0*/  STL [R1], RZ ;  /* 0x000000ff01007387 */ /* 0x0007e20000100800 */
[----:B------:R-:W-:Y:S02]  /*13ee0*/  IMAD.MOV.U32 R22, RZ, RZ, RZ ;  /* 0x000000ffff167224 */ /* 0x000fe400078e00ff */
[----:B0-----:R-:W-:-:S02]  /*13ef0*/  IMAD.U32 R29, RZ, RZ, UR4 ;  /* 0x00000004ff1d7e24 */ /* 0x001fc4000f8e00ff */
[C---:B-1----:R-:W-:Y:S01]  /*13f00*/  IMAD.SHL.U32 R4, R10.reuse, 0x40, RZ ;  /* 0x000000400a047824 */ /* 0x042fe200078e00ff */
[C---:B------:R-:W-:Y:S01]  /*13f10*/  LOP3.LUT R8, R10.reuse, 0x7f, RZ, 0xc0, !PT ;  /* 0x0000007f0a087812 */ /* 0x040fe200078ec0ff */
[C---:B------:R-:W-:Y:S01]  /*13f20*/  IMAD.SHL.U32 R33, R10.reuse, 0x80, RZ ;  /* 0x000000800a217824 */ /* 0x040fe200078e00ff */
[C---:B------:R-:W-:Y:S01]  /*13f30*/  LOP3.LUT P0, RZ, R10.reuse, 0x4, RZ, 0xc0, !PT ;  /* 0x000000040aff7812 */ /* 0x040fe2000780c0ff */
[----:B------:R-:W-:Y:S01]  /*13f40*/  IMAD.SHL.U32 R3, R10, 0x10, RZ ;  /* 0x000000100a037824 */ /* 0x000fe200078e00ff */
[----:B------:R-:W-:Y:S01]  /*13f50*/  LOP3.LUT R2, R4, 0x180, RZ, 0xc0, !PT ;  /* 0x0000018004027812 */ /* 0x000fe200078ec0ff */
[----:B------:R-:W-:Y:S01]  /*13f60*/  IMAD.SHL.U32 R9, R10, 0x8, RZ ;  /* 0x000000080a097824 */ /* 0x000fe200078e00ff */
[----:B------:R-:W-:Y:S02]  /*13f70*/  LOP3.LUT R5, R33, 0x380, RZ, 0xc0, !PT ;  /* 0x0000038021057812 */ /* 0x000fe400078ec0ff */
[----:B------:R-:W-:Y:S02]  /*13f80*/  LOP3.LUT R6, R2, 0x10, R10, 0xf8, !PT ;  /* 0x0000001002067812 */ /* 0x000fe400078ef80a */
[----:B------:R-:W-:-:S02]  /*13f90*/  LOP3.LUT R7, R4, 0x40, RZ, 0xc0, !PT ;  /* 0x0000004004077812 */ /* 0x000fc400078ec0ff */
[----:B------:R-:W-:Y:S02]  /*13fa0*/  LOP3.LUT R6, R6, 0x30, R9, 0x78, !PT ;  /* 0x0000003006067812 */ /* 0x000fe400078e7809 */
[----:B------:R-:W-:Y:S02]  /*13fb0*/  LOP3.LUT R31, R4, 0x200, RZ, 0xc0, !PT ;  /* 0x00000200041f7812 */ /* 0x000fe400078ec0ff */
[----:B------:R-:W-:Y:S02]  /*13fc0*/  LOP3.LUT R28, R3, 0x70, RZ, 0xc0, !PT ;  /* 0x00000070031c7812 */ /* 0x000fe400078ec0ff */
[----:B------:R-:W-:Y:S02]  /*13fd0*/  SHF.R.U32.HI R36, RZ, 0x3, R8 ;  /* 0x00000003ff247819 */ /* 0x000fe40000011608 */
[----:B------:R-:W-:Y:S02]  /*13fe0*/  SEL R34, R34, 0xffffffc0, !P0 ;  /* 0xffffffc022227807 */ /* 0x000fe40004000000 */
[----:B------:R-:W-:-:S02]  /*13ff0*/  SEL R32, R32, 0xffffffe0, !P0 ;  /* 0xffffffe020207807 */ /* 0x000fc40004000000 */
[----:B--2---:R-:W-:Y:S02]  /*14000*/  R2UR UR5, R0 ;  /* 0x00000000000572ca */ /* 0x004fe400000e0000 */
[----:B------:R-:W-:-:S05]  /*14010*/  SHF.R.U32.HI R0, RZ, 0x5, R8 ;  /* 0x00000005ff007819 */ /* 0x000fca0000011608 */
[C---:B------:R-:W-:Y:S02]  /*14020*/  IMAD R2, R0.reuse, 0x10, R5 ;  /* 0x0000001000027824 */ /* 0x040fe400078e0205 */
[----:B------:R-:W-:Y:S01]  /*14030*/  IMAD R7, R0, 0x400, R7 ;  /* 0x0000040000077824 */ /* 0x000fe200078e0207 */
[----:B------:R-:W-:Y:S01]  /*14040*/  LOP3.LUT R0, R3, 0x3f0, RZ, 0xc0, !PT ;  /* 0x000003f003007812 */ /* 0x000fe200078ec0ff */
[----:B------:R-:W-:Y:S01]  /*14050*/  IMAD.SHL.U32 R5, R10, 0x2, RZ ;  /* 0x000000020a057824 */ /* 0x000fe200078e00ff */
[----:B------:R-:W-:Y:S01]  /*14060*/  LOP3.LUT R2, R2, 0x70, R3, 0x78, !PT ;  /* 0x0000007002027812 */ /* 0x000fe200078e7803 */
[----:B------:R-:W-:Y:S01]  /*14070*/  ULOP3.LUT UR45, UR5, 0x2, URZ, 0xfc, !UPT ;  /* 0x00000002052d7892 */ /* 0x000fe2000f8efc3f */
[----:B------:R-:W-:Y:S01]  /*14080*/  IADD3 R31, R6, R7, R31 ;  /* 0x00000007061f7210 */ /* 0x000fe20007ffe01f */
[----:B------:R-:W-:Y:S01]  /*14090*/  ULOP3.LUT UR46, UR5, 0x1, URZ, 0xfc, !UPT ;  /* 0x00000001052e7892 */ /* 0x000fe2000f8efc3f */
[----:B------:R-:W-:Y:S02]  /*140a0*/  LOP3.LUT R33, R2, 0xc00, R33, 0xf8, !PT ;  /* 0x00000c0002217812 */ /* 0x000fe400078ef821 */
[----:B------:R-:W-:-:S02]  /*140b0*/  LOP3.LUT R0, R0, 0x70, R5, 0x78, !PT ;  /* 0x0000007000007812 */ /* 0x000fc400078e7805 */
[----:B------:R-:W-:Y:S02]  /*140c0*/  MOV R2, 0x400 ;  /* 0x0000040000027802 */ /* 0x000fe40000000f00 */
[--C-:B------:R-:W-:Y:S02]  /*140d0*/  LOP3.LUT R30, R0, 0x400, R3.reuse, 0xf8, !PT ;  /* 0x00000400001e7812 */ /* 0x100fe400078ef803 */
[----:B------:R-:W-:Y:S02]  /*140e0*/  LEA R17, R29, R2, 0x18 ;  /* 0x000000021d117211 */ /* 0x000fe400078ec0ff */
[----:B------:R-:W-:Y:S02]  /*140f0*/  LOP3.LUT R2, R36, 0x70, R3, 0xf8, !PT ;  /* 0x0000007024027812 */ /* 0x000fe400078ef803 */
[----:B------:R-:W-:Y:S01]  /*14100*/  LOP3.LUT R0, R28, 0x80, RZ, 0xfc, !PT ;  /* 0x000000801c007812 */ /* 0x000fe200078efcff */
[----:B---3--:R-:W-:-:S07]  /*14110*/  IMAD.IADD R35, R17, 0x1, R30 ;  /* 0x0000000111237824 */ /* 0x008fce00078e021e */
.L_x_1662:
[----:B------:R-:W-:Y:S01]  /*14120*/  ULDC.64 UR4, c[0x0][0xa28] ;  /* 0x00028a0000047ab9 */ /* 0x000fe20000000a00 */
[----:B------:R-:W-:Y:S01]  /*14130*/  ULDC.64 UR6, c[0x0][0xa18] ;  /* 0x0002860000067ab9 */ /* 0x000fe20000000a00 */
[----:B------:R-:W-:Y:S02]  /*14140*/  UISETP.NE.U32.AND UP0, UPT, UR4, URZ, UPT ;  /* 0x0000003f0400728c */ /* 0x000fe4000bf05070 */
[----:B------:R-:W-:Y:S02]  /*14150*/  UISETP.NE.U32.AND UP2, UPT, UR6, URZ, UPT ;  /* 0x0000003f0600728c */ /* 0x000fe4000bf45070 */
[----:B------:R-:W-:Y:S02]  /*14160*/  UISETP.NE.AND.EX UP0, UPT, UR5, URZ, UPT, UP0 ;  /* 0x0000003f0500728c */ /* 0x000fe4000bf05300 */
[----:B------:R-:W-:Y:S01]  /*14170*/  UISETP.NE.AND.EX UP2, UPT, UR7, URZ, UPT, UP2 ;  /* 0x0000003f0700728c */ /* 0x000fe2000bf45320 */
[----:B------:R-:W-:Y:S02]  /*14180*/  ULDC.64 UR4, c[0x0][0xa00] ;  /* 0x0002800000047ab9 */ /* 0x000fe40000000a00 */
[----:B------:R-:W-:Y:S01]  /*14190*/  ULDC.64 UR6, c[0x0][0xa00] ;  /* 0x0002800000067ab9 */ /* 0x000fe20000000a00 */
[----:B------:R-:W-:Y:S01]  /*141a0*/  UISETP.NE.U32.AND UP1, UPT, UR4, URZ, UPT ;  /* 0x0000003f0400728c */ /* 0x000fe2000bf25070 */
[----:B------:R-:W-:Y:S01]  /*141b0*/  PLOP3.LUT P0, PT, PT, PT, UP0, 0x80, 0x0 ;  /* 0x000000000000781c */ /* 0x000fe20003f0f008 */
[----:B------:R-:W-:-:S02]  /*141c0*/  UIMAD.WIDE UR6, UR42, 0x4, UR6 ;  /* 0x000000042a0678a5 */ /* 0x000fc4000f8e0206 */
[----:B------:R-:W-:Y:S01]  /*141d0*/  UISETP.NE.AND.EX UP3, UPT, UR5, URZ, UPT, UP1 ;  /* 0x0000003f0500728c */ /* 0x000fe2000bf65310 */
[----:B------:R-:W-:Y:S02]  /*141e0*/  UMOV UR40, URZ ;  /* 0x0000003f00287c82 */ /* 0x000fe40008000000 */
[----:B------:R-:W-:Y:S01]  /*141f0*/  @UP0 ULDC.64 UR4, c[0x0][0xa28] ;  /* 0x00028a0000040ab9 */ /* 0x000fe20000000a00 */
[----:B------:R-:W-:Y:S01]  /*14200*/  ULDC.64 UR8, c[0x0][0xa20] ;  /* 0x0002880000087ab9 */ /* 0x000fe20000000a00 */
[----:B------:R-:W-:Y:S01]  /*14210*/  @UP0 UIMAD.WIDE UR4, UR42, 0x4, UR4 ;  /* 0x000000042a0408a5 */ /* 0x000fe2000f8e0204 */
[----:B------:R-:W-:Y:S01]  /*14220*/  PLOP3.LUT P1, PT, PT, PT, UP3, 0x80, 0x0 ;  /* 0x000000000000781c */ /* 0x000fe20003f2f038 */
[----:B------:R-:W-:Y:S01]  /*14230*/  ULDC UR38, c[0x0][0x2f0] ;  /* 0x0000bc0000267ab9 */ /* 0x000fe20000000800 */
[----:B------:R-:W-:Y:S01]  /*14240*/  PLOP3.LUT P2, PT, PT, PT, UP3, 0x80, 0x0 ;  /* 0x000000000000781c */ /* 0x000fe20003f4f038 */
[----:B------:R-:W-:Y:S01]  /*14250*/  UMOV UR41, URZ ;  /* 0x0000003f00297c82 */ /* 0x000fe20008000000 */
[----:B------:R-:W-:Y:S01]  /*14260*/  UP2UR UR48, UPR, URZ, 0x8 ;  /* 0x000000083f307883 */ /* 0x000fe20008000000 */
[----:B------:R-:W-:-:S02]  /*14270*/  IMAD.U32 R2, RZ, RZ, UR4 ;  /* 0x00000004ff027e24 */ /* 0x000fc4000f8e00ff */
[----:B------:R-:W-:Y:S01]  /*14280*/  IMAD.U32 R3, RZ, RZ, UR5 ;  /* 0x00000005ff037e24 */ /* 0x000fe2000f8e00ff */
[----:B------:R-:W-:-:S04]  /*14290*/  @UP2 ULDC.64 UR4, c[0x0][0xa18] ;  /* 0x0002860000042ab9 */ /* 0x000fc80000000a00 */
[----:B0-----:R0:W2:Y:S01]  /*142a0*/  @P0 LDG.E R0, desc[UR36][R2.64] ;  /* 0x0000002402000981 */ /* 0x0010a2000c1e1900 */
[----:B------:R-:W-:Y:S01]  /*142b0*/  @UP2 UIMAD.WIDE UR4, UR42, 0x4, UR4 ;  /* 0x000000042a0428a5 */ /* 0x000fe2000f8e0204 */
[----:B0-----:R-:W-:Y:S02]  /*142c0*/  IMAD.U32 R2, RZ, RZ, UR6 ;  /* 0x00000006ff027e24 */ /* 0x001fe4000f8e00ff */
[----:B------:R-:W-:-:S05]  /*142d0*/  IMAD.U32 R3, RZ, RZ, UR7 ;  /* 0x00000007ff037e24 */ /* 0x000fca000f8e00ff */
[----:B------:R0:W3:Y:S01]  /*142e0*/  @P1 LDG.E R4, desc[UR36][R2.64] ;  /* 0x0000002402041981 */ /* 0x0000e2000c1e1900 */
[----:B------:R-:W-:Y:S01]  /*142f0*/  PLOP3.LUT P1, PT, PT, PT, UP2, 0x80, 0x0 ;  /* 0x000000000000781c */ /* 0x000fe20003f2f028 */
[----:B0-----:R-:W-:Y:S02]  /*14300*/  IMAD.U32 R2, RZ, RZ, UR4 ;  /* 0x00000004ff027e24 */ /* 0x001fe4000f8e00ff */
[----:B------:R-:W-:Y:S01]  /*14310*/  IMAD.U32 R3, RZ, RZ, UR5 ;  /* 0x00000005ff037e24 */ /* 0x000fe2000f8e00ff */
[----:B------:R-:W-:-:S09]  /*14320*/  ULDC.64 UR4, c[0x0][0x418] ;  /* 0x0001060000047ab9 */ /* 0x000fd20000000a00 */
[----:B------:R-:W4:Y:S01]  /*14330*/  @P1 LDG.E R5, desc[UR36][R2.64] ;  /* 0x0000002402051981 */ /* 0x000f22000c1e1900 */
[----:B------:R-:W-:-:S03]  /*14340*/  UISETP.NE.U32.AND UP0, UPT, UR4, URZ, UPT ;  /* 0x0000003f0400728c */ /* 0x000fc6000bf05070 */
[----:B------:R-:W-:Y:S01]  /*14350*/  ULDC UR4, c[0x0][0x424] ;  /* 0x0001090000047ab9 */ /* 0x000fe20000000800 */
[----:B------:R-:W-:-:S04]  /*14360*/  UISETP.NE.AND.EX UP0, UPT, UR5, URZ, UPT, UP0 ;  /* 0x0000003f0500728c */ /* 0x000fc8000bf05300 */
[----:B------:R-:W-:-:S04]  /*14370*/  USEL UR4, UR4, 0x1, UP0 ;  /* 0x0000000104047887 */ /* 0x000fc80008000000 */
[----:B------:R-:W-:Y:S01]  /*14380*/  UIMAD UR38, UR4, UR38, URZ ;  /* 0x00000026042672a4 */ /* 0x000fe2000f8e023f */
[----:B--2---:R-:W-:Y:S02]  /*14390*/  @P0 R2UR UR40, R0 ;  /* 0x00000000002802ca */ /* 0x004fe400000e0000 */
[----:B------:R-:W-:-:S04]  /*143a0*/  ISETP.NE.U32.AND P0, PT, RZ, UR8, PT ;  /* 0x00000008ff007c0c */ /* 0x000fc8000bf05070 */
[----:B------:R-:W-:Y:S02]  /*143b0*/  ISETP.NE.AND.EX P0, PT, RZ, UR9, PT, P0 ;  /* 0x00000009ff007c0c */ /* 0x000fe4000bf05300 */
[----:B---3--:R-:W-:Y:S02]  /*143c0*/  @P2 R2UR UR41, R4 ;  /* 0x00000000042922ca */ /* 0x008fe400000e0000 */
[----:B----4-:R-:W-:Y:S01]  /*143d0*/  @P1 R2UR UR43, R5 ;  /* 0x00000000052b12ca */ /* 0x010fe200000e0000 */
[----:B-1----:R-:W-:-:S14]  /*143e0*/  @P1 BRA `(.L_x_1581) ;  /* 0x00000000002c1947 */ /* 0x002fdc0003800000 */
[----:B------:R-:W-:Y:S01]  /*143f0*/  UISETP.NE.AND UP0, UPT, UR48, URZ, UPT ;  /* 0x0000003f3000728c */ /* 0x000fe2000bf05270 */
[----:B------:R-:W-:-:S05]  /*14400*/  ULDC UR43, c[0x0][0x288] ;  /* 0x0000a200002b7ab9 */ /* 0x000fca0000000800 */
[----:B------:R-:W-:-:S13]  /*14410*/  PLOP3.LUT P1, PT, PT, PT, UP0, 0x40, 0x0 ;  /* 0x000000000000781c */ /* 0x000fda0003f2e808 */
[----:B------:R-:W-:Y:S05]  /*14420*/  @P1 BRA `(.L_x_1581) ;  /* 0x00000000001c1947 */ /* 0x000fea0003800000 */
[----:B------:R-:W-:Y:S02]  /*14430*/  IMAD.U32 R2, RZ, RZ, UR6 ;  /* 0x00000006ff027e24 */ /* 0x000fe4000f8e00ff */
[----:B------:R-:W-:-:S05]  /*14440*/  IMAD.U32 R3, RZ, RZ, UR7 ;  /* 0x00000007ff037e24 */ /* 0x000fca000f8e00ff */
[----:B------:R-:W2:Y:S04]  /*14450*/  LDG.E R0, desc[UR36][R2.64] ;  /* 0x0000002402007981 */ /* 0x000ea8000c1e1900 */
[----:B------:R-:W3:Y:S01]  /*14460*/  LDG.E R4, desc[UR36][R2.64+0x4] ;  /* 0x0000042402047981 */ /* 0x000ee2000c1e1900 */
[----:B--2---:R-:W-:Y:S02]  /*14470*/  R2UR UR4, R0 ;  /* 0x00000000000472ca */ /* 0x004fe400000e0000 */
[----:B---3--:R-:W-:-:S13]  /*14480*/  R2UR UR43, R4 ;  /* 0x00000000042b72ca */ /* 0x008fda00000e0000 */
[----:B------:R-:W-:-:S12]  /*14490*/  UIADD3 UR43, -UR4, UR43, URZ ;  /* 0x0000002b042b7290 */ /* 0x000fd8000fffe13f */
.L_x_1581:
        /* <DEDUP_REMOVED lines=8> */
.L_x_1582:
        /* <DEDUP_REMOVED lines=13> */
.L_x_1583:
[----:B------:R-:W-:Y:S01]  /*145f0*/  ULDC UR4, c[0x0][0x448] ;  /* 0x0001120000047ab9 */ /* 0x000fe20000000800 */
[----:B------:R-:W-:Y:S01]  /*14600*/  IMAD.SHL.U32 R18, R25, 0x80, RZ ;  /* 0x0000008019127824 */ /* 0x000fe200078e00ff */
[----:B------:R-:W-:Y:S02]  /*14610*/  UISETP.NE.AND UP0, UPT, UR4, 0x1, UPT ;  /* 0x000000010400788c */ /* 0x000fe4000bf05270 */
[----:B------:R-:W-:Y:S01]  /*14620*/  UIADD3 UR38, -UR40, UR38, URZ ;  /* 0x0000002628267290 */ /* 0x000fe2000fffe13f */
[----:B------:R-:W-:Y:S01]  /*14630*/  VIADD R0, R18, 0x7f ;  /* 0x0000007f12007836 */ /* 0x000fe20000000000 */
[----:B------:R-:W-:Y:S02]  /*14640*/  UP2UR UR49, UPR, URZ, 0x1 ;  /* 0x000000013f317883 */ /* 0x000fe40008000000 */
[----:B------:R-:W-:Y:S01]  /*14650*/  PLOP3.LUT P0, PT, PT, PT, UP0, 0x80, 0x0 ;  /* 0x000000000000781c */ /* 0x000fe20003f0f008 */
[----:B------:R-:W-:Y:S01]  /*14660*/  UIADD3 UR6, UR38, 0x1, -UR43 ;  /* 0x0000000126067890 */ /* 0x000fe2000fffe82b */
[----:B------:R-:W-:-:S03]  /*14670*/  PLOP3.LUT P1, PT, PT, PT, UP0, 0x80, 0x0 ;  /* 0x000000000000781c */ /* 0x000fc60003f2f008 */
[----:B------:R-:W-:-:S08]  /*14680*/  @UP0 ULDC UR4, c[0x0][0x44c] ;  /* 0x0001130000040ab9 */ /* 0x000fd00000000800 */
[----:B------:R-:W-:Y:S01]  /*14690*/  @P0 IMAD.HI.U32 R2, R0, UR4, RZ ;  /* 0x0000000400020c27 */ /* 0x000fe2000f8e00ff */
[----:B------:R-:W-:-:S04]  /*146a0*/  @UP0 ULDC UR4, c[0x0][0x450] ;  /* 0x0001140000040ab9 */ /* 0x000fc80000000800 */
[----:B------:R-:W-:Y:S01]  /*146b0*/  @P1 SHF.R.U32.HI R0, RZ, UR4, R2 ;  /* 0x00000004ff001c19 */ /* 0x000fe20008011602 */
[----:B------:R-:W-:Y:S02]  /*146c0*/  ULDC.64 UR4, c[0x0][0x9e0] ;  /* 0x0002780000047ab9 */ /* 0x000fe40000000a00 */
[----:B------:R-:W-:Y:S01]  /*146d0*/  UISETP.GE.AND UP0, UPT, UR5, 0x1, UPT ;  /* 0x000000010500788c */ /* 0x000fe2000bf06270 */
[----:B------:R-:W-:-:S05]  /*146e0*/  R2UR UR7, R0 ;  /* 0x00000000000772ca */ /* 0x000fca00000e0000 */
[----:B------:R-:W-:-:S08]  /*146f0*/  PLOP3.LUT P1, PT, PT, PT, UP0, 0x80, 0x0 ;  /* 0x000000000000781c */ /* 0x000fd00003f2f008 */
[----:B------:R-:W-:-:S04]  /*14700*/  UIADD3 UR6, UR6, UR7, URZ ;  /* 0x0000000706067290 */ /* 0x000fc8000fffe03f */
[----:B------:R-:W-:-:S06]  /*14710*/  UIADD3 UR4, UR6, UR4, URZ ;  /* 0x0000000406047290 */ /* 0x000fcc000fffe03f */
[----:B------:R-:W-:Y:S01]  /*14720*/  IMAD.U32 R0, RZ, RZ, UR4 ;  /* 0x00000004ff007e24 */ /* 0x000fe2000f8e00ff */
[----:B------:R-:W-:Y:S06]  /*14730*/  @!P1 BRA `(.L_x_1584) ;  /* 0x0000000000409947 */ /* 0x000fec0003800000 */
        /* <DEDUP_REMOVED lines=10> */
.L_x_1585:
[----:B------:R-:W-:-:S11]  /*147e0*/  UISETP.NE.AND UP0, UPT, UR5, 0x1, UPT ;  /* 0x000000010500788c */ /* 0x000fd6000bf05270 */
[----:B------:R-:W-:Y:S02]  /*147f0*/  @UP0 ULDC.64 UR8, c[0x0][0x9e8] ;  /* 0x00027a0000080ab9 */ /* 0x000fe40000000a00 */
[----:B------:R-:W-:-:S04]  /*14800*/  UIMAD.WIDE.U32 UR6, UR4, UR8, URZ ;  /* 0x00000008040672a5 */ /* 0x000fc8000f8e003f */
[----:B------:R-:W-:-:S12]  /*14810*/  @UP0 USHF.R.U32.HI UR4, URZ, UR9, UR7 ;  /* 0x000000093f040299 */ /* 0x000fd80008011607 */
.L_x_1586:
[----:B------:R-:W-:-:S06]  /*14820*/  UIMAD UR4, UR4, UR5, UR5 ;  /* 0x00000005040472a4 */ /* 0x000fcc000f8e0205 */
[----:B------:R-:W-:-:S07]  /*14830*/  VIMNMX R0, R0, UR4, PT ;  /* 0x0000000400007c48 */ /* 0x000fce000bfe0100 */
.L_x_1584:
[----:B------:R-:W-:Y:S01]  /*14840*/  UISETP.NE.AND UP0, UPT, UR49, URZ, UPT ;  /* 0x0000003f3100728c */ /* 0x000fe2000bf05270 */
[----:B------:R-:W-:Y:S01]  /*14850*/  R2UR UR9, R18 ;  /* 0x00000000120972ca */ /* 0x000fe200000e0000 */
[----:B------:R-:W-:Y:S01]  /*14860*/  UIADD3 UR4, UR38, 0x3f, URZ ;  /* 0x0000003f26047890 */ /* 0x000fe2000fffe03f */
[----:B------:R-:W-:-:S03]  /*14870*/  VIADD R0, R0, 0x3f ;  /* 0x0000003f00007836 */ /* 0x000fc60000000000 */
[----:B------:R-:W-:Y:S02]  /*14880*/  USHF.R.S32.HI UR8, URZ, 0x1f, UR4 ;  /* 0x0000001f3f087899 */ /* 0x000fe40008011404 */
[----:B------:R-:W-:Y:S02]  /*14890*/  SHF.R.S32.HI R3, RZ, 0x1f, R0 ;  /* 0x0000001fff037819 */ /* 0x000fe40000011400 */
[----:B------:R-:W-:Y:S01]  /*148a0*/  ULEA.HI UR8, UR8, UR4, URZ, 0x6 ;  /* 0x0000000408087291 */ /* 0x000fe2000f8f303f */
[----:B------:R-:W-:Y:S01]  /*148b0*/  @UP0 ULDC UR6, c[0x0][0x44c] ;  /* 0x0001130000060ab9 */ /* 0x000fe20000000800 */
[----:B------:R-:W-:Y:S02]  /*148c0*/  @UP0 ULDC UR10, c[0x0][0x450] ;  /* 0x00011400000a0ab9 */ /* 0x000fe40000000800 */
[----:B------:R-:W-:Y:S01]  /*148d0*/  UIMAD.WIDE.U32 UR6, UR9, UR6, URZ ;  /* 0x00000006090672a5 */ /* 0x000fe2000f8e003f */
[----:B------:R-:W-:Y:S01]  /*148e0*/  LEA.HI R3, R3, R0, RZ, 0x6 ;  /* 0x0000000003037211 */ /* 0x000fe200078f30ff */
[----:B------:R-:W-:-:S02]  /*148f0*/  USHF.R.S32.HI UR8, URZ, 0x6, UR8 ;  /* 0x000000063f087899 */ /* 0x000fc40008011408 */
[----:B------:R-:W-:Y:S01]  /*14900*/  @UP0 USHF.R.U32.HI UR9, URZ, UR10, UR7 ;  /* 0x0000000a3f090299 */ /* 0x000fe20008011607 */
[----:B------:R-:W-:Y:S01]  /*14910*/  SHF.R.S32.HI R3, RZ, 0x6, R3 ;  /* 0x00000006ff037819 */ /* 0x000fe20000011403 */
[----:B------:R-:W-:Y:S02]  /*14920*/  ULDC UR4, c[0x0][0x9dc] ;  /* 0x0002770000047ab9 */ /* 0x000fe40000000800 */
[----:B------:R-:W-:Y:S01]  /*14930*/  UIADD3 UR9, UR9, UR38, -UR43 ;  /* 0x0000002609097290 */ /* 0x000fe2000fffe82b */
[----:B------:R-:W-:-:S03]  /*14940*/  VIMNMX R37, R3, UR8, PT ;  /* 0x0000000803257c48 */ /* 0x000fc6000bfe0100 */
        /* <DEDUP_REMOVED lines=12> */
.L_x_1588:
[----:B------:R-:W-:-:S11]  /*14a10*/  UISETP.NE.AND UP0, UPT, UR5, 0x1, UPT ;  /* 0x000000010500788c */ /* 0x000fd6000bf05270 */
[----:B------:R-:W-:Y:S02]  /*14a20*/  @UP0 ULDC.64 UR10, c[0x0][0x9e8] ;  /* 0x00027a00000a0ab9 */ /* 0x000fe40000000a00 */
[----:B------:R-:W-:-:S04]  /*14a30*/  UIMAD.WIDE.U32 UR6, UR9, UR10, URZ ;  /* 0x0000000a090672a5 */ /* 0x000fc8000f8e003f */
[----:B------:R-:W-:-:S12]  /*14a40*/  @UP0 USHF.R.U32.HI UR9, URZ, UR11, UR7 ;  /* 0x0000000b3f090299 */ /* 0x000fd80008011607 */
.L_x_1589:
[----:B------:R-:W-:-:S04]  /*14a50*/  UIMAD UR5, UR9, UR5, URZ ;  /* 0x00000005090572a4 */ /* 0x000fc8000f8e023f */
[----:B------:R-:W-:-:S04]  /*14a60*/  UISETP.LT.AND UP0, UPT, UR4, UR5, UPT ;  /* 0x000000050400728c */ /* 0x000fc8000bf01270 */
[----:B------:R-:W-:-:S12]  /*14a70*/  USEL UR4, UR4, UR5, !UP0 ;  /* 0x0000000504047287 */ /* 0x000fd8000c000000 */
.L_x_1587:
[----:B------:R-:W-:Y:S01]  /*14a80*/  USHF.R.S32.HI UR5, URZ, 0x1f, UR4 ;  /* 0x0000001f3f057899 */ /* 0x000fe20008011404 */
[----:B------:R-:W-:-:S03]  /*14a90*/  R2UR UR7, R26 ;  /* 0x000000001a0772ca */ /* 0x000fc600000e0000 */
[----:B------:R-:W-:-:S04]  /*14aa0*/  ULEA.HI UR5, UR5, UR4, URZ, 0x6 ;  /* 0x0000000405057291 */ /* 0x000fc8000f8f303f */
[----:B------:R-:W-:-:S04]  /*14ab0*/  USHF.R.S32.HI UR6, URZ, 0x6, UR5 ;  /* 0x000000063f067899 */ /* 0x000fc80008011405 */
[----:B------:R-:W-:Y:S02]  /*14ac0*/  UISETP.LT.AND UP0, UPT, URZ, UR6, UPT ;  /* 0x000000063f00728c */ /* 0x000fe4000bf01270 */
[----:B------:R-:W-:Y:S02]  /*14ad0*/  ULOP3.LUT UR5, UR7, 0xff000000, URZ, 0xc0, !UPT ;  /* 0xff00000007057892 */ /* 0x000fe4000f8ec03f */
[----:B------:R-:W-:Y:S02]  /*14ae0*/  USEL UR11, URZ, UR6, !UP0 ;  /* 0x000000063f0b7287 */ /* 0x000fe4000c000000 */
[----:B------:R-:W-:Y:S02]  /*14af0*/  ULOP3.LUT UR4, UR7, 0xff0000, URZ, 0xc0, !UPT ;  /* 0x00ff000007047892 */ /* 0x000fe4000f8ec03f */
[----:B------:R-:W-:Y:S02]  /*14b00*/  USHF.R.U32.HI UR5, URZ, 0x8, UR5 ;  /* 0x000000083f057899 */ /* 0x000fe40008011605 */
[----:B------:R-:W-:-:S02]  /*14b10*/  ISETP.GT.AND P0, PT, R37, UR11, PT ;  /* 0x0000000b25007c0c */ /* 0x000fc4000bf04270 */
[----:B------:R-:W-:-:S03]  /*14b20*/  ULEA.HI UR5, UR4, UR5, URZ, 0x10 ;  /* 0x0000000504057291 */ /* 0x000fc6000f8f803f */
[----:B------:R-:W-:Y:S01]  /*14b30*/  UMOV UR4, URZ ;  /* 0x0000003f00047c82 */ /* 0x000fe20008000000 */
[----:B------:R-:W-:-:S07]  /*14b40*/  ULOP3.LUT UR44, UR5, 0xff, URZ, 0xc0, !UPT ;  /* 0x000000ff052c7892 */ /* 0x000fce000f8ec03f */
[----:B------:R-:W-:Y:S05]  /*14b50*/  @!P0 BRA `(.L_x_1590) ;  /* 0x0000000000908947 */ /* 0x000fea0003800000 */
[----:B------:R-:W-:Y:S01]  /*14b60*/  USHF.R.U32.HI UR6, URZ, 0x10, UR5 ;  /* 0x000000103f067899 */ /* 0x000fe20008011605 */
[----:B------:R-:W-:-:S03]  /*14b70*/  UMOV UR4, URZ ;  /* 0x0000003f00047c82 */ /* 0x000fc60008000000 */
[----:B------:R-:W-:-:S11]  /*14b80*/  UISETP.NE.AND UP0, UPT, UR6, URZ, UPT ;  /* 0x0000003f0600728c */ /* 0x000fd6000bf05270 */
[----:B------:R-:W-:Y:S02]  /*14b90*/  @!UP0 ULDC UR6, c[0x0][0x9f0] ;  /* 0x00027c0000068ab9 */ /* 0x000fe40000000800 */
[----:B------:R-:W-:-:S04]  /*14ba0*/  IABS R0, UR6 ;  /* 0x0000000600007c13 */ /* 0x000fc80008000000 */
[----:B------:R-:W-:Y:S01]  /*14bb0*/  R2UR UR12, R0 ;  /* 0x00000000000c72ca */ /* 0x000fe200000e0000 */
[----:B------:R-:W-:-:S05]  /*14bc0*/  IMAD.U32 R0, RZ, RZ, UR6 ;  /* 0x00000006ff007e24 */ /* 0x000fca000f8e00ff */
[----:B------:R-:W-:-:S04]  /*14bd0*/  IADD3 R0, R0, -0x1, R37 ;  /* 0xffffffff00007810 */ /* 0x000fc80007ffe025 */
[----:B------:R-:W-:Y:S02]  /*14be0*/  R2UR UR7, R0 ;  /* 0x00000000000772ca */ /* 0x000fe400000e0000 */
[----:B------:R-:W-:Y:S01]  /*14bf0*/  IABS R0, UR6 ;  /* 0x0000000600007c13 */ /* 0x000fe20008000000 */
[----:B------:R-:W0:Y:S10]  /*14c00*/  I2F.RP R2, UR12 ;  /* 0x0000000c00027d06 */ /* 0x000e340008209400 */
[----:B------:R-:W-:Y:S01]  /*14c10*/  UIADD3 UR7, -UR11, UR7, URZ ;  /* 0x000000070b077290 */ /* 0x000fe2000fffe13f */
[----:B0-----:R-:W0:Y:S02]  /*14c20*/  MUFU.RCP R2, R2 ;  /* 0x0000000200027308 */ /* 0x001e240000001000 */
[----:B0-----:R-:W-:-:S02]  /*14c30*/  VIADD R3, R2, 0xffffffe ;  /* 0x0ffffffe02037836 */ /* 0x001fc40000000000 */
[----:B------:R-:W-:Y:S01]  /*14c40*/  IMAD.MOV R2, RZ, RZ, -R0 ;  /* 0x000000ffff027224 */ /* 0x000fe200078e0a00 */
[----:B------:R-:W-:Y:S01]  /*14c50*/  IABS R0, UR7 ;  /* 0x0000000700007c13 */ /* 0x000fe20008000000 */
[----:B------:R-:W-:Y:S02]  /*14c60*/  ULOP3.LUT UR7, UR7, UR6, URZ, 0x3c, !UPT ;  /* 0x0000000607077292 */ /* 0x000fe4000f8e3c3f */
[----:B------:R-:W0:Y:S01]  /*14c70*/  F2I.FTZ.U32.TRUNC.NTZ R3, R3 ;  /* 0x0000000300037305 */ /* 0x000e22000021f000 */
[----:B------:R-:W-:Y:S02]  /*14c80*/  R2UR UR9, R0 ;  /* 0x00000000000972ca */ /* 0x000fe400000e0000 */
[----:B------:R-:W-:Y:S02]  /*14c90*/  R2UR UR10, R2 ;  /* 0x00000000020a72ca */ /* 0x000fe400000e0000 */
[----:B0-----:R-:W-:-:S13]  /*14ca0*/  R2UR UR5, R3 ;  /* 0x00000000030572ca */ /* 0x001fda00000e0000 */
[----:B------:R-:W-:-:S04]  /*14cb0*/  UIADD3 UR8, URZ, -UR5, URZ ;  /* 0x800000053f087290 */ /* 0x000fc8000fffe03f */
[----:B------:R-:W-:-:S04]  /*14cc0*/  UIMAD UR8, UR8, UR12, URZ ;  /* 0x0000000c080872a4 */ /* 0x000fc8000f8e023f */
[----:B------:R-:W-:-:S04]  /*14cd0*/  UIMAD.WIDE.U32 UR4, UR5, UR8, UR4 ;  /* 0x00000008050472a5 */ /* 0x000fc8000f8e0004 */
[----:B------:R-:W-:-:S04]  /*14ce0*/  UIMAD.WIDE.U32 UR4, UR5, UR9, URZ ;  /* 0x00000009050472a5 */ /* 0x000fc8000f8e003f */
        /* <DEDUP_REMOVED lines=11> */
.L_x_1590:
[----:B------:R-:W-:Y:S01]  /*14da0*/  UIMAD UR44, UR44, UR4, UR11 ;  /* 0x000000042c2c72a4 */ /* 0x000fe2000f8e020b */
[----:B------:R-:W-:Y:S05]  /*14db0*/  BSSY B7, `(.L_x_1591) ;  /* 0x0000389000077945 */ /* 0x000fea0003800000 */
[----:B------:R-:W-:-:S05]  /*14dc0*/  IMAD.U32 R0, RZ, RZ, UR44 ;  /* 0x0000002cff007e24 */ /* 0x000fca000f8e00ff */
[----:B------:R-:W-:-:S04]  /*14dd0*/  VIADDMNMX R37, R0, UR4, R37, PT ;  /* 0x0000000400257c46 */ /* 0x000fc8000b800125 */
[----:B------:R-:W-:-:S13]  /*14de0*/  ISETP.GT.AND P0, PT, R37, UR44, PT ;  /* 0x0000002c25007c0c */ /* 0x000fda000bf04270 */
[----:B------:R-:W-:Y:S05]  /*14df0*/  @P0 BRA `(.L_x_1592) ;  /* 0x0000000000440947 */ /* 0x000fea0003800000 */
[----:B------:R-:W0:Y:S02]  /*14e00*/  S2R R2, SR_TID.X ;  /* 0x0000000000027919 */ /* 0x000e240000002100 */
[----:B0-----:R-:W-:-:S04]  /*14e10*/  LOP3.LUT R2, R2, 0x7f, RZ, 0xc0, !PT ;  /* 0x0000007f02027812 */ /* 0x001fc800078ec0ff */
[----:B------:R-:W-:-:S13]  /*14e20*/  ISETP.NE.AND P0, PT, R2, RZ, PT ;  /* 0x000000ff0200720c */ /* 0x000fda0003f05270 */
[----:B------:R-:W-:Y:S05]  /*14e30*/  @P0 BRA `(.L_x_1593) ;  /* 0x0000003800000947 */ /* 0x000fea0003800000 */
[----:B------:R-:W0:Y:S01]  /*14e40*/  S2R R5, SR_LANEID ;  /* 0x0000000000057919 */ /* 0x000e220000000000 */
[----:B------:R-:W-:Y:S01]  /*14e50*/  VOTEU.ANY UR4, UPT, PT ;  /* 0x0000000000047886 */ /* 0x000fe200038e0100 */
[----:B------:R-:W1:Y:S01]  /*14e60*/  LDC.64 R2, c[0x0][0xc60] ;  /* 0x00031800ff027b82 */ /* 0x000e620000000a00 */
[----:B------:R-:W0:Y:S02]  /*14e70*/  FLO.U32 R0, UR4 ;  /* 0x0000000400007d00 */ /* 0x000e2400080e0000 */
[----:B0-----:R-:W-:-:S06]  /*14e80*/  ISETP.EQ.U32.AND P0, PT, R0, R5, PT ;  /* 0x000000050000720c */ /* 0x001fcc0003f02070 */
[----:B------:R-:W1:Y:S07]  /*14e90*/  POPC R5, UR4 ;  /* 0x0000000400057d09 */ /* 0x000e6e0008000000 */
[----:B-1----:R-:W2:Y:S01]  /*14ea0*/  @P0 ATOMG.E.ADD.STRONG.GPU PT, R3, desc[UR36][R2.64], R5 ;  /* 0x00000005020309a8 */ /* 0x002ea200081ee1e4 */
[----:B------:R-:W0:Y:S02]  /*14eb0*/  S2R R4, SR_LTMASK ;  /* 0x0000000000047919 */ /* 0x000e240000003900 */
[----:B0-----:R-:W-:-:S04]  /*14ec0*/  LOP3.LUT R4, R4, UR4, RZ, 0xc0, !PT ;  /* 0x0000000404047c12 */ /* 0x001fc8000f8ec0ff */
[----:B------:R-:W0:Y:S01]  /*14ed0*/  POPC R7, R4 ;  /* 0x0000000400077309 */ /* 0x000e220000000000 */
[----:B--2---:R-:W0:Y:S02]  /*14ee0*/  SHFL.IDX PT, R0, R3, R0, 0x1f ;  /* 0x00001f0003007589 */ /* 0x004e2400000e0000 */
[----:B0-----:R-:W-:Y:S01]  /*14ef0*/  IADD3 R24, R0, UR47, R7 ;  /* 0x0000002f00187c10 */ /* 0x001fe2000fffe007 */
[----:B------:R-:W-:Y:S06]  /*14f00*/  BRA `(.L_x_1593) ;  /* 0x0000003400cc7947 */ /* 0x000fec0003800000 */
.L_x_1592:
        /* <DEDUP_REMOVED lines=9> */
[----:B------:R-:W0:Y:S01]  /*14fa0*/  LDC.64 R2, c[0x4][R2] ;  /* 0x0100000002027b82 */ /* 0x000e220000000a00 */
        /* <DEDUP_REMOVED lines=10> */
.L_x_1595:
[----:B------:R-:W-:Y:S05]  /*15050*/  BSYNC B6 ;  /* 0x0000000000067941 */ /* 0x000fea0003800000 */
.L_x_1594:
        /* <DEDUP_REMOVED lines=22> */
.L_x_1597:
[----:B------:R-:W-:Y:S05]  /*151c0*/  BSYNC B6 ;  /* 0x0000000000067941 */ /* 0x000fea0003800000 */
.L_x_1596:
        /* <DEDUP_REMOVED lines=20> */
.L_x_1599:
[----:B------:R-:W-:Y:S05]  /*15310*/  BSYNC B6 ;  /* 0x0000000000067941 */ /* 0x000fea0003800000 */
.L_x_1598:
        /* <DEDUP_REMOVED lines=19> */
.L_x_1601:
[----:B------:R-:W-:Y:S05]  /*15450*/  BSYNC B6 ;  /* 0x0000000000067941 */ /* 0x000fea0003800000 */
.L_x_1600:
[----:B------:R-:W-:Y:S01]  /*15460*/  ULDC.64 UR4, c[0x0][0x9f8] ;  /* 0x00027e0000047ab9 */ /* 0x000fe20000000a00 */
[----:B------:R-:W-:Y:S01]  /*15470*/  IMAD.U32 R25, RZ, RZ, UR42 ;  /* 0x0000002aff197e24 */ /* 0x000fe2000f8e00ff */
[----:B------:R-:W-:Y:S01]  /*15480*/  UISETP.NE.U32.AND UP0, UPT, UR4, URZ, UPT ;  /* 0x0000003f0400728c */ /* 0x000fe2000bf05070 */
[----:B------:R-:W0:Y:S01]  /*15490*/  S2R R19, SR_TID.X ;  /* 0x0000000000137919 */ /* 0x000e220000002100 */
[----:B------:R-:W1:Y:S02]  /*154a0*/  LDC R10, c[0x0][0x430] ;  /* 0x00010c00ff0a7b82 */ /* 0x000e640000000800 */
[----:B------:R-:W-:-:S06]  /*154b0*/  UISETP.NE.AND.EX UP0, UPT, UR5, URZ, UPT, UP0 ;  /* 0x0000003f0500728c */ /* 0x000fcc000bf05300 */
[----:B------:R-:W-:Y:S01]  /*154c0*/  PLOP3.LUT P0, PT, PT, PT, UP0, 0x80, 0x0 ;  /* 0x000000000000781c */ /* 0x000fe20003f0f008 */
[----:B------:R-:W2:Y:S04]  /*154d0*/  LDC R11, c[0x0][0x2f4] ;  /* 0x0000bd00ff0b7b82 */ /* 0x000ea80000000800 */
[----:B------:R-:W-:Y:S02]  /*154e0*/  @UP0 ULDC.64 UR4, c[0x0][0x9f8] ;  /* 0x00027e0000040ab9 */ /* 0x000fe40000000a00 */
[----:B------:R-:W-:-:S06]  /*154f0*/  @UP0 UIMAD.WIDE UR4, UR42, 0x4, UR4 ;  /* 0x000000042a0408a5 */ /* 0x000fcc000f8e0204 */
[----:B------:R-:W-:Y:S02]  /*15500*/  IMAD.U32 R2, RZ, RZ, UR4 ;  /* 0x00000004ff027e24 */ /* 0x000fe4000f8e00ff */
[----:B------:R-:W-:-:S05]  /*15510*/  IMAD.U32 R3, RZ, RZ, UR5 ;  /* 0x00000005ff037e24 */ /* 0x000fca000f8e00ff */
[----:B------:R3:W4:Y:S01]  /*15520*/  @P0 LDG.E R25, desc[UR36][R2.64] ;  /* 0x0000002402190981 */ /* 0x000722000c1e1900 */
[----:B-1----:R-:W-:Y:S01]  /*15530*/  ISETP.NE.AND P1, PT, R10, 0x1, PT ;  /* 0x000000010a00780c */ /* 0x002fe20003f25270 */
[----:B0-----:R-:W-:Y:S01]  /*15540*/  IMAD.SHL.U32 R20, R19, 0x10, RZ ;  /* 0x0000001013147824 */ /* 0x001fe200078e00ff */
[----:B------:R-:W-:Y:S02]  /*15550*/  LEA R9, R37, 0xffffffc0, 0x6 ;  /* 0xffffffc025097811 */ /* 0x000fe400078e30ff */
[----:B------:R-:W-:Y:S02]  /*15560*/  LOP3.LUT R16, R16, 0xffffffef, RZ, 0xc0, !PT ;  /* 0xffffffef10107812 */ /* 0x000fe400078ec0ff */
[----:B------:R-:W-:-:S05]  /*15570*/  LOP3.LUT R20, R36, 0x70, R20, 0xf8, !PT ;  /* 0x0000007024147812 */ /* 0x000fca00078ef814 */
[----:B------:R-:W-:Y:S02]  /*15580*/  IMAD.IADD R0, R20, 0x1, R9 ;  /* 0x0000000114007824 */ /* 0x000fe400078e0209 */
[----:B------:R-:W0:Y:S01]  /*15590*/  @P1 LDC R5, c[0x0][0x434] ;  /* 0x00010d00ff051b82 */ /* 0x000e220000000800 */
[----:B------:R-:W-:Y:S02]  /*155a0*/  @P1 LOP3.LUT R16, R16, 0x10, RZ, 0xfc, !PT ;  /* 0x0000001010101812 */ /* 0x000fe400078efcff */
[C---:B------:R-:W-:Y:S01]  /*155b0*/  ISETP.GE.AND P0, PT, R0.reuse, UR38, PT ;  /* 0x0000002600007c0c */ /* 0x040fe2000bf06270 */
[----:B------:R-:W-:-:S04]  /*155c0*/  VIADD R0, R0, UR40 ;  /* 0x0000002800007c36 */ /* 0x000fc80008000000 */
[----:B------:R-:W1:Y:S01]  /*155d0*/  @P1 LDC R7, c[0x0][0x438] ;  /* 0x00010e00ff071b82 */ /* 0x000e620000000800 */
[----:B------:R-:W-:Y:S01]  /*155e0*/  ISETP.GT.U32.OR P0, PT, R20, 0x3f, P0 ;  /* 0x0000003f1400780c */ /* 0x000fe20000704470 */
[----:B------:R-:W-:-:S12]  /*155f0*/  IMAD.MOV.U32 R8, RZ, RZ, R0 ;  /* 0x000000ffff087224 */ /* 0x000fd800078e0000 */
[----:B---3--:R-:W3:Y:S01]  /*15600*/  @!P0 LDC.64 R2, c[0x0][0x428] ;  /* 0x00010a00ff028b82 */ /* 0x008ee20000000a00 */
[----:B0-----:R-:W-:-:S05]  /*15610*/  @P1 IMAD.HI.U32 R4, R0, R5, RZ ;  /* 0x0000000500041227 */ /* 0x001fca00078e00ff */
[----:B-1----:R-:W-:Y:S02]  /*15620*/  @P1 SHF.R.U32.HI R8, RZ, R7, R4 ;  /* 0x00000007ff081219 */ /* 0x002fe40000011604 */
[----:B------:R-:W0:Y:S02]  /*15630*/  @!P0 LDC.64 R4, c[0x0][0x418] ;  /* 0x00010600ff048b82 */ /* 0x000e240000000a00 */
[--C-:B------:R-:W-:Y:S01]  /*15640*/  @!P0 SHF.R.S32.HI R7, RZ, 0x1f, R8.reuse ;  /* 0x0000001fff078819 */ /* 0x100fe20000011408 */
[----:B------:R-:W-:Y:S01]  /*15650*/  @!P0 IMAD.MOV.U32 R6, RZ, RZ, R8 ;  /* 0x000000ffff068224 */ /* 0x000fe200078e0008 */
[----:B------:R-:W-:Y:S02]  /*15660*/  ISETP.GT.U32.AND P3, PT, R20, 0x3f, PT ;  /* 0x0000003f1400780c */ /* 0x000fe40003f64070 */
[----:B------:R-:W-:Y:S02]  /*15670*/  LOP3.LUT R16, R16, 0xfffffffb, RZ, 0xc0, !PT ;  /* 0xfffffffb10107812 */ /* 0x000fe400078ec0ff */
[----:B------:R-:W-:-:S09]  /*15680*/  LOP3.LUT R19, R28, 0x80, RZ, 0xfc, !PT ;  /* 0x000000801c137812 */ /* 0x000fd200078efcff */
[----:B------:R-:W-:-:S04]  /*15690*/  @P3 LOP3.LUT R16, R16, 0x4, RZ, 0xfc, !PT ;  /* 0x0000000410103812 */ /* 0x000fc800078efcff */
[----:B------:R-:W-:-:S04]  /*156a0*/  LOP3.LUT R16, R16, 0xfffffff7, RZ, 0xc0, !PT ;  /* 0xfffffff710107812 */ /* 0x000fc800078ec0ff */
[----:B------:R-:W-:Y:S01]  /*156b0*/  LOP3.LUT R16, R16, 0xfffffffd, RZ, 0xc0, !PT ;  /* 0xfffffffd10107812 */ /* 0x000fe200078ec0ff */
[----:B------:R-:W-:Y:S01]  /*156c0*/  UMOV UR4, 0xffffffff ;  /* 0xffffffff00047882 */ /* 0x000fe20000000000 */
[----:B----4-:R-:W-:Y:S01]  /*156d0*/  SHF.R.S32.HI R27, RZ, 0x1f, R25 ;  /* 0x0000001fff1b7819 */ /* 0x010fe20000011419 */
[----:B---3--:R-:W-:-:S04]  /*156e0*/  @!P0 IMAD.WIDE.U32 R6, R25, R2, R6 ;  /* 0x0000000219068225 */ /* 0x008fc800078e0006 */
[----:B------:R-:W-:-:S04]  /*156f0*/  @!P0 IMAD R2, R27, R2, RZ ;  /* 0x000000021b028224 */ /* 0x000fc800078e02ff */
[----:B------:R-:W-:Y:S01]  /*15700*/  @!P0 IMAD R3, R25, R3, R2 ;  /* 0x0000000319038224 */ /* 0x000fe200078e0202 */
[----:B0-----:R-:W-:-:S03]  /*15710*/  @!P0 LEA R2, P1, R6, R4, 0x2 ;  /* 0x0000000406028211 */ /* 0x001fc600078210ff */
[----:B------:R-:W-:Y:S02]  /*15720*/  @!P0 IMAD.IADD R3, R7, 0x1, R3 ;  /* 0x0000000107038824 */ /* 0x000fe400078e0203 */
[----:B------:R-:W-:-:S03]  /*15730*/  IMAD.U32 R4, RZ, RZ, UR45 ;  /* 0x0000002dff047e24 */ /* 0x000fc6000f8e00ff */
[----:B------:R-:W-:Y:S01]  /*15740*/  @!P0 LEA.HI.X R3, R6, R5, R3, 0x2, P1 ;  /* 0x0000000506038211 */ /* 0x000fe200008f1403 */
[----:B------:R-:W-:Y:S01]  /*15750*/  IMAD.MOV.U32 R5, RZ, RZ, RZ ;  /* 0x000000ffff057224 */ /* 0x000fe200078e00ff */
[----:B--2---:R-:W-:Y:S02]  /*15760*/  ISETP.GE.AND P1, PT, R28, R11, PT ;  /* 0x0000000b1c00720c */ /* 0x004fe40003f26270 */
[----:B------:R-:W-:-:S03]  /*15770*/  ISETP.NE.AND P2, PT, R4, 0x3, PT ;  /* 0x000000030400780c */ /* 0x000fc60003f45270 */
[----:B------:R0:W5:Y:S01]  /*15780*/  @!P0 LDG.E R5, desc[UR36][R2.64] ;  /* 0x0000002402058981 */ /* 0x000162000c1e1900 */
[----:B------:R-:W-:Y:S01]  /*15790*/  ISETP.GE.AND P0, PT, R19, R11, PT ;  /* 0x0000000b1300720c */ /* 0x000fe20003f06270 */
[----:B------:R-:W-:-:S04]  /*157a0*/  IMAD.MOV R7, RZ, RZ, -R8 ;  /* 0x000000ffff077224 */ /* 0x000fc800078e0a08 */
[----:B------:R-:W-:Y:S02]  /*157b0*/  IMAD R6, R10, R7, R0 ;  /* 0x000000070a067224 */ /* 0x000fe400078e0200 */
[----:B------:R-:W-:-:S04]  /*157c0*/  @P1 LOP3.LUT R16, R16, 0x2, RZ, 0xfc, !PT ;  /* 0x0000000210101812 */ /* 0x000fc800078efcff */
[----:B------:R-:W-:-:S04]  /*157d0*/  @P2 LOP3.LUT R16, R16, 0x8, RZ, 0xfc, !PT ;  /* 0x0000000810102812 */ /* 0x000fc800078efcff */
[----:B------:R-:W-:-:S04]  /*157e0*/  LOP3.LUT R16, R16, 0xfffffffe, RZ, 0xc0, !PT ;  /* 0xfffffffe10107812 */ /* 0x000fc800078ec0ff */
[----:B------:R-:W-:Y:S01]  /*157f0*/  @P0 LOP3.LUT R16, R16, 0x1, RZ, 0xfc, !PT ;  /* 0x0000000110100812 */ /* 0x000fe200078efcff */
[----:B0-----:R-:W-:Y:S06]  /*15800*/  BRA.DIV UR4, `(.L_x_1602) ;  /* 0x0000004604687947 */ /* 0x001fec000b800000 */
.L_x_1682:
[----:B------:R-:W-:Y:S01]  /*15810*/  LOP3.LUT R19, R26, 0xffff, RZ, 0xc0, !PT ;  /* 0x0000ffff1a137812 */ /* 0x000fe200078ec0ff */
[----:B------:R-:W-:Y:S06]  /*15820*/  @!P2 BRA `(.L_x_1603) ;  /* 0x000000000004a947 */ /* 0x000fec0003800000 */
[----:B------:R-:W-:Y:S01]  /*15830*/  BPT.TRAP 0x1 ;  /* 0x000000040000795c */ /* 0x000fe20000300000 */
.L_x_1603:
[----:B------:R-:W-:Y:S01]  /*15840*/  IMAD R0, R22, 0x8, R17 ;  /* 0x0000000816007824 */ /* 0x000fe200078e0211 */
[----:B------:R-:W-:Y:S01]  /*15850*/  SHF.L.U32 R21, R23, 0x1f, RZ ;  /* 0x0000001f17157819 */ /* 0x000fe200000006ff */
[----:B------:R-:W-:Y:S01]  /*15860*/  BSSY B0, `(.L_x_1604) ;  /* 0x0000004000007945 */ /* 0x000fe20003800000 */
[----:B------:R-:W-:Y:S02]  /*15870*/  SHF.R.S32.HI R10, RZ, 0x1f, R6 ;  /* 0x0000001fff0a7819 */ /* 0x000fe40000011406 */
[----:B------:R-:W0:Y:S02]  /*15880*/  SYNCS.PHASECHK.TRANS64.TRYWAIT P0, [R0+URZ+0x28480], R21 ;  /* 0x02848015000075a7 */ /* 0x000e24000800017f */
[----:B0-----:R-:W-:Y:S05]  /*15890*/  @!P0 BRA `(.L_x_1605) ;  /* 0x0000004400708947 */ /* 0x001fea0003800000 */
.L_x_1683:
[----:B------:R-:W-:Y:S05]  /*158a0*/  BSYNC B0 ;  /* 0x0000000000007941 */ /* 0x000fea0003800000 */
.L_x_1604:
[----:B------:R-:W-:Y:S01]  /*158b0*/  ULDC.64 UR4, c[0x0][0x328] ;  /* 0x0000ca0000047ab9 */ /* 0x000fe20000000a00 */
[----:B-----5:R-:W-:Y:S01]  /*158c0*/  SHF.R.S32.HI R20, RZ, 0x1f, R5 ;  /* 0x0000001fff147819 */ /* 0x020fe20000011405 */
[----:B------:R-:W-:Y:S01]  /*158d0*/  IMAD R3, R10, UR4, RZ ;  /* 0x000000040a037c24 */ /* 0x000fe2000f8e02ff */
[----:B------:R-:W-:-:S03]  /*158e0*/  ULDC.64 UR6, c[0x0][0x318] ;  /* 0x0000c60000067ab9 */ /* 0x000fc60000000a00 */
[C---:B------:R-:W-:Y:S02]  /*158f0*/  IMAD R7, R6.reuse, UR5, R3 ;  /* 0x0000000506077c24 */ /* 0x040fe4000f8e0203 */
[----:B------:R-:W-:Y:S01]  /*15900*/  IMAD.WIDE.U32 R2, R6, UR4, RZ ;  /* 0x0000000406027c25 */ /* 0x000fe2000f8e00ff */
[----:B------:R-:W-:-:S03]  /*15910*/  ULDC.64 UR4, c[0x0][0x338] ;  /* 0x0000ce0000047ab9 */ /* 0x000fc60000000a00 */
[----:B------:R-:W-:Y:S01]  /*15920*/  IMAD.IADD R3, R3, 0x1, R7 ;  /* 0x0000000103037824 */ /* 0x000fe200078e0207 */
[----:B------:R-:W-:Y:S01]  /*15930*/  IADD3 R7, -R36, UR38, -R9 ;  /* 0x0000002624077c10 */ /* 0x000fe2000fffe909 */
[----:B------:R-:W-:Y:S02]  /*15940*/  IMAD R4, R20, UR4, RZ ;  /* 0x0000000414047c24 */ /* 0x000fe4000f8e02ff */
[----:B------:R-:W-:Y:S01]  /*15950*/  IMAD.WIDE.U32 R2, R5, UR4, R2 ;  /* 0x0000000405027c25 */ /* 0x000fe2000f8e0002 */
[----:B------:R-:W-:-:S03]  /*15960*/  ISETP.GE.AND P4, PT, R7, 0x1, PT ;  /* 0x000000010700780c */ /* 0x000fc60003f86270 */
[----:B------:R-:W-:Y:S01]  /*15970*/  IMAD R4, R5, UR5, R4 ;  /* 0x0000000505047c24 */ /* 0x000fe2000f8e0204 */
[----:B------:R-:W-:-:S03]  /*15980*/  ULDC.64 UR4, c[0x0][0x330] ;  /* 0x0000cc0000047ab9 */ /* 0x000fc60000000a00 */
[----:B------:R-:W-:Y:S02]  /*15990*/  IMAD.IADD R3, R3, 0x1, R4 ;  /* 0x0000000103037824 */ /* 0x000fe400078e0204 */
[----:B------:R-:W-:Y:S02]  /*159a0*/  IMAD R4, R22, 0x4000, R30 ;  /* 0x0000400016047824 */ /* 0x000fe400078e021e */
[----:B------:R-:W-:Y:S01]  /*159b0*/  IMAD.WIDE.U32 R2, R19, UR4, R2 ;  /* 0x0000000413027c25 */ /* 0x000fe2000f8e0002 */
[----:B------:R-:W-:-:S03]  /*159c0*/  UMOV UR4, 0xffffffff ;  /* 0xffffffff00047882 */ /* 0x000fc60000000000 */
[----:B------:R-:W-:Y:S01]  /*159d0*/  IMAD R3, R19, UR5, R3 ;  /* 0x0000000513037c24 */ /* 0x000fe2000f8e0203 */
[----:B------:R-:W-:-:S04]  /*159e0*/  IADD3 R8, P0, R2, UR6, RZ ;  /* 0x0000000602087c10 */ /* 0x000fc8000ff1e0ff */
[----:B------:R-:W-:Y:S01]  /*159f0*/  IADD3.X R9, R3, UR7, RZ, P0, !PT ;  /* 0x0000000703097c10 */ /* 0x000fe200087fe4ff */
[----:B------:R-:W-:Y:S08]  /*15a00*/  BRA.DIV UR4, `(.L_x_1606) ;  /* 0x0000004604287947 */ /* 0x000ff0000b800000 */
[----:B------:R-:W1:Y:S01]  /*15a10*/  LDC R12, c[0x0][0x2f4] ;  /* 0x0000bd00ff0c7b82 */ /* 0x000e620000000800 */
[----:B------:R-:W2:Y:S01]  /*15a20*/  SHFL.IDX PT, R2, R8, RZ, 0x181f ;  /* 0x00181fff08027589 */ /* 0x000ea200000e0000 */
[C---:B------:R-:W-:Y:S01]  /*15a30*/  LOP3.LUT R11, R28.reuse, 0x80, RZ, 0xfc, !PT ;  /* 0x000000801c0b7812 */ /* 0x040fe200078efcff */
[----:B------:R-:W-:Y:S01]  /*15a40*/  IMAD.IADD R4, R17, 0x1, R4 ;  /* 0x0000000111047824 */ /* 0x000fe200078e0204 */
[C---:B------:R-:W-:Y:S01]  /*15a50*/  ISETP.GE.AND P3, PT, R7.reuse, 0x11, PT ;  /* 0x000000110700780c */ /* 0x040fe20003f66270 */
[----:B------:R-:W3:Y:S01]  /*15a60*/  SHFL.IDX PT, R3, R9, RZ, 0x181f ;  /* 0x00181fff09037589 */ /* 0x000ee200000e0000 */
[----:B------:R-:W-:Y:S02]  /*15a70*/  ISETP.GE.AND P5, PT, R7, 0x31, PT ;  /* 0x000000310700780c */ /* 0x000fe40003fa6270 */
[C---:B-1----:R-:W-:Y:S02]  /*15a80*/  ISETP.GE.AND P2, PT, R28.reuse, R12, PT ;  /* 0x0000000c1c00720c */ /* 0x042fe40003f46270 */
[----:B--2---:R-:W-:-:S02]  /*15a90*/  IADD3 R2, P0, R28, R2, RZ ;  /* 0x000000021c027210 */ /* 0x004fc40007f1e0ff */
[----:B------:R-:W-:-:S03]  /*15aa0*/  ISETP.LT.OR P1, PT, R7, 0x1, P2 ;  /* 0x000000010700780c */ /* 0x000fc60001721670 */
[----:B---3--:R-:W-:Y:S01]  /*15ab0*/  IMAD.X R3, RZ, RZ, R3, P0 ;  /* 0x000000ffff037224 */ /* 0x008fe200000e0603 */
[----:B------:R-:W-:-:S09]  /*15ac0*/  ISETP.GE.AND P0, PT, R11, R12, PT ;  /* 0x0000000c0b00720c */ /* 0x000fd20003f06270 */
[----:B------:R-:W-:Y:S01]  /*15ad0*/  @!PT LDS RZ, [RZ] ;  /* 0x00000000fffff984 */ /* 0x000fe20000000800 */
[----:B------:R-:W-:Y:S01]  /*15ae0*/  LDGSTS.E.BYPASS.LTC128B.128 [R4+0x10000], desc[UR36][R2.64], !P1 ;  /* 0x1000000002047fae */ /* 0x000fe2000c901d64 */
[----:B------:R-:W-:-:S13]  /*15af0*/  ISETP.LT.OR P1, PT, R7, 0x1, P0 ;  /* 0x000000010700780c */ /* 0x000fda0000721670 */
[----:B------:R1:W-:Y:S04]  /*15b00*/  LDGSTS.E.BYPASS.LTC128B.128 [R4+0x12000], desc[UR36][R2.64+0x80], !P1 ;  /* 0x1200008002047fae */ /* 0x0003e8000c901d64 */
[----:B-1----:R-:W1:Y:S04]  /*15b10*/  SHFL.IDX PT, R2, R8, 0x1, 0x181f ;  /* 0x00381f0008027f89 */ /* 0x002e6800000e0000 */
[----:B------:R-:W2:Y:S01]  /*15b20*/  SHFL.IDX PT, R3, R9, 0x1, 0x181f ;  /* 0x00381f0009037f89 */ /* 0x000ea200000e0000 */
[----:B-1----:R-:W-:-:S05]  /*15b30*/  IADD3 R2, P1, R28, R2, RZ ;  /* 0x000000021c027210 */ /* 0x002fca0007f3e0ff */
[----:B--2---:R-:W-:Y:S01]  /*15b40*/  IMAD.X R3, RZ, RZ, R3, P1 ;  /* 0x000000ffff037224 */ /* 0x004fe200008e0603 */
[----:B------:R-:W-:-:S13]  /*15b50*/  ISETP.LT.OR P1, PT, R7, 0x11, P2 ;  /* 0x000000110700780c */ /* 0x000fda0001721670 */
[----:B------:R-:W-:Y:S01]  /*15b60*/  LDGSTS.E.BYPASS.LTC128B.128 [R4+0x10800], desc[UR36][R2.64], !P1 ;  /* 0x1080000002047fae */ /* 0x000fe2000c901d64 */
[----:B------:R-:W-:-:S13]  /*15b70*/  ISETP.LT.OR P1, PT, R7, 0x11, P0 ;  /* 0x000000110700780c */ /* 0x000fda0000721670 */
[----:B------:R1:W-:Y:S04]  /*15b80*/  LDGSTS.E.BYPASS.LTC128B.128 [R4+0x12800], desc[UR36][R2.64+0x80], !P1 ;  /* 0x1280008002047fae */ /* 0x0003e8000c901d64 */
[----:B-1----:R-:W1:Y:S04]  /*15b90*/  SHFL.IDX PT, R2, R8, 0x2, 0x181f ;  /* 0x00581f0008027f89 */ /* 0x002e6800000e0000 */
[----:B------:R-:W2:Y:S04]  /*15ba0*/  SHFL.IDX PT, R3, R9, 0x2, 0x181f ;  /* 0x00581f0009037f89 */ /* 0x000ea800000e0000 */
[----:B------:R-:W3:Y:S01]  /*15bb0*/  SHFL.IDX PT, R9, R9, 0x3, 0x181f ;  /* 0x00781f0009097f89 */ /* 0x000ee200000e0000 */
[----:B-1----:R-:W-:-:S05]  /*15bc0*/  IADD3 R2, P1, R28, R2, RZ ;  /* 0x000000021c027210 */ /* 0x002fca0007f3e0ff */
[----:B--2---:R-:W-:Y:S01]  /*15bd0*/  IMAD.X R3, RZ, RZ, R3, P1 ;  /* 0x000000ffff037224 */ /* 0x004fe200008e0603 */
[----:B------:R-:W-:-:S13]  /*15be0*/  ISETP.LT.OR P1, PT, R7, 0x21, P2 ;  /* 0x000000210700780c */ /* 0x000fda0001721670 */
[----:B------:R-:W-:Y:S01]  /*15bf0*/  LDGSTS.E.BYPASS.LTC128B.128 [R4+0x11000], desc[UR36][R2.64], !P1 ;  /* 0x1100000002047fae */ /* 0x000fe2000c901d64 */
[----:B------:R-:W-:-:S13]  /*15c00*/  ISETP.LT.OR P1, PT, R7, 0x21, P0 ;  /* 0x000000210700780c */ /* 0x000fda0000721670 */
[----:B------:R1:W-:Y:S01]  /*15c10*/  LDGSTS.E.BYPASS.LTC128B.128 [R4+0x13000], desc[UR36][R2.64+0x80], !P1 ;  /* 0x1300008002047fae */ /* 0x0003e2000c901d64 */
[----:B------:R-:W-:-:S03]  /*15c20*/  ISETP.GE.AND P1, PT, R7, 0x21, PT ;  /* 0x000000210700780c */ /* 0x000fc60003f26270 */
[----:B-1-3--:R1:W2:Y:S10]  /*15c30*/  SHFL.IDX PT, R2, R8, 0x3, 0x181f ;  /* 0x00781f0008027f89 */ /* 0x00a2b400000e0000 */
.L_x_1693:
[C---:B------:R-:W-:Y:S02]  /*15c40*/  ISETP.LT.OR P2, PT, R7.reuse, 0x31, P2 ;  /* 0x000000310700780c */ /* 0x040fe40001741670 */
[----:B------:R-:W-:Y:S02]  /*15c50*/  ISETP.LT.OR P0, PT, R7, 0x31, P0 ;  /* 0x000000310700780c */ /* 0x000fe40000701670 */
[----:B--2---:R-:W-:-:S05]  /*15c60*/  IADD3 R2, P6, R28, R2, RZ ;  /* 0x000000021c027210 */ /* 0x004fca0007fde0ff */
        /* <DEDUP_REMOVED lines=8> */
.L_x_1607:
[----:B------:R-:W-:Y:S02]  /*15cf0*/  PLOP3.LUT P2, PT, P2, P0, PT, 0xa2, 0x0 ;  /* 0x000000000000781c */ /* 0x000fe40001741472 */
[----:B------:R-:W-:-:S08]  /*15d00*/  @P0 R2UR P2, UR4, R0 ;  /* 0x00000000000402ca */ /* 0x000fd00000040000 */
[----:B------:R-:W-:-:S05]  /*15d10*/  @P0 PLOP3.LUT P0, PT, P2, PT, PT, 0x80, 0x0 ;  /* 0x000000000000081c */ /* 0x000fca000170f070 */
[----:B------:R-:W-:Y:S01]  /*15d20*/  @!P2 SYNCS.ARRIVE.TRANS64.RED.A0T1 RZ, [UR4+0x28470], RZ ;  /* 0x028470ffffffa9a7 */ /* 0x000fe20008200404 */
[----:B------:R-:W-:Y:S07]  /*15d30*/  @!P2 ARRIVES.LDGSTSBAR.64.TRANSCNT [UR4+0x28470] ;  /* 0x02847000ff00a9b0 */ /* 0x000fee0008000a84 */
[----:B------:R-:W-:Y:S05]  /*15d40*/  @P0 BRA.U.ANY `(.L_x_1607) ;  /* 0xfffffffd00e80947 */ /* 0x000fea000393ffff */
[----:B------:R-:W-:Y:S01]  /*15d50*/  NOP ;  /* 0x0000000000007918 */ /* 0x000fe20000000000 */
[----:B------:R-:W-:-:S13]  /*15d60*/  LOP3.LUT P6, RZ, R16, 0x8, RZ, 0xc0, !PT ;  /* 0x0000000810ff7812 */ /* 0x000fda00078cc0ff */
[----:B------:R-:W-:Y:S05]  /*15d70*/  @!P6 BRA `(.L_x_1608) ;  /* 0x000000000004e947 */ /* 0x000fea0003800000 */
[----:B------:R-:W-:Y:S01]  /*15d80*/  BPT.TRAP 0x1 ;  /* 0x000000040000795c */ /* 0x000fe20000300000 */
.L_x_1608:
[----:B------:R3:W-:Y:S01]  /*15d90*/  SYNCS.ARRIVE.TRANS64.A1T0 RZ, [R0+URZ+0x28470], RZ ;  /* 0x028470ff00ff79a7 */ /* 0x0007e2000810003f */
[----:B------:R-:W-:Y:S05]  /*15da0*/  @!P6 BRA `(.L_x_1609) ;  /* 0x000000000004e947 */ /* 0x000fea0003800000 */
[----:B------:R-:W-:Y:S01]  /*15db0*/  BPT.TRAP 0x1 ;  /* 0x000000040000795c */ /* 0x000fe20000300000 */
.L_x_1609:
[----:B------:R-:W4:Y:S01]  /*15dc0*/  SYNCS.PHASECHK.TRANS64.TRYWAIT P0, [R0+URZ+0x28440], R21 ;  /* 0x02844015000075a7 */ /* 0x000f22000800017f */
[----:B------:R-:W-:Y:S04]  /*15dd0*/  BSSY B0, `(.L_x_1610) ;  /* 0x0000002000007945 */ /* 0x000fe80003800000 */
[----:B----4-:R-:W-:Y:S05]  /*15de0*/  @!P0 BRA `(.L_x_1611) ;  /* 0x00000044009c8947 */ /* 0x010fea0003800000 */
.L_x_1694:
[----:B------:R-:W-:Y:S05]  /*15df0*/  BSYNC B0 ;  /* 0x0000000000007941 */ /* 0x000fea0003800000 */
.L_x_1610:
[----:B------:R-:W-:Y:S01]  /*15e00*/  ULDC.64 UR4, c[0x0][0x300] ;  /* 0x0000c00000047ab9 */ /* 0x000fe20000000a00 */
[----:B-1----:R-:W1:Y:S01]  /*15e10*/  LDC R8, c[0x0][0x2f4] ;  /* 0x0000bd00ff087b82 */ /* 0x002e620000000800 */
[----:B--2---:R-:W-:Y:S01]  /*15e20*/  IMAD R3, R10, UR4, RZ ;  /* 0x000000040a037c24 */ /* 0x004fe2000f8e02ff */
[----:B------:R-:W-:Y:S01]  /*15e30*/  ULDC.64 UR6, c[0x0][0x2e8] ;  /* 0x0000ba0000067ab9 */ /* 0x000fe20000000a00 */
[----:B------:R-:W-:Y:S02]  /*15e40*/  LOP3.LUT R9, R28, 0x80, RZ, 0xfc, !PT ;  /* 0x000000801c097812 */ /* 0x000fe400078efcff */
[C---:B------:R-:W-:Y:S02]  /*15e50*/  IMAD R7, R6.reuse, UR5, R3 ;  /* 0x0000000506077c24 */ /* 0x040fe4000f8e0203 */
[----:B------:R-:W-:Y:S01]  /*15e60*/  IMAD.WIDE.U32 R2, R6, UR4, RZ ;  /* 0x0000000406027c25 */ /* 0x000fe2000f8e00ff */
[----:B------:R-:W-:-:S03]  /*15e70*/  ULDC.64 UR4, c[0x0][0x310] ;  /* 0x0000c40000047ab9 */ /* 0x000fc60000000a00 */
[----:B------:R-:W-:Y:S02]  /*15e80*/  IMAD.IADD R3, R3, 0x1, R7 ;  /* 0x0000000103037824 */ /* 0x000fe400078e0207 */
[----:B------:R-:W-:Y:S02]  /*15e90*/  IMAD R20, R20, UR4, RZ ;  /* 0x0000000414147c24 */ /* 0x000fe4000f8e02ff */
[----:B------:R-:W-:-:S04]  /*15ea0*/  IMAD.WIDE.U32 R2, R5, UR4, R2 ;  /* 0x0000000405027c25 */ /* 0x000fc8000f8e0002 */
[----:B------:R-:W-:Y:S01]  /*15eb0*/  IMAD R7, R5, UR5, R20 ;  /* 0x0000000505077c24 */ /* 0x000fe2000f8e0214 */
[----:B------:R-:W-:-:S03]  /*15ec0*/  ULDC.64 UR4, c[0x0][0x308] ;  /* 0x0000c20000047ab9 */ /* 0x000fc60000000a00 */
[----:B------:R-:W-:Y:S01]  /*15ed0*/  IMAD.IADD R3, R3, 0x1, R7 ;  /* 0x0000000103037824 */ /* 0x000fe200078e0207 */
[----:B-1----:R-:W-:Y:S01]  /*15ee0*/  ISETP.GE.AND P2, PT, R9, R8, PT ;  /* 0x000000080900720c */ /* 0x002fe20003f46270 */
[----:B------:R-:W-:Y:S01]  /*15ef0*/  IMAD.WIDE.U32 R2, R19, UR4, R2 ;  /* 0x0000000413027c25 */ /* 0x000fe2000f8e0002 */
[----:B------:R-:W-:-:S03]  /*15f00*/  UMOV UR4, 0xffffffff ;  /* 0xffffffff00047882 */ /* 0x000fc60000000000 */
[----:B------:R-:W-:Y:S01]  /*15f10*/  IMAD R6, R19, UR5, R3 ;  /* 0x0000000513067c24 */ /* 0x000fe2000f8e0203 */
[----:B------:R-:W-:-:S04]  /*15f20*/  IADD3 R5, P0, R2, UR6, RZ ;  /* 0x0000000602057c10 */ /* 0x000fc8000ff1e0ff */
[----:B------:R-:W-:Y:S01]  /*15f30*/  IADD3.X R6, R6, UR7, RZ, P0, !PT ;  /* 0x0000000706067c10 */ /* 0x000fe200087fe4ff */
[----:B------:R-:W-:Y:S08]  /*15f40*/  BRA.DIV UR4, `(.L_x_1612) ;  /* 0x0000004604587947 */ /* 0x000ff0000b800000 */
[----:B------:R-:W1:Y:S01]  /*15f50*/  SHFL.IDX PT, R14, R5, RZ, 0x181f ;  /* 0x00181fff050e7589 */ /* 0x000e6200000e0000 */
[----:B------:R-:W-:-:S03]  /*15f60*/  ISETP.GE.AND P6, PT, R28, R8, PT ;  /* 0x000000081c00720c */ /* 0x000fc60003fc6270 */
[----:B------:R-:W2:Y:S01]  /*15f70*/  SHFL.IDX PT, R2, R6, RZ, 0x181f ;  /* 0x00181fff06027589 */ /* 0x000ea200000e0000 */
[----:B-1----:R-:W-:-:S05]  /*15f80*/  @P4 IADD3 R14, P0, R28, R14, RZ ;  /* 0x0000000e1c0e4210 */ /* 0x002fca0007f1e0ff */
[----:B--2---:R-:W-:Y:S02]  /*15f90*/  @P4 IMAD.X R3, RZ, RZ, R2, P0 ;  /* 0x000000ffff034224 */ /* 0x004fe400000e0602 */
[----:B------:R-:W-:Y:S02]  /*15fa0*/  @P4 IMAD.MOV.U32 R2, RZ, RZ, R14 ;  /* 0x000000ffff024224 */ /* 0x000fe400078e000e */
[----:B------:R-:W1:Y:S04]  /*15fb0*/  SHFL.IDX PT, R14, R5, 0x1, 0x181f ;  /* 0x00381f00050e7f89 */ /* 0x000e6800000e0000 */
[----:B------:R-:W-:Y:S04]  /*15fc0*/  @P4 LDGSTS.E.BYPASS.LTC128B.128 [R4+0x20000], desc[UR36][R2.64], !P6 ;  /* 0x2000000002044fae */ /* 0x000fe8000f101d64 */
[----:B------:R2:W-:Y:S04]  /*15fd0*/  @P4 LDGSTS.E.BYPASS.LTC128B.128 [R4+0x22000], desc[UR36][R2.64+0x80], !P2 ;  /* 0x2200008002044fae */ /* 0x0005e8000d101d64 */
[----:B--2---:R-:W2:Y:S01]  /*15fe0*/  SHFL.IDX PT, R2, R6, 0x1, 0x181f ;  /* 0x00381f0006027f89 */ /* 0x004ea200000e0000 */
[----:B-1----:R-:W-:-:S05]  /*15ff0*/  @P3 IADD3 R14, P0, R28, R14, RZ ;  /* 0x0000000e1c0e3210 */ /* 0x002fca0007f1e0ff */
[----:B--2---:R-:W-:Y:S02]  /*16000*/  @P3 IMAD.X R7, RZ, RZ, R2, P0 ;  /* 0x000000ffff073224 */ /* 0x004fe400000e0602 */
[----:B------:R-:W-:Y:S02]  /*16010*/  @P3 IMAD.MOV.U32 R2, RZ, RZ, R14 ;  /* 0x000000ffff023224 */ /* 0x000fe400078e000e */
[----:B------:R-:W-:Y:S01]  /*16020*/  @P3 IMAD.MOV.U32 R3, RZ, RZ, R7 ;  /* 0x000000ffff033224 */ /* 0x000fe200078e0007 */
        /* <DEDUP_REMOVED lines=8> */
[----:B------:R1:W2:Y:S04]  /*160b0*/  SHFL.IDX PT, R14, R5, 0x3, 0x181f ;  /* 0x00781f00050e7f89 */ /* 0x0002a800000e0000 */
[----:B------:R1:W-:Y:S04]  /*160c0*/  @P1 LDGSTS.E.BYPASS.LTC128B.128 [R4+0x21000], desc[UR36][R2.64], !P6 ;  /* 0x2100000002041fae */ /* 0x0003e8000f101d64 */
[----:B------:R1:W-:Y:S04]  /*160d0*/  @P1 LDGSTS.E.BYPASS.LTC128B.128 [R4+0x23000], desc[UR36][R2.64+0x80], !P2 ;  /* 0x2300008002041fae */ /* 0x0003e8000d101d64 */
[----:B------:R1:W0:Y:S02]  /*160e0*/  SHFL.IDX PT, R7, R6, 0x3, 0x181f ;  /* 0x00781f0006077f89 */ /* 0x00022400000e0000 */
.L_x_1704:
[C---:B------:R-:W-:Y:S02]  /*160f0*/  ISETP.GE.AND P1, PT, R28.reuse, R8, PT ;  /* 0x000000081c00720c */ /* 0x040fe40003f26270 */
[----:B-12---:R-:W-:-:S05]  /*16100*/  @P5 IADD3 R2, P0, R28, R14, RZ ;  /* 0x0000000e1c025210 */ /* 0x006fca0007f1e0ff */
[----:B0-----:R-:W-:Y:S01]  /*16110*/  @P5 IMAD.X R3, RZ, RZ, R7, P0 ;  /* 0x000000ffff035224 */ /* 0x001fe200000e0607 */
[----:B------:R-:W-:-:S05]  /*16120*/  PLOP3.LUT P0, PT, PT, PT, PT, 0x80, 0x0 ;  /* 0x000000000000781c */ /* 0x000fca0003f0f070 */
[----:B------:R-:W-:Y:S01]  /*16130*/  @!PT LDS RZ, [RZ] ;  /* 0x00000000fffff984 */ /* 0x000fe20000000800 */
[----:B------:R-:W-:Y:S01]  /*16140*/  @!PT LDS RZ, [RZ] ;  /* 0x00000000fffff984 */ /* 0x000fe20000000800 */
[----:B------:R-:W-:Y:S01]  /*16150*/  @!PT LDS RZ, [RZ] ;  /* 0x00000000fffff984 */ /* 0x000fe20000000800 */
[----:B------:R0:W-:Y:S04]  /*16160*/  @P5 LDGSTS.E.BYPASS.LTC128B.128 [R4+0x21800], desc[UR36][R2.64], !P1 ;  /* 0x2180000002045fae */ /* 0x0001e8000c901d64 */
[----:B------:R0:W-:Y:S01]  /*16170*/  @P5 LDGSTS.E.BYPASS.LTC128B.128 [R4+0x23800], desc[UR36][R2.64+0x80], !P2 ;  /* 0x2380008002045fae */ /* 0x0001e2000d101d64 */
[----:B------:R-:W-:-:S03]  /*16180*/  NOP ;  /* 0x0000000000007918 */ /* 0x000fc60000000000 */
.L_x_1613:
        /* <DEDUP_REMOVED lines=10> */
.L_x_1614:
[----:B------:R1:W-:Y:S02]  /*16230*/  SYNCS.ARRIVE.TRANS64.A1T0 RZ, [R0+URZ+0x28430], RZ ;  /* 0x028430ff00ff79a7 */ /* 0x0003e4000810003f */
[----:B------:R-:W-:Y:S05]  /*16240*/  WARPSYNC.ALL ;  /* 0x0000000000007948 */ /* 0x000fea0003800000 */
[----:B-1-34-:R-:W-:Y:S01]  /*16250*/  VIADD R0, R17, 0x18000 ;  /* 0x0001800011007836 */ /* 0x01afe20000000000 */
[----:B------:R-:W-:Y:S01]  /*16260*/  USHF.R.S32.HI UR4, URZ, 0x1f, UR41 ;  /* 0x0000001f3f047899 */ /* 0x000fe20008011429 */
[----:B------:R-:W-:Y:S03]  /*16270*/  BAR.SYNC.DEFER_BLOCKING 0x8, 0x180 ;  /* 0x0206000000007b1d */ /* 0x000fe60000010000 */
[----:B------:R-:W-:-:S03]  /*16280*/  LOP3.LUT P0, RZ, R0, 0x3ff, RZ, 0xc0, !PT ;  /* 0x000003ff00ff7812 */ /* 0x000fc6000780c0ff */
[----:B------:R-:W-:Y:S01]  /*16290*/  ULDC.64 UR6, c[0x0][0x298] ;  /* 0x0000a60000067ab9 */ /* 0x000fe20000000a00 */
[----:B------:R-:W-:Y:S01]  /*162a0*/  BSSY B6, `(.L_x_1615) ;  /* 0x0000016000067945 */ /* 0x000fe20003800000 */
        /* <DEDUP_REMOVED lines=21> */
.L_x_1616:
[----:B------:R-:W-:Y:S05]  /*16400*/  BSYNC B6 ;  /* 0x0000000000067941 */ /* 0x000fea0003800000 */
.L_x_1615:
[----:B------:R-:W1:Y:S01]  /*16410*/  S2R R20, SR_TID.X ;  /* 0x0000000000147919 */ /* 0x000e620000002100 */
[----:B------:R-:W-:Y:S01]  /*16420*/  UISETP.NE.AND UP0, UPT, UR49, URZ, UPT ;  /* 0x0000003f3100728c */ /* 0x000fe2000bf05270 */
[C---:B------:R-:W-:Y:S01]  /*16430*/  R2UR UR8, R19.reuse ;  /* 0x00000000130872ca */ /* 0x040fe200000e0000 */
[----:B------:R-:W-:Y:S01]  /*16440*/  ULDC.64 UR6, c[0x0][0x2d8] ;  /* 0x0000b60000067ab9 */ /* 0x000fe20000000a00 */
[----:B------:R-:W-:Y:S01]  /*16450*/  R2UR UR9, R19 ;  /* 0x00000000130972ca */ /* 0x000fe200000e0000 */
[----:B------:R-:W-:Y:S01]  /*16460*/  UMOV UR4, UR38 ;  /* 0x0000002600047c82 */ /* 0x000fe20008000000 */
[----:B------:R-:W-:Y:S01]  /*16470*/  UMOV UR5, UR41 ;  /* 0x0000002900057c82 */ /* 0x000fe20008000000 */
[----:B------:R-:W-:Y:S01]  /*16480*/  PLOP3.LUT P0, PT, PT, PT, UP0, 0x80, 0x0 ;  /* 0x000000000000781c */ /* 0x000fe20003f0f008 */
[----:B------:R-:W-:Y:S01]  /*16490*/  UISETP.NE.AND UP1, UPT, UR48, URZ, UPT ;  /* 0x0000003f3000728c */ /* 0x000fe2000bf25270 */
[----:B------:R-:W2:Y:S01]  /*164a0*/  LDC R6, c[0x0][0x448] ;  /* 0x00011200ff067b82 */ /* 0x000ea20000000800 */
[----:B------:R-:W-:-:S02]  /*164b0*/  LOP3.LUT R8, R28, 0x80, RZ, 0xfc, !PT ;  /* 0x000000801c087812 */ /* 0x000fc400078efcff */
[----:B------:R-:W-:-:S03]  /*164c0*/  @UP0 ULDC UR10, c[0x0][0x44c] ;  /* 0x00011300000a0ab9 */ /* 0x000fc60000000800 */
[----:B------:R-:W-:Y:S02]  /*164d0*/  UIMAD.WIDE.U32 UR4, UR8, UR6, UR4 ;  /* 0x00000006080472a5 */ /* 0x000fe4000f8e0004 */
[----:B------:R-:W-:Y:S02]  /*164e0*/  USHF.R.S32.HI UR6, URZ, 0x1f, UR42 ;  /* 0x0000001f3f067899 */ /* 0x000fe4000801142a */
[----:B------:R-:W-:Y:S02]  /*164f0*/  UIMAD UR5, UR9, UR7, UR5 ;  /* 0x00000007090572a4 */ /* 0x000fe4000f8e0205 */
[----:B------:R-:W-:Y:S01]  /*16500*/  USEL UR7, UR6, URZ, !UP1 ;  /* 0x0000003f06077287 */ /* 0x000fe2000c800000 */
[----:B------:R-:W-:Y:S01]  /*16510*/  ULDC.64 UR8, c[0x0][0x2e0] ;  /* 0x0000b80000087ab9 */ /* 0x000fe20000000a00 */
[----:B------:R-:W-:Y:S02]  /*16520*/  USEL UR6, UR42, URZ, !UP1 ;  /* 0x0000003f2a067287 */ /* 0x000fe4000c800000 */
[----:B------:R-:W-:-:S02]  /*16530*/  UIMAD UR7, UR7, UR8, URZ ;  /* 0x00000008070772a4 */ /* 0x000fc4000f8e023f */
[----:B------:R-:W-:Y:S02]  /*16540*/  UIMAD.WIDE.U32 UR4, UR6, UR8, UR4 ;  /* 0x00000008060472a5 */ /* 0x000fe4000f8e0004 */
[----:B------:R-:W-:Y:S01]  /*16550*/  UIMAD UR7, UR6, UR9, UR7 ;  /* 0x00000009060772a4 */ /* 0x000fe2000f8e0207 */
[----:B-1----:R-:W-:Y:S02]  /*16560*/  IMAD.SHL.U32 R20, R20, 0x10, RZ ;  /* 0x0000001014147824 */ /* 0x002fe400078e00ff */
[----:B------:R-:W-:Y:S01]  /*16570*/  ULDC.64 UR8, c[0x0][0x2d0] ;  /* 0x0000b40000087ab9 */ /* 0x000fe20000000a00 */
[----:B------:R-:W-:Y:S02]  /*16580*/  UIADD3 UR6, UR5, UR7, URZ ;  /* 0x0000000705067290 */ /* 0x000fe4000fffe03f */
[----:B------:R-:W-:Y:S01]  /*16590*/  IMAD.U32 R5, RZ, RZ, UR5 ;  /* 0x00000005ff057e24 */ /* 0x000fe2000f8e00ff */
[----:B------:R-:W-:Y:S01]  /*165a0*/  LOP3.LUT R20, R36, 0x70, R20, 0xf8, !PT ;  /* 0x0000007024147812 */ /* 0x000fe200078ef814 */
[----:B0-----:R-:W-:Y:S01]  /*165b0*/  IMAD.U32 R4, RZ, RZ, UR4 ;  /* 0x00000004ff047e24 */ /* 0x001fe2000f8e00ff */
[----:B------:R-:W-:Y:S01]  /*165c0*/  ULDC.64 UR4, c[0x0][0x2c8] ;  /* 0x0000b20000047ab9 */ /* 0x000fe20000000a00 */
[----:B------:R-:W-:-:S02]  /*165d0*/  IMAD.U32 R3, RZ, RZ, UR6 ;  /* 0x00000006ff037e24 */ /* 0x000fc4000f8e00ff */
[----:B------:R-:W-:Y:S02]  /*165e0*/  IMAD.IADD R9, R20, 0x1, R18 ;  /* 0x0000000114097824 */ /* 0x000fe400078e0212 */
[----:B------:R-:W-:Y:S02]  /*165f0*/  IMAD.MOV.U32 R2, RZ, RZ, R4 ;  /* 0x000000ffff027224 */ /* 0x000fe400078e0004 */
[----:B------:R-:W-:Y:S01]  /*16600*/  @P0 IMAD.HI.U32 R0, R9, UR10, RZ ;  /* 0x0000000a09000c27 */ /* 0x000fe2000f8e00ff */
[----:B------:R-:W-:Y:S01]  /*16610*/  PLOP3.LUT P0, PT, PT, PT, UP0, 0x80, 0x0 ;  /* 0x000000000000781c */ /* 0x000fe20003f0f008 */
[----:B------:R-:W-:Y:S02]  /*16620*/  @UP0 ULDC UR10, c[0x0][0x450] ;  /* 0x00011400000a0ab9 */ /* 0x000fe40000000800 */
[----:B------:R-:W-:-:S10]  /*16630*/  IMAD.MOV.U32 R7, RZ, RZ, R9 ;  /* 0x000000ffff077224 */ /* 0x000fd400078e0009 */
[----:B------:R-:W-:-:S04]  /*16640*/  @P0 SHF.R.U32.HI R7, RZ, UR10, R0 ;  /* 0x0000000aff070c19 */ /* 0x000fc80008011600 */
[----:B------:R-:W-:Y:S01]  /*16650*/  SHF.R.S32.HI R0, RZ, 0x1f, R7 ;  /* 0x0000001fff007819 */ /* 0x000fe20000011407 */
[----:B------:R-:W-:-:S04]  /*16660*/  IMAD.WIDE.U32 R2, R7, UR8, R2 ;  /* 0x0000000807027c25 */ /* 0x000fc8000f8e0002 */
[----:B------:R-:W-:-:S04]  /*16670*/  IMAD R0, R0, UR8, RZ ;  /* 0x0000000800007c24 */ /* 0x000fc8000f8e02ff */
[----:B------:R-:W-:Y:S02]  /*16680*/  IMAD R5, R7, UR9, R0 ;  /* 0x0000000907057c24 */ /* 0x000fe4000f8e0200 */
[----:B------:R-:W-:Y:S02]  /*16690*/  IMAD.MOV R0, RZ, RZ, -R7 ;  /* 0x000000ffff007224 */ /* 0x000fe400078e0a07 */
[----:B------:R-:W-:Y:S02]  /*166a0*/  IMAD.IADD R3, R3, 0x1, R5 ;  /* 0x0000000103037824 */ /* 0x000fe400078e0205 */
[----:B--2---:R-:W-:-:S04]  /*166b0*/  IMAD R9, R6, R0, R9 ;  /* 0x0000000006097224 */ /* 0x004fc800078e0209 */
        /* <DEDUP_REMOVED lines=8> */
[----:B------:R-:W-:Y:S01]  /*16740*/  IADD3.X R5, R3, UR5, R5, P0, !PT ;  /* 0x0000000503057c10 */ /* 0x000fe200087fe405 */
[----:B------:R-:W-:Y:S01]  /*16750*/  UMOV UR5, 0xffffffff ;  /* 0xffffffff00057882 */ /* 0x000fe20000000000 */
[----:B------:R-:W-:-:S02]  /*16760*/  ISETP.GE.AND P0, PT, R28, UR4, PT ;  /* 0x000000041c007c0c */ /* 0x000fc4000bf06270 */
[----:B------:R-:W-:Y:S11]  /*16770*/  BRA.DIV UR5, `(.L_x_1617) ;  /* 0x0000004205887947 */ /* 0x000ff6000b800000 */
[----:B------:R-:W0:Y:S01]  /*16780*/  SHFL.IDX PT, R14, R0, RZ, 0x181f ;  /* 0x00181fff000e7589 */ /* 0x000e2200000e0000 */
[----:B------:R-:W-:Y:S02]  /*16790*/  IMAD R4, R6, UR43, RZ ;  /* 0x0000002b06047c24 */ /* 0x000fe4000f8e02ff */
[----:B------:R-:W-:Y:S01]  /*167a0*/  IMAD.IADD R18, R36, 0x1, R18 ;  /* 0x0000000124127824 */ /* 0x000fe200078e0212 */
[----:B------:R-:W1:Y:S03]  /*167b0*/  SHFL.IDX PT, R2, R5, RZ, 0x181f ;  /* 0x00181fff05027589 */ /* 0x000e6600000e0000 */
[C---:B------:R-:W-:Y:S01]  /*167c0*/  VIADD R7, R18.reuse, 0x10 ;  /* 0x0000001012077836 */ /* 0x040fe20000000000 */
[----:B------:R-:W-:Y:S01]  /*167d0*/  ISETP.GE.AND P2, PT, R18, R4, PT ;  /* 0x000000041200720c */ /* 0x000fe20003f46270 */
[----:B------:R-:W-:-:S12]  /*167e0*/  SHFL.IDX PT, R6, R5, 0x1, 0x181f ;  /* 0x00381f0005067f89 */ /* 0x000fd800000e0000 */
[----:B0-----:R-:W-:-:S05]  /*167f0*/  @!P2 IADD3 R14, P3, R28, R14, RZ ;  /* 0x0000000e1c0ea210 */ /* 0x001fca0007f7e0ff */
[----:B-1----:R-:W-:Y:S02]  /*16800*/  @!P2 IMAD.X R3, RZ, RZ, R2, P3 ;  /* 0x000000ffff03a224 */ /* 0x002fe400018e0602 */
[----:B------:R-:W-:Y:S02]  /*16810*/  @!P2 IMAD.MOV.U32 R2, RZ, RZ, R14 ;  /* 0x000000ffff02a224 */ /* 0x000fe400078e000e */
[----:B------:R-:W0:Y:S04]  /*16820*/  SHFL.IDX PT, R14, R0, 0x1, 0x181f ;  /* 0x00381f00000e7f89 */ /* 0x000e2800000e0000 */
[----:B------:R-:W-:Y:S04]  /*16830*/  @!P2 LDGSTS.E.BYPASS.LTC128B.128 [R35+0x18000], desc[UR36][R2.64], !P0 ;  /* 0x180000000223afae */ /* 0x000fe8000c101d64 */
[----:B------:R1:W-:Y:S01]  /*16840*/  @!P2 LDGSTS.E.BYPASS.LTC128B.128 [R35+0x1c000], desc[UR36][R2.64+0x80], !P1 ;  /* 0x1c0000800223afae */ /* 0x0003e2000c901d64 */
[----:B------:R-:W-:-:S13]  /*16850*/  ISETP.GE.AND P2, PT, R7, R4, PT ;  /* 0x000000040700720c */ /* 0x000fda0003f46270 */
[----:B0-----:R-:W-:-:S05]  /*16860*/  @!P2 IADD3 R14, P3, R28, R14, RZ ;  /* 0x0000000e1c0ea210 */ /* 0x001fca0007f7e0ff */
[----:B-1----:R-:W-:Y:S02]  /*16870*/  @!P2 IMAD.MOV.U32 R2, RZ, RZ, R14 ;  /* 0x000000ffff02a224 */ /* 0x002fe400078e000e */
[----:B------:R-:W-:Y:S01]  /*16880*/  @!P2 IMAD.X R7, RZ, RZ, R6, P3 ;  /* 0x000000ffff07a224 */ /* 0x000fe200018e0606 */
[----:B------:R-:W0:Y:S03]  /*16890*/  SHFL.IDX PT, R14, R0, 0x2, 0x181f ;  /* 0x00581f00000e7f89 */ /* 0x000e2600000e0000 */
[----:B------:R-:W-:Y:S01]  /*168a0*/  @!P2 IMAD.MOV.U32 R3, RZ, RZ, R7 ;  /* 0x000000ffff03a224 */ /* 0x000fe200078e0007 */
[----:B------:R-:W1:Y:S01]  /*168b0*/  SHFL.IDX PT, R6, R5, 0x2, 0x181f ;  /* 0x00581f0005067f89 */ /* 0x000e6200000e0000 */
[----:B------:R-:W-:-:S03]  /*168c0*/  VIADD R7, R18, 0x20 ;  /* 0x0000002012077836 */ /* 0x000fc60000000000 */
[----:B------:R-:W-:Y:S04]  /*168d0*/  @!P2 LDGSTS.E.BYPASS.LTC128B.128 [R35+0x18800], desc[UR36][R2.64], !P0 ;  /* 0x188000000223afae */ /* 0x000fe8000c101d64 */
[----:B------:R2:W-:Y:S01]  /*168e0*/  @!P2 LDGSTS.E.BYPASS.LTC128B.128 [R35+0x1c800], desc[UR36][R2.64+0x80], !P1 ;  /* 0x1c8000800223afae */ /* 0x0005e2000c901d64 */
[----:B------:R-:W-:-:S13]  /*168f0*/  ISETP.GE.AND P2, PT, R7, R4, PT ;  /* 0x000000040700720c */ /* 0x000fda0003f46270 */
[----:B0-----:R-:W-:-:S05]  /*16900*/  @!P2 IADD3 R14, P3, R28, R14, RZ ;  /* 0x0000000e1c0ea210 */ /* 0x001fca0007f7e0ff */
[----:B--2---:R-:W-:Y:S02]  /*16910*/  @!P2 IMAD.MOV.U32 R2, RZ, RZ, R14 ;  /* 0x000000ffff02a224 */ /* 0x004fe400078e000e */
[----:B-1----:R-:W-:Y:S01]  /*16920*/  @!P2 IMAD.X R7, RZ, RZ, R6, P3 ;  /* 0x000000ffff07a224 */ /* 0x002fe200018e0606 */
        /* <DEDUP_REMOVED lines=36> */
[----:B------:R-:W-:-:S03]  /*16b70*/  ISETP.GE.AND P2, PT, R7, R4, PT ;  /* 0x000000040700720c */ /* 0x000fc60003f46270 */
[----:B------:R-:W3:Y:S10]  /*16b80*/  SHFL.IDX PT, R5, R5, 0x7, 0x181f ;  /* 0x00f81f0005057f89 */ /* 0x000ef400000e0000 */
[----:B0-----:R-:W-:-:S05]  /*16b90*/  @!P2 IADD3 R14, P3, R28, R14, RZ ;  /* 0x0000000e1c0ea210 */ /* 0x001fca0007f7e0ff */
[----:B-1----:R-:W-:Y:S02]  /*16ba0*/  @!P2 IMAD.X R7, RZ, RZ, R6, P3 ;  /* 0x000000ffff07a224 */ /* 0x002fe400018e0606 */
[----:B--2---:R-:W-:Y:S02]  /*16bb0*/  @!P2 IMAD.MOV.U32 R2, RZ, RZ, R14 ;  /* 0x000000ffff02a224 */ /* 0x004fe400078e000e */
[----:B------:R-:W-:Y:S01]  /*16bc0*/  @!P2 IMAD.MOV.U32 R3, RZ, RZ, R7 ;  /* 0x000000ffff03a224 */ /* 0x000fe200078e0007 */
[----:B------:R0:W1:Y:S04]  /*16bd0*/  SHFL.IDX PT, R14, R0, 0x7, 0x181f ;  /* 0x00f81f00000e7f89 */ /* 0x00006800000e0000 */
[----:B------:R0:W-:Y:S04]  /*16be0*/  @!P2 LDGSTS.E.BYPASS.LTC128B.128 [R35+0x1b000], desc[UR36][R2.64], !P0 ;  /* 0x1b0000000223afae */ /* 0x0001e8000c101d64 */
[----:B---3--:R0:W-:Y:S02]  /*16bf0*/  @!P2 LDGSTS.E.BYPASS.LTC128B.128 [R35+0x1f000], desc[UR36][R2.64+0x80], !P1 ;  /* 0x1f0000800223afae */ /* 0x0081e4000c901d64 */
.L_x_1721:
[----:B0-----:R-:W-:Y:S01]  /*16c00*/  VIADD R3, R18, 0x70 ;  /* 0x0000007012037836 */ /* 0x001fe20000000000 */
[----:B------:R-:W-:Y:S04]  /*16c10*/  BSSY B0, `(.L_x_1618) ;  /* 0x000000a000007945 */ /* 0x000fe80003800000 */
[----:B------:R-:W-:-:S13]  /*16c20*/  ISETP.GE.AND P2, PT, R3, R4, PT ;  /* 0x000000040300720c */ /* 0x000fda0003f46270 */
[----:B------:R-:W-:Y:S05]  /*16c30*/  @P2 BRA `(.L_x_1619) ;  /* 0x00000000001c2947 */ /* 0x000fea0003800000 */
[----:B-1----:R-:W-:-:S05]  /*16c40*/  IADD3 R2, P2, R28, R14, RZ ;  /* 0x0000000e1c027210 */ /* 0x002fca0007f5e0ff */
[----:B------:R-:W-:-:S05]  /*16c50*/  IMAD.X R3, RZ, RZ, R5, P2 ;  /* 0x000000ffff037224 */ /* 0x000fca00010e0605 */
[----:B------:R-:W-:Y:S01]  /*16c60*/  @!PT LDS RZ, [RZ] ;  /* 0x00000000fffff984 */ /* 0x000fe20000000800 */
[----:B------:R-:W-:Y:S01]  /*16c70*/  @!PT LDS RZ, [RZ] ;  /* 0x00000000fffff984 */ /* 0x000fe20000000800 */
[----:B------:R-:W-:Y:S01]  /*16c80*/  @!PT LDS RZ, [RZ] ;  /* 0x00000000fffff984 */ /* 0x000fe20000000800 */
[----:B------:R0:W-:Y:S04]  /*16c90*/  LDGSTS.E.BYPASS.LTC128B.128 [R35+0x1b800], desc[UR36][R2.64], !P0 ;  /* 0x1b80000002237fae */ /* 0x0001e8000c101d64 */
[----:B------:R0:W-:Y:S02]  /*16ca0*/  LDGSTS.E.BYPASS.LTC128B.128 [R35+0x1f800], desc[UR36][R2.64+0x80], !P1 ;  /* 0x1f80008002237fae */ /* 0x0001e4000c901d64 */
.L_x_1619:
[----:B------:R-:W-:Y:S05]  /*16cb0*/  BSYNC B0 ;  /* 0x0000000000007941 */ /* 0x000fea0003800000 */
.L_x_1618:
[----:B------:R-:W-:Y:S01]  /*16cc0*/  NOP ;  /* 0x0000000000007918 */ /* 0x000fe20000000000 */
[----:B------:R-:W-:-:S13]  /*16cd0*/  PLOP3.LUT P0, PT, PT, PT, PT, 0x80, 0x0 ;  /* 0x000000000000781c */ /* 0x000fda0003f0f070 */
.L_x_1620:
[----:B------:R-:W-:Y:S02]  /*16ce0*/  PLOP3.LUT P1, PT, P1, P0, PT, 0xa2, 0x0 ;  /* 0x000000000000781c */ /* 0x000fe40000f21472 */
[----:B------:R-:W-:-:S08]  /*16cf0*/  @P0 R2UR P1, UR4, R17 ;  /* 0x00000000110402ca */ /* 0x000fd00000020000 */
[----:B------:R-:W-:-:S05]  /*16d00*/  @P0 PLOP3.LUT P0, PT, P1, PT, PT, 0x80, 0x0 ;  /* 0x000000000000081c */ /* 0x000fca0000f0f070 */
[----:B------:R-:W-:Y:S01]  /*16d10*/  @!P1 SYNCS.ARRIVE.TRANS64.RED.A0T1 RZ, [UR4+0x28400], RZ ;  /* 0x028400ffffff99a7 */ /* 0x000fe20008200404 */
[----:B------:R-:W-:Y:S07]  /*16d20*/  @!P1 ARRIVES.LDGSTSBAR.64.TRANSCNT [UR4+0x28400] ;  /* 0x02840000ff0099b0 */ /* 0x000fee0008000a84 */
[----:B------:R-:W-:Y:S05]  /*16d30*/  @P0 BRA.U.ANY `(.L_x_1620) ;  /* 0xfffffffd00e80947 */ /* 0x000fea000393ffff */
[----:B0-----:R-:W2:Y:S02]  /*16d40*/  LDL.LU R2, [R1] ;  /* 0x0000000001027983 */ /* 0x001ea40000300800 */
[----:B--2---:R-:W-:-:S05]  /*16d50*/  VIADD R2, R2, 0x1 ;  /* 0x0000000102027836 */ /* 0x004fca0000000000 */
[----:B------:R0:W-:Y:S01]  /*16d60*/  STL [R1], R2 ;  /* 0x0000000201007387 */ /* 0x0001e20000100800 */
[----:B------:R-:W-:-:S04]  /*16d70*/  LEA.HI R0, R2, R2, RZ, 0x1 ;  /* 0x0000000202007211 */ /* 0x000fc800078f08ff */
[----:B------:R-:W-:-:S05]  /*16d80*/  LOP3.LUT R0, R0, 0xfffffffe, RZ, 0xc0, !PT ;  /* 0xfffffffe00007812 */ /* 0x000fca00078ec0ff */
[----:B------:R-:W-:-:S05]  /*16d90*/  IMAD.IADD R0, R2, 0x1, -R0 ;  /* 0x0000000102007824 */ /* 0x000fca00078e0a00 */
[----:B------:R-:W-:Y:S01]  /*16da0*/  SHF.L.U32 R0, R0, 0x1f, RZ ;  /* 0x0000001f00007819 */ /* 0x000fe200000006ff */
[----:B------:R-:W-:Y:S01]  /*16db0*/  NOP ;  /* 0x0000000000007918 */ /* 0x000fe20000000000 */
[----:B------:R0:W-:Y:S01]  /*16dc0*/  SYNCS.ARRIVE.TRANS64.A1T0 RZ, [R17+URZ+0x28400], RZ ;  /* 0x028400ff11ff79a7 */ /* 0x0001e2000810003f */
[----:B------:R-:W-:Y:S01]  /*16dd0*/  BSSY B0, `(.L_x_1621) ;  /* 0x0000004000007945 */ /* 0x000fe20003800000 */
[----:B------:R-:W-:Y:S01]  /*16de0*/  VIADD R20, R37, 0xfffffffe ;  /* 0xfffffffe25147836 */ /* 0x000fe20000000000 */
[----:B------:R-:W2:Y:S02]  /*16df0*/  SYNCS.PHASECHK.TRANS64.TRYWAIT P0, [R17+URZ+0x28420], R0 ;  /* 0x02842000110075a7 */ /* 0x000ea4000800017f */
[----:B0-2---:R-:W-:Y:S05]  /*16e00*/  @!P0 BRA `(.L_x_1622) ;  /* 0x0000004400648947 */ /* 0x005fea0003800000 */
.L_x_1722:
[----:B------:R-:W-:Y:S05]  /*16e10*/  BSYNC B0 ;  /* 0x0000000000007941 */ /* 0x000fea0003800000 */
.L_x_1621:
[----:B------:R-:W-:-:S13]  /*16e20*/  ISETP.GE.AND P0, PT, R20, UR44, PT ;  /* 0x0000002c14007c0c */ /* 0x000fda000bf06270 */
[----:B------:R-:W-:Y:S05]  /*16e30*/  @!P0 BRA `(.L_x_1623) ;  /* 0x0000001000448947 */ /* 0x000fea0003800000 */
[----:B------:R-:W-:Y:S02]  /*16e40*/  IMAD.MOV.U32 R5, RZ, RZ, R22 ;  /* 0x000000ffff057224 */ /* 0x000fe400078e0016 */
[----:B------:R-:W-:-:S07]  /*16e50*/  IMAD.MOV.U32 R8, RZ, RZ, R23 ;  /* 0x000000ffff087224 */ /* 0x000fce00078e0017 */
.L_x_1643:
[----:B--2---:R-:W2:Y:S01]  /*16e60*/  S2R R2, SR_TID.X ;  /* 0x0000000000027919 */ /* 0x004ea20000002100 */
[----:B0-----:R-:W0:Y:S01]  /*16e70*/  LDC R0, c[0x0][0x430] ;  /* 0x00010c00ff007b82 */ /* 0x001e220000000800 */
[----:B------:R-:W-:Y:S02]  /*16e80*/  LOP3.LUT P2, RZ, R16, 0x8, RZ, 0xc0, !PT ;  /* 0x0000000810ff7812 */ /* 0x000fe4000784c0ff */
[----:B0-----:R-:W-:Y:S02]  /*16e90*/  ISETP.NE.AND P0, PT, R0, 0x1, PT ;  /* 0x000000010000780c */ /* 0x001fe40003f05270 */
[----:B------:R-:W-:Y:S01]  /*16ea0*/  LEA R0, R20, UR40, 0x6 ;  /* 0x0000002814007c11 */ /* 0x000fe2000f8e30ff */
[----:B--2---:R-:W-:-:S05]  /*16eb0*/  IMAD.SHL.U32 R2, R2, 0x10, RZ ;  /* 0x0000001002027824 */ /* 0x004fca00078e00ff */
[----:B------:R-:W-:-:S05]  /*16ec0*/  LOP3.LUT R2, R36, 0x70, R2, 0xf8, !PT ;  /* 0x0000007024027812 */ /* 0x000fca00078ef802 */
[----:B------:R-:W0:Y:S01]  /*16ed0*/  @P0 LDC R3, c[0x0][0x434] ;  /* 0x00010d00ff030b82 */ /* 0x000e220000000800 */
[C---:B------:R-:W-:Y:S01]  /*16ee0*/  ISETP.GT.U32.AND P1, PT, R2.reuse, 0x3f, PT ;  /* 0x0000003f0200780c */ /* 0x040fe20003f24070 */
[----:B------:R-:W-:-:S06]  /*16ef0*/  IMAD.IADD R0, R2, 0x1, R0 ;  /* 0x0000000102007824 */ /* 0x000fcc00078e0200 */
[----:B------:R-:W2:Y:S01]  /*16f00*/  @P0 LDC R9, c[0x0][0x438] ;  /* 0x00010e00ff090b82 */ /* 0x000ea20000000800 */
[----:B------:R-:W-:-:S07]  /*16f10*/  IMAD.MOV.U32 R4, RZ, RZ, R0 ;  /* 0x000000ffff047224 */ /* 0x000fce00078e0000 */
[----:B------:R-:W3:Y:S08]  /*16f20*/  @!P1 LDC.64 R6, c[0x0][0x428] ;  /* 0x00010a00ff069b82 */ /* 0x000ef00000000a00 */
[----:B------:R-:W4:Y:S01]  /*16f30*/  @!P1 LDC.64 R10, c[0x0][0x418] ;  /* 0x00010600ff0a9b82 */ /* 0x000f220000000a00 */
[----:B0-----:R-:W-:-:S05]  /*16f40*/  @P0 IMAD.HI.U32 R2, R0, R3, RZ ;  /* 0x0000000300020227 */ /* 0x001fca00078e00ff */
[----:B--2---:R-:W-:-:S04]  /*16f50*/  @P0 SHF.R.U32.HI R4, RZ, R9, R2 ;  /* 0x00000009ff040219 */ /* 0x004fc80000011602 */
[----:B------:R-:W-:Y:S01]  /*16f60*/  @!P1 SHF.R.S32.HI R3, RZ, 0x1f, R4 ;  /* 0x0000001fff039819 */ /* 0x000fe20000011404 */
[----:B---3--:R-:W-:-:S04]  /*16f70*/  @!P1 IMAD R2, R27, R6, RZ ;  /* 0x000000061b029224 */ /* 0x008fc800078e02ff */
[----:B------:R-:W-:Y:S02]  /*16f80*/  @!P1 IMAD R7, R25, R7, R2 ;  /* 0x0000000719079224 */ /* 0x000fe400078e0202 */
[----:B------:R-:W-:-:S04]  /*16f90*/  @!P1 IMAD.MOV.U32 R2, RZ, RZ, R4 ;  /* 0x000000ffff029224 */ /* 0x000fc800078e0004 */
[----:B------:R-:W-:-:S04]  /*16fa0*/  @!P1 IMAD.WIDE.U32 R2, R25, R6, R2 ;  /* 0x0000000619029225 */ /* 0x000fc800078e0002 */
[----:B------:R-:W-:Y:S01]  /*16fb0*/  @!P1 IMAD.IADD R3, R7, 0x1, R3 ;  /* 0x0000000107039824 */ /* 0x000fe200078e0203 */
[C---:B----4-:R-:W-:Y:S01]  /*16fc0*/  @!P1 LEA R10, P0, R2.reuse, R10, 0x2 ;  /* 0x0000000a020a9211 */ /* 0x050fe200078010ff */
[----:B------:R-:W-:Y:S02]  /*16fd0*/  VIADD R22, R5, 0x1 ;  /* 0x0000000105167836 */ /* 0x000fe40000000000 */
[----:B------:R-:W-:Y:S01]  /*16fe0*/  IMAD.MOV.U32 R6, RZ, RZ, RZ ;  /* 0x000000ffff067224 */ /* 0x000fe200078e00ff */
[----:B------:R-:W-:Y:S01]  /*16ff0*/  @!P1 LEA.HI.X R11, R2, R11, R3, 0x2, P0 ;  /* 0x0000000b020b9211 */ /* 0x000fe200000f1403 */
[----:B------:R-:W-:Y:S01]  /*17000*/  IMAD.MOV R7, RZ, RZ, -R4 ;  /* 0x000000ffff077224 */ /* 0x000fe200078e0a04 */
[----:B------:R-:W-:Y:S01]  /*17010*/  ISETP.NE.AND P0, PT, R22, 0x2, PT ;  /* 0x000000021600780c */ /* 0x000fe20003f05270 */
[----:B------:R-:W-:Y:S05]  /*17020*/  YIELD ;  /* 0x0000000000007946 */ /* 0x000fea0003800000 */
[----:B------:R-:W-:Y:S01]  /*17030*/  ULDC UR4, c[0x0][0x430] ;  /* 0x00010c0000047ab9 */ /* 0x000fe20000000800 */
[----:B------:R-:W-:Y:S01]  /*17040*/  SEL R23, RZ, 0x1, P0 ;  /* 0x00000001ff177807 */ /* 0x000fe20000000000 */
[----:B------:R-:W-:Y:S01]  /*17050*/  IMAD R7, R7, UR4, R0 ;  /* 0x0000000407077c24 */ /* 0x000fe2000f8e0200 */
[----:B------:R0:W5:Y:S01]  /*17060*/  @!P1 LDG.E R6, desc[UR36][R10.64] ;  /* 0x000000240a069981 */ /* 0x000162000c1e1900 */
[C---:B------:R-:W-:Y:S01]  /*17070*/  ISETP.GT.AND P1, PT, R20.reuse, UR44, PT ;  /* 0x0000002c14007c0c */ /* 0x040fe2000bf24270 */
[----:B------:R-:W-:Y:S01]  /*17080*/  VIADD R20, R20, 0xffffffff ;  /* 0xffffffff14147836 */ /* 0x000fe20000000000 */
[----:B------:R-:W-:-:S02]  /*17090*/  SEL R22, R22, RZ, P0 ;  /* 0x000000ff16167207 */ /* 0x000fc40000000000 */
[----:B------:R-:W-:Y:S01]  /*170a0*/  LOP3.LUT R23, R8, R23, RZ, 0x3c, !PT ;  /* 0x0000001708177212 */ /* 0x000fe200078e3cff */
[----:B------:R-:W-:Y:S08]  /*170b0*/  @!P2 BRA `(.L_x_1624) ;  /* 0x000000000004a947 */ /* 0x000ff00003800000 */
[----:B------:R-:W-:Y:S01]  /*170c0*/  BPT.TRAP 0x1 ;  /* 0x000000040000795c */ /* 0x000fe20000300000 */
.L_x_1624:
[----:B------:R-:W-:Y:S01]  /*170d0*/  IMAD R0, R22, 0x8, R17 ;  /* 0x0000000816007824 */ /* 0x000fe200078e0211 */
[----:B------:R-:W-:Y:S01]  /*170e0*/  SHF.L.U32 R18, R23, 0x1f, RZ ;  /* 0x0000001f17127819 */ /* 0x000fe200000006ff */
[----:B------:R-:W-:Y:S01]  /*170f0*/  BSSY B0, `(.L_x_1625) ;  /* 0x0000004000007945 */ /* 0x000fe20003800000 */
[----:B------:R-:W-:Y:S02]  /*17100*/  SHF.R.S32.HI R9, RZ, 0x1f, R7 ;  /* 0x0000001fff097819 */ /* 0x000fe40000011407 */
[----:B------:R-:W2:Y:S02]  /*17110*/  SYNCS.PHASECHK.TRANS64.TRYWAIT P0, [R0+URZ+0x28480], R18 ;  /* 0x02848012000075a7 */ /* 0x000ea4000800017f */
[----:B--2---:R-:W-:Y:S05]  /*17120*/  @!P0 BRA `(.L_x_1626) ;  /* 0x0000004000b08947 */ /* 0x004fea0003800000 */
.L_x_1723:
[----:B------:R-:W-:Y:S05]  /*17130*/  BSYNC B0 ;  /* 0x0000000000007941 */ /* 0x000fea0003800000 */
.L_x_1625:
[----:B------:R-:W-:Y:S01]  /*17140*/  ULDC.64 UR4, c[0x0][0x328] ;  /* 0x0000ca0000047ab9 */ /* 0x000fe20000000a00 */
[----:B0----5:R-:W-:Y:S01]  /*17150*/  SHF.R.S32.HI R10, RZ, 0x1f, R6 ;  /* 0x0000001fff0a7819 */ /* 0x021fe20000011406 */
[----:B------:R-:W-:Y:S01]  /*17160*/  IMAD R2, R9, UR4, RZ ;  /* 0x0000000409027c24 */ /* 0x000fe2000f8e02ff */
[----:B------:R-:W0:Y:S01]  /*17170*/  LDC R12, c[0x0][0x2f4] ;  /* 0x0000bd00ff0c7b82 */ /* 0x000e220000000800 */
[----:B------:R-:W-:Y:S01]  /*17180*/  ULDC.64 UR6, c[0x0][0x318] ;  /* 0x0000c60000067ab9 */ /* 0x000fe20000000a00 */
[----:B------:R-:W-:Y:S01]  /*17190*/  LOP3.LUT R13, R28, 0x80, RZ, 0xfc, !PT ;  /* 0x000000801c0d7812 */ /* 0x000fe200078efcff */
        /* <DEDUP_REMOVED lines=8> */
[----:B------:R-:W-:Y:S02]  /*17220*/  IMAD.IADD R3, R3, 0x1, R4 ;  /* 0x0000000103037824 */ /* 0x000fe400078e0204 */
[----:B------:R-:W-:Y:S01]  /*17230*/  IMAD R4, R22, 0x4000, R30 ;  /* 0x0000400016047824 */ /* 0x000fe200078e021e */
[-C--:B0-----:R-:W-:Y:S01]  /*17240*/  ISETP.GE.AND P2, PT, R13, R12.reuse, PT ;  /* 0x0000000c0d00720c */ /* 0x081fe20003f46270 */
[C---:B------:R-:W-:Y:S01]  /*17250*/  IMAD.WIDE.U32 R2, R19.reuse, UR4, R2 ;  /* 0x0000000413027c25 */ /* 0x040fe2000f8e0002 */
[----:B------:R-:W-:Y:S01]  /*17260*/  UMOV UR4, 0xffffffff ;  /* 0xffffffff00047882 */ /* 0x000fe20000000000 */
[----:B------:R-:W-:Y:S02]  /*17270*/  ISETP.GE.AND P3, PT, R28, R12, PT ;  /* 0x0000000c1c00720c */ /* 0x000fe40003f66270 */
[----:B------:R-:W-:Y:S01]  /*17280*/  IMAD R26, R19, UR5, R3 ;  /* 0x00000005131a7c24 */ /* 0x000fe2000f8e0203 */
[----:B------:R-:W-:-:S04]  /*17290*/  IADD3 R21, P0, R2, UR6, RZ ;  /* 0x0000000602157c10 */ /* 0x000fc8000ff1e0ff */
[----:B------:R-:W-:Y:S01]  /*172a0*/  IADD3.X R26, R26, UR7, RZ, P0, !PT ;  /* 0x000000071a1a7c10 */ /* 0x000fe200087fe4ff */
[----:B------:R-:W-:Y:S08]  /*172b0*/  BRA.DIV UR4, `(.L_x_1627) ;  /* 0x0000004204607947 */ /* 0x000ff0000b800000 */
[----:B------:R-:W0:Y:S01]  /*172c0*/  SHFL.IDX PT, R2, R21, RZ, 0x181f ;  /* 0x00181fff15027589 */ /* 0x000e2200000e0000 */
[----:B------:R-:W-:-:S03]  /*172d0*/  IMAD.IADD R4, R17, 0x1, R4 ;  /* 0x0000000111047824 */ /* 0x000fc600078e0204 */
[----:B------:R-:W3:Y:S01]  /*172e0*/  SHFL.IDX PT, R3, R26, RZ, 0x181f ;  /* 0x00181fff1a037589 */ /* 0x000ee200000e0000 */
[----:B0-----:R-:W-:-:S05]  /*172f0*/  IADD3 R2, P0, R28, R2, RZ ;  /* 0x000000021c027210 */ /* 0x001fca0007f1e0ff */
[----:B---3--:R-:W-:-:S05]  /*17300*/  IMAD.X R3, RZ, RZ, R3, P0 ;  /* 0x000000ffff037224 */ /* 0x008fca00000e0603 */
[----:B------:R-:W-:Y:S01]  /*17310*/  @!PT LDS RZ, [RZ] ;  /* 0x00000000fffff984 */ /* 0x000fe20000000800 */
[----:B------:R-:W-:Y:S04]  /*17320*/  LDGSTS.E.BYPASS.LTC128B.128 [R4+0x10000], desc[UR36][R2.64], !P3 ;  /* 0x1000000002047fae */ /* 0x000fe8000d901d64 */
[----:B------:R0:W-:Y:S04]  /*17330*/  LDGSTS.E.BYPASS.LTC128B.128 [R4+0x12000], desc[UR36][R2.64+0x80], !P2 ;  /* 0x1200008002047fae */ /* 0x0001e8000d101d64 */
[----:B0-----:R-:W0:Y:S04]  /*17340*/  SHFL.IDX PT, R2, R21, 0x1, 0x181f ;  /* 0x00381f0015027f89 */ /* 0x001e2800000e0000 */
[----:B------:R-:W3:Y:S01]  /*17350*/  SHFL.IDX PT, R3, R26, 0x1, 0x181f ;  /* 0x00381f001a037f89 */ /* 0x000ee200000e0000 */
[----:B0-----:R-:W-:-:S05]  /*17360*/  IADD3 R2, P0, R28, R2, RZ ;  /* 0x000000021c027210 */ /* 0x001fca0007f1e0ff */
[----:B---3--:R-:W-:-:S05]  /*17370*/  IMAD.X R3, RZ, RZ, R3, P0 ;  /* 0x000000ffff037224 */ /* 0x008fca00000e0603 */
[----:B------:R-:W-:Y:S04]  /*17380*/  LDGSTS.E.BYPASS.LTC128B.128 [R4+0x10800], desc[UR36][R2.64], !P3 ;  /* 0x1080000002047fae */ /* 0x000fe8000d901d64 */
[----:B------:R0:W-:Y:S04]  /*17390*/  LDGSTS.E.BYPASS.LTC128B.128 [R4+0x12800], desc[UR36][R2.64+0x80], !P2 ;  /* 0x1280008002047fae */ /* 0x0001e8000d101d64 */
[----:B0-----:R-:W0:Y:S04]  /*173a0*/  SHFL.IDX PT, R2, R21, 0x2, 0x181f ;  /* 0x00581f0015027f89 */ /* 0x001e2800000e0000 */
[----:B------:R-:W3:Y:S04]  /*173b0*/  SHFL.IDX PT, R3, R26, 0x2, 0x181f ;  /* 0x00581f001a037f89 */ /* 0x000ee800000e0000 */
[----:B------:R-:W4:Y:S01]  /*173c0*/  SHFL.IDX PT, R26, R26, 0x3, 0x181f ;  /* 0x00781f001a1a7f89 */ /* 0x000f2200000e0000 */
[----:B0-----:R-:W-:-:S05]  /*173d0*/  IADD3 R2, P0, R28, R2, RZ ;  /* 0x000000021c027210 */ /* 0x001fca0007f1e0ff */
[----:B---3--:R-:W-:-:S05]  /*173e0*/  IMAD.X R3, RZ, RZ, R3, P0 ;  /* 0x000000ffff037224 */ /* 0x008fca00000e0603 */
[----:B------:R-:W-:Y:S04]  /*173f0*/  LDGSTS.E.BYPASS.LTC128B.128 [R4+0x11000], desc[UR36][R2.64], !P3 ;  /* 0x1100000002047fae */ /* 0x000fe8000d901d64 */
[----:B------:R0:W-:Y:S04]  /*17400*/  LDGSTS.E.BYPASS.LTC128B.128 [R4+0x13000], desc[UR36][R2.64+0x80], !P2 ;  /* 0x1300008002047fae */ /* 0x0001e8000d101d64 */
[----:B0---4-:R0:W3:Y:S02]  /*17410*/  SHFL.IDX PT, R2, R21, 0x3, 0x181f ;  /* 0x00781f0015027f89 */ /* 0x0110e400000e0000 */
.L_x_1733:
        /* <DEDUP_REMOVED lines=9> */
.L_x_1628:
        /* <DEDUP_REMOVED lines=10> */
.L_x_1629:
[----:B------:R4:W-:Y:S01]  /*17550*/  SYNCS.ARRIVE.TRANS64.A1T0 RZ, [R0+URZ+0x28470], RZ ;  /* 0x028470ff00ff79a7 */ /* 0x0009e2000810003f */
[----:B------:R-:W-:Y:S05]  /*17560*/  @!P3 BRA `(.L_x_1630) ;  /* 0x000000000004b947 */ /* 0x000fea0003800000 */
[----:B------:R-:W-:Y:S01]  /*17570*/  BPT.TRAP 0x1 ;  /* 0x000000040000795c */ /* 0x000fe20000300000 */
.L_x_1630:
[----:B------:R-:W5:Y:S01]  /*17580*/  SYNCS.PHASECHK.TRANS64.TRYWAIT P0, [R0+URZ+0x28440], R18 ;  /* 0x02844012000075a7 */ /* 0x000f62000800017f */
[----:B------:R-:W-:Y:S04]  /*17590*/  BSSY B0, `(.L_x_1631) ;  /* 0x0000002000007945 */ /* 0x000fe80003800000 */
[----:B-----5:R-:W-:Y:S05]  /*175a0*/  @!P0 BRA `(.L_x_1632) ;  /* 0x0000004000cc8947 */ /* 0x020fea0003800000 */
.L_x_1734:
[----:B------:R-:W-:Y:S05]  /*175b0*/  BSYNC B0 ;  /* 0x0000000000007941 */ /* 0x000fea0003800000 */
.L_x_1631:
[----:B------:R-:W-:Y:S01]  /*175c0*/  ULDC.64 UR4, c[0x0][0x300] ;  /* 0x0000c00000047ab9 */ /* 0x000fe20000000a00 */
[----:B------:R-:W5:Y:S01]  /*175d0*/  LDC R11, c[0x0][0x2f4] ;  /* 0x0000bd00ff0b7b82 */ /* 0x000f620000000800 */
[----:B---3--:R-:W-:Y:S01]  /*175e0*/  IMAD R2, R9, UR4, RZ ;  /* 0x0000000409027c24 */ /* 0x008fe2000f8e02ff */
        /* <DEDUP_REMOVED lines=11> */
[-C--:B-----5:R-:W-:Y:S02]  /*176a0*/  ISETP.GE.AND P2, PT, R12, R11.reuse, PT ;  /* 0x0000000b0c00720c */ /* 0x0a0fe40003f46270 */
[----:B------:R-:W-:Y:S01]  /*176b0*/  ISETP.GE.AND P3, PT, R28, R11, PT ;  /* 0x0000000b1c00720c */ /* 0x000fe20003f66270 */
[----:B------:R-:W-:Y:S01]  /*176c0*/  IMAD.WIDE.U32 R2, R19, UR4, R2 ;  /* 0x0000000413027c25 */ /* 0x000fe2000f8e0002 */
[----:B------:R-:W-:-:S03]  /*176d0*/  UMOV UR4, 0xffffffff ;  /* 0xffffffff00047882 */ /* 0x000fc60000000000 */
[----:B------:R-:W-:Y:S01]  /*176e0*/  IMAD R10, R19, UR5, R3 ;  /* 0x00000005130a7c24 */ /* 0x000fe2000f8e0203 */
[----:B------:R-:W-:-:S04]  /*176f0*/  IADD3 R9, P0, R2, UR6, RZ ;  /* 0x0000000602097c10 */ /* 0x000fc8000ff1e0ff */
[----:B------:R-:W-:Y:S01]  /*17700*/  IADD3.X R10, R10, UR7, RZ, P0, !PT ;  /* 0x000000070a0a7c10 */ /* 0x000fe200087fe4ff */
[----:B------:R-:W-:Y:S08]  /*17710*/  BRA.DIV UR4, `(.L_x_1633) ;  /* 0x0000004204847947 */ /* 0x000ff0000b800000 */
[----:B-1----:R-:W1:Y:S04]  /*17720*/  SHFL.IDX PT, R14, R9, RZ, 0x181f ;  /* 0x00181fff090e7589 */ /* 0x002e6800000e0000 */
[----:B------:R-:W3:Y:S04]  /*17730*/  SHFL.IDX PT, R3, R10, RZ, 0x181f ;  /* 0x00181fff0a037589 */ /* 0x000ee800000e0000 */
[----:B------:R-:W-:Y:S01]  /*17740*/  SHFL.IDX PT, R7, R10, 0x1, 0x181f ;  /* 0x00381f000a077f89 */ /* 0x000fe200000e0000 */
[----:B-1----:R-:W-:-:S03]  /*17750*/  IADD3 R2, P0, R28, R14, RZ ;  /* 0x0000000e1c027210 */ /* 0x002fc60007f1e0ff */
[----:B------:R-:W1:Y:S02]  /*17760*/  SHFL.IDX PT, R14, R9, 0x1, 0x181f ;  /* 0x00381f00090e7f89 */ /* 0x000e6400000e0000 */
[----:B---3--:R-:W-:-:S05]  /*17770*/  IMAD.X R3, RZ, RZ, R3, P0 ;  /* 0x000000ffff037224 */ /* 0x008fca00000e0603 */
[----:B------:R-:W-:Y:S04]  /*17780*/  LDGSTS.E.BYPASS.LTC128B.128 [R4+0x20000], desc[UR36][R2.64], !P3 ;  /* 0x2000000002047fae */ /* 0x000fe8000d901d64 */
[----:B------:R3:W-:Y:S01]  /*17790*/  LDGSTS.E.BYPASS.LTC128B.128 [R4+0x22000], desc[UR36][R2.64+0x80], !P2 ;  /* 0x2200008002047fae */ /* 0x0007e2000d101d64 */
[----:B-1----:R-:W-:-:S03]  /*177a0*/  IADD3 R6, P0, R28, R14, RZ ;  /* 0x0000000e1c067210 */ /* 0x002fc60007f1e0ff */
[----:B---3--:R-:W-:Y:S04]  /*177b0*/  SHFL.IDX PT, R3, R10, 0x2, 0x181f ;  /* 0x00581f000a037f89 */ /* 0x008fe800000e0000 */
[----:B------:R-:W1:Y:S01]  /*177c0*/  SHFL.IDX PT, R14, R9, 0x2, 0x181f ;  /* 0x00581f00090e7f89 */ /* 0x000e6200000e0000 */
[----:B------:R-:W-:-:S03]  /*177d0*/  IMAD.X R7, RZ, RZ, R7, P0 ;  /* 0x000000ffff077224 */ /* 0x000fc600000e0607 */
[----:B------:R-:W3:Y:S04]  /*177e0*/  SHFL.IDX PT, R10, R10, 0x3, 0x181f ;  /* 0x00781f000a0a7f89 */ /* 0x000ee800000e0000 */
[----:B------:R0:W-:Y:S04]  /*177f0*/  LDGSTS.E.BYPASS.LTC128B.128 [R4+0x20800], desc[UR36][R6.64], !P3 ;  /* 0x2080000006047fae */ /* 0x0001e8000d901d64 */
[----:B------:R0:W-:Y:S01]  /*17800*/  LDGSTS.E.BYPASS.LTC128B.128 [R4+0x22800], desc[UR36][R6.64+0x80], !P2 ;  /* 0x2280008006047fae */ /* 0x0001e2000d101d64 */
[----:B-1----:R-:W-:-:S03]  /*17810*/  IADD3 R2, P0, R28, R14, RZ ;  /* 0x0000000e1c027210 */ /* 0x002fc60007f1e0ff */
[----:B------:R0:W1:Y:S02]  /*17820*/  SHFL.IDX PT, R14, R9, 0x3, 0x181f ;  /* 0x00781f00090e7f89 */ /* 0x00006400000e0000 */
[----:B------:R-:W-:-:S05]  /*17830*/  IMAD.X R3, RZ, RZ, R3, P0 ;  /* 0x000000ffff037224 */ /* 0x000fca00000e0603 */
[----:B------:R0:W-:Y:S04]  /*17840*/  LDGSTS.E.BYPASS.LTC128B.128 [R4+0x21000], desc[UR36][R2.64], !P3 ;  /* 0x2100000002047fae */ /* 0x0001e8000d901d64 */
[----:B---3--:R0:W-:Y:S02]  /*17850*/  LDGSTS.E.BYPASS.LTC128B.128 [R4+0x23000], desc[UR36][R2.64+0x80], !P2 ;  /* 0x2300008002047fae */ /* 0x0081e4000d101d64 */
.L_x_1744:
[----:B01----:R-:W-:-:S05]  /*17860*/  IADD3 R2, P0, R28, R14, RZ ;  /* 0x0000000e1c027210 */ /* 0x003fca0007f1e0ff */
        /* <DEDUP_REMOVED lines=8> */
.L_x_1634:
        /* <DEDUP_REMOVED lines=10> */
.L_x_1635:
[----:B------:R2:W-:Y:S02]  /*17990*/  SYNCS.ARRIVE.TRANS64.A1T0 RZ, [R0+URZ+0x28430], RZ ;  /* 0x028430ff00ff79a7 */ /* 0x0005e4000810003f */
[----:B--2-4-:R-:W-:-:S05]  /*179a0*/  IMAD.U32 R0, RZ, RZ, UR46 ;  /* 0x0000002eff007e24 */ /* 0x014fca000f8e00ff */
[----:B------:R-:W-:-:S13]  /*179b0*/  ISETP.NE.AND P0, PT, R0, 0x3, PT ;  /* 0x000000030000780c */ /* 0x000fda0003f05270 */
[----:B------:R-:W-:Y:S05]  /*179c0*/  @!P0 BRA `(.L_x_1636) ;  /* 0x0000000000048947 */ /* 0x000fea0003800000 */
[----:B------:R-:W-:Y:S01]  /*179d0*/  BPT.TRAP 0x1 ;  /* 0x000000040000795c */ /* 0x000fe20000300000 */
.L_x_1636:
[----:B0-----:R-:W-:Y:S01]  /*179e0*/  LOP3.LUT R3, R8, 0x1, RZ, 0x3c, !PT ;  /* 0x0000000108037812 */ /* 0x001fe200078e3cff */
[----:B------:R-:W-:Y:S01]  /*179f0*/  IMAD R0, R5, 0x8, R17 ;  /* 0x0000000805007824 */ /* 0x000fe200078e0211 */
[----:B------:R-:W-:Y:S02]  /*17a00*/  BSSY B0, `(.L_x_1637) ;  /* 0x0000004000007945 */ /* 0x000fe40003800000 */
[----:B------:R-:W-:-:S04]  /*17a10*/  SHF.L.U32 R3, R3, 0x1f, RZ ;  /* 0x0000001f03037819 */ /* 0x000fc800000006ff */
[----:B------:R-:W0:Y:S02]  /*17a20*/  SYNCS.PHASECHK.TRANS64.TRYWAIT P2, [R0+URZ+0x28470], R3 ;  /* 0x02847003000075a7 */ /* 0x000e24000804017f */
[----:B0-----:R-:W-:Y:S05]  /*17a30*/  @!P2 BRA `(.L_x_1638) ;  /* 0x0000004000d0a947 */ /* 0x001fea0003800000 */
.L_x_1745:
[----:B------:R-:W-:Y:S05]  /*17a40*/  BSYNC B0 ;  /* 0x0000000000007941 */ /* 0x000fea0003800000 */
.L_x_1637:
[----:B------:R-:W-:-:S13]  /*17a50*/  LOP3.LUT P2, RZ, R16, 0x8, RZ, 0xc0, !PT ;  /* 0x0000000810ff7812 */ /* 0x000fda000784c0ff */
[----:B------:R-:W-:Y:S05]  /*17a60*/  @!P2 BRA `(.L_x_1639) ;  /* 0x000000000004a947 */ /* 0x000fea0003800000 */
[----:B------:R-:W-:Y:S01]  /*17a70*/  BPT.TRAP 0x1 ;  /* 0x000000040000795c */ /* 0x000fe20000300000 */
.L_x_1639:
[----:B0-----:R-:W-:Y:S01]  /*17a80*/  SHF.L.U32 R3, R8, 0x1f, RZ ;  /* 0x0000001f08037819 */ /* 0x001fe200000006ff */
[----:B------:R-:W-:-:S03]  /*17a90*/  IMAD.SHL.U32 R2, R5, 0x4000, RZ ;  /* 0x0000400005027824 */ /* 0x000fc600078e00ff */
[----:B------:R-:W0:Y:S02]  /*17aa0*/  SYNCS.PHASECHK.TRANS64.TRYWAIT P2, [R0+URZ+0x28460], R3 ;  /* 0x02846003000075a7 */ /* 0x000e24000804017f */
[----:B0-----:R-:W-:Y:S05]  /*17ab0*/  @!P2 BRA `(.L_x_1640) ;  /* 0x0000004000c4a947 */ /* 0x001fea0003800000 */
.L_x_1746:
[----:B------:R-:W-:Y:S01]  /*17ac0*/  LOP3.LUT R4, R2, R33, RZ, 0xfc, !PT ;  /* 0x0000002102047212 */ /* 0x000fe200078efcff */
[----:B------:R-:W-:Y:S05]  /*17ad0*/  WARPSYNC.ALL ;  /* 0x0000000000007948 */ /* 0x000fea0003800000 */
[C---:B0-----:R-:W-:Y:S01]  /*17ae0*/  IMAD.IADD R3, R17.reuse, 0x1, R4 ;  /* 0x0000000111037824 */ /* 0x041fe200078e0204 */
[----:B------:R-:W-:Y:S02]  /*17af0*/  IADD3 R2, R17, R2, R31 ;  /* 0x0000000211027210 */ /* 0x000fe40007ffe01f */
[----:B------:R-:W-:Y:S01]  /*17b00*/  LOP3.LUT P2, RZ, R16, 0x8, RZ, 0xc0, !PT ;  /* 0x0000000810ff7812 */ /* 0x000fe2000784c0ff */
[----:B------:R-:W-:Y:S01]  /*17b10*/  IMAD.IADD R18, R34, 0x1, R3 ;  /* 0x0000000122127824 */ /* 0x000fe200078e0203 */
[----:B------:R-:W0:Y:S02]  /*17b20*/  LDSM.16.MT88.4 R4, [R3+0x10000] ;  /* 0x010000000304783b */ /* 0x000e240000004200 */
[----:B0-----:R-:W-:-:S02]  /*17b30*/  PRMT R8, R4, 0x6420, R5 ;  /* 0x0000642004087816 */ /* 0x001fc40000000005 */
[----:B------:R-:W-:Y:S02]  /*17b40*/  PRMT R9, R4, 0x7531, R5 ;  /* 0x0000753104097816 */ /* 0x000fe40000000005 */
[C-C-:B------:R-:W-:Y:S02]  /*17b50*/  PRMT R10, R6.reuse, 0x6420, R7.reuse ;  /* 0x00006420060a7816 */ /* 0x140fe40000000007 */
[----:B------:R-:W-:Y:S02]  /*17b60*/  PRMT R11, R6, 0x7531, R7 ;  /* 0x00007531060b7816 */ /* 0x000fe40000000007 */
[----:B------:R-:W0:Y:S04]  /*17b70*/  LDSM.16.MT88.4 R4, [R18+0x10000] ;  /* 0x010000001204783b */ /* 0x000e280000004200 */
[----:B------:R-:W-:Y:S01]  /*17b80*/  STSM.16.M88.4 [R2+0x8000], R8 ;  /* 0x0080000802007844 */ /* 0x000fe20000000200 */
        /* <DEDUP_REMOVED lines=23> */
[----:B------:R-:W-:-:S05]  /*17d00*/  PRMT R11, R14, 0x7531, R15 ;  /* 0x000075310e0b7816 */ /* 0x000fca000000000f */
[----:B------:R2:W-:Y:S02]  /*17d10*/  STSM.16.M88.4 [R2], R8 ;  /* 0x0000000802007844 */ /* 0x0005e40000000200 */
[C-C-:B--2---:R-:W-:Y:S02]  /*17d20*/  PRMT R8, R4.reuse, 0x6420, R5.reuse ;  /* 0x0000642004087816 */ /* 0x144fe40000000005 */
        /* <DEDUP_REMOVED lines=24> */
.L_x_1641:
[----:B-1----:R1:W-:Y:S01]  /*17eb0*/  SYNCS.ARRIVE.TRANS64.A1T0 RZ, [R0+URZ+0x28450], RZ ;  /* 0x028450ff00ff79a7 */ /* 0x0023e2000810003f */
[----:B------:R-:W-:Y:S06]  /*17ec0*/  BAR.SYNC.DEFER_BLOCKING 0x2, 0x80 ;  /* 0x0082000000007b1d */ /* 0x000fec0000010000 */
[----:B------:R-:W-:Y:S05]  /*17ed0*/  @!P0 BRA `(.L_x_1642) ;  /* 0x0000000000048947 */ /* 0x000fea0003800000 */
[----:B------:R-:W-:Y:S01]  /*17ee0*/  BPT.TRAP 0x1 ;  /* 0x000000040000795c */ /* 0x000fe20000300000 */
.L_x_1642:
[----:B-1----:R-:W-:Y:S02]  /*17ef0*/  VIADD R0, R0, 0x28480 ;  /* 0x0002848000007836 */ /* 0x002fe40000000000 */
[----:B0-----:R-:W-:Y:S02]  /*17f00*/  IMAD.MOV.U32 R5, RZ, RZ, R22 ;  /* 0x000000ffff057224 */ /* 0x001fe400078e0016 */
[----:B------:R-:W-:Y:S01]  /*17f10*/  IMAD.MOV.U32 R8, RZ, RZ, R23 ;  /* 0x000000ffff087224 */ /* 0x000fe200078e0017 */
[----:B------:R-:W-:-:S04]  /*17f20*/  PRMT R0, R29, 0x654, R0 ;  /* 0x000006541d007816 */ /* 0x000fc80000000000 */
[----:B------:R2:W-:Y:S01]  /*17f30*/  SYNCS.ARRIVE.TRANS64.RED.A1T0 RZ, [R0+URZ], RZ ;  /* 0x000000ff00ff79a7 */ /* 0x0005e2000810043f */
[----:B------:R-:W-:Y:S05]  /*17f40*/  @P1 BRA `(.L_x_1643) ;  /* 0xffffffec00c41947 */ /* 0x000fea000383ffff */
.L_x_1623:
[----:B0-2---:R-:W0:Y:S01]  /*17f50*/  S2R R0, SR_TID.X ;  /* 0x0000000000007919 */ /* 0x005e220000002100 */
[----:B------:R-:W-:Y:S01]  /*17f60*/  BSSY B0, `(.L_x_1644) ;  /* 0x0000012000007945 */ /* 0x000fe20003800000 */
[----:B0-----:R-:W-:Y:S01]  /*17f70*/  LOP3.LUT R2, R0, 0x7f, RZ, 0xc0, !PT ;  /* 0x0000007f00027812 */ /* 0x001fe200078ec0ff */
[----:B------:R-:W-:-:S03]  /*17f80*/  IMAD.U32 R0, RZ, RZ, UR46 ;  /* 0x0000002eff007e24 */ /* 0x000fc6000f8e00ff */
[----:B------:R-:W-:Y:S02]  /*17f90*/  ISETP.NE.AND P1, PT, R2, RZ, PT ;  /* 0x000000ff0200720c */ /* 0x000fe40003f25270 */
[----:B------:R-:W-:-:S11]  /*17fa0*/  ISETP.NE.AND P0, PT, R0, 0x3, PT ;  /* 0x000000030000780c */ /* 0x000fd60003f05270 */
[----:B------:R-:W-:Y:S05]  /*17fb0*/  @P1 BRA `(.L_x_1645) ;  /* 0x0000000000301947 */ /* 0x000fea0003800000 */
[----:B------:R-:W0:Y:S01]  /*17fc0*/  S2R R5, SR_LANEID ;  /* 0x0000000000057919 */ /* 0x000e220000000000 */
[----:B------:R-:W-:Y:S01]  /*17fd0*/  VOTEU.ANY UR4, UPT, PT ;  /* 0x0000000000047886 */ /* 0x000fe200038e0100 */
[----:B------:R-:W2:Y:S01]  /*17fe0*/  LDC.64 R2, c[0x0][0xc60] ;  /* 0x00031800ff027b82 */ /* 0x000ea20000000a00 */
[----:B------:R-:W0:Y:S02]  /*17ff0*/  FLO.U32 R0, UR4 ;  /* 0x0000000400007d00 */ /* 0x000e2400080e0000 */
[----:B0-----:R-:W-:-:S06]  /*18000*/  ISETP.EQ.U32.AND P1, PT, R0, R5, PT ;  /* 0x000000050000720c */ /* 0x001fcc0003f22070 */
[----:B------:R-:W2:Y:S07]  /*18010*/  POPC R5, UR4 ;  /* 0x0000000400057d09 */ /* 0x000eae0008000000 */
[----:B--2---:R-:W2:Y:S01]  /*18020*/  @P1 ATOMG.E.ADD.STRONG.GPU PT, R3, desc[UR36][R2.64], R5 ;  /* 0x00000005020319a8 */ /* 0x004ea200081ee1e4 */
[----:B------:R-:W0:Y:S02]  /*18030*/  S2R R4, SR_LTMASK ;  /* 0x0000000000047919 */ /* 0x000e240000003900 */
[----:B0-----:R-:W-:-:S04]  /*18040*/  LOP3.LUT R4, R4, UR4, RZ, 0xc0, !PT ;  /* 0x0000000404047c12 */ /* 0x001fc8000f8ec0ff */
[----:B------:R-:W0:Y:S01]  /*18050*/  POPC R7, R4 ;  /* 0x0000000400077309 */ /* 0x000e220000000000 */
[----:B--2---:R-:W0:Y:S02]  /*18060*/  SHFL.IDX PT, R0, R3, R0, 0x1f ;  /* 0x00001f0003007589 */ /* 0x004e2400000e0000 */
[----:B0-----:R-:W-:-:S07]  /*18070*/  IADD3 R24, R0, UR47, R7 ;  /* 0x0000002f00187c10 */ /* 0x001fce000fffe007 */
.L_x_1645:
[----:B------:R-:W-:Y:S05]  /*18080*/  BSYNC B0 ;  /* 0x0000000000007941 */ /* 0x000fea0003800000 */
.L_x_1644:
[----:B------:R-:W-:Y:S05]  /*18090*/  @!P0 BRA `(.L_x_1646) ;  /* 0x0000000000048947 */ /* 0x000fea0003800000 */
[----:B------:R-:W-:Y:S01]  /*180a0*/  BPT.TRAP 0x1 ;  /* 0x000000040000795c */ /* 0x000fe20000300000 */
.L_x_1646:
[----:B------:R-:W-:Y:S01]  /*180b0*/  LOP3.LUT R3, R23, 0x1, RZ, 0x3c, !PT ;  /* 0x0000000117037812 */ /* 0x000fe200078e3cff */
[----:B------:R-:W-:Y:S01]  /*180c0*/  IMAD R18, R22, 0x8, R17 ;  /* 0x0000000816127824 */ /* 0x000fe200078e0211 */
[----:B------:R-:W-:Y:S02]  /*180d0*/  BSSY B0, `(.L_x_1647) ;  /* 0x0000004000007945 */ /* 0x000fe40003800000 */
[----:B------:R-:W-:-:S04]  /*180e0*/  SHF.L.U32 R3, R3, 0x1f, RZ ;  /* 0x0000001f03037819 */ /* 0x000fc800000006ff */
[----:B------:R-:W0:Y:S02]  /*180f0*/  SYNCS.PHASECHK.TRANS64.TRYWAIT P1, [R18+URZ+0x28470], R3 ;  /* 0x02847003120075a7 */ /* 0x000e24000802017f */
[----:B0-----:R-:W-:Y:S05]  /*18100*/  @!P1 BRA `(.L_x_1648) ;  /* 0x0000003c00449947 */ /* 0x001fea0003800000 */
.L_x_1747:
[----:B------:R-:W-:Y:S05]  /*18110*/  BSYNC B0 ;  /* 0x0000000000007941 */ /* 0x000fea0003800000 */
.L_x_1647:
[----:B------:R-:W-:-:S13]  /*18120*/  LOP3.LUT P1, RZ, R16, 0x8, RZ, 0xc0, !PT ;  /* 0x0000000810ff7812 */ /* 0x000fda000782c0ff */
[----:B------:R-:W-:Y:S05]  /*18130*/  @!P1 BRA `(.L_x_1649) ;  /* 0x0000000000049947 */ /* 0x000fea0003800000 */
[----:B------:R-:W-:Y:S01]  /*18140*/  BPT.TRAP 0x1 ;  /* 0x000000040000795c */ /* 0x000fe20000300000 */
.L_x_1649:
[----:B0-----:R-:W-:-:S04]  /*18150*/  SHF.L.U32 R3, R23, 0x1f, RZ ;  /* 0x0000001f17037819 */ /* 0x001fc800000006ff */
[----:B------:R-:W0:Y:S02]  /*18160*/  SYNCS.PHASECHK.TRANS64.TRYWAIT P1, [R18+URZ+0x28460], R3 ;  /* 0x02846003120075a7 */ /* 0x000e24000802017f */
[----:B0-----:R-:W-:Y:S05]  /*18170*/  @!P1 BRA `(.L_x_1650) ;  /* 0x0000003c003c9947 */ /* 0x001fea0003800000 */
.L_x_1748:
[----:B------:R-:W-:Y:S01]  /*18180*/  IMAD.SHL.U32 R0, R22, 0x4000, RZ ;  /* 0x0000400016007824 */ /* 0x000fe200078e00ff */
[----:B------:R-:W-:Y:S05]  /*18190*/  WARPSYNC.ALL ;  /* 0x0000000000007948 */ /* 0x000fea0003800000 */
[----:B------:R-:W-:Y:S02]  /*181a0*/  LOP3.LUT R2, R0, R33, RZ, 0xfc, !PT ;  /* 0x0000002100027212 */ /* 0x000fe400078efcff */
[C---:B------:R-:W-:Y:S02]  /*181b0*/  IADD3 R0, R17.reuse, R0, R31 ;  /* 0x0000000011007210 */ /* 0x040fe40007ffe01f */
[----:B------:R-:W-:Y:S01]  /*181c0*/  LOP3.LUT P1, RZ, R16, 0x8, RZ, 0xc0, !PT ;  /* 0x0000000810ff7812 */ /* 0x000fe2000782c0ff */
[----:B------:R-:W-:-:S04]  /*181d0*/  IMAD.IADD R2, R17, 0x1, R2 ;  /* 0x0000000111027824 */ /* 0x000fc800078e0202 */
[----:B0-----:R-:W-:Y:S01]  /*181e0*/  IMAD.IADD R3, R34, 0x1, R2 ;  /* 0x0000000122037824 */ /* 0x001fe200078e0202 */
[----:B------:R-:W0:Y:S04]  /*181f0*/  LDSM.16.MT88.4 R4, [R2+0x10000] ;  /* 0x010000000204783b */ /* 0x000e280000004200 */
[----:B------:R-:W2:Y:S01]  /*18200*/  LDSM.16.MT88.4 R8, [R3+0x10000] ;  /* 0x010000000308783b */ /* 0x000ea20000004200 */
[C-C-:B0-----:R-:W-:Y:S02]  /*18210*/  PRMT R12, R4.reuse, 0x6420, R5.reuse ;  /* 0x00006420040c7816 */ /* 0x141fe40000000005 */
[----:B------:R-:W-:Y:S02]  /*18220*/  PRMT R13, R4, 0x7531, R5 ;  /* 0x00007531040d7816 */ /* 0x000fe40000000005 */
[----:B-1----:R-:W-:-:S02]  /*18230*/  PRMT R14, R6, 0x6420, R7 ;  /* 0x00006420060e7816 */ /* 0x002fc40000000007 */
[----:B------:R-:W-:Y:S02]  /*18240*/  PRMT R15, R6, 0x7531, R7 ;  /* 0x00007531060f7816 */ /* 0x000fe40000000007 */
[C-C-:B--2---:R-:W-:Y:S02]  /*18250*/  PRMT R4, R8.reuse, 0x6420, R9.reuse ;  /* 0x0000642008047816 */ /* 0x144fe40000000009 */
        /* <DEDUP_REMOVED lines=50> */
.L_x_1651:
[----:B-1----:R1:W-:Y:S01]  /*18580*/  SYNCS.ARRIVE.TRANS64.A1T0 RZ, [R18+URZ+0x28450], RZ ;  /* 0x028450ff12ff79a7 */ /* 0x0023e2000810003f */
[----:B------:R-:W-:Y:S06]  /*18590*/  BAR.SYNC.DEFER_BLOCKING 0x2, 0x80 ;  /* 0x0082000000007b1d */ /* 0x000fec0000010000 */
[----:B------:R-:W-:Y:S05]  /*185a0*/  @!P0 BRA `(.L_x_1652) ;  /* 0x0000000000048947 */ /* 0x000fea0003800000 */
[----:B------:R-:W-:Y:S01]  /*185b0*/  BPT.TRAP 0x1 ;  /* 0x000000040000795c */ /* 0x000fe20000300000 */
.L_x_1652:
[----:B-1----:R-:W-:Y:S02]  /*185c0*/  VIADD R18, R18, 0x28480 ;  /* 0x0002848012127836 */ /* 0x002fe40000000000 */
[----:B------:R-:W-:-:S03]  /*185d0*/  VIADD R22, R22, 0x1 ;  /* 0x0000000116167836 */ /* 0x000fc60000000000 */
[----:B------:R-:W-:Y:S02]  /*185e0*/  PRMT R18, R29, 0x654, R18 ;  /* 0x000006541d127816 */ /* 0x000fe40000000012 */
[C---:B------:R-:W-:Y:S02]  /*185f0*/  ISETP.NE.AND P0, PT, R22.reuse, 0x2, PT ;  /* 0x000000021600780c */ /* 0x040fe40003f05270 */
[----:B------:R1:W-:Y:S02]  /*18600*/  SYNCS.ARRIVE.TRANS64.RED.A1T0 RZ, [R18+URZ], RZ ;  /* 0x000000ff12ff79a7 */ /* 0x0003e4000810043f */
[----:B0-----:R-:W-:Y:S02]  /*18610*/  SEL R0, RZ, 0x1, P0 ;  /* 0x00000001ff007807 */ /* 0x001fe40000000000 */
[----:B------:R-:W-:Y:S02]  /*18620*/  SEL R22, R22, RZ, P0 ;  /* 0x000000ff16167207 */ /* 0x000fe40000000000 */
[----:B------:R-:W-:-:S07]  /*18630*/  LOP3.LUT R23, R23, R0, RZ, 0x3c, !PT ;  /* 0x0000000017177212 */ /* 0x000fce00078e3cff */
.L_x_1593:
[----:B------:R-:W-:Y:S05]  /*18640*/  BSYNC B7 ;  /* 0x0000000000077941 */ /* 0x000fea0003800000 */
.L_x_1591:
[----:B------:R-:W-:-:S13]  /*18650*/  LOP3.LUT P0, RZ, R16, 0x20, RZ, 0xc0, !PT ;  /* 0x0000002010ff7812 */ /* 0x000fda000780c0ff */
[----:B------:R-:W-:Y:S05]  /*18660*/  @!P0 BRA `(.L_x_1653) ;  /* 0x0000000000248947 */ /* 0x000fea0003800000 */
[----:B------:R-:W0:Y:S08]  /*18670*/  S2UR UR4, SR_CgaCtaId ;  /* 0x00000000000479c3 */ /* 0x000e300000008800 */
[----:B------:R-:W-:Y:S01]  /*18680*/  BAR.SYNC.DEFER_BLOCKING 0x5, 0x180 ;  /* 0x0146000000007b1d */ /* 0x000fe20000010000 */
[----:B------:R-:W-:Y:S01]  /*18690*/  MOV R0, 0x400 ;  /* 0x0000040000007802 */ /* 0x000fe20000000f00 */
[----:B0-----:R-:W-:-:S05]  /*186a0*/  IMAD.U32 R29, RZ, RZ, UR4 ;  /* 0x00000004ff1d7e24 */ /* 0x001fca000f8e00ff */
[----:B------:R-:W-:-:S05]  /*186b0*/  LEA R17, R29, R0, 0x18 ;  /* 0x000000001d117211 */ /* 0x000fca00078ec0ff */
[----:B------:R-:W0:Y:S02]  /*186c0*/  LDS.128 R24, [R17+0x284d0] ;  /* 0x0284d00011187984 */ /* 0x000e240000000c00 */
[----:B0-----:R-:W-:Y:S01]  /*186d0*/  R2UR UR42, R27 ;  /* 0x000000001b2a72ca */ /* 0x001fe200000e0000 */
[----:B------:R-:W-:Y:S06]  /*186e0*/  BAR.ARV 0x4, 0x180 ;  /* 0x0106000000007b1d */ /* 0x000fec0000002000 */
[----:B------:R-:W-:Y:S08]  /*186f0*/  BRA `(.L_x_1654) ;  /* 0x0000000c00b47947 */ /* 0x000ff00003800000 */
.L_x_1653:
[----:B------:R-:W0:Y:S01]  /*18700*/  S2R R0, SR_TID.X ;  /* 0x0000000000007919 */ /* 0x000e220000002100 */
[----:B------:R-:W-:Y:S01]  /*18710*/  ULDC UR4, c[0x0][0xc3c] ;  /* 0x00030f0000047ab9 */ /* 0x000fe20000000800 */
[----:B0-----:R-:W-:Y:S01]  /*18720*/  LOP3.LUT R9, R0, 0x1f, RZ, 0xc0, !PT ;  /* 0x0000001f00097812 */ /* 0x001fe200078ec0ff */
[----:B------:R-:W-:-:S03]  /*18730*/  IMAD.MOV.U32 R0, RZ, RZ, RZ ;  /* 0x000000ffff007224 */ /* 0x000fc600078e00ff */
[C---:B------:R-:W-:Y:S01]  /*18740*/  ISETP.NE.AND P0, PT, R9.reuse, 0x1f, PT ;  /* 0x0000001f0900780c */ /* 0x040fe20003f05270 */
[----:B------:R-:W-:-:S05]  /*18750*/  VIADD R7, R9, UR42 ;  /* 0x0000002a09077c36 */ /* 0x000fca0008000000 */
[----:B------:R-:W-:Y:S01]  /*18760*/  ISETP.GE.OR P1, PT, R7, UR4, !P0 ;  /* 0x0000000407007c0c */ /* 0x000fe2000c726670 */
[----:B------:R-:W-:-:S12]  /*18770*/  ULDC UR4, c[0x0][0xc3c] ;  /* 0x00030f0000047ab9 */ /* 0x000fd80000000800 */
[----:B------:R-:W0:Y:S08]  /*18780*/  @!P1 LDC.64 R2, c[0x0][0xc80] ;  /* 0x00032000ff029b82 */ /* 0x000e300000000a00 */
[----:B------:R-:W2:Y:S01]  /*18790*/  @!P1 LDC.64 R4, c[0x0][0xc78] ;  /* 0x00031e00ff049b82 */ /* 0x000ea20000000a00 */
[----:B0-----:R-:W-:-:S05]  /*187a0*/  @!P1 IMAD.WIDE R2, R7, 0x4, R2 ;  /* 0x0000000407029825 */ /* 0x001fca00078e0202 */
[----:B------:R2:W3:Y:S02]  /*187b0*/  @!P1 LDG.E R0, desc[UR36][R2.64] ;  /* 0x0000002402009981 */ /* 0x0004e4000c1e1900 */
[----:B--2---:R-:W-:-:S04]  /*187c0*/  @!P1 IMAD.WIDE R2, R7, 0x4, R4 ;  /* 0x0000000407029825 */ /* 0x004fc800078e0204 */
[----:B------:R-:W-:-:S06]  /*187d0*/  IMAD.MOV.U32 R5, RZ, RZ, RZ ;  /* 0x000000ffff057224 */ /* 0x000fcc00078e00ff */
[----:B------:R-:W3:Y:S01]  /*187e0*/  @!P1 LDG.E R5, desc[UR36][R2.64] ;  /* 0x0000002402059981 */ /* 0x000ee2000c1e1900 */
[C---:B------:R-:W-:Y:S02]  /*187f0*/  ISETP.NE.AND P1, PT, R9.reuse, RZ, PT ;  /* 0x000000ff0900720c */ /* 0x040fe40003f25270 */
[C---:B------:R-:W-:Y:S02]  /*18800*/  ISETP.GE.U32.AND P2, PT, R9.reuse, 0x2, PT ;  /* 0x000000020900780c */ /* 0x040fe40003f46070 */
[C---:B------:R-:W-:Y:S02]  /*18810*/  ISETP.GE.U32.AND P3, PT, R9.reuse, 0x4, PT ;  /* 0x000000040900780c */ /* 0x040fe40003f66070 */
[C---:B------:R-:W-:Y:S02]  /*18820*/  ISETP.GE.U32.AND P4, PT, R9.reuse, 0x8, PT ;  /* 0x000000080900780c */ /* 0x040fe40003f86070 */
[----:B------:R-:W-:Y:S01]  /*18830*/  ISETP.GE.U32.AND P5, PT, R9, 0x10, PT ;  /* 0x000000100900780c */ /* 0x000fe20003fa6070 */
[----:B---3--:R-:W-:-:S05]  /*18840*/  IMAD R4, R5, R0, RZ ;  /* 0x0000000005047224 */ /* 0x008fca00078e02ff */
[----:B------:R-:W0:Y:S02]  /*18850*/  SHFL.UP PT, R6, R4, 0x1, RZ ;  /* 0x0420000004067989 */ /* 0x000e2400000e00ff */
[----:B0-----:R-:W-:-:S05]  /*18860*/  SEL R7, R6, RZ, P1 ;  /* 0x000000ff06077207 */ /* 0x001fca0000800000 */
[----:B------:R-:W-:Y:S02]  /*18870*/  IMAD.IADD R7, R4, 0x1, R7 ;  /* 0x0000000104077824 */ /* 0x000fe400078e0207 */
[----:B------:R-:W0:Y:S03]  /*18880*/  LDC R4, c[0x0][0xc38] ;  /* 0x00030e00ff047b82 */ /* 0x000e260000000800 */
[----:B------:R-:W2:Y:S02]  /*18890*/  SHFL.UP PT, R6, R7, 0x2, RZ ;  /* 0x0440000007067989 */ /* 0x000ea400000e00ff */
[----:B--2---:R-:W-:-:S05]  /*188a0*/  SEL R6, R6, RZ, P2 ;  /* 0x000000ff06067207 */ /* 0x004fca0001000000 */
[----:B------:R-:W-:Y:S02]  /*188b0*/  IMAD.IADD R6, R7, 0x1, R6 ;  /* 0x0000000107067824 */ /* 0x000fe400078e0206 */
[----:B------:R-:W-:Y:S04]  /*188c0*/  SHFL.IDX PT, R7, R24, RZ, 0x1f ;  /* 0x00001fff18077589 */ /* 0x000fe800000e0000 */
[----:B------:R-:W2:Y:S02]  /*188d0*/  SHFL.UP PT, R8, R6, 0x4, RZ ;  /* 0x0480000006087989 */ /* 0x000ea400000e00ff */
[----:B--2---:R-:W-:-:S05]  /*188e0*/  SEL R3, R8, RZ, P3 ;  /* 0x000000ff08037207 */ /* 0x004fca0001800000 */
[----:B------:R-:W-:Y:S02]  /*188f0*/  IMAD.IADD R2, R6, 0x1, R3 ;  /* 0x0000000106027824 */ /* 0x000fe400078e0203 */
[----:B------:R-:W-:Y:S04]  /*18900*/  SHFL.IDX PT, R6, R24, 0x1, 0x1f ;  /* 0x00201f0018067f89 */ /* 0x000fe800000e0000 */
[----:B------:R-:W2:Y:S02]  /*18910*/  SHFL.UP PT, R3, R2, 0x8, RZ ;  /* 0x0500000002037989 */ /* 0x000ea400000e00ff */
[----:B--2---:R-:W-:-:S05]  /*18920*/  SEL R3, R3, RZ, P4 ;  /* 0x000000ff03037207 */ /* 0x004fca0002000000 */
[----:B------:R-:W-:-:S05]  /*18930*/  IMAD.IADD R8, R2, 0x1, R3 ;  /* 0x0000000102087824 */ /* 0x000fca00078e0203 */
[----:B------:R-:W2:Y:S02]  /*18940*/  SHFL.UP PT, R3, R8, 0x10, RZ ;  /* 0x0600000008037989 */ /* 0x000ea400000e00ff */
[----:B--2---:R-:W-:-:S05]  /*18950*/  SEL R3, R3, RZ, P5 ;  /* 0x000000ff03037207 */ /* 0x004fca0002800000 */
[----:B------:R-:W-:-:S05]  /*18960*/  IMAD.IADD R3, R8, 0x1, R3 ;  /* 0x0000000108037824 */ /* 0x000fca00078e0203 */
[----:B------:R-:W0:Y:S02]  /*18970*/  SHFL.IDX PT, R9, R3, 0x1f, 0x1f ;  /* 0x03e01f0003097f89 */ /* 0x000e2400000e0000 */
[----:B0-----:R-:W-:Y:S02]  /*18980*/  IMAD R11, R9, R4, RZ ;  /* 0x00000004090b7224 */ /* 0x001fe400078e02ff */
[----:B------:R-:W-:Y:S02]  /*18990*/  IMAD.MOV.U32 R9, RZ, RZ, RZ ;  /* 0x000000ffff097224 */ /* 0x000fe400078e00ff */
[----:B------:R-:W-:-:S05]  /*189a0*/  IMAD.IADD R6, R6, 0x1, R11 ;  /* 0x0000000106067824 */ /* 0x000fca00078e020b */
[----:B------:R-:W-:-:S13]  /*189b0*/  ISETP.GT.AND P6, PT, R6, R7, PT ;  /* 0x000000070600720c */ /* 0x000fda0003fc4270 */
[----:B------:R-:W-:Y:S05]  /*189c0*/  @P6 BRA `(.L_x_1655) ;  /* 0x00000000009c6947 */ /* 0x000fea0003800000 */
.L_x_1657:
        /* <DEDUP_REMOVED lines=22> */
[----:B------:R-:W-:Y:S02]  /*18b30*/  IMAD.IADD R11, R4, 0x1, R11 ;  /* 0x00000001040b7824 */ /* 0x000fe400078e020b */
[----:B------:R-:W0:Y:S03]  /*18b40*/  LDC R4, c[0x0][0xc38] ;  /* 0x00030e00ff047b82 */ /* 0x000e260000000800 */
[----:B------:R-:W2:Y:S02]  /*18b50*/  SHFL.UP PT, R8, R11, 0x4, RZ ;  /* 0x048000000b087989 */ /* 0x000ea400000e00ff */
[----:B--2---:R-:W-:-:S05]  /*18b60*/  SEL R8, R8, RZ, P3 ;  /* 0x000000ff08087207 */ /* 0x004fca0001800000 */
[----:B------:R-:W-:-:S05]  /*18b70*/  IMAD.IADD R8, R11, 0x1, R8 ;  /* 0x000000010b087824 */ /* 0x000fca00078e0208 */
[----:B------:R-:W2:Y:S02]  /*18b80*/  SHFL.UP PT, R2, R8, 0x8, RZ ;  /* 0x0500000008027989 */ /* 0x000ea400000e00ff */
[----:B--2---:R-:W-:-:S05]  /*18b90*/  SEL R3, R2, RZ, P4 ;  /* 0x000000ff02037207 */ /* 0x004fca0002000000 */
[----:B------:R-:W-:-:S05]  /*18ba0*/  IMAD.IADD R3, R8, 0x1, R3 ;  /* 0x0000000108037824 */ /* 0x000fca00078e0203 */
[----:B------:R-:W2:Y:S02]  /*18bb0*/  SHFL.UP PT, R2, R3, 0x10, RZ ;  /* 0x0600000003027989 */ /* 0x000ea400000e00ff */
[----:B--2---:R-:W-:-:S05]  /*18bc0*/  SEL R2, R2, RZ, P5 ;  /* 0x000000ff02027207 */ /* 0x004fca0002800000 */
[----:B------:R-:W-:-:S05]  /*18bd0*/  IMAD.IADD R2, R3, 0x1, R2 ;  /* 0x0000000103027824 */ /* 0x000fca00078e0202 */
[----:B------:R-:W0:Y:S02]  /*18be0*/  SHFL.IDX PT, R13, R2, 0x1f, 0x1f ;  /* 0x03e01f00020d7f89 */ /* 0x000e2400000e0000 */
[----:B0-----:R-:W-:-:S04]  /*18bf0*/  IMAD R11, R13, R4, RZ ;  /* 0x000000040d0b7224 */ /* 0x001fc800078e02ff */
[----:B------:R-:W-:-:S05]  /*18c00*/  IMAD.IADD R6, R11, 0x1, R6 ;  /* 0x000000010b067824 */ /* 0x000fca00078e0206 */
[----:B------:R-:W-:-:S13]  /*18c10*/  ISETP.GT.AND P6, PT, R6, R7, PT ;  /* 0x000000070600720c */ /* 0x000fda0003fc4270 */
[----:B------:R-:W-:Y:S05]  /*18c20*/  @!P6 BRA `(.L_x_1657) ;  /* 0xfffffffc0068e947 */ /* 0x000fea000383ffff */
[----:B------:R-:W-:-:S07]  /*18c30*/  IMAD.MOV.U32 R3, RZ, RZ, R2 ;  /* 0x000000ffff037224 */ /* 0x000fce00078e0002 */
.L_x_1655:
[----:B------:R-:W-:-:S04]  /*18c40*/  IMAD.IADD R11, R6, 0x1, -R11 ;  /* 0x00000001060b7824 */ /* 0x000fc800078e0a0b */
[----:B------:R-:W-:-:S05]  /*18c50*/  IMAD R2, R3, R4, R11 ;  /* 0x0000000403027224 */ /* 0x000fca00078e020b */
[----:B------:R-:W-:-:S13]  /*18c60*/  ISETP.GT.AND P0, PT, R2, R7, PT ;  /* 0x000000070200720c */ /* 0x000fda0003f04270 */
[----:B------:R-:W-:Y:S02]  /*18c70*/  VOTEU.ANY UR5, UPT, !P0 ;  /* 0x0000000000057886 */ /* 0x000fe400040e0100 */
[----:B------:R-:W-:Y:S02]  /*18c80*/  UPOPC UR4, UR5 ;  /* 0x00000005000472bf */ /* 0x000fe40008000000 */
[----:B------:R-:W-:-:S04]  /*18c90*/  ISETP.NE.AND P0, PT, RZ, UR5, PT ;  /* 0x00000005ff007c0c */ /* 0x000fc8000bf05270 */
[----:B------:R-:W-:Y:S02]  /*18ca0*/  IMAD.U32 R6, RZ, RZ, UR4 ;  /* 0x00000004ff067e24 */ /* 0x000fe4000f8e00ff */
[----:B------:R-:W-:-:S04]  /*18cb0*/  IMAD.U32 R13, RZ, RZ, UR4 ;  /* 0x00000004ff0d7e24 */ /* 0x000fc8000f8e00ff */
[----:B------:R0:W2:Y:S04]  /*18cc0*/  SHFL.IDX PT, R6, R5, R6, 0x1f ;  /* 0x00001f0605067589 */ /* 0x0000a800000e0000 */
[----:B------:R0:W3:Y:S01]  /*18cd0*/  SHFL.IDX PT, R0, R0, R13, 0x1f ;  /* 0x00001f0d00007589 */ /* 0x0000e200000e0000 */
[----:B------:R-:W-:Y:S05]  /*18ce0*/  @!P0 BRA `(.L_x_1658) ;  /* 0x00000000000c8947 */ /* 0x000fea0003800000 */
[----:B------:R-:W-:-:S06]  /*18cf0*/  UIADD3 UR5, UR4, -0x1, URZ ;  /* 0xffffffff04057890 */ /* 0x000fcc000fffe03f */
[----:B------:R-:W-:-:S05]  /*18d00*/  IMAD.U32 R2, RZ, RZ, UR5 ;  /* 0x00000005ff027e24 */ /* 0x000fca000f8e00ff */
[----:B------:R4:W0:Y:S02]  /*18d10*/  SHFL.IDX PT, R9, R3, R2, 0x1f ;  /* 0x00001f0203097589 */ /* 0x00082400000e0000 */
.L_x_1658:
[----:B--2---:R-:W-:Y:S01]  /*18d20*/  ISETP.NE.AND P0, PT, R6, 0x1, PT ;  /* 0x000000010600780c */ /* 0x004fe20003f05270 */
[----:B0-----:R-:W-:Y:S01]  /*18d30*/  IMAD R24, R9, R4, R11 ;  /* 0x0000000409187224 */ /* 0x001fe200078e020b */
[----:B------:R-:W-:-:S03]  /*18d40*/  UIADD3 UR42, UR4, UR42, URZ ;  /* 0x0000002a042a7290 */ /* 0x000fc6000fffe03f */
[----:B------:R-:W-:-:S08]  /*18d50*/  IMAD.IADD R5, R7, 0x1, -R24 ;  /* 0x0000000107057824 */ /* 0x000fd000078e0a18 */
[----:B------:R-:W-:Y:S05]  /*18d60*/  @!P0 BRA `(.L_x_1659) ;  /* 0x0000000000dc8947 */ /* 0x000fea0003800000 */
[----:B---3--:R-:W-:Y:S02]  /*18d70*/  IABS R4, R0 ;  /* 0x0000000000047213 */ /* 0x008fe40000000000 */
[----:B------:R-:W-:Y:S02]  /*18d80*/  IABS R7, R6 ;  /* 0x0000000600077213 */ /* 0x000fe40000000000 */
[----:B------:R-:W0:Y:S08]  /*18d90*/  I2F.RP R8, R4 ;  /* 0x0000000400087306 */ /* 0x000e300000209400 */
[----:B------:R-:W2:Y:S08]  /*18da0*/  I2F.RP R10, R7 ;  /* 0x00000007000a7306 */ /* 0x000eb00000209400 */
[----:B0-----:R-:W4:Y:S08]  /*18db0*/  MUFU.RCP R8, R8 ;  /* 0x0000000800087308 */ /* 0x001f300000001000 */
[----:B--2---:R-:W-:Y:S01]  /*18dc0*/  MUFU.RCP R10, R10 ;  /* 0x0000000a000a7308 */ /* 0x004fe20000001000 */
[----:B----4-:R-:W-:-:S07]  /*18dd0*/  VIADD R2, R8, 0xffffffe ;  /* 0x0ffffffe08027836 */ /* 0x010fce0000000000 */
[----:B------:R0:W2:Y:S02]  /*18de0*/  F2I.FTZ.U32.TRUNC.NTZ R3, R2 ;  /* 0x0000000200037305 */ /* 0x0000a4000021f000 */
[----:B0-----:R-:W-:Y:S02]  /*18df0*/  IMAD.MOV.U32 R2, RZ, RZ, RZ ;  /* 0x000000ffff027224 */ /* 0x001fe400078e00ff */
[----:B--2---:R-:W-:-:S04]  /*18e00*/  IMAD.MOV R9, RZ, RZ, -R3 ;  /* 0x000000ffff097224 */ /* 0x004fc800078e0a03 */
[----:B------:R-:W-:-:S04]  /*18e10*/  IMAD R9, R9, R4, RZ ;  /* 0x0000000409097224 */ /* 0x000fc800078e02ff */
[----:B------:R-:W-:Y:S01]  /*18e20*/  IMAD.HI.U32 R3, R3, R9, R2 ;  /* 0x0000000903037227 */ /* 0x000fe200078e0002 */
[----:B------:R-:W-:Y:S02]  /*18e30*/  IABS R9, R5 ;  /* 0x0000000500097213 */ /* 0x000fe40000000000 */
[----:B------:R-:W-:-:S03]  /*18e40*/  IABS R2, R0 ;  /* 0x0000000000027213 */ /* 0x000fc60000000000 */
[----:B------:R-:W-:-:S04]  /*18e50*/  IMAD.HI.U32 R8, R3, R9, RZ ;  /* 0x0000000903087227 */ /* 0x000fc800078e00ff */
[----:B------:R-:W-:Y:S02]  /*18e60*/  IMAD.MOV R2, RZ, RZ, -R2 ;  /* 0x000000ffff027224 */ /* 0x000fe400078e0a02 */
[----:B------:R-:W-:Y:S02]  /*18e70*/  VIADD R3, R10, 0xffffffe ;  /* 0x0ffffffe0a037836 */ /* 0x000fe40000000000 */
[----:B------:R-:W-:-:S04]  /*18e80*/  IMAD R9, R8, R2, R9 ;  /* 0x0000000208097224 */ /* 0x000fc800078e0209 */
[----:B------:R-:W0:Y:S01]  /*18e90*/  F2I.FTZ.U32.TRUNC.NTZ R3, R3 ;  /* 0x0000000300037305 */ /* 0x000e22000021f000 */
[----:B------:R-:W-:-:S13]  /*18ea0*/  ISETP.GT.U32.AND P1, PT, R4, R9, PT ;  /* 0x000000090400720c */ /* 0x000fda0003f24070 */
[----:B------:R-:W-:Y:S02]  /*18eb0*/  @!P1 IMAD.IADD R9, R9, 0x1, -R4 ;  /* 0x0000000109099824 */ /* 0x000fe400078e0a04 */
[----:B0-----:R-:W-:Y:S02]  /*18ec0*/  IMAD.MOV R2, RZ, RZ, -R3 ;  /* 0x000000ffff027224 */ /* 0x001fe400078e0a03 */
[----:B------:R-:W-:Y:S01]  /*18ed0*/  @!P1 VIADD R8, R8, 0x1 ;  /* 0x0000000108089836 */ /* 0x000fe20000000000 */
[----:B------:R-:W-:Y:S01]  /*18ee0*/  ISETP.GE.U32.AND P0, PT, R9, R4, PT ;  /* 0x000000040900720c */ /* 0x000fe20003f06070 */
[----:B------:R-:W-:Y:S01]  /*18ef0*/  IMAD R9, R2, R7, RZ ;  /* 0x0000000702097224 */ /* 0x000fe200078e02ff */
[----:B------:R-:W-:Y:S01]  /*18f00*/  ISETP.NE.AND P1, PT, R0, RZ, PT ;  /* 0x000000ff0000720c */ /* 0x000fe20003f25270 */
[----:B------:R-:W-:-:S04]  /*18f10*/  IMAD.MOV.U32 R2, RZ, RZ, RZ ;  /* 0x000000ffff027224 */ /* 0x000fc800078e00ff */
[----:B------:R-:W-:Y:S01]  /*18f20*/  IMAD.HI.U32 R4, R3, R9, R2 ;  /* 0x0000000903047227 */ /* 0x000fe200078e0002 */
[----:B------:R-:W-:-:S04]  /*18f30*/  LOP3.LUT R2, R5, R0, RZ, 0x3c, !PT ;  /* 0x0000000005027212 */ /* 0x000fc800078e3cff */
[----:B------:R-:W-:Y:S01]  /*18f40*/  ISETP.GE.AND P2, PT, R2, RZ, PT ;  /* 0x000000ff0200720c */ /* 0x000fe20003f46270 */
[----:B------:R-:W-:Y:S01]  /*18f50*/  @P0 VIADD R8, R8, 0x1 ;  /* 0x0000000108080836 */ /* 0x000fe20000000000 */
[----:B------:R-:W-:-:S05]  /*18f60*/  IABS R2, R6 ;  /* 0x0000000600027213 */ /* 0x000fca0000000000 */
[----:B------:R-:W-:-:S06]  /*18f70*/  IMAD.MOV R2, RZ, RZ, -R2 ;  /* 0x000000ffff027224 */ /* 0x000fcc00078e0a02 */
[----:B------:R-:W-:Y:S01]  /*18f80*/  @!P2 IMAD.MOV R8, RZ, RZ, -R8 ;  /* 0x000000ffff08a224 */ /* 0x000fe200078e0a08 */
[----:B------:R-:W-:-:S04]  /*18f90*/  @!P1 LOP3.LUT R8, RZ, R0, RZ, 0x33, !PT ;  /* 0x00000000ff089212 */ /* 0x000fc800078e33ff */
[----:B------:R-:W-:-:S05]  /*18fa0*/  IABS R3, R8 ;  /* 0x0000000800037213 */ /* 0x000fca0000000000 */
        /* <DEDUP_REMOVED lines=9> */
[----:B------:R-:W-:-:S04]  /*19040*/  IMAD.MOV R2, RZ, RZ, -R8 ;  /* 0x000000ffff027224 */ /* 0x000fc800078e0a08 */
[----:B------:R-:W-:Y:S02]  /*19050*/  IMAD R2, R0, R2, R5 ;  /* 0x0000000200027224 */ /* 0x000fe400078e0205 */
[----:B------:R-:W-:-:S06]  /*19060*/  @P0 VIADD R4, R4, 0x1 ;  /* 0x0000000104040836 */ /* 0x000fcc0000000000 */
[----:B------:R-:W-:Y:S01]  /*19070*/  @!P2 IMAD.MOV R4, RZ, RZ, -R4 ;  /* 0x000000ffff04a224 */ /* 0x000fe200078e0a04 */
[----:B------:R-:W-:-:S05]  /*19080*/  @!P1 LOP3.LUT R4, RZ, R6, RZ, 0x33, !PT ;  /* 0x00000006ff049212 */ /* 0x000fca00078e33ff */
[--C-:B------:R-:W-:Y:S02]  /*19090*/  IMAD.MOV R7, RZ, RZ, -R4.reuse ;  /* 0x000000ffff077224 */ /* 0x100fe400078e0a04 */
[C---:B------:R-:W-:Y:S02]  /*190a0*/  IMAD R3, R6.reuse, 0x1000000, R4 ;  /* 0x0100000006037824 */ /* 0x040fe400078e0204 */
[----:B------:R-:W-:-:S04]  /*190b0*/  IMAD R6, R6, R7, R8 ;  /* 0x0000000706067224 */ /* 0x000fc800078e0208 */
[----:B------:R-:W-:Y:S01]  /*190c0*/  IMAD R26, R6, 0x10000, R3 ;  /* 0x00010000061a7824 */ /* 0x000fe200078e0203 */
[----:B------:R-:W-:Y:S06]  /*190d0*/  BRA `(.L_x_1660) ;  /* 0x0000000000f87947 */ /* 0x000fec0003800000 */
.L_x_1659:
[----:B------:R-:W-:Y:S02]  /*190e0*/  ULDC.64 UR4, c[0x0][0xc90] ;  /* 0x0003240000047ab9 */ /* 0x000fe40000000a00 */
[----:B------:R-:W-:-:S06]  /*190f0*/  UIMAD.WIDE UR4, UR42, 0x4, UR4 ;  /* 0x000000042a0478a5 */ /* 0x000fcc000f8e0204 */
[----:B----4-:R-:W-:Y:S02]  /*19100*/  IMAD.U32 R2, RZ, RZ, UR4 ;  /* 0x00000004ff027e24 */ /* 0x010fe4000f8e00ff */
[----:B------:R-:W-:-:S05]  /*19110*/  IMAD.U32 R3, RZ, RZ, UR5 ;  /* 0x00000005ff037e24 */ /* 0x000fca000f8e00ff */
[----:B------:R0:W3:Y:S02]  /*19120*/  LDG.E R9, desc[UR36][R2.64] ;  /* 0x0000002402097981 */ /* 0x0000e4000c1e1900 */
[----:B0-----:R-:W-:Y:S02]  /*19130*/  IMAD.MOV.U32 R2, RZ, RZ, RZ ;  /* 0x000000ffff027224 */ /* 0x001fe400078e00ff */
[----:B---3--:R-:W-:-:S05]  /*19140*/  IMAD R6, R0, R9, RZ ;  /* 0x0000000900067224 */ /* 0x008fca00078e02ff */
[----:B------:R-:W-:-:S04]  /*19150*/  IABS R7, R6 ;  /* 0x0000000600077213 */ /* 0x000fc80000000000 */
[----:B------:R-:W0:Y:S08]  /*19160*/  I2F.RP R8, R7 ;  /* 0x0000000700087306 */ /* 0x000e300000209400 */
[----:B0-----:R-:W0:Y:S02]  /*19170*/  MUFU.RCP R8, R8 ;  /* 0x0000000800087308 */ /* 0x001e240000001000 */
[----:B0-----:R-:W-:-:S06]  /*19180*/  VIADD R10, R8, 0xffffffe ;  /* 0x0ffffffe080a7836 */ /* 0x001fcc0000000000 */
[----:B------:R-:W0:Y:S02]  /*19190*/  F2I.FTZ.U32.TRUNC.NTZ R3, R10 ;  /* 0x0000000a00037305 */ /* 0x000e24000021f000 */
[----:B0-----:R-:W-:-:S04]  /*191a0*/  IMAD.MOV R12, RZ, RZ, -R3 ;  /* 0x000000ffff0c7224 */ /* 0x001fc800078e0a03 */
[----:B------:R-:W-:-:S04]  /*191b0*/  IMAD R11, R12, R7, RZ ;  /* 0x000000070c0b7224 */ /* 0x000fc800078e02ff */
[----:B------:R-:W-:Y:S01]  /*191c0*/  IMAD.HI.U32 R2, R3, R11, R2 ;  /* 0x0000000b03027227 */ /* 0x000fe200078e0002 */
[----:B------:R-:W-:Y:S02]  /*191d0*/  IABS R11, R5 ;  /* 0x00000005000b7213 */ /* 0x000fe40000000000 */
[----:B------:R-:W-:-:S03]  /*191e0*/  IABS R3, R6 ;  /* 0x0000000600037213 */ /* 0x000fc60000000000 */
[----:B------:R-:W-:-:S04]  /*191f0*/  IMAD.HI.U32 R2, R2, R11, RZ ;  /* 0x0000000b02027227 */ /* 0x000fc800078e00ff */
[----:B------:R-:W-:-:S04]  /*19200*/  IMAD.MOV R3, RZ, RZ, -R3 ;  /* 0x000000ffff037224 */ /* 0x000fc800078e0a03 */
[----:B------:R-:W-:Y:S01]  /*19210*/  IMAD R8, R2, R3, R11 ;  /* 0x0000000302087224 */ /* 0x000fe200078e020b */
[----:B------:R-:W-:-:S04]  /*19220*/  LOP3.LUT R3, R5, R6, RZ, 0x3c, !PT ;  /* 0x0000000605037212 */ /* 0x000fc800078e3cff */
[----:B------:R-:W-:Y:S02]  /*19230*/  ISETP.GT.U32.AND P1, PT, R7, R8, PT ;  /* 0x000000080700720c */ /* 0x000fe40003f24070 */
[----:B------:R-:W-:-:S11]  /*19240*/  ISETP.GE.AND P2, PT, R3, RZ, PT ;  /* 0x000000ff0300720c */ /* 0x000fd60003f46270 */
[----:B------:R-:W-:Y:S02]  /*19250*/  @!P1 IMAD.IADD R8, R8, 0x1, -R7 ;  /* 0x0000000108089824 */ /* 0x000fe400078e0a07 */
[----:B------:R-:W-:Y:S01]  /*19260*/  @!P1 VIADD R2, R2, 0x1 ;  /* 0x0000000102029836 */ /* 0x000fe20000000000 */
[----:B------:R-:W-:Y:S02]  /*19270*/  ISETP.NE.AND P1, PT, R6, RZ, PT ;  /* 0x000000ff0600720c */ /* 0x000fe40003f25270 */
[----:B------:R-:W-:-:S13]  /*19280*/  ISETP.GE.U32.AND P0, PT, R8, R7, PT ;  /* 0x000000070800720c */ /* 0x000fda0003f06070 */
[----:B------:R-:W-:-:S04]  /*19290*/  @P0 VIADD R2, R2, 0x1 ;  /* 0x0000000102020836 */ /* 0x000fc80000000000 */
        /* <DEDUP_REMOVED lines=8> */
[-C--:B------:R-:W-:Y:S02]  /*19320*/  IABS R8, R4.reuse ;  /* 0x0000000400087213 */ /* 0x080fe40000000000 */
[----:B------:R-:W-:Y:S02]  /*19330*/  IABS R6, R4 ;  /* 0x0000000400067213 */ /* 0x000fe40000000000 */
[----:B------:R-:W0:Y:S08]  /*19340*/  I2F.RP R9, R8 ;  /* 0x0000000800097306 */ /* 0x000e300000209400 */
[----:B0-----:R-:W0:Y:S02]  /*19350*/  MUFU.RCP R9, R9 ;  /* 0x0000000900097308 */ /* 0x001e240000001000 */
[----:B0-----:R-:W-:Y:S01]  /*19360*/  VIADD R3, R9, 0xffffffe ;  /* 0x0ffffffe09037836 */ /* 0x001fe20000000000 */
[----:B------:R-:W-:-:S05]  /*19370*/  IABS R9, R5 ;  /* 0x0000000500097213 */ /* 0x000fca0000000000 */
        /* <DEDUP_REMOVED lines=12> */
[----:B------:R-:W-:Y:S02]  /*19440*/  LOP3.LUT R3, R5, R4, RZ, 0x3c, !PT ;  /* 0x0000000405037212 */ /* 0x000fe400078e3cff */
[----:B------:R-:W-:Y:S02]  /*19450*/  IADD3 R5, R7, 0x1000000, R5 ;  /* 0x0100000007057810 */ /* 0x000fe40007ffe005 */
[----:B------:R-:W-:-:S07]  /*19460*/  ISETP.GE.AND P2, PT, R3, RZ, PT ;  /* 0x000000ff0300720c */ /* 0x000fce0003f46270 */
[----:B------:R-:W-:-:S06]  /*19470*/  @P0 VIADD R2, R2, 0x1 ;  /* 0x0000000102020836 */ /* 0x000fcc0000000000 */
[----:B------:R-:W-:Y:S01]  /*19480*/  @!P2 IMAD.MOV R2, RZ, RZ, -R2 ;  /* 0x000000ffff02a224 */ /* 0x000fe200078e0a02 */
[----:B------:R-:W-:Y:S01]  /*19490*/  @!P1 LOP3.LUT R2, RZ, R4, RZ, 0x33, !PT ;  /* 0x00000004ff029212 */ /* 0x000fe200078e33ff */
[----:B------:R-:W-:-:S04]  /*194a0*/  IMAD.MOV R4, RZ, RZ, -R4 ;  /* 0x000000ffff047224 */ /* 0x000fc800078e0a04 */
[----:B------:R-:W-:-:S07]  /*194b0*/  IMAD R26, R2, R4, R5 ;  /* 0x00000004021a7224 */ /* 0x000fce00078e0205 */
.L_x_1660:
[----:B------:R-:W-:-:S05]  /*194c0*/  LOP3.LUT R25, RZ, R2, RZ, 0x33, !PT ;  /* 0x00000002ff197212 */ /* 0x000fca00078e33ff */
[----:B------:R-:W-:Y:S01]  /*194d0*/  IMAD.IADD R25, R0, 0x1, R25 ;  /* 0x0000000100197824 */ /* 0x000fe200078e0219 */
[----:B------:R-:W-:Y:S06]  /*194e0*/  BRA `(.L_x_1661) ;  /* 0x0000000000107947 */ /* 0x000fec0003800000 */
.L_x_1656:
[----:B------:R-:W-:Y:S01]  /*194f0*/  IMAD.MOV.U32 R24, RZ, RZ, R7 ;  /* 0x000000ffff187224 */ /* 0x000fe200078e0007 */
[----:B------:R-:W-:Y:S01]  /*19500*/  ULDC UR42, c[0x0][0xc3c] ;  /* 0x00030f00002a7ab9 */ /* 0x000fe20000000800 */
[----:B------:R-:W-:Y:S02]  /*19510*/  IMAD.MOV.U32 R25, RZ, RZ, RZ ;  /* 0x000000ffff197224 */ /* 0x000fe400078e00ff */
[----:B------:R-:W-:-:S07]  /*19520*/  IMAD.MOV.U32 R26, RZ, RZ, RZ ;  /* 0x000000ffff1a7224 */ /* 0x000fce00078e00ff */
.L_x_1661:
[----:B------:R-:W0:Y:S01]  /*19530*/  S2R R0, SR_TID.X ;  /* 0x0000000000007919 */ /* 0x000e220000002100 */
[----:B------:R-:W-:Y:S01]  /*19540*/  IMAD.U32 R27, RZ, RZ, UR42 ;  /* 0x0000002aff1b7e24 */ /* 0x000fe2000f8e00ff */
[----:B------:R-:W-:Y:S01]  /*19550*/  BAR.SYNC.DEFER_BLOCKING 0x4, 0x180 ;  /* 0x0106000000007b1d */ /* 0x000fe20000010000 */
[----:B0-----:R-:W-:-:S04]  /*19560*/  LOP3.LUT R0, R0, 0x1f, RZ, 0xc0, !PT ;  /* 0x0000001f00007812 */ /* 0x001fc800078ec0ff */
[----:B------:R-:W-:-:S13]  /*19570*/  ISETP.NE.AND P0, PT, R0, RZ, PT ;  /* 0x000000ff0000720c */ /* 0x000fda0003f05270 */
[----:B------:R-:W0:Y:S01]  /*19580*/  @!P0 S2R R29, SR_CgaCtaId ;  /* 0x00000000001d8919 */ /* 0x000e220000008800 */
[----:B------:R-:W-:-:S04]  /*19590*/  @!P0 MOV R0, 0x400 ;  /* 0x0000040000008802 */ /* 0x000fc80000000f00 */
[----:B0-----:R-:W-:-:S05]  /*195a0*/  @!P0 LEA R17, R29, R0, 0x18 ;  /* 0x000000001d118211 */ /* 0x001fca00078ec0ff */
[----:B------:R0:W-:Y:S01]  /*195b0*/  @!P0 STS.128 [R17+0x284d0], R24 ;  /* 0x0284d01811008388 */ /* 0x0001e20000000c00 */
[----:B------:R-:W-:Y:S06]  /*195c0*/  BAR.ARV 0x5, 0x180 ;  /* 0x0146000000007b1d */ /* 0x000fec0000002000 */
.L_x_1654:
[----:B------:R-:W-:Y:S02]  /*195d0*/  ULDC UR4, c[0x0][0xc3c] ;  /* 0x00030f0000047ab9 */ /* 0x000fe40000000800 */
[----:B------:R-:W-:-:S06]  /*195e0*/  UISETP.GE.AND UP0, UPT, UR42, UR4, UPT ;  /* 0x000000042a00728c */ /* 0x000fcc000bf06270 */
[----:B------:R-:W-:-:S13]  /*195f0*/  PLOP3.LUT P0, PT, PT, PT, UP0, 0x80, 0x0 ;  /* 0x000000000000781c */ /* 0x000fda0003f0f008 */
[----:B------:R-:W-:Y:S05]  /*19600*/  @!P0 BRA `(.L_x_1662) ;  /* 0xffffffa800c48947 */ /* 0x000fea000383ffff */
.L_x_1580:
[----:B0-----:R-:W2:Y:S01]  /*19610*/  LDL.LU R0, [R1] ;  /* 0x0000000001007983 */ /* 0x001ea20000300800 */
[----:B------:R-:W-:Y:S01]  /*19620*/  BSSY B0, `(.L_x_1663) ;  /* 0x000000b000007945 */ /* 0x000fe20003800000 */
[----:B------:R-:W0:Y:S01]  /*19630*/  S2R R5, SR_CgaCtaId ;  /* 0x0000000000057919 */ /* 0x000e220000008800 */
[----:B--2---:R-:W-:-:S05]  /*19640*/  VIADD R0, R0, 0x1 ;  /* 0x0000000100007836 */ /* 0x004fca0000000000 */
        /* <DEDUP_REMOVED lines=8> */
.L_x_1749:
[----:B------:R-:W-:Y:S05]  /*196d0*/  BSYNC B0 ;  /* 0x0000000000007941 */ /* 0x000fea0003800000 */
.L_x_1663:
[----:B------:R-:W-:-:S03]  /*196e0*/  UMOV UR4, 0xffffffff ;  /* 0xffffffff00047882 */ /* 0x000fc60000000000 */
[----:B------:R-:W-:Y:S05]  /*196f0*/  BRA.DIV UR4, `(.L_x_1665) ;  /* 0x0000002a04047947 */ /* 0x000fea000b800000 */
[----:B0-----:R-:W0:Y:S02]  /*19700*/  S2R R0, SR_TID.X ;  /* 0x0000000000007919 */ /* 0x001e240000002100 */
[----:B0-----:R-:W-:-:S04]  /*19710*/  SHF.R.U32.HI R0, RZ, 0x5, R0 ;  /* 0x00000005ff007819 */ /* 0x001fc80000011600 */
[----:B------:R-:W-:-:S05]  /*19720*/  LOP3.LUT R0, R0, 0x3, RZ, 0xc0, !PT ;  /* 0x0000000300007812 */ /* 0x000fca00078ec0ff */
[----:B------:R0:W2:Y:S02]  /*19730*/  SHFL.IDX PT, R14, R0, RZ, 0x1f ;  /* 0x00001fff000e7589 */ /* 0x0000a400000e0000 */
.L_x_1752:
[----:B--2---:R-:W-:Y:S01]  /*19740*/  ISETP.NE.AND P0, PT, R14, RZ, PT ;  /* 0x000000ff0e00720c */ /* 0x004fe20003f05270 */
[----:B------:R-:W-:-:S12]  /*19750*/  BSSY B0, `(.L_x_1666) ;  /* 0x000002e000007945 */ /* 0x000fd80003800000 */
[----:B------:R-:W-:Y:S05]  /*19760*/  @P0 BRA `(.L_x_1667) ;  /* 0x0000000000b00947 */ /* 0x000fea0003800000 */
[----:B------:R-:W-:-:S03]  /*19770*/  UMOV UR4, 0xffffffff ;  /* 0xffffffff00047882 */ /* 0x000fc60000000000 */
[----:B------:R-:W-:Y:S05]  /*19780*/  BRA.DIV UR4, `(.L_x_1668) ;  /* 0x0000002a04147947 */ /* 0x000fea000b800000 */
[----:B------:R-:W-:-:S13]  /*19790*/  ELECT P6, URZ, PT ;  /* 0x00000000003f782f */ /* 0x000fda00038c0000 */
.L_x_1755:
        /* <DEDUP_REMOVED lines=8> */
.L_x_1669:
[C---:B------:R-:W-:Y:S01]  /*19820*/  IMAD R3, R22.reuse, 0x8, R5 ;  /* 0x0000000816037824 */ /* 0x040fe200078e0205 */
[----:B------:R-:W-:Y:S01]  /*19830*/  SHF.L.U32 R2, R23, 0x1f, RZ ;  /* 0x0000001f17027819 */ /* 0x000fe200000006ff */
[----:B------:R-:W-:-:S03]  /*19840*/  VIADD R22, R22, 0x1 ;  /* 0x0000000116167836 */ /* 0x000fc60000000000 */
[----:B------:R-:W0:Y:S02]  /*19850*/  SYNCS.PHASECHK.TRANS64.TRYWAIT P1, [R3+URZ+0x28440], R2 ;  /* 0x02844002030075a7 */ /* 0x000e24000802017f */
[----:B------:R-:W-:-:S04]  /*19860*/  ISETP.NE.AND P2, PT, R22, 0x2, PT ;  /* 0x000000021600780c */ /* 0x000fc80003f45270 */
[----:B------:R-:W-:Y:S01]  /*19870*/  SEL R0, RZ, 0x1, P2 ;  /* 0x00000001ff007807 */ /* 0x000fe20001000000 */
[----:B0-----:R-:W-:Y:S08]  /*19880*/  @!P1 BRA `(.L_x_1670) ;  /* 0x0000002400f49947 */ /* 0x001ff00003800000 */
.L_x_1756:
[----:B------:R-:W-:Y:S02]  /*19890*/  SEL R22, R22, RZ, P2 ;  /* 0x000000ff16167207 */ /* 0x000fe40001000000 */
[----:B------:R-:W-:Y:S01]  /*198a0*/  LOP3.LUT R0, R23, R0, RZ, 0x3c, !PT ;  /* 0x0000000017007212 */ /* 0x000fe200078e3cff */
[----:B------:R-:W-:Y:S06]  /*198b0*/  @!P0 BRA `(.L_x_1671) ;  /* 0x0000000000048947 */ /* 0x000fec0003800000 */
[----:B------:R-:W-:Y:S01]  /*198c0*/  BPT.TRAP 0x1 ;  /* 0x000000040000795c */ /* 0x000fe20000300000 */
.L_x_1671:
[----:B------:R-:W-:Y:S01]  /*198d0*/  IMAD R5, R22, 0x8, R5 ;  /* 0x0000000816057824 */ /* 0x000fe200078e0205 */
[----:B------:R-:W-:-:S04]  /*198e0*/  SHF.L.U32 R0, R0, 0x1f, RZ ;  /* 0x0000001f00007819 */ /* 0x000fc800000006ff */
[----:B------:R-:W2:Y:S02]  /*198f0*/  SYNCS.PHASECHK.TRANS64.TRYWAIT P1, [R5+URZ+0x28440], R0 ;  /* 0x02844000050075a7 */ /* 0x000ea4000802017f */
[----:B--2---:R-:W-:Y:S05]  /*19900*/  @!P1 BRA `(.L_x_1672) ;  /* 0x0000002400e89947 */ /* 0x004fea0003800000 */
.L_x_1757:
[----:B------:R-:W-:Y:S05]  /*19910*/  @!P0 BRA `(.L_x_1673) ;  /* 0x0000000000048947 */ /* 0x000fea0003800000 */
[----:B------:R-:W-:Y:S01]  /*19920*/  BPT.TRAP 0x1 ;  /* 0x000000040000795c */ /* 0x000fe20000300000 */
.L_x_1673:
[----:B------:R-:W3:Y:S02]  /*19930*/  SYNCS.PHASECHK.TRANS64.TRYWAIT P1, [R3+URZ+0x28460], R2 ;  /* 0x02846002030075a7 */ /* 0x000ee4000802017f */
[----:B---3--:R-:W-:Y:S05]  /*19940*/  @!P1 BRA `(.L_x_1674) ;  /* 0x0000002400ec9947 */ /* 0x008fea0003800000 */
.L_x_1758:
[----:B------:R-:W-:Y:S05]  /*19950*/  @!P0 BRA `(.L_x_1675) ;  /* 0x0000000000048947 */ /* 0x000fea0003800000 */
[----:B------:R-:W-:Y:S01]  /*19960*/  BPT.TRAP 0x1 ;  /* 0x000000040000795c */ /* 0x000fe20000300000 */
.L_x_1675:
[----:B------:R-:W4:Y:S02]  /*19970*/  SYNCS.PHASECHK.TRANS64.TRYWAIT P1, [R5+URZ+0x28460], R0 ;  /* 0x02846000050075a7 */ /* 0x000f24000802017f */
[----:B----4-:R-:W-:Y:S05]  /*19980*/  @!P1 BRA `(.L_x_1676) ;  /* 0x0000002400f09947 */ /* 0x010fea0003800000 */
.L_x_1759:
[----:B------:R-:W-:Y:S05]  /*19990*/  @!P0 BRA `(.L_x_1677) ;  /* 0x0000000000048947 */ /* 0x000fea0003800000 */
[----:B------:R-:W-:Y:S01]  /*199a0*/  BPT.TRAP 0x1 ;  /* 0x000000040000795c */ /* 0x000fe20000300000 */
.L_x_1677:
[----:B------:R-:W5:Y:S02]  /*199b0*/  SYNCS.PHASECHK.TRANS64.TRYWAIT P1, [R3+URZ+0x28480], R2 ;  /* 0x02848002030075a7 */ /* 0x000f64000802017f */
[----:B-----5:R-:W-:Y:S05]  /*199c0*/  @!P1 BRA `(.L_x_1678) ;  /* 0x0000002400f49947 */ /* 0x020fea0003800000 */
.L_x_1760:
[----:B------:R-:W-:Y:S05]  /*199d0*/  @!P0 BRA `(.L_x_1679) ;  /* 0x0000000000048947 */ /* 0x000fea0003800000 */
[----:B------:R-:W-:Y:S01]  /*199e0*/  BPT.TRAP 0x1 ;  /* 0x000000040000795c */ /* 0x000fe20000300000 */
.L_x_1679:
[----:B------:R0:W0:Y:S02]  /*199f0*/  SYNCS.PHASECHK.TRANS64.TRYWAIT P0, [R5+URZ+0x28480], R0 ;  /* 0x02848000050075a7 */ /* 0x000024000800017f */
[----:B0-----:R-:W-:Y:S05]  /*19a00*/  @!P0 NANOSLEEP.SYNCS 0x989680 ;  /* 0x009896800000895d */ /* 0x001fea0003900000 */
[----:B------:R-:W0:Y:S02]  /*19a10*/  @!P0 SYNCS.PHASECHK.TRANS64 P0, [R5+URZ+0x28480], R0 ;  /* 0x02848000050085a7 */ /* 0x000e24000800007f */
[----:B0-----:R-:W-:Y:S05]  /*19a20*/  @!P0 BRA `(.L_x_1679) ;  /* 0xfffffffc00f08947 */ /* 0x001fea000383ffff */
.L_x_1667:
[----:B------:R-:W-:Y:S05]  /*19a30*/  BSYNC B0 ;  /* 0x0000000000007941 */ /* 0x000fea0003800000 */
.L_x_1666:
[----:B------:R-:W-:Y:S05]  /*19a40*/  EXIT ;  /* 0x000000000000794d */ /* 0x000fea0003800000 */
.L_x_1472:
[----:B0-----:R-:W-:-:S04]  /*19a50*/  IMAD.U32 R4, RZ, RZ, UR43 ;  /* 0x0000002bff047e24 */ /* 0x001fc8000f8e00ff */
[----:B------:R0:W1:Y:S03]  /*19a60*/  SYNCS.PHASECHK.TRANS64.TRYWAIT P0, [R4+URZ+0x28400], R7 ;  /* 0x02840007040075a7 */ /* 0x000066000800017f */
[----:B-1----:R-:W-:Y:S05]  /*19a70*/  @!P0 NANOSLEEP.SYNCS 0x989680 ;  /* 0x009896800000895d */ /* 0x002fea0003900000 */
[----:B------:R-:W1:Y:S02]  /*19a80*/  @!P0 SYNCS.PHASECHK.TRANS64 P0, [R4+URZ+0x28400], R7 ;  /* 0x02840007040085a7 */ /* 0x000e64000800007f */
[----:B-1----:R-:W-:Y:S05]  /*19a90*/  @!P0 BRA `(.L_x_1472) ;  /* 0xfffffffc00ec8947 */ /* 0x002fea000383ffff */
[----:B------:R-:W-:Y:S05]  /*19aa0*/  BRA `(.L_x_1680) ;  /* 0xfffffe8c001c7947 */ /* 0x000fea000383ffff */
.L_x_1476:
[----:B-1----:R-:W-:-:S04]  /*19ab0*/  IMAD.U32 R4, RZ, RZ, UR45 ;  /* 0x0000002dff047e24 */ /* 0x002fc8000f8e00ff */
[----:B------:R1:W2:Y:S03]  /*19ac0*/  SYNCS.PHASECHK.TRANS64.TRYWAIT P0, [R4+URZ+0x28430], R7 ;  /* 0x02843007040075a7 */ /* 0x0002a6000800017f */
[----:B--2---:R-:W-:Y:S05]  /*19ad0*/  @!P0 NANOSLEEP.SYNCS 0x989680 ;  /* 0x009896800000895d */ /* 0x004fea0003900000 */
[----:B------:R-:W2:Y:S02]  /*19ae0*/  @!P0 SYNCS.PHASECHK.TRANS64 P0, [R4+URZ+0x28430], R7 ;  /* 0x02843007040085a7 */ /* 0x000ea4000800007f */
[----:B--2---:R-:W-:Y:S05]  /*19af0*/  @!P0 BRA `(.L_x_1476) ;  /* 0xfffffffc00ec8947 */ /* 0x004fea000383ffff */
[----:B------:R-:W-:Y:S05]  /*19b00*/  BRA `(.L_x_1475) ;  /* 0xfffffe8c004c7947 */ /* 0x000fea000383ffff */
.L_x_1489:
[----:B0-----:R-:W-:-:S04]  /*19b10*/  IMAD.U32 R8, RZ, RZ, UR45 ;  /* 0x0000002dff087e24 */ /* 0x001fc8000f8e00ff */
[----:B------:R0:W1:Y:S03]  /*19b20*/  SYNCS.PHASECHK.TRANS64.TRYWAIT P0, [R8+URZ+0x28450], R7 ;  /* 0x02845007080075a7 */ /* 0x000066000800017f */
[----:B-1----:R-:W-:Y:S05]  /*19b30*/  @!P0 NANOSLEEP.SYNCS 0x989680 ;  /* 0x009896800000895d */ /* 0x002fea0003900000 */
[----:B------:R-:W1:Y:S02]  /*19b40*/  @!P0 SYNCS.PHASECHK.TRANS64 P0, [R8+URZ+0x28450], R7 ;  /* 0x02845007080085a7 */ /* 0x000e64000800007f */
[----:B-1----:R-:W-:Y:S05]  /*19b50*/  @!P0 BRA `(.L_x_1489) ;  /* 0xfffffffc00ec8947 */ /* 0x002fea000383ffff */
[----:B------:R-:W-:Y:S05]  /*19b60*/  BRA `(.L_x_1488) ;  /* 0xfffffeac00407947 */ /* 0x000fea000383ffff */
.L_x_1498:
[----:B-1----:R-:W-:-:S04]  /*19b70*/  IMAD.U32 R5, RZ, RZ, UR45 ;  /* 0x0000002dff057e24 */ /* 0x002fc8000f8e00ff */
[----:B------:R1:W2:Y:S03]  /*19b80*/  SYNCS.PHASECHK.TRANS64.TRYWAIT P0, [R5+URZ+0x28430], R8 ;  /* 0x02843008050075a7 */ /* 0x0002a6000800017f */
[----:B--2---:R-:W-:Y:S05]  /*19b90*/  @!P0 NANOSLEEP.SYNCS 0x989680 ;  /* 0x009896800000895d */ /* 0x004fea0003900000 */
[----:B------:R-:W2:Y:S02]  /*19ba0*/  @!P0 SYNCS.PHASECHK.TRANS64 P0, [R5+URZ+0x28430], R8 ;  /* 0x02843008050085a7 */ /* 0x000ea4000800007f */
[----:B--2---:R-:W-:Y:S05]  /*19bb0*/  @!P0 BRA `(.L_x_1498) ;  /* 0xfffffffc00ec8947 */ /* 0x004fea000383ffff */
[----:B------:R-:W-:Y:S05]  /*19bc0*/  BRA `(.L_x_1497) ;  /* 0xfffffeb0008c7947 */ /* 0x000fea000383ffff */
.L_x_1511:
[----:B0-----:R-:W-:-:S04]  /*19bd0*/  IMAD.U32 R7, RZ, RZ, UR45 ;  /* 0x0000002dff077e24 */ /* 0x001fc8000f8e00ff */
[----:B------:R0:W1:Y:S03]  /*19be0*/  SYNCS.PHASECHK.TRANS64.TRYWAIT P0, [R7+URZ+0x28450], R8 ;  /* 0x02845008070075a7 */ /* 0x000066000800017f */
[----:B-1----:R-:W-:Y:S05]  /*19bf0*/  @!P0 NANOSLEEP.SYNCS 0x989680 ;  /* 0x009896800000895d */ /* 0x002fea0003900000 */
[----:B------:R-:W1:Y:S02]  /*19c00*/  @!P0 SYNCS.PHASECHK.TRANS64 P0, [R7+URZ+0x28450], R8 ;  /* 0x02845008070085a7 */ /* 0x000e64000800007f */
[----:B-1----:R-:W-:Y:S05]  /*19c10*/  @!P0 BRA `(.L_x_1511) ;  /* 0xfffffffc00ec8947 */ /* 0x002fea000383ffff */
[----:B------:R-:W-:Y:S05]  /*19c20*/  BRA `(.L_x_1510) ;  /* 0xfffffed8006c7947 */ /* 0x000fea000383ffff */
.L_x_1521:
[----:B-1----:R-:W-:-:S04]  /*19c30*/  IMAD.U32 R5, RZ, RZ, UR43 ;  /* 0x0000002bff057e24 */ /* 0x002fc8000f8e00ff */
[----:B------:R1:W2:Y:S03]  /*19c40*/  SYNCS.PHASECHK.TRANS64.TRYWAIT P0, [R5+URZ+0x28430], R6 ;  /* 0x02843006050075a7 */ /* 0x0002a6000800017f */
[----:B--2---:R-:W-:Y:S05]  /*19c50*/  @!P0 NANOSLEEP.SYNCS 0x989680 ;  /* 0x009896800000895d */ /* 0x004fea0003900000 */
[----:B------:R-:W2:Y:S02]  /*19c60*/  @!P0 SYNCS.PHASECHK.TRANS64 P0, [R5+URZ+0x28430], R6 ;  /* 0x02843006050085a7 */ /* 0x000ea4000800007f */
[----:B--2---:R-:W-:Y:S05]  /*19c70*/  @!P0 BRA `(.L_x_1521) ;  /* 0xfffffffc00ec8947 */ /* 0x004fea000383ffff */
[----:B------:R-:W-:Y:S05]  /*19c80*/  BRA `(.L_x_1520) ;  /* 0xfffffedc00c87947 */ /* 0x000fea000383ffff */
.L_x_1526:
[----:B--2---:R-:W-:-:S04]  /*19c90*/  IMAD.U32 R11, RZ, RZ, UR43 ;  /* 0x0000002bff0b7e24 */ /* 0x004fc8000f8e00ff */
[----:B------:R2:W3:Y:S03]  /*19ca0*/  SYNCS.PHASECHK.TRANS64.TRYWAIT P0, [R11+URZ+0x28450], R6 ;  /* 0x028450060b0075a7 */ /* 0x0004e6000800017f */
[----:B---3--:R-:W-:Y:S05]  /*19cb0*/  @!P0 NANOSLEEP.SYNCS 0x989680 ;  /* 0x009896800000895d */ /* 0x008fea0003900000 */
[----:B------:R-:W3:Y:S02]  /*19cc0*/  @!P0 SYNCS.PHASECHK.TRANS64 P0, [R11+URZ+0x28450], R6 ;  /* 0x028450060b0085a7 */ /* 0x000ee4000800007f */
[----:B---3--:R-:W-:Y:S05]  /*19cd0*/  @!P0 BRA `(.L_x_1526) ;  /* 0xfffffffc00ec8947 */ /* 0x008fea000383ffff */
[----:B------:R-:W-:Y:S05]  /*19ce0*/  BRA `(.L_x_1525) ;  /* 0xfffffef800347947 */ /* 0x000fea000383ffff */
.L_x_1533:
[----:B-1----:R-:W-:-:S04]  /*19cf0*/  IMAD.U32 R5, RZ, RZ, UR44 ;  /* 0x0000002cff057e24 */ /* 0x002fc8000f8e00ff */
[----:B------:R1:W2:Y:S03]  /*19d00*/  SYNCS.PHASECHK.TRANS64.TRYWAIT P0, [R5+URZ+0x28430], R8 ;  /* 0x02843008050075a7 */ /* 0x0002a6000800017f */
[----:B--2---:R-:W-:Y:S05]  /*19d10*/  @!P0 NANOSLEEP.SYNCS 0x989680 ;  /* 0x009896800000895d */ /* 0x004fea0003900000 */
[----:B------:R-:W2:Y:S02]  /*19d20*/  @!P0 SYNCS.PHASECHK.TRANS64 P0, [R5+URZ+0x28430], R8 ;  /* 0x02843008050085a7 */ /* 0x000ea4000800007f */
[----:B--2---:R-:W-:Y:S05]  /*19d30*/  @!P0 BRA `(.L_x_1533) ;  /* 0xfffffffc00ec8947 */ /* 0x004fea000383ffff */
[----:B------:R-:W-:Y:S05]  /*19d40*/  BRA `(.L_x_1532) ;  /* 0xfffffef800f07947 */ /* 0x000fea000383ffff */
.L_x_1546:
[----:B0-----:R-:W-:-:S04]  /*19d50*/  IMAD.U32 R7, RZ, RZ, UR44 ;  /* 0x0000002cff077e24 */ /* 0x001fc8000f8e00ff */
[----:B------:R0:W1:Y:S03]  /*19d60*/  SYNCS.PHASECHK.TRANS64.TRYWAIT P0, [R7+URZ+0x28450], R8 ;  /* 0x02845008070075a7 */ /* 0x000066000800017f */
[----:B-1----:R-:W-:Y:S05]  /*19d70*/  @!P0 NANOSLEEP.SYNCS 0x989680 ;  /* 0x009896800000895d */ /* 0x002fea0003900000 */
[----:B------:R-:W1:Y:S02]  /*19d80*/  @!P0 SYNCS.PHASECHK.TRANS64 P0, [R7+URZ+0x28450], R8 ;  /* 0x02845008070085a7 */ /* 0x000e64000800007f */
[----:B-1----:R-:W-:Y:S05]  /*19d90*/  @!P0 BRA `(.L_x_1546) ;  /* 0xfffffffc00ec8947 */ /* 0x002fea000383ffff */
[----:B------:R-:W-:Y:S05]  /*19da0*/  BRA `(.L_x_1545) ;  /* 0xffffff2000cc7947 */ /* 0x000fea000383ffff */
.L_x_1602:
[----:B------:R-:W0:Y:S01]  /*19db0*/  S2R R19, SR_TID.X ;  /* 0x0000000000137919 */ /* 0x000e220000002100 */
[----:B------:R-:W-:Y:S02]  /*19dc0*/  IMAD.MOV.U32 R12, RZ, RZ, RZ ;  /* 0x000000ffff0c7224 */ /* 0x000fe400078e00ff */
        /* <DEDUP_REMOVED lines=8> */
.L_x_1681:
[----:B------:R-:W-:Y:S05]  /*19e50*/  BRA `(.L_x_1682) ;  /* 0xffffffb8006c7947 */ /* 0x000fea000383ffff */
.L_x_1605:
[----:B0-----:R0:W1:Y:S02]  /*19e60*/  SYNCS.PHASECHK.TRANS64.TRYWAIT P0, [R0+URZ+0x28480], R21 ;  /* 0x02848015000075a7 */ /* 0x001064000800017f */
[----:B-1----:R-:W-:Y:S05]  /*19e70*/  @!P0 NANOSLEEP.SYNCS 0x989680 ;  /* 0x009896800000895d */ /* 0x002fea0003900000 */
[----:B------:R-:W1:Y:S02]  /*19e80*/  @!P0 SYNCS.PHASECHK.TRANS64 P0, [R0+URZ+0x28480], R21 ;  /* 0x02848015000085a7 */ /* 0x000e64000800007f */
[----:B-1----:R-:W-:Y:S05]  /*19e90*/  @!P0 BRA `(.L_x_1605) ;  /* 0xfffffffc00f08947 */ /* 0x002fea000383ffff */
[----:B------:R-:W-:Y:S05]  /*19ea0*/  BRA `(.L_x_1683) ;  /* 0xffffffb8007c7947 */ /* 0x000fea000383ffff */
.L_x_1606:
[----:B------:R-:W-:Y:S01]  /*19eb0*/  BSSY B0, `(.L_x_1684) ;  /* 0x0000008000007945 */ /* 0x000fe20003800000 */
[----:B------:R-:W-:Y:S02]  /*19ec0*/  IMAD.MOV.U32 R13, RZ, RZ, R9 ;  /* 0x000000ffff0d7224 */ /* 0x000fe400078e0009 */
[----:B------:R-:W-:Y:S02]  /*19ed0*/  IMAD.MOV.U32 R12, RZ, RZ, RZ ;  /* 0x000000ffff0c7224 */ /* 0x000fe400078e00ff */
[----:B------:R-:W-:Y:S02]  /*19ee0*/  IMAD.MOV.U32 R11, RZ, RZ, 0x181f ;  /* 0x0000181fff0b7424 */ /* 0x000fe400078e00ff */
[----:B------:R-:W-:-:S07]  /*19ef0*/  IMAD.MOV.U32 R15, RZ, RZ, -0x1 ;  /* 0xffffffffff0f7424 */ /* 0x000fce00078e00ff */
[----:B0-----:R-:W-:Y:S05]  /*19f00*/  WARPSYNC.COLLECTIVE R15, `(.L_x_1685) ;  /* 0x000000000f087348 */ /* 0x001fea0003c00000 */
[----:B------:R1:W2:Y:S02]  /*19f10*/  SHFL.IDX P6, R14, R13, R12, R11 ;  /* 0x0000000c0d0e7389 */ /* 0x0002a400000c000b */
[----:B012---:R-:W-:Y:S01]  /*19f20*/  ENDCOLLECTIVE ;  /* 0x000000000000791b */ /* 0x007fe20003800000 */
.L_x_1685:
[----:B------:R-:W-:Y:S05]  /*19f30*/  BSYNC B0 ;  /* 0x0000000000007941 */ /* 0x000fea0003800000 */
.L_x_1684:
[----:B------:R-:W-:Y:S01]  /*19f40*/  IMAD.MOV.U32 R13, RZ, RZ, R8 ;  /* 0x000000ffff0d7224 */ /* 0x000fe200078e0008 */
[----:B------:R-:W-:Y:S01]  /*19f50*/  LOP3.LUT R26, R28, 0x80, RZ, 0xfc, !PT ;  /* 0x000000801c1a7812 */ /* 0x000fe200078efcff */
[----:B------:R-:W-:Y:S01]  /*19f60*/  IMAD.MOV.U32 R12, RZ, RZ, RZ ;  /* 0x000000ffff0c7224 */ /* 0x000fe200078e00ff */
[C---:B------:R-:W-:Y:S01]  /*19f70*/  ISETP.GE.AND P3, PT, R7.reuse, 0x11, PT ;  /* 0x000000110700780c */ /* 0x040fe20003f66270 */
[----:B------:R-:W-:Y:S01]  /*19f80*/  IMAD.MOV.U32 R11, RZ, RZ, 0x181f ;  /* 0x0000181fff0b7424 */ /* 0x000fe200078e00ff */
[----:B------:R-:W-:Y:S01]  /*19f90*/  ISETP.GE.AND P5, PT, R7, 0x31, PT ;  /* 0x000000310700780c */ /* 0x000fe20003fa6270 */
[----:B------:R-:W-:Y:S02]  /*19fa0*/  IMAD.MOV.U32 R15, RZ, RZ, -0x1 ;  /* 0xffffffffff0f7424 */ /* 0x000fe400078e00ff */
[----:B------:R-:W-:Y:S02]  /*19fb0*/  IMAD.MOV.U32 R3, RZ, RZ, R14 ;  /* 0x000000ffff037224 */ /* 0x000fe400078e000e */
[----:B------:R-:W-:-:S08]  /*19fc0*/  IMAD.IADD R4, R17, 0x1, R4 ;  /* 0x0000000111047824 */ /* 0x000fd000078e0204 */
[----:B------:R-:W-:Y:S05]  /*19fd0*/  WARPSYNC.COLLECTIVE R15, `(.L_x_1686) ;  /* 0x000000000f087348 */ /* 0x000fea0003c00000 */
[----:B------:R0:W1:Y:S02]  /*19fe0*/  SHFL.IDX P6, R14, R13, R12, R11 ;  /* 0x0000000c0d0e7389 */ /* 0x00006400000c000b */
[----:B01----:R-:W-:Y:S01]  /*19ff0*/  ENDCOLLECTIVE ;  /* 0x000000000000791b */ /* 0x003fe20003800000 */
.L_x_1686:
[----:B------:R-:W0:Y:S01]  /*1a000*/  LDC R15, c[0x0][0x2f4] ;  /* 0x0000bd00ff0f7b82 */ /* 0x000e220000000800 */
[----:B------:R-:W-:Y:S02]  /*1a010*/  IMAD.MOV.U32 R13, RZ, RZ, R9 ;  /* 0x000000ffff0d7224 */ /* 0x000fe400078e0009 */
[----:B------:R-:W-:Y:S02]  /*1a020*/  IMAD.MOV.U32 R12, RZ, RZ, 0x1 ;  /* 0x00000001ff0c7424 */ /* 0x000fe400078e00ff */
[----:B------:R-:W-:-:S05]  /*1a030*/  IMAD.MOV.U32 R2, RZ, RZ, R14 ;  /* 0x000000ffff027224 */ /* 0x000fca00078e000e */
[----:B------:R-:W-:-:S05]  /*1a040*/  IADD3 R2, P0, R28, R2, RZ ;  /* 0x000000021c027210 */ /* 0x000fca0007f1e0ff */
[----:B------:R-:W-:Y:S01]  /*1a050*/  IMAD.X R3, RZ, RZ, R3, P0 ;  /* 0x000000ffff037224 */ /* 0x000fe200000e0603 */
[-C--:B0-----:R-:W-:Y:S02]  /*1a060*/  ISETP.GE.AND P2, PT, R28, R15.reuse, PT ;  /* 0x0000000f1c00720c */ /* 0x081fe40003f46270 */
[----:B------:R-:W-:Y:S01]  /*1a070*/  ISETP.GE.AND P0, PT, R26, R15, PT ;  /* 0x0000000f1a00720c */ /* 0x000fe20003f06270 */
[----:B------:R-:W-:Y:S01]  /*1a080*/  IMAD.MOV.U32 R15, RZ, RZ, -0x1 ;  /* 0xffffffffff0f7424 */ /* 0x000fe200078e00ff */
[----:B------:R-:W-:-:S13]  /*1a090*/  ISETP.LT.OR P1, PT, R7, 0x1, P2 ;  /* 0x000000010700780c */ /* 0x000fda0001721670 */
[----:B------:R-:W-:Y:S05]  /*1a0a0*/  WARPSYNC.COLLECTIVE R15, `(.L_x_1687) ;  /* 0x000000000f087348 */ /* 0x000fea0003c00000 */
[----:B------:R0:W1:Y:S02]  /*1a0b0*/  SHFL.IDX P6, R14, R13, R12, R11 ;  /* 0x0000000c0d0e7389 */ /* 0x00006400000c000b */
[----:B01----:R-:W-:Y:S01]  /*1a0c0*/  ENDCOLLECTIVE ;  /* 0x000000000000791b */ /* 0x003fe20003800000 */
.L_x_1687:
        /* <DEDUP_REMOVED lines=11> */
.L_x_1688:
[----:B------:R-:W-:Y:S02]  /*1a180*/  IMAD.MOV.U32 R13, RZ, RZ, R9 ;  /* 0x000000ffff0d7224 */ /* 0x000fe400078e0009 */
[----:B------:R-:W-:Y:S02]  /*1a190*/  IMAD.MOV.U32 R12, RZ, RZ, 0x2 ;  /* 0x00000002ff0c7424 */ /* 0x000fe400078e00ff */
[----:B------:R-:W-:-:S07]  /*1a1a0*/  IMAD.MOV.U32 R2, RZ, RZ, R14 ;  /* 0x000000ffff027224 */ /* 0x000fce00078e000e */
[----:B------:R-:W-:Y:S05]  /*1a1b0*/  WARPSYNC.COLLECTIVE R15, `(.L_x_1689) ;  /* 0x000000000f087348 */ /* 0x000fea0003c00000 */
[----:B------:R0:W1:Y:S02]  /*1a1c0*/  SHFL.IDX P6, R14, R13, R12, R11 ;  /* 0x0000000c0d0e7389 */ /* 0x00006400000c000b */
[----:B01----:R-:W-:Y:S01]  /*1a1d0*/  ENDCOLLECTIVE ;  /* 0x000000000000791b */ /* 0x003fe20003800000 */
.L_x_1689:
        /* <DEDUP_REMOVED lines=14> */
.L_x_1690:
[----:B------:R-:W-:Y:S02]  /*1a2c0*/  IMAD.MOV.U32 R13, RZ, RZ, R9 ;  /* 0x000000ffff0d7224 */ /* 0x000fe400078e0009 */
[----:B------:R-:W-:Y:S02]  /*1a2d0*/  IMAD.MOV.U32 R12, RZ, RZ, 0x3 ;  /* 0x00000003ff0c7424 */ /* 0x000fe400078e00ff */
[----:B------:R-:W-:-:S07]  /*1a2e0*/  IMAD.MOV.U32 R2, RZ, RZ, R14 ;  /* 0x000000ffff027224 */ /* 0x000fce00078e000e */
[----:B------:R-:W-:Y:S05]  /*1a2f0*/  WARPSYNC.COLLECTIVE R15, `(.L_x_1691) ;  /* 0x000000000f087348 */ /* 0x000fea0003c00000 */
[----:B------:R0:W1:Y:S02]  /*1a300*/  SHFL.IDX P6, R14, R13, R12, R11 ;  /* 0x0000000c0d0e7389 */ /* 0x00006400000c000b */
[----:B01----:R-:W-:Y:S01]  /*1a310*/  ENDCOLLECTIVE ;  /* 0x000000000000791b */ /* 0x003fe20003800000 */
.L_x_1691:
        /* <DEDUP_REMOVED lines=13> */
.L_x_1692:
[----:B------:R-:W-:Y:S01]  /*1a3f0*/  @!PT LDS RZ, [RZ] ;  /* 0x00000000fffff984 */ /* 0x000fe20000000800 */
[----:B------:R-:W-:Y:S01]  /*1a400*/  @!PT LDS RZ, [RZ] ;  /* 0x00000000fffff984 */ /* 0x000fe20000000800 */
[----:B------:R-:W-:Y:S01]  /*1a410*/  @!PT LDS RZ, [RZ] ;  /* 0x00000000fffff984 */ /* 0x000fe20000000800 */
[----:B------:R0:W-:Y:S01]  /*1a420*/  LDGSTS.E.BYPASS.LTC128B.128 [R4+0x13000], desc[UR36][R2.64+0x80], !P1 ;  /* 0x1300008002047fae */ /* 0x0001e2000c901d64 */
[----:B------:R-:W-:Y:S01]  /*1a430*/  ISETP.GE.AND P1, PT, R7, 0x21, PT ;  /* 0x000000210700780c */ /* 0x000fe20003f26270 */
[----:B0-----:R-:W-:Y:S01]  /*1a440*/  IMAD.MOV.U32 R2, RZ, RZ, R14 ;  /* 0x000000ffff027224 */ /* 0x001fe200078e000e */
[----:B------:R-:W-:Y:S11]  /*1a450*/  BRA `(.L_x_1693) ;  /* 0xffffffb400f87947 */ /* 0x000ff6000383ffff */
.L_x_1611:
[----:B----4-:R4:W0:Y:S02]  /*1a460*/  SYNCS.PHASECHK.TRANS64.TRYWAIT P0, [R0+URZ+0x28440], R21 ;  /* 0x02844015000075a7 */ /* 0x010824000800017f */
[----:B0-----:R-:W-:Y:S05]  /*1a470*/  @!P0 NANOSLEEP.SYNCS 0x989680 ;  /* 0x009896800000895d */ /* 0x001fea0003900000 */
[----:B------:R-:W0:Y:S02]  /*1a480*/  @!P0 SYNCS.PHASECHK.TRANS64 P0, [R0+URZ+0x28440], R21 ;  /* 0x02844015000085a7 */ /* 0x000e24000800007f */
[----:B0-----:R-:W-:Y:S05]  /*1a490*/  @!P0 BRA `(.L_x_1611) ;  /* 0xfffffffc00f08947 */ /* 0x001fea000383ffff */
[----:B------:R-:W-:Y:S05]  /*1a4a0*/  BRA `(.L_x_1694) ;  /* 0xffffffb800507947 */ /* 0x000fea000383ffff */
.L_x_1612:
[----:B------:R-:W-:Y:S01]  /*1a4b0*/  BSSY B0, `(.L_x_1695) ;  /* 0x0000008000007945 */ /* 0x000fe20003800000 */
[----:B------:R-:W-:Y:S02]  /*1a4c0*/  IMAD.MOV.U32 R13, RZ, RZ, R6 ;  /* 0x000000ffff0d7224 */ /* 0x000fe400078e0006 */
[----:B------:R-:W-:Y:S02]  /*1a4d0*/  IMAD.MOV.U32 R12, RZ, RZ, RZ ;  /* 0x000000ffff0c7224 */ /* 0x000fe400078e00ff */
[----:B------:R-:W-:Y:S02]  /*1a4e0*/  IMAD.MOV.U32 R11, RZ, RZ, 0x181f ;  /* 0x0000181fff0b7424 */ /* 0x000fe400078e00ff */
[----:B------:R-:W-:-:S07]  /*1a4f0*/  IMAD.MOV.U32 R15, RZ, RZ, -0x1 ;  /* 0xffffffffff0f7424 */ /* 0x000fce00078e00ff */
[----:B0--34-:R-:W-:Y:S05]  /*1a500*/  WARPSYNC.COLLECTIVE R15, `(.L_x_1696) ;  /* 0x000000000f087348 */ /* 0x019fea0003c00000 */
[----:B------:R1:W2:Y:S02]  /*1a510*/  SHFL.IDX P6, R14, R13, R12, R11 ;  /* 0x0000000c0d0e7389 */ /* 0x0002a400000c000b */
[----:B01234-:R-:W-:Y:S01]  /*1a520*/  ENDCOLLECTIVE ;  /* 0x000000000000791b */ /* 0x01ffe20003800000 */
.L_x_1696:
[----:B------:R-:W-:Y:S05]  /*1a530*/  BSYNC B0 ;  /* 0x0000000000007941 */ /* 0x000fea0003800000 */
.L_x_1695:
        /* <DEDUP_REMOVED lines=8> */
.L_x_1697:
        /* <DEDUP_REMOVED lines=13> */
.L_x_1698:
        /* <DEDUP_REMOVED lines=10> */
.L_x_1699:
[----:B------:R-:W-:Y:S02]  /*1a730*/  IMAD.MOV.U32 R13, RZ, RZ, R6 ;  /* 0x000000ffff0d7224 */ /* 0x000fe400078e0006 */
[----:B------:R-:W-:Y:S01]  /*1a740*/  IMAD.MOV.U32 R12, RZ, RZ, 0x2 ;  /* 0x00000002ff0c7424 */ /* 0x000fe200078e00ff */
[----:B------:R-:W-:-:S05]  /*1a750*/  @P3 IADD3 R14, P0, R28, R14, RZ ;  /* 0x0000000e1c0e3210 */ /* 0x000fca0007f1e0ff */
[----:B------:R-:W-:Y:S02]  /*1a760*/  @P3 IMAD.X R7, RZ, RZ, R2, P0 ;  /* 0x000000ffff073224 */ /* 0x000fe400000e0602 */
[----:B------:R-:W-:-:S07]  /*1a770*/  @P3 IMAD.MOV.U32 R2, RZ, RZ, R14 ;  /* 0x000000ffff023224 */ /* 0x000fce00078e000e */
[----:B------:R-:W-:Y:S05]  /*1a780*/  WARPSYNC.COLLECTIVE R15, `(.L_x_1700) ;  /* 0x000000000f087348 */ /* 0x000fea0003c00000 */
[----:B------:R0:W1:Y:S02]  /*1a790*/  SHFL.IDX P6, R14, R13, R12, R11 ;  /* 0x0000000c0d0e7389 */ /* 0x00006400000c000b */
[----:B01----:R-:W-:Y:S01]  /*1a7a0*/  ENDCOLLECTIVE ;  /* 0x000000000000791b */ /* 0x003fe20003800000 */
.L_x_1700:
[----:B------:R-:W-:-:S05]  /*1a7b0*/  @P3 IMAD.MOV.U32 R3, RZ, RZ, R7 ;  /* 0x000000ffff033224 */ /* 0x000fca00078e0007 */
[----:B------:R-:W-:Y:S01]  /*1a7c0*/  @!PT LDS RZ, [RZ] ;  /* 0x00000000fffff984 */ /* 0x000fe20000000800 */
[----:B------:R-:W-:Y:S01]  /*1a7d0*/  @!PT LDS RZ, [RZ] ;  /* 0x00000000fffff984 */ /* 0x000fe20000000800 */
[----:B------:R-:W-:Y:S01]  /*1a7e0*/  @!PT LDS RZ, [RZ] ;  /* 0x00000000fffff984 */ /* 0x000fe20000000800 */
[----:B------:R-:W-:Y:S04]  /*1a7f0*/  @P3 LDGSTS.E.BYPASS.LTC128B.128 [R4+0x20800], desc[UR36][R2.64], !P4 ;  /* 0x2080000002043fae */ /* 0x000fe8000e101d64 */
[----:B------:R0:W-:Y:S01]  /*1a800*/  @P3 LDGSTS.E.BYPASS.LTC128B.128 [R4+0x22800], desc[UR36][R2.64+0x80], !P2 ;  /* 0x2280008002043fae */ /* 0x0001e2000d101d64 */
[----:B------:R-:W-:Y:S02]  /*1a810*/  IMAD.MOV.U32 R13, RZ, RZ, R5 ;  /* 0x000000ffff0d7224 */ /* 0x000fe400078e0005 */
[----:B0-----:R-:W-:-:S07]  /*1a820*/  IMAD.MOV.U32 R2, RZ, RZ, R14 ;  /* 0x000000ffff027224 */ /* 0x001fce00078e000e */
[----:B------:R-:W-:Y:S05]  /*1a830*/  WARPSYNC.COLLECTIVE R15, `(.L_x_1701) ;  /* 0x000000000f087348 */ /* 0x000fea0003c00000 */
[----:B------:R0:W1:Y:S02]  /*1a840*/  SHFL.IDX P6, R14, R13, R12, R11 ;  /* 0x0000000c0d0e7389 */ /* 0x00006400000c000b */
[----:B01----:R-:W-:Y:S01]  /*1a850*/  ENDCOLLECTIVE ;  /* 0x000000000000791b */ /* 0x003fe20003800000 */
.L_x_1701:
        /* <DEDUP_REMOVED lines=8> */
.L_x_1702:
        /* <DEDUP_REMOVED lines=11> */
.L_x_1703:
[----:B------:R-:W-:Y:S05]  /*1a990*/  BRA `(.L_x_1704) ;  /* 0xffffffb400d47947 */ /* 0x000fea000383ffff */
.L_x_1617:
[----:B------:R-:W-:Y:S02]  /*1a9a0*/  IMAD.MOV.U32 R13, RZ, RZ, R5 ;  /* 0x000000ffff0d7224 */ /* 0x000fe400078e0005 */
[----:B------:R-:W-:Y:S02]  /*1a9b0*/  IMAD.MOV.U32 R12, RZ, RZ, RZ ;  /* 0x000000ffff0c7224 */ /* 0x000fe400078e00ff */
[----:B------:R-:W-:Y:S02]  /*1a9c0*/  IMAD.MOV.U32 R11, RZ, RZ, 0x181f ;  /* 0x0000181fff0b7424 */ /* 0x000fe400078e00ff */
[----:B------:R-:W-:Y:S02]  /*1a9d0*/  IMAD.MOV.U32 R15, RZ, RZ, -0x1 ;  /* 0xffffffffff0f7424 */ /* 0x000fe400078e00ff */
[----:B------:R-:W-:Y:S02]  /*1a9e0*/  IMAD R4, R6, UR43, RZ ;  /* 0x0000002b06047c24 */ /* 0x000fe4000f8e02ff */
[----:B------:R-:W-:-:S07]  /*1a9f0*/  IMAD.IADD R18, R36, 0x1, R18 ;  /* 0x0000000124127824 */ /* 0x000fce00078e0212 */
[----:B------:R-:W-:Y:S05]  /*1aa00*/  WARPSYNC.COLLECTIVE R15, `(.L_x_1705) ;  /* 0x000000000f087348 */ /* 0x000fea0003c00000 */
[----:B------:R0:W1:Y:S02]  /*1aa10*/  SHFL.IDX P6, R14, R13, R12, R11 ;  /* 0x0000000c0d0e7389 */ /* 0x00006400000c000b */
[----:B01----:R-:W-:Y:S01]  /*1aa20*/  ENDCOLLECTIVE ;  /* 0x000000000000791b */ /* 0x003fe20003800000 */
.L_x_1705:
[C---:B------:R-:W-:Y:S01]  /*1aa30*/  VIADD R7, R18.reuse, 0x10 ;  /* 0x0000001012077836 */ /* 0x040fe20000000000 */
[----:B------:R-:W-:Y:S01]  /*1aa40*/  ISETP.GE.AND P2, PT, R18, R4, PT ;  /* 0x000000041200720c */ /* 0x000fe20003f46270 */
[----:B------:R-:W-:Y:S02]  /*1aa50*/  IMAD.MOV.U32 R13, RZ, RZ, R0 ;  /* 0x000000ffff0d7224 */ /* 0x000fe400078e0000 */
[----:B------:R-:W-:-:S10]  /*1aa60*/  IMAD.MOV.U32 R2, RZ, RZ, R14 ;  /* 0x000000ffff027224 */ /* 0x000fd400078e000e */
[----:B------:R-:W-:Y:S05]  /*1aa70*/  WARPSYNC.COLLECTIVE R15, `(.L_x_1706) ;  /* 0x000000000f087348 */ /* 0x000fea0003c00000 */
[----:B------:R0:W1:Y:S02]  /*1aa80*/  SHFL.IDX P6, R14, R13, R12, R11 ;  /* 0x0000000c0d0e7389 */ /* 0x00006400000c000b */
[----:B01----:R-:W-:Y:S01]  /*1aa90*/  ENDCOLLECTIVE ;  /* 0x000000000000791b */ /* 0x003fe20003800000 */
.L_x_1706:
        /* <DEDUP_REMOVED lines=8> */
.L_x_1707:
        /* <DEDUP_REMOVED lines=11> */
.L_x_1708:
[----:B------:R-:W-:Y:S02]  /*1abd0*/  IMAD.MOV.U32 R13, RZ, RZ, R5 ;  /* 0x000000ffff0d7224 */ /* 0x000fe400078e0005 */
[----:B------:R-:W-:Y:S01]  /*1abe0*/  IMAD.MOV.U32 R12, RZ, RZ, 0x2 ;  /* 0x00000002ff0c7424 */ /* 0x000fe200078e00ff */
[----:B------:R-:W-:-:S05]  /*1abf0*/  @!P2 IADD3 R14, P3, R28, R14, RZ ;  /* 0x0000000e1c0ea210 */ /* 0x000fca0007f7e0ff */
[----:B------:R-:W-:-:S08]  /*1ac00*/  @!P2 IMAD.MOV.U32 R2, RZ, RZ, R14 ;  /* 0x000000ffff02a224 */ /* 0x000fd000078e000e */
[----:B------:R-:W-:Y:S05]  /*1ac10*/  WARPSYNC.COLLECTIVE R15, `(.L_x_1709) ;  /* 0x000000000f087348 */ /* 0x000fea0003c00000 */
[----:B------:R0:W1:Y:S02]  /*1ac20*/  SHFL.IDX P6, R14, R13, R12, R11 ;  /* 0x0000000c0d0e7389 */ /* 0x00006400000c000b */
[----:B01----:R-:W-:Y:S01]  /*1ac30*/  ENDCOLLECTIVE ;  /* 0x000000000000791b */ /* 0x003fe20003800000 */
.L_x_1709:
[----:B------:R-:W-:-:S04]  /*1ac40*/  @!P2 IMAD.X R7, RZ, RZ, R6, P3 ;  /* 0x000000ffff07a224 */ /* 0x000fc800018e0606 */
[----:B------:R-:W-:Y:S02]  /*1ac50*/  @!P2 IMAD.MOV.U32 R3, RZ, RZ, R7 ;  /* 0x000000ffff03a224 */ /* 0x000fe400078e0007 */
[----:B------:R-:W-:-:S03]  /*1ac60*/  VIADD R7, R18, 0x20 ;  /* 0x0000002012077836 */ /* 0x000fc60000000000 */
        /* <DEDUP_REMOVED lines=11> */
.L_x_1710:
[----:B------:R-:W-:Y:S02]  /*1ad20*/  IMAD.MOV.U32 R13, RZ, RZ, R5 ;  /* 0x000000ffff0d7224 */ /* 0x000fe400078e0005 */
[----:B------:R-:W-:Y:S01]  /*1ad30*/  IMAD.MOV.U32 R12, RZ, RZ, 0x3 ;  /* 0x00000003ff0c7424 */ /* 0x000fe200078e00ff */
[----:B------:R-:W-:-:S05]  /*1ad40*/  @!P2 IADD3 R14, P3, R28, R14, RZ ;  /* 0x0000000e1c0ea210 */ /* 0x000fca0007f7e0ff */
[----:B------:R-:W-:-:S08]  /*1ad50*/  @!P2 IMAD.MOV.U32 R2, RZ, RZ, R14 ;  /* 0x000000ffff02a224 */ /* 0x000fd000078e000e */
[----:B------:R-:W-:Y:S05]  /*1ad60*/  WARPSYNC.COLLECTIVE R15, `(.L_x_1711) ;  /* 0x000000000f087348 */ /* 0x000fea0003c00000 */
[----:B------:R0:W1:Y:S02]  /*1ad70*/  SHFL.IDX P6, R14, R13, R12, R11 ;  /* 0x0000000c0d0e7389 */ /* 0x00006400000c000b */
[----:B01----:R-:W-:Y:S01]  /*1ad80*/  ENDCOLLECTIVE ;  /* 0x000000000000791b */ /* 0x003fe20003800000 */
.L_x_1711:
        /* <DEDUP_REMOVED lines=14> */
.L_x_1712:
[----:B------:R-:W-:Y:S02]  /*1ae70*/  IMAD.MOV.U32 R13, RZ, RZ, R5 ;  /* 0x000000ffff0d7224 */ /* 0x000fe400078e0005 */
[----:B------:R-:W-:Y:S01]  /*1ae80*/  IMAD.MOV.U32 R12, RZ, RZ, 0x4 ;  /* 0x00000004ff0c7424 */ /* 0x000fe200078e00ff */
[----:B------:R-:W-:-:S05]  /*1ae90*/  @!P2 IADD3 R14, P3, R28, R14, RZ ;  /* 0x0000000e1c0ea210 */ /* 0x000fca0007f7e0ff */
[----:B------:R-:W-:-:S08]  /*1aea0*/  @!P2 IMAD.MOV.U32 R2, RZ, RZ, R14 ;  /* 0x000000ffff02a224 */ /* 0x000fd000078e000e */
[----:B------:R-:W-:Y:S05]  /*1aeb0*/  WARPSYNC.COLLECTIVE R15, `(.L_x_1713) ;  /* 0x000000000f087348 */ /* 0x000fea0003c00000 */
[----:B------:R0:W1:Y:S02]  /*1aec0*/  SHFL.IDX P6, R14, R13, R12, R11 ;  /* 0x0000000c0d0e7389 */ /* 0x00006400000c000b */
[----:B01----:R-:W-:Y:S01]  /*1aed0*/  ENDCOLLECTIVE ;  /* 0x000000000000791b */ /* 0x003fe20003800000 */
.L_x_1713:
        /* <DEDUP_REMOVED lines=14> */
.L_x_1714:
[----:B------:R-:W-:Y:S02]  /*1afc0*/  IMAD.MOV.U32 R13, RZ, RZ, R5 ;  /* 0x000000ffff0d7224 */ /* 0x000fe400078e0005 */
[----:B------:R-:W-:Y:S01]  /*1afd0*/  IMAD.MOV.U32 R12, RZ, RZ, 0x5 ;  /* 0x00000005ff0c7424 */ /* 0x000fe200078e00ff */
[----:B------:R-:W-:-:S05]  /*1afe0*/  @!P2 IADD3 R14, P3, R28, R14, RZ ;  /* 0x0000000e1c0ea210 */ /* 0x000fca0007f7e0ff */
[----:B------:R-:W-:-:S08]  /*1aff0*/  @!P2 IMAD.MOV.U32 R2, RZ, RZ, R14 ;  /* 0x000000ffff02a224 */ /* 0x000fd000078e000e */
[----:B------:R-:W-:Y:S05]  /*1b000*/  WARPSYNC.COLLECTIVE R15, `(.L_x_1715) ;  /* 0x000000000f087348 */ /* 0x000fea0003c00000 */
[----:B------:R0:W1:Y:S02]  /*1b010*/  SHFL.IDX P6, R14, R13, R12, R11 ;  /* 0x0000000c0d0e7389 */ /* 0x00006400000c000b */
[----:B01----:R-:W-:Y:S01]  /*1b020*/  ENDCOLLECTIVE ;  /* 0x000000000000791b */ /* 0x003fe20003800000 */
.L_x_1715:
        /* <DEDUP_REMOVED lines=14> */
.L_x_1716:
[----:B------:R-:W-:Y:S02]  /*1b110*/  IMAD.MOV.U32 R13, RZ, RZ, R5 ;  /* 0x000000ffff0d7224 */ /* 0x000fe400078e0005 */
[----:B------:R-:W-:Y:S01]  /*1b120*/  IMAD.MOV.U32 R12, RZ, RZ, 0x6 ;  /* 0x00000006ff0c7424 */ /* 0x000fe200078e00ff */
[----:B------:R-:W-:-:S05]  /*1b130*/  @!P2 IADD3 R14, P3, R28, R14, RZ ;  /* 0x0000000e1c0ea210 */ /* 0x000fca0007f7e0ff */
[----:B------:R-:W-:-:S08]  /*1b140*/  @!P2 IMAD.MOV.U32 R2, RZ, RZ, R14 ;  /* 0x000000ffff02a224 */ /* 0x000fd000078e000e */
[----:B------:R-:W-:Y:S05]  /*1b150*/  WARPSYNC.COLLECTIVE R15, `(.L_x_1717) ;  /* 0x000000000f087348 */ /* 0x000fea0003c00000 */
[----:B------:R0:W1:Y:S02]  /*1b160*/  SHFL.IDX P6, R14, R13, R12, R11 ;  /* 0x0000000c0d0e7389 */ /* 0x00006400000c000b */
[----:B01----:R-:W-:Y:S01]  /*1b170*/  ENDCOLLECTIVE ;  /* 0x000000000000791b */ /* 0x003fe20003800000 */
.L_x_1717:
        /* <DEDUP_REMOVED lines=14> */
.L_x_1718:
[----:B------:R-:W-:Y:S02]  /*1b260*/  IMAD.MOV.U32 R13, RZ, RZ, R5 ;  /* 0x000000ffff0d7224 */ /* 0x000fe400078e0005 */
[----:B------:R-:W-:Y:S01]  /*1b270*/  IMAD.MOV.U32 R12, RZ, RZ, 0x7 ;  /* 0x00000007ff0c7424 */ /* 0x000fe200078e00ff */
[----:B------:R-:W-:-:S05]  /*1b280*/  @!P2 IADD3 R14, P3, R28, R14, RZ ;  /* 0x0000000e1c0ea210 */ /* 0x000fca0007f7e0ff */
[----:B------:R-:W-:-:S08]  /*1b290*/  @!P2 IMAD.MOV.U32 R2, RZ, RZ, R14 ;  /* 0x000000ffff02a224 */ /* 0x000fd000078e000e */
[----:B------:R-:W-:Y:S05]  /*1b2a0*/  WARPSYNC.COLLECTIVE R15, `(.L_x_1719) ;  /* 0x000000000f087348 */ /* 0x000fea0003c00000 */
[----:B------:R0:W1:Y:S02]  /*1b2b0*/  SHFL.IDX P6, R14, R13, R12, R11 ;  /* 0x0000000c0d0e7389 */ /* 0x00006400000c000b */
[----:B01----:R-:W-:Y:S01]  /*1b2c0*/  ENDCOLLECTIVE ;  /* 0x000000000000791b */ /* 0x003fe20003800000 */
.L_x_1719:
        /* <DEDUP_REMOVED lines=12> */
.L_x_1720:
[----:B------:R-:W-:Y:S05]  /*1b390*/  BRA `(.L_x_1721) ;  /* 0xffffffb800187947 */ /* 0x000fea000383ffff */
.L_x_1622:
[----:B0-----:R0:W2:Y:S02]  /*1b3a0*/  SYNCS.PHASECHK.TRANS64.TRYWAIT P0, [R17+URZ+0x28420], R0 ;  /* 0x02842000110075a7 */ /* 0x0010a4000800017f */
[----:B--2---:R-:W-:Y:S05]  /*1b3b0*/  @!P0 NANOSLEEP.SYNCS 0x989680 ;  /* 0x009896800000895d */ /* 0x004fea0003900000 */
[----:B------:R-:W2:Y:S02]  /*1b3c0*/  @!P0 SYNCS.PHASECHK.TRANS64 P0, [R17+URZ+0x28420], R0 ;  /* 0x02842000110085a7 */ /* 0x000ea4000800007f */
[----:B--2---:R-:W-:Y:S05]  /*1b3d0*/  @!P0 BRA `(.L_x_1622) ;  /* 0xfffffffc00f08947 */ /* 0x004fea000383ffff */
[----:B------:R-:W-:Y:S05]  /*1b3e0*/  BRA `(.L_x_1722) ;  /* 0xffffffb800887947 */ /* 0x000fea000383ffff */
.L_x_1626:
[----:B--2---:R2:W3:Y:S02]  /*1b3f0*/  SYNCS.PHASECHK.TRANS64.TRYWAIT P0, [R0+URZ+0x28480], R18 ;  /* 0x02848012000075a7 */ /* 0x0044e4000800017f */
[----:B---3--:R-:W-:Y:S05]  /*1b400*/  @!P0 NANOSLEEP.SYNCS 0x989680 ;  /* 0x009896800000895d */ /* 0x008fea0003900000 */
[----:B------:R-:W3:Y:S02]  /*1b410*/  @!P0 SYNCS.PHASECHK.TRANS64 P0, [R0+URZ+0x28480], R18 ;  /* 0x02848012000085a7 */ /* 0x000ee4000800007f */
[----:B---3--:R-:W-:Y:S05]  /*1b420*/  @!P0 BRA `(.L_x_1626) ;  /* 0xfffffffc00f08947 */ /* 0x008fea000383ffff */
[----:B------:R-:W-:Y:S05]  /*1b430*/  BRA `(.L_x_1723) ;  /* 0xffffffbc003c7947 */ /* 0x000fea000383ffff */
.L_x_1627:
[----:B------:R-:W-:Y:S01]  /*1b440*/  BSSY B0, `(.L_x_1724) ;  /* 0x0000008000007945 */ /* 0x000fe20003800000 */
[----:B------:R-:W-:Y:S02]  /*1b450*/  IMAD.MOV.U32 R13, RZ, RZ, R26 ;  /* 0x000000ffff0d7224 */ /* 0x000fe400078e001a */
[----:B------:R-:W-:Y:S02]  /*1b460*/  IMAD.MOV.U32 R12, RZ, RZ, RZ ;  /* 0x000000ffff0c7224 */ /* 0x000fe400078e00ff */
[----:B------:R-:W-:Y:S02]  /*1b470*/  IMAD.MOV.U32 R11, RZ, RZ, 0x181f ;  /* 0x0000181fff0b7424 */ /* 0x000fe400078e00ff */
[----:B------:R-:W-:-:S07]  /*1b480*/  IMAD.MOV.U32 R15, RZ, RZ, -0x1 ;  /* 0xffffffffff0f7424 */ /* 0x000fce00078e00ff */
[----:B-12---:R-:W-:Y:S05]  /*1b490*/  WARPSYNC.COLLECTIVE R15, `(.L_x_1725) ;  /* 0x000000000f087348 */ /* 0x006fea0003c00000 */
[----:B-1----:R0:W1:Y:S02]  /*1b4a0*/  SHFL.IDX P6, R14, R13, R12, R11 ;  /* 0x0000000c0d0e7389 */ /* 0x00206400000c000b */
[----:B012---:R-:W-:Y:S01]  /*1b4b0*/  ENDCOLLECTIVE ;  /* 0x000000000000791b */ /* 0x007fe20003800000 */
.L_x_1725:
[----:B------:R-:W-:Y:S05]  /*1b4c0*/  BSYNC B0 ;  /* 0x0000000000007941 */ /* 0x000fea0003800000 */
.L_x_1724:
        /* <DEDUP_REMOVED lines=9> */
.L_x_1726:
[----:B------:R-:W-:Y:S02]  /*1b560*/  IMAD.MOV.U32 R13, RZ, RZ, R26 ;  /* 0x000000ffff0d7224 */ /* 0x000fe400078e001a */
[----:B------:R-:W-:Y:S02]  /*1b570*/  IMAD.MOV.U32 R12, RZ, RZ, 0x1 ;  /* 0x00000001ff0c7424 */ /* 0x000fe400078e00ff */
[----:B------:R-:W-:-:S07]  /*1b580*/  IMAD.MOV.U32 R2, RZ, RZ, R14 ;  /* 0x000000ffff027224 */ /* 0x000fce00078e000e */
[----:B------:R-:W-:Y:S05]  /*1b590*/  WARPSYNC.COLLECTIVE R15, `(.L_x_1727) ;  /* 0x000000000f087348 */ /* 0x000fea0003c00000 */
[----:B------:R0:W1:Y:S02]  /*1b5a0*/  SHFL.IDX P6, R14, R13, R12, R11 ;  /* 0x0000000c0d0e7389 */ /* 0x00006400000c000b */
[----:B01----:R-:W-:Y:S01]  /*1b5b0*/  ENDCOLLECTIVE ;  /* 0x000000000000791b */ /* 0x003fe20003800000 */
.L_x_1727:
        /* <DEDUP_REMOVED lines=12> */
.L_x_1728:
[----:B------:R-:W-:Y:S02]  /*1b680*/  IMAD.MOV.U32 R13, RZ, RZ, R26 ;  /* 0x000000ffff0d7224 */ /* 0x000fe400078e001a */
[----:B------:R-:W-:Y:S02]  /*1b690*/  IMAD.MOV.U32 R12, RZ, RZ, 0x2 ;  /* 0x00000002ff0c7424 */ /* 0x000fe400078e00ff */
[----:B------:R-:W-:-:S07]  /*1b6a0*/  IMAD.MOV.U32 R2, RZ, RZ, R14 ;  /* 0x000000ffff027224 */ /* 0x000fce00078e000e */
[----:B------:R-:W-:Y:S05]  /*1b6b0*/  WARPSYNC.COLLECTIVE R15, `(.L_x_1729) ;  /* 0x000000000f087348 */ /* 0x000fea0003c00000 */
[----:B------:R0:W1:Y:S02]  /*1b6c0*/  SHFL.IDX P6, R14, R13, R12, R11 ;  /* 0x0000000c0d0e7389 */ /* 0x00006400000c000b */
[----:B01----:R-:W-:Y:S01]  /*1b6d0*/  ENDCOLLECTIVE ;  /* 0x000000000000791b */ /* 0x003fe20003800000 */
.L_x_1729:
        /* <DEDUP_REMOVED lines=12> */
.L_x_1730:
[----:B------:R-:W-:Y:S02]  /*1b7a0*/  IMAD.MOV.U32 R13, RZ, RZ, R26 ;  /* 0x000000ffff0d7224 */ /* 0x000fe400078e001a */
[----:B------:R-:W-:Y:S02]  /*1b7b0*/  IMAD.MOV.U32 R12, RZ, RZ, 0x3 ;  /* 0x00000003ff0c7424 */ /* 0x000fe400078e00ff */
[----:B------:R-:W-:-:S07]  /*1b7c0*/  IMAD.MOV.U32 R2, RZ, RZ, R14 ;  /* 0x000000ffff027224 */ /* 0x000fce00078e000e */
[----:B------:R-:W-:Y:S05]  /*1b7d0*/  WARPSYNC.COLLECTIVE R15, `(.L_x_1731) ;  /* 0x000000000f087348 */ /* 0x000fea0003c00000 */
[----:B------:R0:W1:Y:S02]  /*1b7e0*/  SHFL.IDX P6, R14, R13, R12, R11 ;  /* 0x0000000c0d0e7389 */ /* 0x00006400000c000b */
[----:B01----:R-:W-:Y:S01]  /*1b7f0*/  ENDCOLLECTIVE ;  /* 0x000000000000791b */ /* 0x003fe20003800000 */
.L_x_1731:
        /* <DEDUP_REMOVED lines=12> */
.L_x_1732:
[----:B------:R-:W-:Y:S01]  /*1b8c0*/  IMAD.MOV.U32 R2, RZ, RZ, R14 ;  /* 0x000000ffff027224 */ /* 0x000fe200078e000e */
[----:B------:R-:W-:Y:S06]  /*1b8d0*/  BRA `(.L_x_1733) ;  /* 0xffffffb800d07947 */ /* 0x000fec000383ffff */
.L_x_1632:
[----:B------:R0:W0:Y:S02]  /*1b8e0*/  SYNCS.PHASECHK.TRANS64.TRYWAIT P0, [R0+URZ+0x28440], R18 ;  /* 0x02844012000075a7 */ /* 0x000024000800017f */
[----:B0-----:R-:W-:Y:S05]  /*1b8f0*/  @!P0 NANOSLEEP.SYNCS 0x989680 ;  /* 0x009896800000895d */ /* 0x001fea0003900000 */
[----:B------:R-:W0:Y:S02]  /*1b900*/  @!P0 SYNCS.PHASECHK.TRANS64 P0, [R0+URZ+0x28440], R18 ;  /* 0x02844012000085a7 */ /* 0x000e24000800007f */
[----:B0-----:R-:W-:Y:S05]  /*1b910*/  @!P0 BRA `(.L_x_1632) ;  /* 0xfffffffc00f08947 */ /* 0x001fea000383ffff */
[----:B------:R-:W-:Y:S05]  /*1b920*/  BRA `(.L_x_1734) ;  /* 0xffffffbc00207947 */ /* 0x000fea000383ffff */
.L_x_1633:
[----:B------:R-:W-:Y:S01]  /*1b930*/  BSSY B0, `(.L_x_1735) ;  /* 0x0000008000007945 */ /* 0x000fe20003800000 */
[----:B------:R-:W-:Y:S02]  /*1b940*/  IMAD.MOV.U32 R13, RZ, RZ, R10 ;  /* 0x000000ffff0d7224 */ /* 0x000fe400078e000a */
[----:B------:R-:W-:Y:S02]  /*1b950*/  IMAD.MOV.U32 R12, RZ, RZ, RZ ;  /* 0x000000ffff0c7224 */ /* 0x000fe400078e00ff */
[----:B------:R-:W-:Y:S02]  /*1b960*/  IMAD.MOV.U32 R11, RZ, RZ, 0x181f ;  /* 0x0000181fff0b7424 */ /* 0x000fe400078e00ff */
[----:B------:R-:W-:-:S07]  /*1b970*/  IMAD.MOV.U32 R15, RZ, RZ, -0x1 ;  /* 0xffffffffff0f7424 */ /* 0x000fce00078e00ff */
[----:B012-4-:R-:W-:Y:S05]  /*1b980*/  WARPSYNC.COLLECTIVE R15, `(.L_x_1736) ;  /* 0x000000000f087348 */ /* 0x017fea0003c00000 */
[----:B-1----:R1:W3:Y:S02]  /*1b990*/  SHFL.IDX P6, R14, R13, R12, R11 ;  /* 0x0000000c0d0e7389 */ /* 0x0022e400000c000b */
[----:B01234-:R-:W-:Y:S01]  /*1b9a0*/  ENDCOLLECTIVE ;  /* 0x000000000000791b */ /* 0x01ffe20003800000 */
.L_x_1736:
[----:B------:R-:W-:Y:S05]  /*1b9b0*/  BSYNC B0 ;  /* 0x0000000000007941 */ /* 0x000fea0003800000 */
.L_x_1735:
        /* <DEDUP_REMOVED lines=8> */
.L_x_1737:
[----:B------:R-:W-:Y:S02]  /*1ba40*/  IMAD.MOV.U32 R13, RZ, RZ, R10 ;  /* 0x000000ffff0d7224 */ /* 0x000fe400078e000a */
[----:B------:R-:W-:Y:S01]  /*1ba50*/  IMAD.MOV.U32 R12, RZ, RZ, 0x1 ;  /* 0x00000001ff0c7424 */ /* 0x000fe200078e00ff */
[----:B------:R-:W-:-:S13]  /*1ba60*/  IADD3 R2, P0, R28, R14, RZ ;  /* 0x0000000e1c027210 */ /* 0x000fda0007f1e0ff */
[----:B------:R-:W-:Y:S05]  /*1ba70*/  WARPSYNC.COLLECTIVE R15, `(.L_x_1738) ;  /* 0x000000000f087348 */ /* 0x000fea0003c00000 */
[----:B------:R0:W1:Y:S02]  /*1ba80*/  SHFL.IDX P6, R14, R13, R12, R11 ;  /* 0x0000000c0d0e7389 */ /* 0x00006400000c000b */
[----:B01----:R-:W-:Y:S01]  /*1ba90*/  ENDCOLLECTIVE ;  /* 0x000000000000791b */ /* 0x003fe20003800000 */
.L_x_1738:
        /* <DEDUP_REMOVED lines=11> */
.L_x_1739:
[----:B------:R-:W-:Y:S02]  /*1bb50*/  IMAD.MOV.U32 R13, RZ, RZ, R10 ;  /* 0x000000ffff0d7224 */ /* 0x000fe400078e000a */
[----:B------:R-:W-:Y:S01]  /*1bb60*/  IMAD.MOV.U32 R12, RZ, RZ, 0x2 ;  /* 0x00000002ff0c7424 */ /* 0x000fe200078e00ff */
[----:B------:R-:W-:-:S13]  /*1bb70*/  IADD3 R2, P0, R28, R14, RZ ;  /* 0x0000000e1c027210 */ /* 0x000fda0007f1e0ff */
[----:B------:R-:W-:Y:S05]  /*1bb80*/  WARPSYNC.COLLECTIVE R15, `(.L_x_1740) ;  /* 0x000000000f087348 */ /* 0x000fea0003c00000 */
[----:B------:R0:W1:Y:S02]  /*1bb90*/  SHFL.IDX P6, R14, R13, R12, R11 ;  /* 0x0000000c0d0e7389 */ /* 0x00006400000c000b */
[----:B01----:R-:W-:Y:S01]  /*1bba0*/  ENDCOLLECTIVE ;  /* 0x000000000000791b */ /* 0x003fe20003800000 */
.L_x_1740:
        /* <DEDUP_REMOVED lines=11> */
.L_x_1741:
[----:B------:R-:W-:Y:S02]  /*1bc60*/  IMAD.MOV.U32 R13, RZ, RZ, R10 ;  /* 0x000000ffff0d7224 */ /* 0x000fe400078e000a */
[----:B------:R-:W-:Y:S01]  /*1bc70*/  IMAD.MOV.U32 R12, RZ, RZ, 0x3 ;  /* 0x00000003ff0c7424 */ /* 0x000fe200078e00ff */
[----:B------:R-:W-:-:S13]  /*1bc80*/  IADD3 R2, P0, R28, R14, RZ ;  /* 0x0000000e1c027210 */ /* 0x000fda0007f1e0ff */
[----:B------:R-:W-:Y:S05]  /*1bc90*/  WARPSYNC.COLLECTIVE R15, `(.L_x_1742) ;  /* 0x000000000f087348 */ /* 0x000fea0003c00000 */
[----:B------:R0:W1:Y:S02]  /*1bca0*/  SHFL.IDX P6, R14, R13, R12, R11 ;  /* 0x0000000c0d0e7389 */ /* 0x00006400000c000b */
[----:B01----:R-:W-:Y:S01]  /*1bcb0*/  ENDCOLLECTIVE ;  /* 0x000000000000791b */ /* 0x003fe20003800000 */
.L_x_1742:
        /* <DEDUP_REMOVED lines=11> */
.L_x_1743:
[----:B------:R-:W-:Y:S05]  /*1bd70*/  BRA `(.L_x_1744) ;  /* 0xffffffb800b87947 */ /* 0x000fea000383ffff */
.L_x_1638:
[----:B0-----:R0:W1:Y:S02]  /*1bd80*/  SYNCS.PHASECHK.TRANS64.TRYWAIT P2, [R0+URZ+0x28470], R3 ;  /* 0x02847003000075a7 */ /* 0x001064000804017f */
[----:B-1----:R-:W-:Y:S05]  /*1bd90*/  @!P2 NANOSLEEP.SYNCS 0x989680 ;  /* 0x009896800000a95d */ /* 0x002fea0003900000 */
[----:B------:R-:W1:Y:S02]  /*1bda0*/  @!P2 SYNCS.PHASECHK.TRANS64 P2, [R0+URZ+0x28470], R3 ;  /* 0x028470030000a5a7 */ /* 0x000e64000804007f */
[----:B-1----:R-:W-:Y:S05]  /*1bdb0*/  @!P2 BRA `(.L_x_1638) ;  /* 0xfffffffc00f0a947 */ /* 0x002fea000383ffff */
[----:B------:R-:W-:Y:S05]  /*1bdc0*/  BRA `(.L_x_1745) ;  /* 0xffffffbc001c7947 */ /* 0x000fea000383ffff */
.L_x_1640:
[----:B0-----:R0:W1:Y:S02]  /*1bdd0*/  SYNCS.PHASECHK.TRANS64.TRYWAIT P2, [R0+URZ+0x28460], R3 ;  /* 0x02846003000075a7 */ /* 0x001064000804017f */
[----:B-1----:R-:W-:Y:S05]  /*1bde0*/  @!P2 NANOSLEEP.SYNCS 0x989680 ;  /* 0x009896800000a95d */ /* 0x002fea0003900000 */
[----:B------:R-:W1:Y:S02]  /*1bdf0*/  @!P2 SYNCS.PHASECHK.TRANS64 P2, [R0+URZ+0x28460], R3 ;  /* 0x028460030000a5a7 */ /* 0x000e64000804007f */
[----:B-1----:R-:W-:Y:S05]  /*1be00*/  @!P2 BRA `(.L_x_1640) ;  /* 0xfffffffc00f0a947 */ /* 0x002fea000383ffff */
[----:B------:R-:W-:Y:S05]  /*1be10*/  BRA `(.L_x_1746) ;  /* 0xffffffbc00287947 */ /* 0x000fea000383ffff */
.L_x_1648:
[----:B0-----:R0:W2:Y:S02]  /*1be20*/  SYNCS.PHASECHK.TRANS64.TRYWAIT P1, [R18+URZ+0x28470], R3 ;  /* 0x02847003120075a7 */ /* 0x0010a4000802017f */
[----:B--2---:R-:W-:Y:S05]  /*1be30*/  @!P1 NANOSLEEP.SYNCS 0x989680 ;  /* 0x009896800000995d */ /* 0x004fea0003900000 */
[----:B------:R-:W2:Y:S02]  /*1be40*/  @!P1 SYNCS.PHASECHK.TRANS64 P1, [R18+URZ+0x28470], R3 ;  /* 0x02847003120095a7 */ /* 0x000ea4000802007f */
[----:B--2---:R-:W-:Y:S05]  /*1be50*/  @!P1 BRA `(.L_x_1648) ;  /* 0xfffffffc00f09947 */ /* 0x004fea000383ffff */
[----:B------:R-:W-:Y:S05]  /*1be60*/  BRA `(.L_x_1747) ;  /* 0xffffffc000a87947 */ /* 0x000fea000383ffff */
.L_x_1650:
[----:B0-----:R0:W2:Y:S02]  /*1be70*/  SYNCS.PHASECHK.TRANS64.TRYWAIT P1, [R18+URZ+0x28460], R3 ;  /* 0x02846003120075a7 */ /* 0x0010a4000802017f */
[----:B--2---:R-:W-:Y:S05]  /*1be80*/  @!P1 NANOSLEEP.SYNCS 0x989680 ;  /* 0x009896800000995d */ /* 0x004fea0003900000 */
[----:B------:R-:W2:Y:S02]  /*1be90*/  @!P1 SYNCS.PHASECHK.TRANS64 P1, [R18+URZ+0x28460], R3 ;  /* 0x02846003120095a7 */ /* 0x000ea4000802007f */
[----:B--2---:R-:W-:Y:S05]  /*1bea0*/  @!P1 BRA `(.L_x_1650) ;  /* 0xfffffffc00f09947 */ /* 0x004fea000383ffff */
[----:B------:R-:W-:Y:S05]  /*1beb0*/  BRA `(.L_x_1748) ;  /* 0xffffffc000b07947 */ /* 0x000fea000383ffff */
.L_x_1664:
[----:B0-----:R0:W2:Y:S02]  /*1bec0*/  SYNCS.PHASECHK.TRANS64.TRYWAIT P0, [R5+URZ+0x28420], R0 ;  /* 0x02842000050075a7 */ /* 0x0010a4000800017f */
[----:B--2---:R-:W-:Y:S05]  /*1bed0*/  @!P0 NANOSLEEP.SYNCS 0x989680 ;  /* 0x009896800000895d */ /* 0x004fea0003900000 */
[----:B------:R-:W2:Y:S02]  /*1bee0*/  @!P0 SYNCS.PHASECHK.TRANS64 P0, [R5+URZ+0x28420], R0 ;  /* 0x02842000050085a7 */ /* 0x000ea4000800007f */
[----:B--2---:R-:W-:Y:S05]  /*1bef0*/  @!P0 BRA `(.L_x_1664) ;  /* 0xfffffffc00f08947 */ /* 0x004fea000383ffff */
[----:B------:R-:W-:Y:S05]  /*1bf00*/  BRA `(.L_x_1749) ;  /* 0xffffffd400f07947 */ /* 0x000fea000383ffff */
.L_x_1665:
[----:B------:R-:W2:Y:S01]  /*1bf10*/  S2R R2, SR_TID.X ;  /* 0x0000000000027919 */ /* 0x000ea20000002100 */
[----:B------:R-:W-:Y:S01]  /*1bf20*/  BSSY B0, `(.L_x_1750) ;  /* 0x000000a000007945 */ /* 0x000fe20003800000 */
[----:B------:R-:W-:Y:S02]  /*1bf30*/  IMAD.MOV.U32 R12, RZ, RZ, RZ ;  /* 0x000000ffff0c7224 */ /* 0x000fe400078e00ff */
[----:B------:R-:W-:Y:S02]  /*1bf40*/  IMAD.MOV.U32 R11, RZ, RZ, 0x1f ;  /* 0x0000001fff0b7424 */ /* 0x000fe400078e00ff */
[----:B------:R-:W-:Y:S01]  /*1bf50*/  IMAD.MOV.U32 R15, RZ, RZ, -0x1 ;  /* 0xffffffffff0f7424 */ /* 0x000fe200078e00ff */
[----:B--2---:R-:W-:-:S04]  /*1bf60*/  SHF.R.U32.HI R2, RZ, 0x5, R2 ;  /* 0x00000005ff027819 */ /* 0x004fc80000011602 */
[----:B------:R-:W-:-:S05]  /*1bf70*/  LOP3.LUT R2, R2, 0x3, RZ, 0xc0, !PT ;  /* 0x0000000302027812 */ /* 0x000fca00078ec0ff */
[----:B------:R-:W-:-:S07]  /*1bf80*/  IMAD.MOV.U32 R13, RZ, RZ, R2 ;  /* 0x000000ffff0d7224 */ /* 0x000fce00078e0002 */
[----:B01----:R-:W-:Y:S05]  /*1bf90*/  WARPSYNC.COLLECTIVE R15, `(.L_x_1751) ;  /* 0x000000000f087348 */ /* 0x003fea0003c00000 */
[----:B------:R2:W3:Y:S02]  /*1bfa0*/  SHFL.IDX P6, R14, R13, R12, R11 ;  /* 0x0000000c0d0e7389 */ /* 0x0004e400000c000b */
[----:B0123--:R-:W-:Y:S01]  /*1bfb0*/  ENDCOLLECTIVE ;  /* 0x000000000000791b */ /* 0x00ffe20003800000 */
.L_x_1751:
[----:B------:R-:W-:Y:S05]  /*1bfc0*/  BSYNC B0 ;  /* 0x0000000000007941 */ /* 0x000fea0003800000 */
.L_x_1750:
[----:B------:R-:W-:Y:S05]  /*1bfd0*/  BRA `(.L_x_1752) ;  /* 0xffffffd400d87947 */ /* 0x000fea000383ffff */
.L_x_1668:
[----:B------:R-:W-:Y:S01]  /*1bfe0*/  BSSY B1, `(.L_x_1753) ;  /* 0x0000006000017945 */ /* 0x000fe20003800000 */
[----:B------:R-:W-:-:S07]  /*1bff0*/  IMAD.MOV.U32 R15, RZ, RZ, -0x1 ;  /* 0xffffffffff0f7424 */ /* 0x000fce00078e00ff */
[----:B01----:R-:W-:Y:S05]  /*1c000*/  WARPSYNC.COLLECTIVE R15, `(.L_x_1754) ;  /* 0x000000000f0c7348 */ /* 0x003fea0003c00000 */
[----:B------:R-:W-:Y:S02]  /*1c010*/  ELECT P6, UR62, PT ;  /* 0x00000000003e782f */ /* 0x000fe400038c0000 */
[----:B------:R-:W-:Y:S01]  /*1c020*/  MOV R14, UR62 ;  /* 0x0000003e000e7c02 */ /* 0x000fe20008000f00 */
[----:B01----:R-:W-:Y:S10]  /*1c030*/  ENDCOLLECTIVE ;  /* 0x000000000000791b */ /* 0x003ff40003800000 */
.L_x_1754:
[----:B------:R-:W-:Y:S05]  /*1c040*/  BSYNC B1 ;  /* 0x0000000000017941 */ /* 0x000fea0003800000 */
.L_x_1753:
[----:B------:R-:W-:Y:S05]  /*1c050*/  BRA `(.L_x_1755) ;  /* 0xffffffd400d07947 */ /* 0x000fea000383ffff */
.L_x_1670:
[----:B0-----:R0:W2:Y:S02]  /*1c060*/  SYNCS.PHASECHK.TRANS64.TRYWAIT P1, [R3+URZ+0x28440], R2 ;  /* 0x02844002030075a7 */ /* 0x0010a4000802017f */
[----:B--2---:R-:W-:Y:S05]  /*1c070*/  @!P1 NANOSLEEP.SYNCS 0x989680 ;  /* 0x009896800000995d */ /* 0x004fea0003900000 */
[----:B------:R-:W2:Y:S02]  /*1c080*/  @!P1 SYNCS.PHASECHK.TRANS64 P1, [R3+URZ+0x28440], R2 ;  /* 0x02844002030095a7 */ /* 0x000ea4000802007f */
[----:B--2---:R-:W-:Y:S05]  /*1c090*/  @!P1 BRA `(.L_x_1670) ;  /* 0xfffffffc00f09947 */ /* 0x004fea000383ffff */
[----:B------:R-:W-:Y:S05]  /*1c0a0*/  BRA `(.L_x_1756) ;  /* 0xffffffd400f87947 */ /* 0x000fea000383ffff */
.L_x_1672:
[----:B--2---:R2:W3:Y:S02]  /*1c0b0*/  SYNCS.PHASECHK.TRANS64.TRYWAIT P1, [R5+URZ+0x28440], R0 ;  /* 0x02844000050075a7 */ /* 0x0044e4000802017f */
[----:B---3--:R-:W-:Y:S05]  /*1c0c0*/  @!P1 NANOSLEEP.SYNCS 0x989680 ;  /* 0x009896800000995d */ /* 0x008fea0003900000 */
[----:B------:R-:W3:Y:S02]  /*1c0d0*/  @!P1 SYNCS.PHASECHK.TRANS64 P1, [R5+URZ+0x28440], R0 ;  /* 0x02844000050095a7 */ /* 0x000ee4000802007f */
[----:B---3--:R-:W-:Y:S05]  /*1c0e0*/  @!P1 BRA `(.L_x_1672) ;  /* 0xfffffffc00f09947 */ /* 0x008fea000383ffff */
[----:B------:R-:W-:Y:S05]  /*1c0f0*/  BRA `(.L_x_1757) ;  /* 0xffffffd800047947 */ /* 0x000fea000383ffff */
.L_x_1674:
[----:B---3--:R3:W4:Y:S02]  /*1c100*/  SYNCS.PHASECHK.TRANS64.TRYWAIT P1, [R3+URZ+0x28460], R2 ;  /* 0x02846002030075a7 */ /* 0x008724000802017f */
[----:B----4-:R-:W-:Y:S05]  /*1c110*/  @!P1 NANOSLEEP.SYNCS 0x989680 ;  /* 0x009896800000995d */ /* 0x010fea0003900000 */
[----:B------:R-:W4:Y:S02]  /*1c120*/  @!P1 SYNCS.PHASECHK.TRANS64 P1, [R3+URZ+0x28460], R2 ;  /* 0x02846002030095a7 */ /* 0x000f24000802007f */
[----:B----4-:R-:W-:Y:S05]  /*1c130*/  @!P1 BRA `(.L_x_1674) ;  /* 0xfffffffc00f09947 */ /* 0x010fea000383ffff */
[----:B------:R-:W-:Y:S05]  /*1c140*/  BRA `(.L_x_1758) ;  /* 0xffffffd800007947 */ /* 0x000fea000383ffff */
.L_x_1676:
[----:B----4-:R4:W0:Y:S02]  /*1c150*/  SYNCS.PHASECHK.TRANS64.TRYWAIT P1, [R5+URZ+0x28460], R0 ;  /* 0x02846000050075a7 */ /* 0x010824000802017f */
[----:B0-----:R-:W-:Y:S05]  /*1c160*/  @!P1 NANOSLEEP.SYNCS 0x989680 ;  /* 0x009896800000995d */ /* 0x001fea0003900000 */
[----:B------:R-:W0:Y:S02]  /*1c170*/  @!P1 SYNCS.PHASECHK.TRANS64 P1, [R5+URZ+0x28460], R0 ;  /* 0x02846000050095a7 */ /* 0x000e24000802007f */
[----:B0-----:R-:W-:Y:S05]  /*1c180*/  @!P1 BRA `(.L_x_1676) ;  /* 0xfffffffc00f09947 */ /* 0x001fea000383ffff */
[----:B------:R-:W-:Y:S05]  /*1c190*/  BRA `(.L_x_1759) ;  /* 0xffffffd400fc7947 */ /* 0x000fea000383ffff */
.L_x_1678:
[----:B------:R0:W0:Y:S02]  /*1c1a0*/  SYNCS.PHASECHK.TRANS64.TRYWAIT P1, [R3+URZ+0x28480], R2 ;  /* 0x02848002030075a7 */ /* 0x000024000802017f */
[----:B0-----:R-:W-:Y:S05]  /*1c1b0*/  @!P1 NANOSLEEP.SYNCS 0x989680 ;  /* 0x009896800000995d */ /* 0x001fea0003900000 */
[----:B------:R-:W0:Y:S02]  /*1c1c0*/  @!P1 SYNCS.PHASECHK.TRANS64 P1, [R3+URZ+0x28480], R2 ;  /* 0x02848002030095a7 */ /* 0x000e24000802007f */
[----:B0-----:R-:W-:Y:S05]  /*1c1d0*/  @!P1 BRA `(.L_x_1678) ;  /* 0xfffffffc00f09947 */ /* 0x001fea000383ffff */
[----:B------:R-:W-:Y:S05]  /*1c1e0*/  BRA `(.L_x_1760) ;  /* 0xffffffd400f87947 */ /* 0x000fea000383ffff */
.L_x_1761:
        /* <DEDUP_REMOVED lines=9> */
.L_x_3856:


//--------------------- .text._ZN7cutlass13device_kernelIN5flash11enable_sm90INS1_16FlashAttnFwdSm90INS1_25CollectiveMainloopFwdSm90ILi2EN4cute5tupleIJNS5_1CILi1EEES8_S8_EEENS6_IJNS7_ILi128EEENS7_ILi64EEENS7_ILi256EEEEEELi256ENS_12float_e4m3_tEfNS_4arch4Sm90ELb0ELb1ELb1ELb1ELb1ELb1ELb0ELb1ELb0ELb1ELb1ELb0EEENS1_21CollectiveEpilogueFwdINS6_IJSA_SC_SB_EEES9_NS_10bfloat16_tESG_Li256ELb1ELb1ELb1ELb1EEENS1_36VarlenDynamicPersistentTileSchedulerILi128ELi64ELi256ELi128ELb1ELb1ELb1ELb1ELb0ELb1EEEEEEEEEvNT_6ParamsE --------------------------
	.section	.text._ZN7cutlass13device_kernelIN5flash11enable_sm90INS1_16FlashAttnFwdSm90INS1_25CollectiveMainloopFwdSm90ILi2EN4cute5tupleIJNS5_1CILi1EEES8_S8_EEENS6_IJNS7_ILi128EEENS7_ILi64EEENS7_ILi256EEEEEELi256ENS_12float_e4m3_tEfNS_4arch4Sm90ELb0ELb1ELb1ELb1ELb1ELb1ELb0ELb1ELb0ELb1ELb1ELb0EEENS1_21CollectiveEpilogueFwdINS6_IJSA_SC_SB_EEES9_NS_10bfloat16_tESG_Li256ELb1ELb1ELb1ELb1EEENS1_36VarlenDynamicPersistentTileSchedulerILi128ELi64ELi256ELi128ELb1ELb1ELb1ELb1ELb0ELb1EEEEEEEEEvNT_6ParamsE,"ax",@progbits
	.align	128
.text._ZN7cutlass13device_kernelIN5flash11enable_sm90INS1_16FlashAttnFwdSm90INS1_25CollectiveMainloopFwdSm90ILi2EN4cute5tupleIJNS5_1CILi1EEES8_S8_EEENS6_IJNS7_ILi128EEENS7_ILi64EEENS7_ILi256EEEEEELi256ENS_12float_e4m3_tEfNS_4arch4Sm90ELb0ELb1ELb1ELb1ELb1ELb1ELb0ELb1ELb0ELb1ELb1ELb0EEENS1_21CollectiveEpilogueFwdINS6_IJSA_SC_SB_EEES9_NS_10bfloat16_tESG_Li256ELb1ELb1ELb1ELb1EEENS1_36VarlenDynamicPersistentTileSchedulerILi128ELi64ELi256ELi128ELb1ELb1ELb1ELb1ELb0ELb1EEEEEEEEEvNT_6ParamsE:
        .type           _ZN7cutlass13device_kernelIN5flash11enable_sm90INS1_16FlashAttnFwdSm90INS1_25CollectiveMainloopFwdSm90ILi2EN4cute5tupleIJNS5_1CILi1EEES8_S8_EEENS6_IJNS7_ILi128EEENS7_ILi64EEENS7_ILi256EEEEEELi256ENS_12float_e4m3_tEfNS_4arch4Sm90ELb0ELb1ELb1ELb1ELb1ELb1ELb0ELb1ELb0ELb1ELb1ELb0EEENS1_21CollectiveEpilogueFwdINS6_IJSA_SC_SB_EEES9_NS_10bfloat16_tESG_Li256ELb1ELb1ELb1ELb1EEENS1_36VarlenDynamicPersistentTileSchedulerILi128ELi64ELi256ELi128ELb1ELb1ELb1ELb1ELb0ELb1EEEEEEEEEvNT_6ParamsE,@function
        .size           _ZN7cutlass13device_kernelIN5flash11enable_sm90INS1_16FlashAttnFwdSm90INS1_25CollectiveMainloopFwdSm90ILi2EN4cute5tupleIJNS5_1CILi1EEES8_S8_EEENS6_IJNS7_ILi128EEENS7_ILi64EEENS7_ILi256EEEEEELi256ENS_12float_e4m3_tEfNS_4arch4Sm90ELb0ELb1ELb1ELb1ELb1ELb1ELb0ELb1ELb0ELb1ELb1ELb0EEENS1_21CollectiveEpilogueFwdINS6_IJSA_SC_SB_EEES9_NS_10bfloat16_tESG_Li256ELb1ELb1ELb1ELb1EEENS1_36VarlenDynamicPersistentTileSchedulerILi128ELi64ELi256ELi128ELb1ELb1ELb1ELb1ELb0ELb1EEEEEEEEEvNT_6ParamsE,(.L_x_3857 - _ZN7cutlass13device_kernelIN5flash11enable_sm90INS1_16FlashAttnFwdSm90INS1_25CollectiveMainloopFwdSm90ILi2EN4cute5tupleIJNS5_1CILi1EEES8_S8_EEENS6_IJNS7_ILi128EEENS7_ILi64EEENS7_ILi256EEEEEELi256ENS_12float_e4m3_tEfNS_4arch4Sm90ELb0ELb1ELb1ELb1ELb1ELb1ELb0ELb1ELb0ELb1ELb1ELb0EEENS1_21CollectiveEpilogueFwdINS6_IJSA_SC_SB_EEES9_NS_10bfloat16_tESG_Li256ELb1ELb1ELb1ELb1EEENS1_36VarlenDynamicPersistentTileSchedulerILi128ELi64ELi256ELi128ELb1ELb1ELb1ELb1ELb0ELb1EEEEEEEEEvNT_6ParamsE)
        .other          _ZN7cutlass13device_kernelIN5flash11enable_sm90INS1_16FlashAttnFwdSm90INS1_25CollectiveMainloopFwdSm90ILi2EN4cute5tupleIJNS5_1CILi1EEES8_S8_EEENS6_IJNS7_ILi128EEENS7_ILi64EEENS7_ILi256EEEEEELi256ENS_12float_e4m3_tEfNS_4arch4Sm90ELb0ELb1ELb1ELb1ELb1ELb1ELb0ELb1ELb0ELb1ELb1ELb0EEENS1_21CollectiveEpilogueFwdINS6_IJSA_SC_SB_EEES9_NS_10bfloat16_tESG_Li256ELb1ELb1ELb1ELb1EEENS1_36VarlenDynamicPersistentTileSchedulerILi128ELi64ELi256ELi128ELb1ELb1ELb1ELb1ELb0ELb1EEEEEEEEEvNT_6ParamsE,@"STO_CUDA_ENTRY STV_DEFAULT"
_ZN7cutlass13device_kernelIN5flash11enable_sm90INS1_16FlashAttnFwdSm90INS1_25CollectiveMainloopFwdSm90ILi2EN4cute5tupleIJNS5_1CILi1EEES8_S8_EEENS6_IJNS7_ILi128EEENS7_ILi64EEENS7_ILi256EEEEEELi256ENS_12float_e4m3_tEfNS_4arch4Sm90ELb0ELb1ELb1ELb1ELb1ELb1ELb0ELb1ELb0ELb1ELb1ELb0EEENS1_21CollectiveEpilogueFwdINS6_IJSA_SC_SB_EEES9_NS_10bfloat16_tESG_Li256ELb1ELb1ELb1ELb1EEENS1_36VarlenDynamicPersistentTileSchedulerILi128ELi64ELi256ELi128ELb1ELb1ELb1ELb1ELb0ELb1EEEEEEEEEvNT_6ParamsE:
        /* <DEDUP_REMOVED lines=18> */
.L_x_1763:
[----:B------:R-:W-:Y:S05]  /*0120*/  BSYNC B0 ;  /* 0x0000000000007941 */ /* 0x000fea0003800000 */
.L_x_1762:
        /* <DEDUP_REMOVED lines=41> */
.L_x_1764:
        /* <DEDUP_REMOVED lines=22> */
.L_x_1765:
        /* <DEDUP_REMOVED lines=18> */
.L_x_1766:
        /* <DEDUP_REMOVED lines=22> */
.L_x_1767:
        /* <DEDUP_REMOVED lines=23> */
.L_x_1768:
        /* <DEDUP_REMOVED lines=10> */
.L_x_1771:
        /* <DEDUP_REMOVED lines=8> */
[----:B--2---:R-:W-:-:S06]  /*0a30*/  ULEA UR4, UR39, UR4, 0x18 ;  /* 0x0000000427047291 */ /* 0x004fcc000f8ec03f */
[----:B------:R-:W-:Y:S01]  /*0a40*/  IMAD.U32 R22, RZ, RZ, UR4 ;  /* 0x00000004ff167e24 */ /* 0x000fe2000f8e00ff */
[----:B-1----:R-:W-:Y:S01]  /*0a50*/  SHF.R.U32.HI R0, RZ, 0x7, R0 ;  /* 0x00000007ff007819 */ /* 0x002fe20000011600 */
[----:B------:R-:W-:-:S03]  /*0a60*/  ULDC UR4, c[0x0][0xc3c] ;  /* 0x00030f0000047ab9 */ /* 0x000fc60000000800 */
[----:B------:R-:W-:-:S13]  /*0a70*/  ISETP.NE.AND P0, PT, R0, 0x1, PT ;  /* 0x000000010000780c */ /* 0x000fda0003f05270 */
[----:B------:R-:W-:Y:S08]  /*0a80*/  @!P0 BAR.ARV 0x9, 0x100 ;  /* 0x0244000000008b1d */ /* 0x000ff00000002000 */
[----:B------:R-:W-:Y:S06]  /*0a90*/  BAR.SYNC.DEFER_BLOCKING 0x5, 0x180 ;  /* 0x0146000000007b1d */ /* 0x000fec0000010000 */
[----:B------:R-:W1:Y:S02]  /*0aa0*/  LDS.128 R204, [R22+0x284d0] ;  /* 0x0284d00016cc7984 */ /* 0x000e640000000c00 */
[----:B------:R-:W-:Y:S06]  /*0ab0*/  BAR.ARV 0x4, 0x180 ;  /* 0x0106000000007b1d */ /* 0x000fec0000002000 */
[----:B-1----:R-:W-:-:S13]  /*0ac0*/  ISETP.GE.AND P0, PT, R207, UR4, PT ;  /* 0x00000004cf007c0c */ /* 0x002fda000bf06270 */
[----:B------:R-:W-:Y:S05]  /*0ad0*/  @P0 BRA `(.L_x_1772) ;  /* 0x000002b400080947 */ /* 0x000fea0003800000 */
[----:B------:R-:W2:Y:S01]  /*0ae0*/  LDL R2, [R1+0x88] ;  /* 0x0000880001027983 */ /* 0x000ea20000100800 */
[----:B------:R-:W-:Y:S01]  /*0af0*/  R2UR UR4, R22 ;  /* 0x00000000160472ca */ /* 0x000fe200000e0000 */
[----:B------:R-:W-:Y:S01]  /*0b00*/  IMAD.MOV.U32 R217, RZ, RZ, RZ ;  /* 0x000000ffffd97224 */ /* 0x000fe200078e00ff */
[----:B------:R-:W1:Y:S01]  /*0b10*/  S2R R0, SR_TID.X ;  /* 0x0000000000007919 */ /* 0x000e620000002100 */
[----:B------:R-:W-:Y:S02]  /*0b20*/  IMAD.MOV.U32 R185, RZ, RZ, RZ ;  /* 0x000000ffffb97224 */ /* 0x000fe400078e00ff */
[----:B------:R-:W-:Y:S02]  /*0b30*/  IMAD.MOV.U32 R200, RZ, RZ, RZ ;  /* 0x000000ffffc87224 */ /* 0x000fe400078e00ff */
[----:B------:R-:W-:Y:S02]  /*0b40*/  IMAD.MOV.U32 R186, RZ, RZ, RZ ;  /* 0x000000ffffba7224 */ /* 0x000fe400078e00ff */
[----:B------:R-:W-:-:S04]  /*0b50*/  IMAD.MOV.U32 R23, RZ, RZ, RZ ;  /* 0x000000ffff177224 */ /* 0x000fc800078e00ff */
[----:B------:R-:W-:Y:S01]  /*0b60*/  UIADD3 UR4, UR4, 0x18000, URZ ;  /* 0x0001800004047890 */ /* 0x000fe2000fffe03f */
[----:B-1----:R-:W-:-:S05]  /*0b70*/  VIADD R0, R0, 0xffffff80 ;  /* 0xffffff8000007836 */ /* 0x002fca0000000000 */
[----:B0-----:R-:W-:-:S04]  /*0b80*/  SHF.R.S32.HI R3, RZ, 0x1f, R0 ;  /* 0x0000001fff037819 */ /* 0x001fc80000011400 */
[CC--:B------:R-:W-:Y:S02]  /*0b90*/  LEA.HI R5, R3.reuse, R0.reuse, RZ, 0x4 ;  /* 0x0000000003057211 */ /* 0x0c0fe400078f20ff */
[CC--:B------:R-:W-:Y:S02]  /*0ba0*/  LEA.HI R187, R3.reuse, R0.reuse, RZ, 0x3 ;  /* 0x0000000003bb7211 */ /* 0x0c0fe400078f18ff */
[CC--:B------:R-:W-:Y:S02]  /*0bb0*/  LEA.HI R8, R3.reuse, R0.reuse, RZ, 0x2 ;  /* 0x0000000003087211 */ /* 0x0c0fe400078f10ff */
[CC--:B------:R-:W-:Y:S02]  /*0bc0*/  LEA.HI R6, R3.reuse, R0.reuse, RZ, 0x5 ;  /* 0x0000000003067211 */ /* 0x0c0fe400078f28ff */
[----:B------:R-:W-:Y:S02]  /*0bd0*/  LEA.HI R4, R3, R0, RZ, 0x6 ;  /* 0x0000000003047211 */ /* 0x000fe400078f30ff */
[----:B------:R-:W-:Y:S01]  /*0be0*/  LOP3.LUT R7, R5, 0x3fffff0, RZ, 0xc0, !PT ;  /* 0x03fffff005077812 */ /* 0x000fe200078ec0ff */
[----:B------:R-:W-:Y:S01]  /*0bf0*/  IMAD.SHL.U32 R6, R6, 0x20, RZ ;  /* 0x0000002006067824 */ /* 0x000fe200078e00ff */
[----:B------:R-:W-:Y:S01]  /*0c00*/  LOP3.LUT R11, R8, 0xfffffffc, RZ, 0xc0, !PT ;  /* 0xfffffffc080b7812 */ /* 0x000fe200078ec0ff */
[----:B------:R-:W-:-:S02]  /*0c10*/  IMAD.SHL.U32 R4, R4, 0x10, RZ ;  /* 0x0000001004047824 */ /* 0x000fc400078e00ff */
[----:B------:R-:W-:Y:S01]  /*0c20*/  IMAD.IADD R7, R0, 0x1, -R7 ;  /* 0x0000000100077824 */ /* 0x000fe200078e0a07 */
[----:B------:R-:W-:Y:S01]  /*0c30*/  LOP3.LUT R6, R6, 0xfffffc00, RZ, 0xc0, !PT ;  /* 0xfffffc0006067812 */ /* 0x000fe200078ec0ff */
[----:B------:R-:W-:Y:S01]  /*0c40*/  IMAD.IADD R11, R0, 0x1, -R11 ;  /* 0x00000001000b7824 */ /* 0x000fe200078e0a0b */
[----:B------:R-:W-:-:S03]  /*0c50*/  LOP3.LUT R203, R4, 0xfffffc00, RZ, 0xc0, !PT ;  /* 0xfffffc0004cb7812 */ /* 0x000fc600078ec0ff */
[----:B------:R-:W-:Y:S01]  /*0c60*/  IMAD R6, R7, 0x40, R6 ;  /* 0x0000004007067824 */ /* 0x000fe200078e0206 */
[----:B--2---:R-:W-:Y:S02]  /*0c70*/  R2UR UR5, R2 ;  /* 0x00000000020572ca */ /* 0x004fe400000e0000 */
[----:B------:R-:W-:Y:S02]  /*0c80*/  LEA.HI R2, R3, R0, RZ, 0x7 ;  /* 0x0000000003027211 */ /* 0x000fe400078f38ff */
[----:B------:R-:W-:Y:S02]  /*0c90*/  LOP3.LUT R3, R187, 0xfffffff8, RZ, 0xc0, !PT ;  /* 0xfffffff8bb037812 */ /* 0x000fe400078ec0ff */
[----:B------:R-:W-:Y:S02]  /*0ca0*/  LOP3.LUT R9, R2, 0xffffff80, RZ, 0xc0, !PT ;  /* 0xffffff8002097812 */ /* 0x000fe400078ec0ff */
[----:B------:R-:W-:Y:S01]  /*0cb0*/  SHF.R.S32.HI R187, RZ, 0x3, R187 ;  /* 0x00000003ffbb7819 */ /* 0x000fe200000114bb */
[C---:B------:R-:W-:Y:S01]  /*0cc0*/  IMAD.IADD R18, R0.reuse, 0x1, -R3 ;  /* 0x0000000100127824 */ /* 0x040fe200078e0a03 */
[----:B------:R-:W-:Y:S01]  /*0cd0*/  SHF.R.S32.HI R3, RZ, 0x7, R2 ;  /* 0x00000007ff037819 */ /* 0x000fe20000011402 */
[----:B------:R-:W-:Y:S01]  /*0ce0*/  IMAD.IADD R20, R0, 0x1, -R9 ;  /* 0x0000000100147824 */ /* 0x000fe200078e0a09 */
[----:B------:R-:W-:Y:S01]  /*0cf0*/  SHF.R.S32.HI R0, RZ, 0x4, R5 ;  /* 0x00000004ff007819 */ /* 0x000fe20000011405 */
[C---:B------:R-:W-:Y:S01]  /*0d00*/  VIADD R12, R187.reuse, 0x60 ;  /* 0x00000060bb0c7836 */ /* 0x040fe20000000000 */
[----:B------:R-:W-:Y:S01]  /*0d10*/  LEA.HI R2, R2, R3, RZ, 0x1 ;  /* 0x0000000302027211 */ /* 0x000fe200078f08ff */
[----:B------:R-:W-:Y:S01]  /*0d20*/  VIADD R21, R187, 0x20 ;  /* 0x00000020bb157836 */ /* 0x000fe20000000000 */
[----:B------:R-:W-:Y:S01]  /*0d30*/  SHF.R.S32.HI R8, RZ, 0x1f, R20 ;  /* 0x0000001fff087819 */ /* 0x000fe20000011414 */
[----:B------:R-:W-:Y:S01]  /*0d40*/  STL [R1+0x6c], R20 ;  /* 0x00006c1401007387 */ /* 0x000fe20000100800 */
[----:B------:R-:W-:Y:S01]  /*0d50*/  LEA.HI R5, R5, R0, RZ, 0x1 ;  /* 0x0000000005057211 */ /* 0x000fe200078f08ff */
[----:B------:R-:W-:Y:S01]  /*0d60*/  IMAD.SHL.U32 R16, R18, 0x10, RZ ;  /* 0x0000001012107824 */ /* 0x000fe200078e00ff */
[-C--:B------:R-:W-:Y:S01]  /*0d70*/  LEA.HI R9, R8, R20.reuse, RZ, 0x2 ;  /* 0x0000001408097211 */ /* 0x080fe200078f10ff */
[----:B------:R-:W-:Y:S01]  /*0d80*/  IMAD.SHL.U32 R202, R187, 0x80, RZ ;  /* 0x00000080bbca7824 */ /* 0x000fe200078e00ff */
[----:B------:R-:W-:Y:S01]  /*0d90*/  LOP3.LUT R5, R5, 0x1ffffffe, RZ, 0xc0, !PT ;  /* 0x1ffffffe05057812 */ /* 0x000fe200078ec0ff */
[----:B------:R-:W-:Y:S01]  /*0da0*/  IMAD.SHL.U32 R209, R21, 0x80, RZ ;  /* 0x0000008015d17824 */ /* 0x000fe200078e00ff */
[--C-:B------:R-:W-:Y:S01]  /*0db0*/  SHF.R.S32.HI R7, RZ, 0x2, R9.reuse ;  /* 0x00000002ff077819 */ /* 0x100fe20000011409 */
[----:B------:R-:W-:Y:S01]  /*0dc0*/  IMAD.SHL.U32 R18, R18, 0x8, RZ ;  /* 0x0000000812127824 */ /* 0x000fe200078e00ff */
[----:B------:R-:W-:Y:S01]  /*0dd0*/  SHF.R.S32.HI R10, RZ, 0x1f, R9 ;  /* 0x0000001fff0a7819 */ /* 0x000fe20000011409 */
[----:B------:R-:W-:Y:S01]  /*0de0*/  VIADD R184, R16, 0x80 ;  /* 0x0000008010b87836 */ /* 0x000fe20000000000 */
[----:B------:R-:W-:Y:S01]  /*0df0*/  IADD3 R5, R0, -R5, RZ ;  /* 0x8000000500057210 */ /* 0x000fe20007ffe0ff */
[----:B------:R-:W-:Y:S01]  /*0e00*/  VIADD R0, R187, 0x40 ;  /* 0x00000040bb007836 */ /* 0x000fe20000000000 */
[----:B------:R-:W-:Y:S01]  /*0e10*/  LOP3.LUT R2, R2, 0x3fffffe, RZ, 0xc0, !PT ;  /* 0x03fffffe02027812 */ /* 0x000fe200078ec0ff */
[----:B------:R-:W-:Y:S01]  /*0e20*/  VIADD R190, R18, 0x40 ;  /* 0x0000004012be7836 */ /* 0x000fe20000000000 */
[----:B------:R-:W-:Y:S01]  /*0e30*/  LEA.HI R10, R10, R7, RZ, 0x3 ;  /* 0x000000070a0a7211 */ /* 0x000fe200078f18ff */
[----:B------:R-:W-:Y:S01]  /*0e40*/  IMAD R5, R5, 0x8, R6 ;  /* 0x0000000805057824 */ /* 0x000fe200078e0206 */
[----:B------:R-:W-:Y:S01]  /*0e50*/  LEA.HI R8, R8, R20, RZ, 0x5 ;  /* 0x0000001408087211 */ /* 0x000fe200078f28ff */
[----:B------:R-:W-:Y:S01]  /*0e60*/  IMAD.IADD R2, R3, 0x1, -R2 ;  /* 0x0000000103027824 */ /* 0x000fe200078e0a02 */
[----:B------:R-:W-:Y:S01]  /*0e70*/  LOP3.LUT R10, R10, 0xfffffff8, RZ, 0xc0, !PT ;  /* 0xfffffff80a0a7812 */ /* 0x000fe200078ec0ff */
[C---:B------:R-:W-:Y:S01]  /*0e80*/  VIADD R210, R18.reuse, 0x80 ;  /* 0x0000008012d27836 */ /* 0x040fe20000000000 */
[----:B------:R-:W-:Y:S01]  /*0e90*/  SHF.R.S32.HI R3, RZ, 0x1f, R0 ;  /* 0x0000001fff037819 */ /* 0x000fe20000011400 */
[----:B------:R0:W-:Y:S01]  /*0ea0*/  STL [R1+0x84], R5 ;  /* 0x0000840501007387 */ /* 0x0001e20000100800 */
[----:B------:R-:W-:Y:S01]  /*0eb0*/  SHF.R.S32.HI R8, RZ, 0x5, R8 ;  /* 0x00000005ff087819 */ /* 0x000fe20000011408 */
[----:B------:R-:W-:Y:S01]  /*0ec0*/  IMAD.IADD R7, R7, 0x1, -R10 ;  /* 0x0000000107077824 */ /* 0x000fe200078e0a0a */
[----:B------:R-:W-:Y:S01]  /*0ed0*/  SHF.R.S32.HI R13, RZ, 0x1f, R12 ;  /* 0x0000001fff0d7819 */ /* 0x000fe2000001140c */
[----:B------:R-:W-:Y:S01]  /*0ee0*/  VIADD R211, R18, 0xc0 ;  /* 0x000000c012d37836 */ /* 0x000fe20000000000 */
[----:B------:R-:W-:Y:S01]  /*0ef0*/  LOP3.LUT R9, R9, 0x7ffffffc, RZ, 0xc0, !PT ;  /* 0x7ffffffc09097812 */ /* 0x000fe200078ec0ff */
[----:B------:R-:W-:Y:S01]  /*0f00*/  IMAD R7, R8, 0x10, R7 ;  /* 0x0000001008077824 */ /* 0x000fe200078e0207 */
[----:B------:R-:W-:Y:S01]  /*0f10*/  LEA.HI R10, R13, R12, RZ, 0x3 ;  /* 0x0000000c0d0a7211 */ /* 0x000fe200078f18ff */
[----:B------:R-:W-:Y:S01]  /*0f20*/  IMAD.SHL.U32 R12, R12, 0x80, RZ ;  /* 0x000000800c0c7824 */ /* 0x000fe200078e00ff */
[----:B------:R-:W-:Y:S01]  /*0f30*/  LOP3.LUT R202, R202, 0x380, RZ, 0xc0, !PT ;  /* 0x00000380caca7812 */ /* 0x000fe200078ec0ff */
[----:B------:R-:W-:Y:S01]  /*0f40*/  IMAD R15, R2, 0x40, R7 ;  /* 0x00000040020f7824 */ /* 0x000fe200078e0207 */
[----:B0-----:R-:W-:Y:S01]  /*0f50*/  LEA.HI R5, R3, R0, RZ, 0x3 ;  /* 0x0000000003057211 */ /* 0x001fe200078f18ff */
[----:B------:R-:W-:Y:S01]  /*0f60*/  IMAD.SHL.U32 R3, R0, 0x80, RZ ;  /* 0x0000008000037824 */ /* 0x000fe200078e00ff */
[----:B------:R-:W-:Y:S01]  /*0f70*/  LEA.HI R0, R11, R11, RZ, 0x1 ;  /* 0x0000000b0b007211 */ /* 0x000fe200078f08ff */
[----:B------:R-:W-:Y:S01]  /*0f80*/  IMAD.IADD R9, R20, 0x1, -R9 ;  /* 0x0000000114097824 */ /* 0x000fe200078e0a09 */
[----:B------:R-:W-:Y:S01]  /*0f90*/  MOV R2, UR4 ;  /* 0x0000000400027c02 */ /* 0x000fe20008000f00 */
[----:B------:R-:W-:Y:S01]  /*0fa0*/  IMAD.SHL.U32 R6, R5, 0x80, RZ ;  /* 0x0000008005067824 */ /* 0x000fe200078e00ff */
[----:B------:R-:W-:Y:S01]  /*0fb0*/  LOP3.LUT R0, R0, 0x1ffffffe, RZ, 0xc0, !PT ;  /* 0x1ffffffe00007812 */ /* 0x000fe200078ec0ff */
[----:B------:R-:W-:Y:S01]  /*0fc0*/  STL [R1+0x80], R15 ;  /* 0x0000800f01007387 */ /* 0x000fe20000100800 */
[----:B------:R-:W-:Y:S01]  /*0fd0*/  LOP3.LUT R3, R3, 0x380, RZ, 0xc0, !PT ;  /* 0x0000038003037812 */ /* 0x000fe200078ec0ff */
[----:B------:R-:W-:Y:S01]  /*0fe0*/  IMAD.SHL.U32 R191, R9, 0x2, RZ ;  /* 0x0000000209bf7824 */ /* 0x000fe200078e00ff */
[----:B------:R-:W-:Y:S01]  /*0ff0*/  IADD3 R208, R11, -R0, RZ ;  /* 0x800000000bd07210 */ /* 0x000fe20007ffe0ff */
[----:B------:R0:W-:Y:S01]  /*1000*/  STL [R1+0x7c], R2 ;  /* 0x00007c0201007387 */ /* 0x0001e20000100800 */
[----:B------:R-:W-:Y:S01]  /*1010*/  SHF.R.S32.HI R0, RZ, 0x1f, R21 ;  /* 0x0000001fff007819 */ /* 0x000fe20000011415 */
[----:B------:R-:W-:Y:S01]  /*1020*/  VIADD R33, R191, 0x8 ;  /* 0x00000008bf217836 */ /* 0x000fe20000000000 */
[--C-:B------:R-:W-:Y:S01]  /*1030*/  LOP3.LUT R5, R3, 0x70, R16.reuse, 0xf8, !PT ;  /* 0x0000007003057812 */ /* 0x100fe200078ef810 */
[C---:B------:R-:W-:Y:S01]  /*1040*/  VIADD R32, R191.reuse, 0x10 ;  /* 0x00000010bf207836 */ /* 0x040fe20000000000 */
[----:B------:R-:W-:Y:S01]  /*1050*/  SHF.R.U32.HI R3, RZ, 0x3, R3 ;  /* 0x00000003ff037819 */ /* 0x000fe20000011603 */
[C---:B------:R-:W-:Y:S01]  /*1060*/  VIADD R31, R191.reuse, 0x18 ;  /* 0x00000018bf1f7836 */ /* 0x040fe20000000000 */
[----:B------:R-:W-:Y:S01]  /*1070*/  LOP3.LUT R6, R6, 0xfffffc00, RZ, 0xc0, !PT ;  /* 0xfffffc0006067812 */ /* 0x000fe200078ec0ff */
[C---:B------:R-:W-:Y:S01]  /*1080*/  VIADD R30, R191.reuse, 0x20 ;  /* 0x00000020bf1e7836 */ /* 0x040fe20000000000 */
[----:B------:R-:W-:Y:S01]  /*1090*/  LOP3.LUT R13, R12, 0x380, RZ, 0xc0, !PT ;  /* 0x000003800c0d7812 */ /* 0x000fe200078ec0ff */
[----:B------:R-:W-:Y:S01]  /*10a0*/  IMAD.SHL.U32 R12, R10, 0x80, RZ ;  /* 0x000000800a0c7824 */ /* 0x000fe200078e00ff */
[----:B0-----:R-:W-:Y:S01]  /*10b0*/  LEA.HI R2, R0, R21, RZ, 0x3 ;  /* 0x0000001500027211 */ /* 0x001fe200078f18ff */
[C---:B------:R-:W-:Y:S01]  /*10c0*/  VIADD R29, R191.reuse, 0x28 ;  /* 0x00000028bf1d7836 */ /* 0x040fe20000000000 */
[----:B------:R-:W-:Y:S01]  /*10d0*/  LOP3.LUT R5, R6, R5, R3, 0xf6, !PT ;  /* 0x0000000506057212 */ /* 0x000fe200078ef603 */
[C---:B------:R-:W-:Y:S01]  /*10e0*/  VIADD R28, R191.reuse, 0x30 ;  /* 0x00000030bf1c7836 */ /* 0x040fe20000000000 */
[----:B------:R-:W-:Y:S01]  /*10f0*/  LOP3.LUT R0, R202, 0x70, R16, 0xf8, !PT ;  /* 0x00000070ca007812 */ /* 0x000fe200078ef810 */
[----:B------:R-:W-:Y:S01]  /*1100*/  IMAD.SHL.U32 R2, R2, 0x80, RZ ;  /* 0x0000008002027824 */ /* 0x000fe200078e00ff */
[----:B------:R-:W-:Y:S01]  /*1110*/  SHF.R.U32.HI R3, RZ, 0x3, R202 ;  /* 0x00000003ff037819 */ /* 0x000fe200000116ca */
[----:B------:R-:W-:Y:S01]  /*1120*/  VIADD R27, R191, 0x38 ;  /* 0x00000038bf1b7836 */ /* 0x000fe20000000000 */
[----:B------:R-:W-:Y:S01]  /*1130*/  LOP3.LUT R209, R209, 0x380, RZ, 0xc0, !PT ;  /* 0x00000380d1d17812 */ /* 0x000fe200078ec0ff */
[----:B------:R-:W-:Y:S01]  /*1140*/  VIADD R26, R191, 0x40 ;  /* 0x00000040bf1a7836 */ /* 0x000fe20000000000 */
[--C-:B------:R-:W-:Y:S01]  /*1150*/  LOP3.LUT R10, R13, 0x70, R16.reuse, 0xf8, !PT ;  /* 0x000000700d0a7812 */ /* 0x100fe200078ef810 */
[C---:B------:R-:W-:Y:S01]  /*1160*/  VIADD R24, R191.reuse, 0x50 ;  /* 0x00000050bf187836 */ /* 0x040fe20000000000 */
[----:B------:R-:W-:Y:S01]  /*1170*/  SHF.R.U32.HI R14, RZ, 0x3, R13 ;  /* 0x00000003ff0e7819 */ /* 0x000fe2000001160d */
[C---:B------:R-:W-:Y:S01]  /*1180*/  VIADD R21, R191.reuse, 0x58 ;  /* 0x00000058bf157836 */ /* 0x040fe20000000000 */
[----:B------:R-:W-:Y:S01]  /*1190*/  LOP3.LUT R13, R12, 0xfffffc00, RZ, 0xc0, !PT ;  /* 0xfffffc000c0d7812 */ /* 0x000fe200078ec0ff */
[----:B------:R-:W-:Y:S01]  /*11a0*/  VIADD R20, R191, 0x60 ;  /* 0x00000060bf147836 */ /* 0x000fe20000000000 */
[----:B------:R-:W-:Y:S01]  /*11b0*/  LOP3.LUT R213, R203, R0, R3, 0xf6, !PT ;  /* 0x00000000cbd57212 */ /* 0x000fe200078ef603 */
[C---:B------:R-:W-:Y:S01]  /*11c0*/  VIADD R12, R191.reuse, 0x78 ;  /* 0x00000078bf0c7836 */ /* 0x040fe20000000000 */
[----:B------:R-:W-:Y:S01]  /*11d0*/  SHF.R.U32.HI R4, RZ, 0x3, R209 ;  /* 0x00000003ff047819 */ /* 0x000fe200000116d1 */
[----:B------:R-:W-:Y:S01]  /*11e0*/  VIADD R11, R191, 0x80 ;  /* 0x00000080bf0b7836 */ /* 0x000fe20000000000 */
[----:B------:R-:W-:Y:S01]  /*11f0*/  LOP3.LUT R3, R209, 0x70, R16, 0xf8, !PT ;  /* 0x00000070d1037812 */ /* 0x000fe200078ef810 */
[C---:B------:R-:W-:Y:S01]  /*1200*/  VIADD R9, R191.reuse, 0x90 ;  /* 0x00000090bf097836 */ /* 0x040fe20000000000 */
[----:B------:R-:W-:Y:S01]  /*1210*/  LOP3.LUT R212, R2, 0xfffffc00, RZ, 0xc0, !PT ;  /* 0xfffffc0002d47812 */ /* 0x000fe200078ec0ff */
[----:B------:R-:W-:Y:S01]  /*1220*/  VIADD R8, R191, 0x98 ;  /* 0x00000098bf087836 */ /* 0x000fe20000000000 */
[----:B------:R-:W-:Y:S01]  /*1230*/  LOP3.LUT R13, R13, R10, R14, 0xf6, !PT ;  /* 0x0000000a0d0d7212 */ /* 0x000fe200078ef60e */
[C---:B------:R-:W-:Y:S01]  /*1240*/  VIADD R14, R191.reuse, 0x68 ;  /* 0x00000068bf0e7836 */ /* 0x040fe20000000000 */
[----:B------:R-:W-:Y:S01]  /*1250*/  LOP3.LUT R3, R212, R3, R4, 0xf6, !PT ;  /* 0x00000003d4037212 */ /* 0x000fe200078ef604 */
[C---:B------:R-:W-:Y:S01]  /*1260*/  VIADD R10, R191.reuse, 0x88 ;  /* 0x00000088bf0a7836 */ /* 0x040fe20000000000 */
[C---:B------:R-:W-:Y:S01]  /*1270*/  IADD3 R0, R22.reuse, R5, RZ ;  /* 0x0000000516007210 */ /* 0x040fe20007ffe0ff */
[C---:B------:R-:W-:Y:S01]  /*1280*/  IMAD.IADD R4, R22.reuse, 0x1, R13 ;  /* 0x0000000116047824 */ /* 0x040fe200078e020d */
[C---:B------:R-:W-:Y:S01]  /*1290*/  IADD3 R25, R191.reuse, 0x48, RZ ;  /* 0x00000048bf197810 */ /* 0x040fe20007ffe0ff */
[C---:B------:R-:W-:Y:S01]  /*12a0*/  IMAD.IADD R2, R22.reuse, 0x1, R3 ;  /* 0x0000000116027824 */ /* 0x040fe200078e0203 */
[----:B------:R-:W-:Y:S01]  /*12b0*/  SHF.R.S32.HI R35, RZ, 0x1f, R33 ;  /* 0x0000001fff237819 */ /* 0x000fe20000011421 */
[C---:B------:R-:W-:Y:S01]  /*12c0*/  VIADD R13, R191.reuse, 0x70 ;  /* 0x00000070bf0d7836 */ /* 0x040fe20000000000 */
[----:B------:R-:W-:Y:S01]  /*12d0*/  SHF.R.S32.HI R34, RZ, 0x1f, R32 ;  /* 0x0000001fff227819 */ /* 0x000fe20000011420 */
[----:B------:R-:W-:Y:S01]  /*12e0*/  STL [R1+0x74], R0 ;  /* 0x0000740001007387 */ /* 0x000fe20000100800 */
[----:B------:R-:W-:Y:S01]  /*12f0*/  SHF.R.S32.HI R33, RZ, 0x1f, R31 ;  /* 0x0000001fff217819 */ /* 0x000fe2000001141f */
[C---:B------:R-:W-:Y:S01]  /*1300*/  VIADD R6, R191.reuse, 0xa8 ;  /* 0x000000a8bf067836 */ /* 0x040fe20000000000 */
[----:B------:R-:W-:Y:S01]  /*1310*/  SHF.R.S32.HI R32, RZ, 0x1f, R30 ;  /* 0x0000001fff207819 */ /* 0x000fe2000001141e */
[----:B------:R0:W-:Y:S01]  /*1320*/  STL [R1+0x70], R4 ;  /* 0x0000700401007387 */ /* 0x0001e20000100800 */
[----:B------:R-:W-:Y:S01]  /*1330*/  SHF.R.S32.HI R31, RZ, 0x1f, R29 ;  /* 0x0000001fff1f7819 */ /* 0x000fe2000001141d */
[C---:B------:R-:W-:Y:S01]  /*1340*/  VIADD R5, R191.reuse, 0xb0 ;  /* 0x000000b0bf057836 */ /* 0x040fe20000000000 */
[----:B------:R-:W-:Y:S01]  /*1350*/  SHF.R.S32.HI R30, RZ, 0x1f, R28 ;  /* 0x0000001fff1e7819 */ /* 0x000fe2000001141c */
[----:B------:R1:W-:Y:S01]  /*1360*/  STL [R1+0x78], R2 ;  /* 0x0000780201007387 */ /* 0x0003e20000100800 */
[----:B------:R-:W-:Y:S01]  /*1370*/  SHF.R.S32.HI R29, RZ, 0x1f, R27 ;  /* 0x0000001fff1d7819 */ /* 0x000fe2000001141b */
[C---:B------:R-:W-:Y:S01]  /*1380*/  VIADD R3, R191.reuse, 0xc0 ;  /* 0x000000c0bf037836 */ /* 0x040fe20000000000 */
[----:B------:R-:W-:Y:S01]  /*1390*/  SHF.R.S32.HI R28, RZ, 0x1f, R26 ;  /* 0x0000001fff1c7819 */ /* 0x000fe2000001141a */
[C---:B------:R-:W-:Y:S01]  /*13a0*/  VIADD R225, R191.reuse, 0xd8 ;  /* 0x000000d8bfe17836 */ /* 0x040fe20000000000 */
[----:B------:R-:W-:Y:S01]  /*13b0*/  SHF.R.S32.HI R27, RZ, 0x1f, R25 ;  /* 0x0000001fff1b7819 */ /* 0x000fe20000011419 */
[C---:B0-----:R-:W-:Y:S01]  /*13c0*/  VIADD R4, R191.reuse, 0xb8 ;  /* 0x000000b8bf047836 */ /* 0x041fe20000000000 */
[----:B------:R-:W-:Y:S01]  /*13d0*/  SHF.R.S32.HI R26, RZ, 0x1f, R24 ;  /* 0x0000001fff1a7819 */ /* 0x000fe20000011418 */
[C---:B------:R-:W-:Y:S01]  /*13e0*/  VIADD R224, R191.reuse, 0xe0 ;  /* 0x000000e0bfe07836 */ /* 0x040fe20000000000 */
[C---:B------:R-:W-:Y:S01]  /*13f0*/  IADD3 R7, R191.reuse, 0xa0, RZ ;  /* 0x000000a0bf077810 */ /* 0x040fe20007ffe0ff */
[C---:B-1----:R-:W-:Y:S01]  /*1400*/  VIADD R2, R191.reuse, 0xc8 ;  /* 0x000000c8bf027836 */ /* 0x042fe20000000000 */
[----:B------:R-:W-:Y:S01]  /*1410*/  SHF.R.S32.HI R25, RZ, 0x1f, R21 ;  /* 0x0000001fff197819 */ /* 0x000fe20000011415 */
[C---:B------:R-:W-:Y:S01]  /*1420*/  VIADD R223, R191.reuse, 0xe8 ;  /* 0x000000e8bfdf7836 */ /* 0x040fe20000000000 */
[----:B------:R-:W-:Y:S01]  /*1430*/  SHF.R.S32.HI R24, RZ, 0x1f, R20 ;  /* 0x0000001fff187819 */ /* 0x000fe20000011414 */
[C---:B------:R-:W-:Y:S01]  /*1440*/  VIADD R222, R191.reuse, 0xf0 ;  /* 0x000000f0bfde7836 */ /* 0x040fe20000000000 */
[----:B------:R-:W-:Y:S01]  /*1450*/  SHF.R.S32.HI R0, RZ, 0x1f, R191 ;  /* 0x0000001fff007819 */ /* 0x000fe200000114bf */
[----:B------:R-:W-:Y:S01]  /*1460*/  VIADD R0, R191, 0xd0 ;  /* 0x000000d0bf007836 */ /* 0x000fe20000000000 */
[----:B------:R-:W-:Y:S01]  /*1470*/  SHF.R.S32.HI R21, RZ, 0x1f, R14 ;  /* 0x0000001fff157819 */ /* 0x000fe2000001140e */
[----:B------:R-:W-:Y:S01]  /*1480*/  IMAD.IADD R213, R22, 0x1, R213 ;  /* 0x0000000116d57824 */ /* 0x000fe200078e02d5 */
[----:B------:R-:W-:Y:S01]  /*1490*/  SHF.R.S32.HI R20, RZ, 0x1f, R13 ;  /* 0x0000001fff147819 */ /* 0x000fe2000001140d */
[----:B------:R-:W-:Y:S01]  /*14a0*/  IMAD R208, R208, 0x8, R15 ;  /* 0x00000008d0d07824 */ /* 0x000fe200078e020f */
[----:B------:R-:W-:Y:S01]  /*14b0*/  SHF.R.S32.HI R14, RZ, 0x1f, R12 ;  /* 0x0000001fff0e7819 */ /* 0x000fe2000001140c */
[----:B------:R-:W-:Y:S01]  /*14c0*/  ULOP3.LUT UR61, UR5, 0x1, URZ, 0xfc, !UPT ;  /* 0x00000001053d7892 */ /* 0x000fe2000f8efc3f */
[----:B------:R-:W-:-:S02]  /*14d0*/  SHF.R.S32.HI R13, RZ, 0x1f, R11 ;  /* 0x0000001fff0d7819 */ /* 0x000fc4000001140b */
[----:B------:R-:W-:Y:S02]  /*14e0*/  SHF.R.S32.HI R12, RZ, 0x1f, R10 ;  /* 0x0000001fff0c7819 */ /* 0x000fe4000001140a */
[----:B------:R-:W-:Y:S02]  /*14f0*/  SHF.R.S32.HI R11, RZ, 0x1f, R9 ;  /* 0x0000001fff0b7819 */ /* 0x000fe40000011409 */
[----:B------:R-:W-:Y:S02]  /*1500*/  SHF.R.S32.HI R10, RZ, 0x1f, R8 ;  /* 0x0000001fff0a7819 */ /* 0x000fe40000011408 */
[----:B------:R-:W-:Y:S02]  /*1510*/  SHF.R.S32.HI R9, RZ, 0x1f, R7 ;  /* 0x0000001fff097819 */ /* 0x000fe40000011407 */
[----:B------:R-:W-:Y:S02]  /*1520*/  IADD3 R221, R191, 0xf8, RZ ;  /* 0x000000f8bfdd7810 */ /* 0x000fe40007ffe0ff */
[----:B------:R-:W-:-:S02]  /*1530*/  SHF.R.S32.HI R8, RZ, 0x1f, R6 ;  /* 0x0000001fff087819 */ /* 0x000fc40000011406 */
[----:B------:R-:W-:Y:S02]  /*1540*/  SHF.R.S32.HI R7, RZ, 0x1f, R5 ;  /* 0x0000001fff077819 */ /* 0x000fe40000011405 */
[----:B------:R-:W-:Y:S02]  /*1550*/  SHF.R.S32.HI R6, RZ, 0x1f, R4 ;  /* 0x0000001fff067819 */ /* 0x000fe40000011404 */
[----:B------:R-:W-:Y:S02]  /*1560*/  SHF.R.S32.HI R5, RZ, 0x1f, R3 ;  /* 0x0000001fff057819 */ /* 0x000fe40000011403 */
[----:B------:R-:W-:Y:S02]  /*1570*/  SHF.R.S32.HI R4, RZ, 0x1f, R2 ;  /* 0x0000001fff047819 */ /* 0x000fe40000011402 */
[----:B------:R-:W-:Y:S02]  /*1580*/  SHF.R.S32.HI R3, RZ, 0x1f, R0 ;  /* 0x0000001fff037819 */ /* 0x000fe40000011400 */
        /* <DEDUP_REMOVED lines=10> */
[----:B------:R-:W-:-:S07]  /*1630*/  SHF.R.S32.HI R0, RZ, 0x1f, R221 ;  /* 0x0000001fff007819 */ /* 0x000fce00000114dd */
.L_x_2025:
[----:B------:R-:W-:Y:S05]  /*1640*/  YIELD ;  /* 0x0000000000007946 */ /* 0x000fea0003800000 */
[----:B------:R-:W-:Y:S01]  /*1650*/  ULDC.64 UR4, c[0x0][0xa28] ;  /* 0x00028a0000047ab9 */ /* 0x000fe20000000a00 */
[----:B0--3--:R-:W0:Y:S01]  /*1660*/  LDC.64 R2, c[0x0][0xa08] ;  /* 0x00028200ff027b82 */ /* 0x009e220000000a00 */
[----:B------:R-:W-:Y:S01]  /*1670*/  ISETP.NE.U32.AND P1, PT, RZ, UR4, PT ;  /* 0x00000004ff007c0c */ /* 0x000fe2000bf25070 */
[----:B-1--4-:R-:W-:Y:S02]  /*1680*/  IMAD.MOV.U32 R9, RZ, RZ, RZ ;  /* 0x000000ffff097224 */ /* 0x012fe400078e00ff */
[----:B-----5:R-:W-:Y:S01]  /*1690*/  IMAD.MOV.U32 R45, RZ, RZ, RZ ;  /* 0x000000ffff2d7224 */ /* 0x020fe200078e00ff */
[----:B------:R-:W-:Y:S01]  /*16a0*/  ISETP.NE.AND.EX P1, PT, RZ, UR5, PT, P1 ;  /* 0x00000005ff007c0c */ /* 0x000fe2000bf25310 */
[----:B------:R-:W-:-:S02]  /*16b0*/  ULDC.64 UR4, c[0x0][0xa18] ;  /* 0x0002860000047ab9 */ /* 0x000fc40000000a00 */
[----:B------:R-:W-:-:S04]  /*16c0*/  ISETP.NE.U32.AND P2, PT, RZ, UR4, PT ;  /* 0x00000004ff007c0c */ /* 0x000fc8000bf45070 */
[----:B------:R-:W-:Y:S01]  /*16d0*/  ISETP.NE.AND.EX P2, PT, RZ, UR5, PT, P2 ;  /* 0x00000005ff007c0c */ /* 0x000fe2000bf45320 */
[----:B------:R-:W-:Y:S02]  /*16e0*/  ULDC.64 UR4, c[0x0][0xa08] ;  /* 0x0002820000047ab9 */ /* 0x000fe40000000a00 */
[----:B------:R-:W-:-:S03]  /*16f0*/  ISETP.NE.U32.AND P0, PT, RZ, UR4, PT ;  /* 0x00000004ff007c0c */ /* 0x000fc6000bf05070 */
[----:B------:R-:W1:Y:S01]  /*1700*/  @P1 LDC.64 R4, c[0x0][0xa28] ;  /* 0x00028a00ff041b82 */ /* 0x000e620000000a00 */
[----:B------:R-:W-:Y:S01]  /*1710*/  ISETP.NE.AND.EX P0, PT, RZ, UR5, PT, P0 ;  /* 0x00000005ff007c0c */ /* 0x000fe2000bf05300 */
[----:B0-----:R-:W-:-:S06]  /*1720*/  IMAD.WIDE R2, R207, 0x4, R2 ;  /* 0x00000004cf027825 */ /* 0x001fcc00078e0202 */
[----:B------:R-:W0:Y:S01]  /*1730*/  @P2 LDC.64 R6, c[0x0][0xa18] ;  /* 0x00028600ff062b82 */ /* 0x000e220000000a00 */
[----:B------:R-:W-:Y:S02]  /*1740*/  ULDC UR4, c[0x0][0x288] ;  /* 0x0000a20000047ab9 */ /* 0x000fe40000000800 */
[----:B------:R-:W-:Y:S01]  /*1750*/  IMAD.U32 R189, RZ, RZ, UR4 ;  /* 0x00000004ffbd7e24 */ /* 0x000fe2000f8e00ff */
[----:B------:R-:W-:Y:S02]  /*1760*/  ULDC.64 UR4, c[0x0][0x418] ;  /* 0x0001060000047ab9 */ /* 0x000fe40000000a00 */
[----:B------:R2:W5:Y:S01]  /*1770*/  @P0 LDG.E R45, desc[UR36][R2.64] ;  /* 0x00000024022d0981 */ /* 0x000562000c1e1900 */
[----:B-1----:R-:W-:-:S05]  /*1780*/  @P1 IMAD.WIDE R4, R207, 0x4, R4 ;  /* 0x00000004cf041825 */ /* 0x002fca00078e0204 */
[----:B------:R2:W5:Y:S01]  /*1790*/  @P1 LDG.E R9, desc[UR36][R4.64] ;  /* 0x0000002404091981 */ /* 0x000562000c1e1900 */
[----:B0-----:R-:W-:-:S05]  /*17a0*/  @P2 IMAD.WIDE R6, R207, 0x4, R6 ;  /* 0x00000004cf062825 */ /* 0x001fca00078e0206 */
[----:B------:R2:W5:Y:S01]  /*17b0*/  @P2 LDG.E R189, desc[UR36][R6.64] ;  /* 0x0000002406bd2981 */ /* 0x000562000c1e1900 */
[----:B------:R-:W-:-:S03]  /*17c0*/  UISETP.NE.U32.AND UP0, UPT, UR4, URZ, UPT ;  /* 0x0000003f0400728c */ /* 0x000fc6000bf05070 */
[----:B------:R-:W-:Y:S01]  /*17d0*/  ULDC UR4, c[0x0][0x424] ;  /* 0x0001090000047ab9 */ /* 0x000fe20000000800 */
[----:B------:R-:W-:-:S03]  /*17e0*/  UISETP.NE.AND.EX UP0, UPT, UR5, URZ, UPT, UP0 ;  /* 0x0000003f0500728c */ /* 0x000fc6000bf05300 */
[----:B------:R-:W-:Y:S01]  /*17f0*/  ULDC UR5, c[0x0][0x2f0] ;  /* 0x0000bc0000057ab9 */ /* 0x000fe20000000800 */
[----:B------:R-:W-:-:S04]  /*1800*/  USEL UR4, UR4, 0x1, UP0 ;  /* 0x0000000104047887 */ /* 0x000fc80008000000 */
[----:B------:R-:W-:-:S03]  /*1810*/  UIMAD UR4, UR4, UR5, URZ ;  /* 0x00000005040472a4 */ /* 0x000fc6000f8e023f */
[----:B------:R-:W-:Y:S02]  /*1820*/  ULDC UR5, c[0x0][0x348] ;  /* 0x0000d20000057ab9 */ /* 0x000fe40000000800 */
[----:B------:R-:W-:Y:S02]  /*1830*/  IMAD.U32 R39, RZ, RZ, UR5 ;  /* 0x00000005ff277e24 */ /* 0x000fe4000f8e00ff */
[----:B------:R-:W-:Y:S01]  /*1840*/  IMAD.U32 R24, RZ, RZ, UR4 ;  /* 0x00000004ff187e24 */ /* 0x000fe2000f8e00ff */
[----:B--2---:R-:W-:Y:S06]  /*1850*/  @P2 BRA `(.L_x_1773) ;  /* 0x0000000000242947 */ /* 0x004fec0003800000 */
        /* <DEDUP_REMOVED lines=9> */
.L_x_1773:
[----:B------:R-:W-:Y:S01]  /*18f0*/  ULDC.64 UR4, c[0x0][0xa20] ;  /* 0x0002880000047ab9 */ /* 0x000fe20000000a00 */
[C---:B------:R-:W-:Y:S01]  /*1900*/  LOP3.LUT R4, R206.reuse, 0xff000000, RZ, 0xc0, !PT ;  /* 0xff000000ce047812 */ /* 0x040fe200078ec0ff */
[----:B------:R-:W-:Y:S01]  /*1910*/  IMAD.MOV.U32 R216, RZ, RZ, R207 ;  /* 0x000000ffffd87224 */ /* 0x000fe200078e00cf */
[----:B------:R-:W-:Y:S02]  /*1920*/  ISETP.NE.U32.AND P1, PT, RZ, UR4, PT ;  /* 0x00000004ff007c0c */ /* 0x000fe4000bf25070 */
[C---:B------:R-:W-:Y:S02]  /*1930*/  LOP3.LUT R0, R206.reuse, 0xff0000, RZ, 0xc0, !PT ;  /* 0x00ff0000ce007812 */ /* 0x040fe400078ec0ff */
[----:B------:R-:W-:Y:S02]  /*1940*/  ISETP.NE.AND.EX P1, PT, RZ, UR5, PT, P1 ;  /* 0x00000005ff007c0c */ /* 0x000fe4000bf25310 */
[----:B------:R-:W-:Y:S02]  /*1950*/  SHF.R.U32.HI R5, RZ, 0x8, R4 ;  /* 0x00000008ff057819 */ /* 0x000fe40000011604 */
[----:B------:R-:W-:-:S02]  /*1960*/  LOP3.LUT R188, R206, 0xffff, RZ, 0xc0, !PT ;  /* 0x0000ffffcebc7812 */ /* 0x000fc400078ec0ff */
[----:B------:R-:W-:-:S07]  /*1970*/  LEA.HI R215, R0, R5, RZ, 0x10 ;  /* 0x0000000500d77211 */ /* 0x000fce00078f80ff */
[----:B------:R-:W-:Y:S05]  /*1980*/  @!P1 BRA `(.L_x_1774) ;  /* 0x0000000000109947 */ /* 0x000fea0003800000 */
[----:B------:R-:W0:Y:S02]  /*1990*/  LDC.64 R24, c[0x0][0xa20] ;  /* 0x00028800ff187b82 */ /* 0x000e240000000a00 */
[----:B0-----:R-:W-:-:S06]  /*19a0*/  IMAD.WIDE R24, R207, 0x4, R24 ;  /* 0x00000004cf187825 */ /* 0x001fcc00078e0218 */
[----:B------:R0:W5:Y:S01]  /*19b0*/  LDG.E R24, desc[UR36][R24.64] ;  /* 0x0000002418187981 */ /* 0x000162000c1e1900 */
[----:B------:R-:W-:Y:S05]  /*19c0*/  BRA `(.L_x_1775) ;  /* 0x0000000000107947 */ /* 0x000fea0003800000 */
.L_x_1774:
[----:B------:R-:W-:Y:S05]  /*19d0*/  @!P0 BRA `(.L_x_1775) ;  /* 0x00000000000c8947 */ /* 0x000fea0003800000 */
[----:B------:R-:W2:Y:S04]  /*19e0*/  LDG.E R5, desc[UR36][R2.64] ;  /* 0x0000002402057981 */ /* 0x000ea8000c1e1900 */
[----:B------:R-:W2:Y:S02]  /*19f0*/  LDG.E R24, desc[UR36][R2.64+0x4] ;  /* 0x0000042402187981 */ /* 0x000ea4000c1e1900 */
[----:B--2---:R-:W-:-:S07]  /*1a00*/  IMAD.IADD R24, R24, 0x1, -R5 ;  /* 0x0000000118187824 */ /* 0x004fce00078e0a05 */
.L_x_1775:
[----:B------:R-:W-:Y:S02]  /*1a10*/  ULDC.64 UR4, c[0x0][0xa10] ;  /* 0x0002840000047ab9 */ /* 0x000fe40000000a00 */
[----:B------:R-:W-:-:S04]  /*1a20*/  ISETP.NE.U32.AND P0, PT, RZ, UR4, PT ;  /* 0x00000004ff007c0c */ /* 0x000fc8000bf05070 */
[----:B------:R-:W-:Y:S01]  /*1a30*/  ISETP.NE.AND.EX P0, PT, RZ, UR5, PT, P0 ;  /* 0x00000005ff007c0c */ /* 0x000fe2000bf05300 */
[----:B------:R-:W-:Y:S02]  /*1a40*/  ULDC.64 UR4, c[0x0][0xa30] ;  /* 0x00028c0000047ab9 */ /* 0x000fe40000000a00 */
[----:B------:R-:W-:-:S04]  /*1a50*/  ISETP.NE.U32.AND P1, PT, RZ, UR4, PT ;  /* 0x00000004ff007c0c */ /* 0x000fc8000bf25070 */
[----:B------:R-:W-:-:S06]  /*1a60*/  ISETP.NE.AND.EX P1, PT, RZ, UR5, PT, P1 ;  /* 0x00000005ff007c0c */ /* 0x000fcc000bf25310 */
[----:B------:R-:W1:Y:S08]  /*1a70*/  @P0 LDC.64 R4, c[0x0][0xa10] ;  /* 0x00028400ff040b82 */ /* 0x000e700000000a00 */
[----:B------:R-:W2:Y:S01]  /*1a80*/  @P1 LDC.64 R2, c[0x0][0xa30] ;  /* 0x00028c00ff021b82 */ /* 0x000ea20000000a00 */
[----:B-1----:R-:W-:-:S05]  /*1a90*/  @P0 IMAD.WIDE R4, R207, 0x4, R4 ;  /* 0x00000004cf040825 */ /* 0x002fca00078e0204 */
[----:B------:R-:W3:Y:S04]  /*1aa0*/  @P0 LDG.E R0, desc[UR36][R4.64] ;  /* 0x0000002404000981 */ /* 0x000ee8000c1e1900 */
[----:B------:R-:W3:Y:S01]  /*1ab0*/  @P0 LDG.E R11, desc[UR36][R4.64+0x4] ;  /* 0x00000424040b0981 */ /* 0x000ee2000c1e1900 */
[----:B--2---:R-:W-:Y:S02]  /*1ac0*/  @P1 IMAD.WIDE R6, R207, 0x4, R2 ;  /* 0x00000004cf061825 */ /* 0x004fe400078e0202 */
[----:B------:R-:W1:Y:S02]  /*1ad0*/  LDC R2, c[0x0][0x448] ;  /* 0x00011200ff027b82 */ /* 0x000e640000000800 */
[----:B-----5:R-:W-:-:S06]  /*1ae0*/  IMAD.MOV.U32 R38, RZ, RZ, R24 ;  /* 0x000000ffff267224 */ /* 0x020fcc00078e0018 */
[----:B------:R2:W5:Y:S01]  /*1af0*/  @P1 LDG.E R38, desc[UR36][R6.64] ;  /* 0x0000002406261981 */ /* 0x000562000c1e1900 */
[----:B------:R-:W-:Y:S01]  /*1b00*/  SHF.L.U32 R201, R205, 0x7, RZ ;  /* 0x00000007cdc97819 */ /* 0x000fe200000006ff */
[----:B------:R-:W-:Y:S01]  /*1b10*/  IMAD.IADD R10, R24, 0x1, -R9 ;  /* 0x00000001180a7824 */ /* 0x000fe200078e0a09 */
[----:B-1----:R-:W-:Y:S02]  /*1b20*/  ISETP.NE.AND P1, PT, R2, 0x1, PT ;  /* 0x000000010200780c */ /* 0x002fe40003f25270 */
[----:B------:R-:W1:Y:S11]  /*1b30*/  LDC.64 R2, c[0x0][0x9e0] ;  /* 0x00027800ff027b82 */ /* 0x000e760000000a00 */
[----:B------:R-:W4:Y:S08]  /*1b40*/  @P1 LDC R13, c[0x0][0x44c] ;  /* 0x00011300ff0d1b82 */ /* 0x000f300000000800 */
[----:B------:R-:W0:Y:S01]  /*1b50*/  @P1 LDC R8, c[0x0][0x450] ;  /* 0x00011400ff081b82 */ /* 0x000e220000000800 */
[----:B-1----:R-:W-:Y:S01]  /*1b60*/  ISETP.GE.AND P2, PT, R3, 0x1, PT ;  /* 0x000000010300780c */ /* 0x002fe20003f46270 */
[----:B---3--:R-:W-:-:S02]  /*1b70*/  @P0 IMAD.IADD R39, R11, 0x1, -R0 ;  /* 0x000000010b270824 */ /* 0x008fc400078e0a00 */
[----:B------:R-:W-:Y:S02]  /*1b80*/  VIADD R0, R201, 0x7f ;  /* 0x0000007fc9007836 */ /* 0x000fe40000000000 */
[----:B------:R-:W-:Y:S02]  /*1b90*/  IMAD.IADD R192, R10, 0x1, R39 ;  /* 0x000000010ac07824 */ /* 0x000fe400078e0227 */
[----:B----4-:R-:W-:-:S03]  /*1ba0*/  @P1 IMAD.HI.U32 R5, R0, R13, RZ ;  /* 0x0000000d00051227 */ /* 0x010fc600078e00ff */
[C---:B--2---:R-:W-:Y:S01]  /*1bb0*/  IADD3 R7, R192.reuse, 0x1, -R189 ;  /* 0x00000001c0077810 */ /* 0x044fe20007ffe8bd */
[----:B------:R-:W-:Y:S01]  /*1bc0*/  IMAD.MOV.U32 R4, RZ, RZ, R0 ;  /* 0x000000ffff047224 */ /* 0x000fe200078e0000 */
[----:B0-----:R-:W-:Y:S01]  /*1bd0*/  @P1 SHF.R.U32.HI R4, RZ, R8, R5 ;  /* 0x00000008ff041219 */ /* 0x001fe20000011605 */
[----:B------:R-:W-:-:S04]  /*1be0*/  VIADD R0, R192, 0x3f ;  /* 0x0000003fc0007836 */ /* 0x000fc80000000000 */
[----:B------:R-:W-:Y:S01]  /*1bf0*/  IMAD.IADD R7, R7, 0x1, R4 ;  /* 0x0000000107077824 */ /* 0x000fe200078e0204 */
[----:B------:R-:W-:-:S03]  /*1c00*/  SHF.R.S32.HI R5, RZ, 0x1f, R0 ;  /* 0x0000001fff057819 */ /* 0x000fc60000011400 */
[----:B------:R-:W-:Y:S01]  /*1c10*/  IMAD.IADD R2, R7, 0x1, R2 ;  /* 0x0000000107027824 */ /* 0x000fe200078e0202 */
[----:B------:R-:W-:-:S04]  /*1c20*/  LEA.HI R5, R5, R0, RZ, 0x6 ;  /* 0x0000000005057211 */ /* 0x000fc800078f30ff */
[----:B------:R-:W-:Y:S01]  /*1c30*/  SHF.R.S32.HI R44, RZ, 0x6, R5 ;  /* 0x00000006ff2c7819 */ /* 0x000fe20000011405 */
[----:B------:R-:W-:Y:S06]  /*1c40*/  @!P2 BRA `(.L_x_1776) ;  /* 0x000000000048a947 */ /* 0x000fec0003800000 */
[C---:B------:R-:W-:Y:S01]  /*1c50*/  ISETP.GT.AND P0, PT, R7.reuse, RZ, PT ;  /* 0x000000ff0700720c */ /* 0x040fe20003f04270 */
[----:B------:R-:W-:Y:S01]  /*1c60*/  BSSY B0, `(.L_x_1777) ;  /* 0x000000e000007945 */ /* 0x000fe20003800000 */
[----:B------:R-:W-:-:S11]  /*1c70*/  VIADD R0, R7, 0xffffffff ;  /* 0xffffffff07007836 */ /* 0x000fd60000000000 */
[----:B------:R-:W-:Y:S05]  /*1c80*/  @P0 BRA `(.L_x_1778) ;  /* 0x00000000001c0947 */ /* 0x000fea0003800000 */
[----:B------:R-:W-:Y:S01]  /*1c90*/  ISETP.NE.AND P0, PT, R3, 0x1, PT ;  /* 0x000000010300780c */ /* 0x000fe20003f05270 */
[----:B------:R-:W-:-:S12]  /*1ca0*/  IMAD.MOV R7, RZ, RZ, -R7 ;  /* 0x000000ffff077224 */ /* 0x000fd800078e0a07 */
[----:B------:R-:W0:Y:S02]  /*1cb0*/  @P0 LDC.64 R4, c[0x0][0x9e8] ;  /* 0x00027a00ff040b82 */ /* 0x000e240000000a00 */
[----:B0-----:R-:W-:-:S05]  /*1cc0*/  @P0 IMAD.HI.U32 R4, R7, R4, RZ ;  /* 0x0000000407040227 */ /* 0x001fca00078e00ff */
[----:B------:R-:W-:-:S04]  /*1cd0*/  @P0 SHF.R.U32.HI R7, RZ, R5, R4 ;  /* 0x00000005ff070219 */ /* 0x000fc80000011604 */
[----:B------:R-:W-:Y:S01]  /*1ce0*/  LOP3.LUT R0, RZ, R7, RZ, 0x33, !PT ;  /* 0x00000007ff007212 */ /* 0x000fe200078e33ff */
[----:B------:R-:W-:Y:S06]  /*1cf0*/  BRA `(.L_x_1779) ;  /* 0x0000000000107947 */ /* 0x000fec0003800000 */
.L_x_1778:
[----:B------:R-:W-:-:S13]  /*1d00*/  ISETP.NE.AND P0, PT, R3, 0x1, PT ;  /* 0x000000010300780c */ /* 0x000fda0003f05270 */
[----:B------:R-:W0:Y:S02]  /*1d10*/  @P0 LDC.64 R4, c[0x0][0x9e8] ;  /* 0x00027a00ff040b82 */ /* 0x000e240000000a00 */
[----:B0-----:R-:W-:-:S05]  /*1d20*/  @P0 IMAD.HI.U32 R4, R0, R4, RZ ;  /* 0x0000000400040227 */ /* 0x001fca00078e00ff */
[----:B------:R-:W-:-:S07]  /*1d30*/  @P0 SHF.R.U32.HI R0, RZ, R5, R4 ;  /* 0x00000005ff000219 */ /* 0x000fce0000011604 */
.L_x_1779:
[----:B------:R-:W-:Y:S05]  /*1d40*/  BSYNC B0 ;  /* 0x0000000000007941 */ /* 0x000fea0003800000 */
.L_x_1777:
[----:B------:R-:W-:-:S05]  /*1d50*/  IMAD R5, R0, R3, R3 ;  /* 0x0000000300057224 */ /* 0x000fca00078e0203 */
[----:B------:R-:W-:-:S07]  /*1d60*/  VIMNMX R2, R2, R5, PT ;  /* 0x0000000502027248 */ /* 0x000fce0003fe0100 */
.L_x_1776:
[----:B------:R-:W0:Y:S01]  /*1d70*/  @P1 LDC R4, c[0x0][0x44c] ;  /* 0x00011300ff041b82 */ /* 0x000e220000000800 */
[----:B------:R-:W-:Y:S01]  /*1d80*/  IADD3 R2, R2, 0x3f, RZ ;  /* 0x0000003f02027810 */ /* 0x000fe20007ffe0ff */
[----:B------:R-:W-:Y:S01]  /*1d90*/  IMAD.MOV.U32 R0, RZ, RZ, R201 ;  /* 0x000000ffff007224 */ /* 0x000fe200078e00c9 */
[----:B------:R-:W-:Y:S01]  /*1da0*/  ULDC UR4, c[0x0][0x9dc] ;  /* 0x0002770000047ab9 */ /* 0x000fe20000000800 */
[----:B------:R-:W-:Y:S01]  /*1db0*/  IMAD.IADD R161, R192, 0x1, -R189 ;  /* 0x00000001c0a17824 */ /* 0x000fe200078e0abd */
[----:B------:R-:W-:-:S03]  /*1dc0*/  SHF.R.S32.HI R5, RZ, 0x1f, R2 ;  /* 0x0000001fff057819 */ /* 0x000fc60000011402 */
[----:B------:R-:W1:Y:S01]  /*1dd0*/  @P1 LDC R7, c[0x0][0x450] ;  /* 0x00011400ff071b82 */ /* 0x000e620000000800 */
[----:B------:R-:W-:-:S04]  /*1de0*/  LEA.HI R5, R5, R2, RZ, 0x6 ;  /* 0x0000000205057211 */ /* 0x000fc800078f30ff */
[----:B------:R-:W-:-:S04]  /*1df0*/  SHF.R.S32.HI R5, RZ, 0x6, R5 ;  /* 0x00000006ff057819 */ /* 0x000fc80000011405 */
[----:B------:R-:W-:Y:S01]  /*1e00*/  VIMNMX R6, R44, R5, PT ;  /* 0x000000052c067248 */ /* 0x000fe20003fe0100 */
[----:B0-----:R-:W-:-:S05]  /*1e10*/  @P1 IMAD.HI.U32 R4, R201, R4, RZ ;  /* 0x00000004c9041227 */ /* 0x001fca00078e00ff */
[----:B-1----:R-:W-:-:S05]  /*1e20*/  @P1 SHF.R.U32.HI R0, RZ, R7, R4 ;  /* 0x00000007ff001219 */ /* 0x002fca0000011604 */
[----:B------:R-:W-:-:S04]  /*1e30*/  IMAD.IADD R0, R161, 0x1, R0 ;  /* 0x00000001a1007824 */ /* 0x000fc800078e0200 */
[----:B------:R-:W-:Y:S01]  /*1e40*/  VIADD R2, R0, -UR4 ;  /* 0x8000000400027c36 */ /* 0x000fe20008000000 */
[----:B------:R-:W-:Y:S06]  /*1e50*/  @!P2 BRA `(.L_x_1780) ;  /* 0x000000000044a947 */ /* 0x000fec0003800000 */
[----:B------:R-:W-:Y:S01]  /*1e60*/  ISETP.GT.AND P0, PT, R0, -0x1, PT ;  /* 0xffffffff0000780c */ /* 0x000fe20003f04270 */
[----:B------:R-:W-:-:S12]  /*1e70*/  BSSY B0, `(.L_x_1781) ;  /* 0x000000d000007945 */ /* 0x000fd80003800000 */
[----:B------:R-:W-:Y:S05]  /*1e80*/  @P0 BRA `(.L_x_1782) ;  /* 0x00000000001c0947 */ /* 0x000fea0003800000 */
[----:B------:R-:W-:Y:S02]  /*1e90*/  ISETP.NE.AND P0, PT, R3, 0x1, PT ;  /* 0x000000010300780c */ /* 0x000fe40003f05270 */
[----:B------:R-:W-:-:S11]  /*1ea0*/  LOP3.LUT R7, RZ, R0, RZ, 0x33, !PT ;  /* 0x00000000ff077212 */ /* 0x000fd600078e33ff */
[----:B------:R-:W0:Y:S02]  /*1eb0*/  @P0 LDC.64 R4, c[0x0][0x9e8] ;  /* 0x00027a00ff040b82 */ /* 0x000e240000000a00 */
[----:B0-----:R-:W-:-:S05]  /*1ec0*/  @P0 IMAD.HI.U32 R4, R7, R4, RZ ;  /* 0x0000000407040227 */ /* 0x001fca00078e00ff */
[----:B------:R-:W-:-:S04]  /*1ed0*/  @P0 SHF.R.U32.HI R7, RZ, R5, R4 ;  /* 0x00000005ff070219 */ /* 0x000fc80000011604 */
[----:B------:R-:W-:Y:S01]  /*1ee0*/  LOP3.LUT R0, RZ, R7, RZ, 0x33, !PT ;  /* 0x00000007ff007212 */ /* 0x000fe200078e33ff */
[----:B------:R-:W-:Y:S06]  /*1ef0*/  BRA `(.L_x_1783) ;  /* 0x0000000000107947 */ /* 0x000fec0003800000 */
.L_x_1782:
[----:B------:R-:W-:-:S13]  /*1f00*/  ISETP.NE.AND P0, PT, R3, 0x1, PT ;  /* 0x000000010300780c */ /* 0x000fda0003f05270 */
[----:B------:R-:W0:Y:S02]  /*1f10*/  @P0 LDC.64 R4, c[0x0][0x9e8] ;  /* 0x00027a00ff040b82 */ /* 0x000e240000000a00 */
[----:B0-----:R-:W-:-:S05]  /*1f20*/  @P0 IMAD.HI.U32 R4, R0, R4, RZ ;  /* 0x0000000400040227 */ /* 0x001fca00078e00ff */
[----:B------:R-:W-:-:S07]  /*1f30*/  @P0 SHF.R.U32.HI R0, RZ, R5, R4 ;  /* 0x00000005ff000219 */ /* 0x000fce0000011604 */
.L_x_1783:
[----:B------:R-:W-:Y:S05]  /*1f40*/  BSYNC B0 ;  /* 0x0000000000007941 */ /* 0x000fea0003800000 */
.L_x_1781:
[----:B------:R-:W-:-:S05]  /*1f50*/  IMAD R3, R0, R3, RZ ;  /* 0x0000000300037224 */ /* 0x000fca00078e02ff */
[----:B------:R-:W-:-:S07]  /*1f60*/  VIMNMX R2, R2, R3, !PT ;  /* 0x0000000302027248 */ /* 0x000fce0007fe0100 */
.L_x_1780:
[----:B------:R-:W-:Y:S01]  /*1f70*/  SHF.R.S32.HI R3, RZ, 0x1f, R2 ;  /* 0x0000001fff037819 */ /* 0x000fe20000011402 */
[----:B------:R-:W-:Y:S01]  /*1f80*/  BSSY B0, `(.L_x_1784) ;  /* 0x0000027000007945 */ /* 0x000fe20003800000 */
[----:B------:R-:W-:Y:S02]  /*1f90*/  LOP3.LUT R220, R215, 0xff, RZ, 0xc0, !PT ;  /* 0x000000ffd7dc7812 */ /* 0x000fe400078ec0ff */
[----:B------:R-:W-:Y:S02]  /*1fa0*/  LEA.HI R3, R3, R2, RZ, 0x6 ;  /* 0x0000000203037211 */ /* 0x000fe400078f30ff */
[----:B------:R-:W-:Y:S02]  /*1fb0*/  SHF.R.U32.HI R215, RZ, 0x10, R215 ;  /* 0x00000010ffd77819 */ /* 0x000fe400000116d7 */
[----:B------:R-:W-:-:S04]  /*1fc0*/  SHF.R.S32.HI R3, RZ, 0x6, R3 ;  /* 0x00000006ff037819 */ /* 0x000fc80000011403 */
[----:B------:R-:W-:Y:S01]  /*1fd0*/  VIMNMX R9, RZ, R3, !PT ;  /* 0x00000003ff097248 */ /* 0x000fe20007fe0100 */
[----:B------:R-:W-:-:S03]  /*1fe0*/  IMAD.MOV.U32 R3, RZ, RZ, RZ ;  /* 0x000000ffff037224 */ /* 0x000fc600078e00ff */
[----:B------:R-:W-:-:S13]  /*1ff0*/  ISETP.GT.AND P0, PT, R6, R9, PT ;  /* 0x000000090600720c */ /* 0x000fda0003f04270 */
[----:B------:R-:W-:Y:S05]  /*2000*/  @!P0 BRA `(.L_x_1785) ;  /* 0x0000000000788947 */ /* 0x000fea0003800000 */
[----:B------:R-:W-:Y:S01]  /*2010*/  ISETP.NE.AND P0, PT, R215, RZ, PT ;  /* 0x000000ffd700720c */ /* 0x000fe20003f05270 */
[----:B------:R-:W-:-:S03]  /*2020*/  ULDC UR4, c[0x0][0x9f0] ;  /* 0x00027c0000047ab9 */ /* 0x000fc60000000800 */
[----:B------:R-:W-:-:S04]  /*2030*/  SEL R11, R215, UR4, P0 ;  /* 0x00000004d70b7c07 */ /* 0x000fc80008000000 */
[-C--:B------:R-:W-:Y:S02]  /*2040*/  IABS R5, R11.reuse ;  /* 0x0000000b00057213 */ /* 0x080fe40000000000 */
[----:B------:R-:W-:Y:S02]  /*2050*/  IADD3 R0, R11, -0x1, R6 ;  /* 0xffffffff0b007810 */ /* 0x000fe40007ffe006 */
[----:B------:R-:W0:Y:S01]  /*2060*/  I2F.RP R4, R5 ;  /* 0x0000000500047306 */ /* 0x000e220000209400 */
[----:B------:R-:W-:Y:S02]  /*2070*/  IABS R12, R11 ;  /* 0x0000000b000c7213 */ /* 0x000fe40000000000 */
[----:B------:R-:W-:-:S05]  /*2080*/  IMAD.IADD R0, R0, 0x1, -R9 ;  /* 0x0000000100007824 */ /* 0x000fca00078e0a09 */
[----:B0-----:R-:W0:Y:S02]  /*2090*/  MUFU.RCP R4, R4 ;  /* 0x0000000400047308 */ /* 0x001e240000001000 */
[----:B0-----:R-:W-:Y:S02]  /*20a0*/  VIADD R2, R4, 0xffffffe ;  /* 0x0ffffffe04027836 */ /* 0x001fe40000000000 */
[----:B------:R-:W-:-:S04]  /*20b0*/  IMAD.MOV R4, RZ, RZ, -R12 ;  /* 0x000000ffff047224 */ /* 0x000fc800078e0a0c */
[----:B------:R0:W1:Y:S02]  /*20c0*/  F2I.FTZ.U32.TRUNC.NTZ R3, R2 ;  /* 0x0000000200037305 */ /* 0x000064000021f000 */
[----:B0-----:R-:W-:Y:S02]  /*20d0*/  IMAD.MOV.U32 R2, RZ, RZ, RZ ;  /* 0x000000ffff027224 */ /* 0x001fe400078e00ff */
[----:B-1----:R-:W-:-:S04]  /*20e0*/  IMAD.MOV R8, RZ, RZ, -R3 ;  /* 0x000000ffff087224 */ /* 0x002fc800078e0a03 */
[----:B------:R-:W-:Y:S01]  /*20f0*/  IMAD R7, R8, R5, RZ ;  /* 0x0000000508077224 */ /* 0x000fe200078e02ff */
[----:B------:R-:W-:Y:S02]  /*2100*/  IABS R8, R0 ;  /* 0x0000000000087213 */ /* 0x000fe40000000000 */
[----:B------:R-:W-:Y:S01]  /*2110*/  LOP3.LUT R0, R0, R11, RZ, 0x3c, !PT ;  /* 0x0000000b00007212 */ /* 0x000fe200078e3cff */
[----:B------:R-:W-:Y:S01]  /*2120*/  IMAD.HI.U32 R3, R3, R7, R2 ;  /* 0x0000000703037227 */ /* 0x000fe200078e0002 */
[----:B------:R-:W-:Y:S02]  /*2130*/  MOV R2, R8 ;  /* 0x0000000800027202 */ /* 0x000fe40000000f00 */
[----:B------:R-:W-:-:S03]  /*2140*/  ISETP.GE.AND P2, PT, R0, RZ, PT ;  /* 0x000000ff0000720c */ /* 0x000fc60003f46270 */
[----:B------:R-:W-:-:S04]  /*2150*/  IMAD.HI.U32 R3, R3, R2, RZ ;  /* 0x0000000203037227 */ /* 0x000fc800078e00ff */
[----:B------:R-:W-:-:S05]  /*2160*/  IMAD R2, R3, R4, R2 ;  /* 0x0000000403027224 */ /* 0x000fca00078e0202 */
[----:B------:R-:W-:-:S13]  /*2170*/  ISETP.GT.U32.AND P1, PT, R5, R2, PT ;  /* 0x000000020500720c */ /* 0x000fda0003f24070 */
[----:B------:R-:W-:Y:S02]  /*2180*/  @!P1 IMAD.IADD R2, R2, 0x1, -R5 ;  /* 0x0000000102029824 */ /* 0x000fe400078e0a05 */
[----:B------:R-:W-:Y:S01]  /*2190*/  @!P1 VIADD R3, R3, 0x1 ;  /* 0x0000000103039836 */ /* 0x000fe20000000000 */
[----:B------:R-:W-:Y:S02]  /*21a0*/  ISETP.NE.AND P1, PT, R11, RZ, PT ;  /* 0x000000ff0b00720c */ /* 0x000fe40003f25270 */
[----:B------:R-:W-:-:S13]  /*21b0*/  ISETP.GE.U32.AND P0, PT, R2, R5, PT ;  /* 0x000000050200720c */ /* 0x000fda0003f06070 */
[----:B------:R-:W-:-:S04]  /*21c0*/  @P0 VIADD R3, R3, 0x1 ;  /* 0x0000000103030836 */ /* 0x000fc80000000000 */
[----:B------:R-:W-:Y:S01]  /*21d0*/  @!P2 IMAD.MOV R3, RZ, RZ, -R3 ;  /* 0x000000ffff03a224 */ /* 0x000fe200078e0a03 */
[----:B------:R-:W-:-:S07]  /*21e0*/  @!P1 LOP3.LUT R3, RZ, R11, RZ, 0x33, !PT ;  /* 0x0000000bff039212 */ /* 0x000fce00078e33ff */
.L_x_1785:
[----:B------:R-:W-:Y:S05]  /*21f0*/  BSYNC B0 ;  /* 0x0000000000007941 */ /* 0x000fea0003800000 */
.L_x_1784:
[----:B------:R-:W-:-:S05]  /*2200*/  IMAD R0, R220, R3, R9 ;  /* 0x00000003dc007224 */ /* 0x000fca00078e0209 */
[C---:B------:R-:W-:Y:S01]  /*2210*/  VIADDMNMX R3, R0.reuse, R3, R6, PT ;  /* 0x0000000300037246 */ /* 0x040fe20003800106 */
[----:B------:R-:W-:-:S04]  /*2220*/  IMAD R0, R0, 0x40, -R10 ;  /* 0x0000004000007824 */ /* 0x000fc800078e0a0a */
[----:B------:R-:W-:Y:S01]  /*2230*/  IMAD R2, R3, 0x40, -R10 ;  /* 0x0000004003027824 */ /* 0x000fe200078e0a0a */
[----:B------:R-:W-:-:S04]  /*2240*/  VIMNMX R0, RZ, R0, !PT ;  /* 0x00000000ff007248 */ /* 0x000fc80007fe0100 */
        /* <DEDUP_REMOVED lines=31> */
.L_x_1788:
[----:B------:R-:W-:Y:S05]  /*2440*/  BSYNC B6 ;  /* 0x0000000000067941 */ /* 0x000fea0003800000 */
.L_x_1787:
[----:B------:R-:W-:Y:S01]  /*2450*/  VIADD R0, R22, 0x10000 ;  /* 0x0001000016007836 */ /* 0x000fe20000000000 */
[----:B------:R-:W-:Y:S04]  /*2460*/  BSSY B6, `(.L_x_1789) ;  /* 0x0000013000067945 */ /* 0x000fe80003800000 */
        /* <DEDUP_REMOVED lines=18> */
.L_x_1790:
[----:B------:R-:W-:Y:S05]  /*2590*/  BSYNC B6 ;  /* 0x0000000000067941 */ /* 0x000fea0003800000 */
.L_x_1789:
[----:B------:R-:W-:Y:S01]  /*25a0*/  ULDC.64 UR4, c[0x0][0x9f8] ;  /* 0x00027e0000047ab9 */ /* 0x000fe20000000a00 */
[----:B------:R-:W-:Y:S01]  /*25b0*/  IMAD.MOV.U32 R0, RZ, RZ, R207 ;  /* 0x000000ffff007224 */ /* 0x000fe200078e00cf */
[----:B------:R-:W-:Y:S01]  /*25c0*/  ISETP.NE.U32.AND P0, PT, RZ, UR4, PT ;  /* 0x00000004ff007c0c */ /* 0x000fe2000bf05070 */
[----:B------:R-:W0:Y:S01]  /*25d0*/  S2R R25, SR_TID.X ;  /* 0x0000000000197919 */ /* 0x000e220000002100 */
[----:B------:R-:W1:Y:S02]  /*25e0*/  LDC.64 R6, c[0x0][0x3f8] ;  /* 0x0000fe00ff067b82 */ /* 0x000e640000000a00 */
[----:B------:R-:W-:-:S06]  /*25f0*/  ISETP.NE.AND.EX P0, PT, RZ, UR5, PT, P0 ;  /* 0x00000005ff007c0c */ /* 0x000fcc000bf05300 */
[----:B------:R-:W2:Y:S08]  /*2600*/  LDC R57, c[0x0][0x3f4] ;  /* 0x0000fd00ff397b82 */ /* 0x000eb00000000800 */
[----:B------:R-:W3:Y:S08]  /*2610*/  @P0 LDC.64 R2, c[0x0][0x9f8] ;  /* 0x00027e00ff020b82 */ /* 0x000ef00000000a00 */
[----:B------:R-:W4:Y:S01]  /*2620*/  LDC.64 R4, c[0x0][0x408] ;  /* 0x00010200ff047b82 */ /* 0x000f220000000a00 */
[----:B---3--:R-:W-:-:S05]  /*2630*/  @P0 IMAD.WIDE R2, R207, 0x4, R2 ;  /* 0x00000004cf020825 */ /* 0x008fca00078e0202 */
[----:B------:R3:W3:Y:S01]  /*2640*/  @P0 LDG.E R0, desc[UR36][R2.64] ;  /* 0x0000002402000981 */ /* 0x0006e2000c1e1900 */
[----:B0-----:R-:W-:Y:S01]  /*2650*/  VIADD R10, R25, 0xffffff80 ;  /* 0xffffff80190a7836 */ /* 0x001fe20000000000 */
[----:B------:R-:W-:Y:S01]  /*2660*/  SHF.R.U32.HI R14, RZ, 0x7, R25 ;  /* 0x00000007ff0e7819 */ /* 0x000fe20000011619 */
[CC--:B----4-:R-:W-:Y:S01]  /*2670*/  IMAD.WIDE.U32 R36, R187.reuse, R4.reuse, R18 ;  /* 0x00000004bb247225 */ /* 0x0d0fe200078e0012 */
[----:B------:R-:W-:Y:S02]  /*2680*/  SHF.R.S32.HI R9, RZ, 0x1f, R187 ;  /* 0x0000001fff097819 */ /* 0x000fe400000114bb */
[----:B------:R-:W-:Y:S01]  /*2690*/  ISETP.NE.AND P6, PT, R14, 0x1, PT ;  /* 0x000000010e00780c */ /* 0x000fe20003fc5270 */
[----:B------:R-:W-:Y:S01]  /*26a0*/  IMAD.WIDE.U32 R40, R187, R4, R16 ;  /* 0x00000004bb287225 */ /* 0x000fe200078e0010 */
[----:B------:R-:W-:Y:S02]  /*26b0*/  SHF.R.S32.HI R11, RZ, 0x1f, R10 ;  /* 0x0000001fff0b7819 */ /* 0x000fe4000001140a */
[----:B--2---:R-:W-:Y:S01]  /*26c0*/  ISETP.GE.AND P0, PT, R16, R57, PT ;  /* 0x000000391000720c */ /* 0x004fe20003f06270 */
[----:B-1----:R-:W-:Y:S01]  /*26d0*/  IMAD R8, R9, R6, RZ ;  /* 0x0000000609087224 */ /* 0x002fe200078e02ff */
[----:B------:R-:W-:Y:S01]  /*26e0*/  LEA.HI R12, R11, R10, RZ, 0x3 ;  /* 0x0000000a0b0c7211 */ /* 0x000fe200078f18ff */
[----:B---3--:R-:W-:Y:S01]  /*26f0*/  IMAD.WIDE.U32 R2, R187, R6, R18 ;  /* 0x00000006bb027225 */ /* 0x008fe200078e0012 */
[----:B------:R-:W-:-:S02]  /*2700*/  SHF.R.U32.HI R27, RZ, 0x3, R202 ;  /* 0x00000003ff1b7819 */ /* 0x000fc400000116ca */
[----:B------:R-:W-:Y:S01]  /*2710*/  LOP3.LUT R15, R12, 0xfffffff8, RZ, 0xc0, !PT ;  /* 0xfffffff80c0f7812 */ /* 0x000fe200078ec0ff */
[----:B------:R-:W-:Y:S01]  /*2720*/  IMAD R11, R187, R7, R8 ;  /* 0x00000007bb0b7224 */ /* 0x000fe200078e0208 */
[----:B------:R-:W-:Y:S01]  /*2730*/  SHF.R.U32.HI R26, RZ, 0x3, R209 ;  /* 0x00000003ff1a7819 */ /* 0x000fe200000116d1 */
[----:B------:R-:W-:Y:S01]  /*2740*/  IMAD R8, R9, R4, RZ ;  /* 0x0000000409087224 */ /* 0x000fe200078e02ff */
[----:B------:R-:W-:Y:S01]  /*2750*/  SEL R9, R57, RZ, P0 ;  /* 0x000000ff39097207 */ /* 0x000fe20000000000 */
[----:B------:R-:W-:Y:S05]  /*2760*/  @!P6 WARPSYNC.ALL ;  /* 0x000000000000e948 */ /* 0x000fea0003800000 */
[----:B------:R-:W-:Y:S01]  /*2770*/  IADD3 R9, R16, R9, RZ ;  /* 0x0000000910097210 */ /* 0x000fe20007ffe0ff */
[----:B------:R-:W-:Y:S01]  /*2780*/  IMAD R13, R187, R5, R8 ;  /* 0x00000005bb0d7224 */ /* 0x000fe200078e0208 */
[----:B------:R-:W-:Y:S01]  /*2790*/  ULDC UR4, c[0x0][0x2f4] ;  /* 0x0000bd0000047ab9 */ /* 0x000fe20000000800 */
[----:B------:R-:W-:Y:S01]  /*27a0*/  IMAD.IADD R58, R10, 0x1, -R15 ;  /* 0x000000010a3a7824 */ /* 0x000fe200078e0a0f */
[----:B------:R-:W-:Y:S01]  /*27b0*/  SHF.R.S32.HI R8, RZ, 0x1f, R9 ;  /* 0x0000001fff087819 */ /* 0x000fe20000011409 */
[----:B------:R-:W-:Y:S01]  /*27c0*/  IMAD.IADD R37, R37, 0x1, R13 ;  /* 0x0000000125257824 */ /* 0x000fe200078e020d */
[----:B------:R-:W-:Y:S01]  /*27d0*/  SHF.L.U64.HI R48, R6, 0x6, R7 ;  /* 0x0000000606307819 */ /* 0x000fe20000010207 */
[----:B------:R-:W-:Y:S01]  /*27e0*/  IMAD.IADD R41, R13, 0x1, R41 ;  /* 0x000000010d297824 */ /* 0x000fe200078e0229 */
[----:B------:R-:W-:Y:S01]  /*27f0*/  LEA.HI R10, R8, R9, RZ, 0x7 ;  /* 0x00000009080a7211 */ /* 0x000fe200078f38ff */
[----:B------:R-:W-:Y:S01]  /*2800*/  IMAD.WIDE.U32 R20, R187, R6, R16 ;  /* 0x00000006bb147225 */ /* 0x000fe200078e0010 */
[----:B-----5:R-:W-:-:S02]  /*2810*/  SHF.R.S32.HI R13, RZ, 0x1f, R38 ;  /* 0x0000001fff0d7819 */ /* 0x020fc40000011426 */
[----:B------:R-:W-:Y:S01]  /*2820*/  LEA.HI R8, R8, R9, RZ, 0x4 ;  /* 0x0000000908087211 */ /* 0x000fe200078f20ff */
[----:B------:R-:W-:Y:S01]  /*2830*/  IMAD.IADD R3, R3, 0x1, R11 ;  /* 0x0000000103037824 */ /* 0x000fe200078e020b */
[----:B------:R-:W-:Y:S01]  /*2840*/  SHF.L.U64.HI R49, R6, 0x5, R7 ;  /* 0x0000000506317819 */ /* 0x000fe20000010207 */
[----:B------:R-:W-:Y:S01]  /*2850*/  IMAD.IADD R21, R11, 0x1, R21 ;  /* 0x000000010b157824 */ /* 0x000fe200078e0215 */
[--C-:B------:R-:W-:Y:S01]  /*2860*/  LOP3.LUT R9, R202, 0x70, R8.reuse, 0xf8, !PT ;  /* 0x00000070ca097812 */ /* 0x100fe200078ef808 */
[----:B------:R-:W-:Y:S01]  /*2870*/  IMAD.SHL.U32 R10, R10, 0x40, RZ ;  /* 0x000000400a0a7824 */ /* 0x000fe200078e00ff */
[----:B------:R-:W-:Y:S01]  /*2880*/  LOP3.LUT R11, R209, 0x70, R8, 0xf8, !PT ;  /* 0x00000070d10b7812 */ /* 0x000fe200078ef808 */
[----:B------:R-:W-:Y:S01]  /*2890*/  IMAD R12, R13, R6, RZ ;  /* 0x000000060d0c7224 */ /* 0x000fe200078e02ff */
[----:B------:R-:W-:Y:S01]  /*28a0*/  LOP3.LUT R9, R9, R27, RZ, 0x3c, !PT ;  /* 0x0000001b09097212 */ /* 0x000fe200078e3cff */
[----:B------:R-:W-:Y:S01]  /*28b0*/  IMAD R13, R13, R4, RZ ;  /* 0x000000040d0d7224 */ /* 0x000fe200078e02ff */
[----:B------:R-:W-:Y:S01]  /*28c0*/  LOP3.LUT R10, R10, 0xffffe000, RZ, 0xc0, !PT ;  /* 0xffffe0000a0a7812 */ /* 0x000fe200078ec0ff */
[C---:B------:R-:W-:Y:S01]  /*28d0*/  IMAD R61, R38.reuse, R7, R12 ;  /* 0x00000007263d7224 */ /* 0x040fe200078e020c */
[----:B------:R-:W-:Y:S01]  /*28e0*/  LOP3.LUT R11, R11, R26, RZ, 0x3c, !PT ;  /* 0x0000001a0b0b7212 */ /* 0x000fe200078e3cff */
[----:B------:R-:W-:Y:S01]  /*28f0*/  IMAD.WIDE.U32 R2, R38, R6, R2 ;  /* 0x0000000626027225 */ /* 0x000fe200078e0002 */
[----:B------:R-:W-:-:S02]  /*2900*/  LOP3.LUT R62, R8, 0xfffffff0, RZ, 0xc0, !PT ;  /* 0xfffffff0083e7812 */ /* 0x000fc400078ec0ff */
[----:B------:R-:W-:Y:S01]  /*2910*/  IADD3 R46, R9, R10, R203 ;  /* 0x0000000a092e7210 */ /* 0x000fe20007ffe0cb */
[----:B------:R-:W-:Y:S01]  /*2920*/  IMAD.WIDE.U32 R20, R38, R6, R20 ;  /* 0x0000000626147225 */ /* 0x000fe200078e0014 */
[----:B------:R-:W-:Y:S02]  /*2930*/  IADD3 R47, R11, R10, R212 ;  /* 0x0000000a0b2f7210 */ /* 0x000fe40007ffe0d4 */
[----:B------:R-:W-:Y:S01]  /*2940*/  SHF.L.U64.HI R52, R4, 0x6, R5 ;  /* 0x0000000604347819 */ /* 0x000fe20000010205 */
[----:B------:R-:W-:Y:S01]  /*2950*/  IMAD R13, R38, R5, R13 ;  /* 0x00000005260d7224 */ /* 0x000fe200078e020d */
[----:B------:R-:W-:Y:S01]  /*2960*/  SHF.L.U64.HI R53, R4, 0x5, R5 ;  /* 0x0000000504357819 */ /* 0x000fe20000010205 */
[-C--:B------:R-:W-:Y:S01]  /*2970*/  IMAD.WIDE.U32 R36, R38, R4.reuse, R36 ;  /* 0x0000000426247225 */ /* 0x080fe200078e0024 */
[----:B------:R-:W-:Y:S02]  /*2980*/  SHF.L.U32 R57, R57, 0x1, RZ ;  /* 0x0000000139397819 */ /* 0x000fe400000006ff */
[----:B------:R-:W-:Y:S01]  /*2990*/  ISETP.GE.AND P1, PT, R16, UR4, PT ;  /* 0x0000000410007c0c */ /* 0x000fe2000bf26270 */
[----:B------:R-:W-:Y:S01]  /*29a0*/  IMAD.WIDE.U32 R40, R38, R4, R40 ;  /* 0x0000000426287225 */ /* 0x000fe200078e0028 */
[----:B------:R-:W-:-:S02]  /*29b0*/  ISETP.GE.AND P2, PT, R184, UR4, PT ;  /* 0x00000004b8007c0c */ /* 0x000fc4000bf46270 */
[----:B------:R-:W-:Y:S01]  /*29c0*/  SHF.R.S32.HI R65, RZ, 0x4, R8 ;  /* 0x00000004ff417819 */ /* 0x000fe20000011408 */
[----:B------:R-:W-:Y:S01]  /*29d0*/  IMAD.IADD R60, R3, 0x1, R61 ;  /* 0x00000001033c7824 */ /* 0x000fe200078e023d */
[----:B------:R-:W-:Y:S01]  /*29e0*/  SHF.R.S32.HI R66, RZ, 0x1f, R62 ;  /* 0x0000001fff427819 */ /* 0x000fe2000001143e */
[----:B------:R-:W-:Y:S02]  /*29f0*/  IMAD.IADD R45, R45, 0x1, R24 ;  /* 0x000000012d2d7824 */ /* 0x000fe400078e0218 */
[C---:B------:R-:W-:Y:S02]  /*2a00*/  IMAD.SHL.U32 R50, R6.reuse, 0x40, RZ ;  /* 0x0000004006327824 */ /* 0x040fe400078e00ff */
[----:B------:R-:W-:Y:S02]  /*2a10*/  IMAD.SHL.U32 R51, R6, 0x20, RZ ;  /* 0x0000002006337824 */ /* 0x000fe400078e00ff */
[C---:B------:R-:W-:Y:S02]  /*2a20*/  IMAD.SHL.U32 R54, R4.reuse, 0x40, RZ ;  /* 0x0000004004367824 */ /* 0x040fe400078e00ff */
[----:B------:R-:W-:-:S02]  /*2a30*/  IMAD.SHL.U32 R55, R4, 0x20, RZ ;  /* 0x0000002004377824 */ /* 0x000fc400078e00ff */
[----:B------:R-:W-:Y:S02]  /*2a40*/  VIADD R56, R14, 0x8 ;  /* 0x000000080e387836 */ /* 0x000fe40000000000 */
[----:B------:R-:W-:Y:S02]  /*2a50*/  IMAD R58, R58, 0x20, R187 ;  /* 0x000000203a3a7824 */ /* 0x000fe400078e02bb */
[----:B------:R-:W-:Y:S02]  /*2a60*/  IMAD.IADD R61, R61, 0x1, R21 ;  /* 0x000000013d3d7824 */ /* 0x000fe400078e0215 */
[----:B------:R-:W-:Y:S02]  /*2a70*/  IMAD.IADD R63, R37, 0x1, R13 ;  /* 0x00000001253f7824 */ /* 0x000fe400078e020d */
[----:B------:R-:W-:Y:S01]  /*2a80*/  IMAD.IADD R64, R13, 0x1, R41 ;  /* 0x000000010d407824 */ /* 0x000fe200078e0229 */
[----:B------:R-:W-:Y:S01]  /*2a90*/  @!P6 BAR.SYNC.DEFER_BLOCKING 0x9, 0x100 ;  /* 0x024400000000eb1d */ /* 0x000fe20000010000 */
[----:B------:R-:W-:-:S07]  /*2aa0*/  SHF.R.S32.HI R59, RZ, 0x1f, R0 ;  /* 0x0000001fff3b7819 */ /* 0x000fce0000011400 */
.L_x_1844:
[----:B------:R-:W0:Y:S01]  /*2ab0*/  LDC R72, c[0x0][0x430] ;  /* 0x00010c00ff487b82 */ /* 0x000e220000000800 */
[----:B------:R-:W-:Y:S01]  /*2ac0*/  VIADD R42, R42, 0xffffffff ;  /* 0xffffffff2a2a7836 */ /* 0x000fe20000000000 */
[----:B------:R-:W-:-:S03]  /*2ad0*/  MOV R71, RZ ;  /* 0x000000ff00477202 */ /* 0x000fc60000000f00 */
[----:B------:R-:W-:-:S03]  /*2ae0*/  IMAD R4, R42, 0x40, R58 ;  /* 0x000000402a047824 */ /* 0x000fc600078e023a */
[----:B------:R-:W1:Y:S01]  /*2af0*/  LDC R78, c[0x0][0x3f4] ;  /* 0x0000fd00ff4e7b82 */ /* 0x000e620000000800 */
[----:B------:R-:W-:Y:S01]  /*2b00*/  IMAD.IADD R12, R45, 0x1, R4 ;  /* 0x000000012d0c7824 */ /* 0x000fe200078e0204 */
[----:B------:R-:W-:-:S03]  /*2b10*/  ISETP.GE.AND P3, PT, R4, R39, PT ;  /* 0x000000270400720c */ /* 0x000fc60003f66270 */
[----:B------:R-:W-:Y:S01]  /*2b20*/  IMAD.MOV.U32 R8, RZ, RZ, R12 ;  /* 0x000000ffff087224 */ /* 0x000fe200078e000c */
[----:B------:R-:W-:Y:S02]  /*2b30*/  ISETP.GT.OR P3, PT, R58, 0x3f, P3 ;  /* 0x0000003f3a00780c */ /* 0x000fe40001f64670 */
[----:B0-----:R-:W-:-:S11]  /*2b40*/  ISETP.NE.AND P4, PT, R72, 0x1, PT ;  /* 0x000000014800780c */ /* 0x001fd60003f85270 */
[----:B------:R-:W0:Y:S08]  /*2b50*/  @!P3 LDC.64 R6, c[0x0][0x428] ;  /* 0x00010a00ff06bb82 */ /* 0x000e300000000a00 */
[----:B--2---:R-:W2:Y:S08]  /*2b60*/  @!P3 LDC.64 R4, c[0x0][0x418] ;  /* 0x00010600ff04bb82 */ /* 0x004eb00000000a00 */
[----:B----4-:R-:W3:Y:S08]  /*2b70*/  @P4 LDC R9, c[0x0][0x434] ;  /* 0x00010d00ff094b82 */ /* 0x010ef00000000800 */
[----:B------:R-:W4:Y:S01]  /*2b80*/  @P4 LDC R10, c[0x0][0x438] ;  /* 0x00010e00ff0a4b82 */ /* 0x000f220000000800 */
[----:B---3--:R-:W-:-:S05]  /*2b90*/  @P4 IMAD.HI.U32 R9, R12, R9, RZ ;  /* 0x000000090c094227 */ /* 0x008fca00078e00ff */
[----:B----4-:R-:W-:Y:S01]  /*2ba0*/  @P4 SHF.R.U32.HI R8, RZ, R10, R9 ;  /* 0x0000000aff084219 */ /* 0x010fe20000011609 */
[----:B0-----:R-:W-:-:S03]  /*2bb0*/  @!P3 IMAD R10, R59, R6, RZ ;  /* 0x000000063b0ab224 */ /* 0x001fc600078e02ff */
[----:B------:R-:W-:Y:S01]  /*2bc0*/  @!P3 SHF.R.S32.HI R9, RZ, 0x1f, R8 ;  /* 0x0000001fff09b819 */ /* 0x000fe20000011408 */
[C---:B------:R-:W-:Y:S02]  /*2bd0*/  @!P3 IMAD R11, R0.reuse, R7, R10 ;  /* 0x00000007000bb224 */ /* 0x040fe400078e020a */
[----:B------:R-:W-:-:S04]  /*2be0*/  @!P3 IMAD.WIDE.U32 R6, R0, R6, R8 ;  /* 0x000000060006b225 */ /* 0x000fc800078e0008 */
[----:B------:R-:W-:Y:S01]  /*2bf0*/  @!P3 IMAD.IADD R7, R7, 0x1, R11 ;  /* 0x000000010707b824 */ /* 0x000fe200078e020b */
[----:B--2---:R-:W-:-:S04]  /*2c00*/  @!P3 LEA R4, P4, R6, R4, 0x2 ;  /* 0x000000040604b211 */ /* 0x004fc800078810ff */
[----:B------:R-:W-:Y:S02]  /*2c10*/  @!P3 LEA.HI.X R5, R6, R5, R7, 0x2, P4 ;  /* 0x000000050605b211 */ /* 0x000fe400020f1407 */
[----:B------:R-:W-:-:S03]  /*2c20*/  SHF.R.U32.HI R13, RZ, 0x3, R202 ;  /* 0x00000003ff0d7819 */ /* 0x000fc600000116ca */
[----:B------:R0:W5:Y:S01]  /*2c30*/  @!P3 LDG.E R71, desc[UR36][R4.64] ;  /* 0x000000240447b981 */ /* 0x000162000c1e1900 */
[----:B-1----:R-:W-:Y:S01]  /*2c40*/  ISETP.GE.AND P3, PT, R78, 0x1, PT ;  /* 0x000000014e00780c */ /* 0x002fe20003f66270 */
[----:B------:R-:W-:Y:S01]  /*2c50*/  IMAD.MOV R7, RZ, RZ, -R8 ;  /* 0x000000ffff077224 */ /* 0x000fe200078e0a08 */
[----:B------:R-:W-:Y:S01]  /*2c60*/  LOP3.LUT R6, R202, 0x70, R16, 0xf8, !PT ;  /* 0x00000070ca067812 */ /* 0x000fe200078ef810 */
[----:B------:R-:W-:Y:S05]  /*2c70*/  YIELD ;  /* 0x0000000000007946 */ /* 0x000fea0003800000 */
[----:B------:R-:W-:Y:S01]  /*2c80*/  LOP3.LUT R6, R203, R6, R13, 0xf6, !PT ;  /* 0x00000006cb067212 */ /* 0x000fe200078ef60d */
[----:B------:R-:W-:Y:S01]  /*2c90*/  IMAD R72, R72, R7, R12 ;  /* 0x0000000748487224 */ /* 0x000fe200078e020c */
[----:B------:R-:W-:Y:S01]  /*2ca0*/  ISETP.GT.AND P4, PT, R42, R43, PT ;  /* 0x0000002b2a00720c */ /* 0x000fe20003f84270 */
[----:B------:R-:W-:Y:S02]  /*2cb0*/  BSSY B0, `(.L_x_1791) ;  /* 0x00004a3000007945 */ /* 0x000fe40003800000 */
[----:B------:R-:W-:Y:S01]  /*2cc0*/  IMAD R7, R185, 0x4000, R6 ;  /* 0x00004000b9077824 */ /* 0x000fe200078e0206 */
[----:B------:R-:W-:-:S03]  /*2cd0*/  P2R R67, PR, RZ, 0x10 ;  /* 0x00000010ff437803 */ /* 0x000fc60000000000 */
[----:B------:R-:W-:Y:S01]  /*2ce0*/  IMAD.IADD R70, R22, 0x1, R7 ;  /* 0x0000000116467824 */ /* 0x000fe200078e0207 */
[----:B0-----:R-:W-:Y:S06]  /*2cf0*/  @!P3 BRA `(.L_x_1792) ;  /* 0x00000044006cb947 */ /* 0x001fec0003800000 */
[----:B------:R-:W-:Y:S01]  /*2d00*/  SHF.R.S32.HI R73, RZ, 0x1f, R72 ;  /* 0x0000001fff497819 */ /* 0x000fe20000011448 */
[----:B------:R-:W-:Y:S01]  /*2d10*/  ULDC.64 UR4, c[0x0][0x300] ;  /* 0x0000c00000047ab9 */ /* 0x000fe20000000a00 */
[----:B-----5:R-:W-:Y:S01]  /*2d20*/  SHF.R.S32.HI R74, RZ, 0x1f, R71 ;  /* 0x0000001fff4a7819 */ /* 0x020fe20000011447 */
[----:B------:R-:W-:Y:S01]  /*2d30*/  IMAD.WIDE.U32 R4, R72, UR4, RZ ;  /* 0x0000000448047c25 */ /* 0x000fe2000f8e00ff */
[----:B------:R-:W-:-:S03]  /*2d40*/  ULDC.64 UR6, c[0x0][0x2e8] ;  /* 0x0000ba0000067ab9 */ /* 0x000fc60000000a00 */
[----:B------:R-:W-:Y:S02]  /*2d50*/  IMAD R7, R73, UR4, RZ ;  /* 0x0000000449077c24 */ /* 0x000fe4000f8e02ff */
[----:B------:R-:W-:Y:S02]  /*2d60*/  IMAD R8, R52, R42, RZ ;  /* 0x0000002a34087224 */ /* 0x000fe400078e02ff */
[----:B------:R-:W-:Y:S01]  /*2d70*/  IMAD R7, R72, UR5, R7 ;  /* 0x0000000548077c24 */ /* 0x000fe2000f8e0207 */
[----:B------:R-:W-:Y:S01]  /*2d80*/  ULDC.64 UR4, c[0x0][0x310] ;  /* 0x0000c40000047ab9 */ /* 0x000fe20000000a00 */
[----:B------:R-:W-:Y:S02]  /*2d90*/  IMAD R75, R42, -0x40, R39 ;  /* 0xffffffc02a4b7824 */ /* 0x000fe400078e0227 */
[----:B------:R-:W-:Y:S02]  /*2da0*/  IMAD R6, R74, UR4, RZ ;  /* 0x000000044a067c24 */ /* 0x000fe4000f8e02ff */
[----:B------:R-:W-:Y:S01]  /*2db0*/  IMAD.IADD R5, R5, 0x1, R7 ;  /* 0x0000000105057824 */ /* 0x000fe200078e0207 */
[----:B------:R-:W-:Y:S01]  /*2dc0*/  VIMNMX R75, R75, 0x40, PT ;  /* 0x000000404b4b7848 */ /* 0x000fe20003fe0100 */
[----:B------:R-:W-:-:S02]  /*2dd0*/  IMAD R7, R71, UR5, R6 ;  /* 0x0000000547077c24 */ /* 0x000fc4000f8e0206 */
[----:B------:R-:W-:Y:S01]  /*2de0*/  IMAD.WIDE.U32 R4, R71, UR4, R4 ;  /* 0x0000000447047c25 */ /* 0x000fe2000f8e0004 */
[----:B------:R-:W-:-:S03]  /*2df0*/  ULDC.64 UR4, c[0x0][0x308] ;  /* 0x0000c20000047ab9 */ /* 0x000fc60000000a00 */
[----:B------:R-:W-:Y:S01]  /*2e00*/  IMAD.IADD R5, R5, 0x1, R7 ;  /* 0x0000000105057824 */ /* 0x000fe200078e0207 */
[----:B------:R-:W-:Y:S01]  /*2e10*/  SHF.R.S32.HI R7, RZ, 0x1f, R42 ;  /* 0x0000001fff077819 */ /* 0x000fe2000001142a */
[----:B------:R-:W-:Y:S02]  /*2e20*/  IMAD R6, R48, R42, RZ ;  /* 0x0000002a30067224 */ /* 0x000fe400078e02ff */
[C---:B------:R-:W-:Y:S01]  /*2e30*/  IMAD.WIDE.U32 R4, R188.reuse, UR4, R4 ;  /* 0x00000004bc047c25 */ /* 0x040fe2000f8e0004 */
[----:B------:R-:W-:Y:S02]  /*2e40*/  ULDC.U8 UR4, c[0x0][0x410] ;  /* 0x0001040000047ab9 */ /* 0x000fe40000000000 */
[----:B------:R-:W-:Y:S01]  /*2e50*/  ISETP.NE.AND P3, PT, RZ, UR4, PT ;  /* 0x00000004ff007c0c */ /* 0x000fe2000bf65270 */
[----:B------:R-:W-:Y:S01]  /*2e60*/  IMAD R80, R188, UR5, R5 ;  /* 0x00000005bc507c24 */ /* 0x000fe2000f8e0205 */
[----:B------:R-:W-:Y:S01]  /*2e70*/  IADD3 R79, P4, R4, UR6, RZ ;  /* 0x00000006044f7c10 */ /* 0x000fe2000ff9e0ff */
[----:B------:R-:W-:-:S02]  /*2e80*/  IMAD R9, R7, R50, R6 ;  /* 0x0000003207097224 */ /* 0x000fc400078e0206 */
[----:B------:R-:W-:Y:S01]  /*2e90*/  IMAD R11, R7, R54, R8 ;  /* 0x00000036070b7224 */ /* 0x000fe200078e0208 */
[----:B------:R-:W-:Y:S01]  /*2ea0*/  IADD3.X R80, R80, UR7, RZ, P4, !PT ;  /* 0x0000000750507c10 */ /* 0x000fe2000a7fe4ff */
[----:B------:R-:W-:-:S04]  /*2eb0*/  IMAD.WIDE.U32 R6, R50, R42, RZ ;  /* 0x0000002a32067225 */ /* 0x000fc800078e00ff */
[----:B------:R-:W-:-:S04]  /*2ec0*/  IMAD.WIDE.U32 R4, R54, R42, RZ ;  /* 0x0000002a36047225 */ /* 0x000fc800078e00ff */
[----:B------:R-:W-:Y:S02]  /*2ed0*/  IMAD.IADD R14, R7, 0x1, R9 ;  /* 0x00000001070e7824 */ /* 0x000fe400078e0209 */
[----:B------:R-:W-:Y:S01]  /*2ee0*/  IMAD.IADD R76, R5, 0x1, R11 ;  /* 0x00000001054c7824 */ /* 0x000fe200078e020b */
[----:B------:R-:W-:Y:S06]  /*2ef0*/  @!P3 BRA `(.L_x_1793) ;  /* 0x000000200064b947 */ /* 0x000fec0003800000 */
[----:B------:R-:W-:Y:S01]  /*2f00*/  ISETP.GE.AND P3, PT, R187, R75, PT ;  /* 0x0000004bbb00720c */ /* 0x000fe20003f66270 */
[----:B------:R-:W-:Y:S01]  /*2f10*/  BSSY B1, `(.L_x_1794) ;  /* 0x0000017000017945 */ /* 0x000fe20003800000 */
[----:B------:R-:W-:Y:S02]  /*2f20*/  CS2R R8, SRZ ;  /* 0x0000000000087805 */ /* 0x000fe4000001ff00 */
[----:B------:R-:W-:Y:S02]  /*2f30*/  CS2R R30, SRZ ;  /* 0x00000000001e7805 */ /* 0x000fe4000001ff00 */
[----:B------:R-:W-:Y:S02]  /*2f40*/  CS2R R34, SRZ ;  /* 0x0000000000227805 */ /* 0x000fe4000001ff00 */
[----:B------:R-:W-:Y:S02]  /*2f50*/  CS2R R32, SRZ ;  /* 0x0000000000207805 */ /* 0x000fe4000001ff00 */
[----:B------:R-:W-:-:S03]  /*2f60*/  CS2R R68, SRZ ;  /* 0x0000000000447805 */ /* 0x000fc6000001ff00 */
[----:B------:R-:W-:Y:S05]  /*2f70*/  @P3 BRA `(.L_x_1795) ;  /* 0x0000000000403947 */ /* 0x000fea0003800000 */
        /* <DEDUP_REMOVED lines=16> */
.L_x_1795:
[----:B------:R-:W-:Y:S05]  /*3080*/  BSYNC B1 ;  /* 0x0000000000017941 */ /* 0x000fea0003800000 */
.L_x_1794:
[----:B0-----:R-:W-:Y:S01]  /*3090*/  VIADD R10, R187, 0x20 ;  /* 0x00000020bb0a7836 */ /* 0x001fe20000000000 */
[----:B------:R-:W-:Y:S01]  /*30a0*/  BSSY B1, `(.L_x_1796) ;  /* 0x000001c000017945 */ /* 0x000fe20003800000 */
[----:B------:R-:W-:Y:S02]  /*30b0*/  CS2R R26, SRZ ;  /* 0x00000000001a7805 */ /* 0x000fe4000001ff00 */
[----:B------:R-:W-:Y:S01]  /*30c0*/  CS2R R24, SRZ ;  /* 0x0000000000187805 */ /* 0x000fe2000001ff00 */
[----:B-----5:R-:W-:Y:S01]  /*30d0*/  IMAD.MOV.U32 R86, RZ, RZ, R30 ;  /* 0x000000ffff567224 */ /* 0x020fe200078e001e */
[----:B------:R-:W-:Y:S01]  /*30e0*/  ISETP.GE.AND P4, PT, R10, R75, PT ;  /* 0x0000004b0a00720c */ /* 0x000fe20003f86270 */
[----:B------:R-:W-:Y:S01]  /*30f0*/  IMAD.MOV.U32 R88, RZ, RZ, R34 ;  /* 0x000000ffff587224 */ /* 0x000fe200078e0022 */
[----:B------:R-:W-:-:S11]  /*3100*/  CS2R R28, SRZ ;  /* 0x00000000001c7805 */ /* 0x000fd6000001ff00 */
        /* <DEDUP_REMOVED lines=21> */
.L_x_1797:
[----:B------:R-:W-:Y:S05]  /*3260*/  BSYNC B1 ;  /* 0x0000000000017941 */ /* 0x000fea0003800000 */
.L_x_1796:
[----:B------:R-:W-:Y:S01]  /*3270*/  UISETP.NE.AND UP0, UPT, UR61, 0x3, UPT ;  /* 0x000000033d00788c */ /* 0x000fe2000bf05270 */
[----:B------:R-:W-:Y:S01]  /*3280*/  MOV R87, R32 ;  /* 0x0000002000577202 */ /* 0x000fe20000000f00 */
[----:B------:R-:W-:Y:S02]  /*3290*/  IMAD.MOV.U32 R89, RZ, RZ, R68 ;  /* 0x000000ffff597224 */ /* 0x000fe400078e0044 */
[----:B-----5:R-:W-:Y:S02]  /*32a0*/  IMAD.MOV.U32 R82, RZ, RZ, R8 ;  /* 0x000000ffff527224 */ /* 0x020fe400078e0008 */
[----:B------:R-:W-:Y:S01]  /*32b0*/  PLOP3.LUT P5, PT, PT, PT, UP0, 0x80, 0x0 ;  /* 0x000000000000781c */ /* 0x000fe20003faf008 */
[----:B------:R-:W-:Y:S02]  /*32c0*/  IMAD.MOV.U32 R84, RZ, RZ, R26 ;  /* 0x000000ffff547224 */ /* 0x000fe400078e001a */
[----:B------:R-:W-:Y:S02]  /*32d0*/  IMAD.MOV.U32 R83, RZ, RZ, R24 ;  /* 0x000000ffff537224 */ /* 0x000fe400078e0018 */
[----:B------:R-:W-:-:S08]  /*32e0*/  IMAD.MOV.U32 R85, RZ, RZ, R28 ;  /* 0x000000ffff557224 */ /* 0x000fd000078e001c */
[----:B------:R-:W-:Y:S05]  /*32f0*/  @!P5 BRA `(.L_x_1798) ;  /* 0x000000000004d947 */ /* 0x000fea0003800000 */
[----:B------:R-:W-:Y:S01]  /*3300*/  BPT.TRAP 0x1 ;  /* 0x000000040000795c */ /* 0x000fe20000300000 */
.L_x_1798:
[----:B------:R-:W-:Y:S01]  /*3310*/  IMAD R76, R185, 0x8, R22 ;  /* 0x00000008b94c7824 */ /* 0x000fe200078e0216 */
[----:B------:R-:W-:Y:S01]  /*3320*/  SHF.L.U32 R77, R200, 0x1f, RZ ;  /* 0x0000001fc84d7819 */ /* 0x000fe200000006ff */
[----:B------:R-:W-:Y:S03]  /*3330*/  BSSY B1, `(.L_x_1799) ;  /* 0x0000003000017945 */ /* 0x000fe60003800000 */
[----:B------:R-:W1:Y:S02]  /*3340*/  SYNCS.PHASECHK.TRANS64.TRYWAIT P6, [R76+URZ+0x28490], R77 ;  /* 0x0284904d4c0075a7 */ /* 0x000e6400080c017f */
[----:B-1----:R-:W-:Y:S05]  /*3350*/  @!P6 BRA `(.L_x_1800) ;  /* 0x0000028800f0e947 */ /* 0x002fea0003800000 */
.L_x_2184:
[----:B------:R-:W-:Y:S05]  /*3360*/  BSYNC B1 ;  /* 0x0000000000017941 */ /* 0x000fea0003800000 */
.L_x_1799:
[----:B------:R-:W-:-:S03]  /*3370*/  UMOV UR4, 0xffffffff ;  /* 0xffffffff00047882 */ /* 0x000fc60000000000 */
[----:B------:R-:W-:Y:S05]  /*3380*/  BRA.DIV UR4, `(.L_x_1801) ;  /* 0x0000028a04f87947 */ /* 0x000fea000b800000 */
[----:B------:R2:W3:Y:S04]  /*3390*/  SHFL.IDX PT, R81, R80, RZ, 0x181f ;  /* 0x00181fff50517589 */ /* 0x0004e800000e0000 */
[----:B------:R2:W4:Y:S02]  /*33a0*/  SHFL.IDX PT, R14, R79, RZ, 0x181f ;  /* 0x00181fff4f0e7589 */ /* 0x00052400000e0000 */
.L_x_2188:
[----:B------:R-:W-:Y:S04]  /*33b0*/  BSSY B1, `(.L_x_1802) ;  /* 0x00000e4000017945 */ /* 0x000fe80003800000 */
[----:B------:R-:W-:Y:S05]  /*33c0*/  @P3 BRA `(.L_x_1803) ;  /* 0x0000000c00883947 */ /* 0x000fea0003800000 */
[----:B------:R-:W-:Y:S04]  /*33d0*/  BSSY B2, `(.L_x_1804) ;  /* 0x0000071000027945 */ /* 0x000fe80003800000 */
[----:B------:R-:W-:Y:S05]  /*33e0*/  @P1 BRA `(.L_x_1805) ;  /* 0x0000000400bc1947 */ /* 0x000fea0003800000 */
[----:B0-----:R0:W0:Y:S01]  /*33f0*/  LDS.128 R4, [R70+0x20000] ;  /* 0x0200000046047984 */ /* 0x0010220000000c00 */
[----:B----4-:R-:W-:Y:S01]  /*3400*/  IADD3 R10, P3, R16, R14, RZ ;  /* 0x0000000e100a7210 */ /* 0x010fe20007f7e0ff */
[----:B------:R-:W-:Y:S04]  /*3410*/  BSSY B3, `(.L_x_1806) ;  /* 0x000006b000037945 */ /* 0x000fe80003800000 */
[----:B---3--:R-:W-:Y:S01]  /*3420*/  IMAD.X R11, R81, 0x1, R17, P3 ;  /* 0x00000001510b7824 */ /* 0x008fe200018e0611 */
[----:B------:R-:W-:-:S13]  /*3430*/  ISETP.GE.AND P3, PT, R18, R78, PT ;  /* 0x0000004e1200720c */ /* 0x000fda0003f66270 */
[----:B------:R-:W-:Y:S05]  /*3440*/  @P3 BRA `(.L_x_1807) ;  /* 0x00000004009c3947 */ /* 0x000fea0003800000 */
[----:B------:R-:W-:Y:S01]  /*3450*/  SHF.R.U32.HI R12, RZ, 0x8, R35 ;  /* 0x00000008ff0c7819 */ /* 0x000fe20000011623 */
[----:B0-----:R-:W-:Y:S01]  /*3460*/  IMAD.MOV.U32 R15, RZ, RZ, R4 ;  /* 0x000000ffff0f7224 */ /* 0x001fe200078e0004 */
[----:B------:R-:W-:Y:S02]  /*3470*/  SHF.R.U32.HI R34, RZ, 0x8, R69 ;  /* 0x00000008ff227819 */ /* 0x000fe40000011645 */
[----:B------:R-:W-:Y:S01]  /*3480*/  SHF.R.U32.HI R90, RZ, 0x10, R35 ;  /* 0x00000010ff5a7819 */ /* 0x000fe20000011623 */
[----:B------:R-:W-:Y:S01]  /*3490*/  IMAD.SHL.U32 R12, R12, 0x100, RZ ;  /* 0x000001000c0c7824 */ /* 0x000fe200078e00ff */
[----:B------:R-:W-:Y:S01]  /*34a0*/  LOP3.LUT R13, R35, 0xff0000ff, RZ, 0xc0, !PT ;  /* 0xff0000ff230d7812 */ /* 0x000fe200078ec0ff */
[----:B------:R-:W-:Y:S01]  /*34b0*/  IMAD.SHL.U32 R34, R34, 0x100, RZ ;  /* 0x0000010022227824 */ /* 0x000fe200078e00ff */
[----:B------:R-:W-:Y:S02]  /*34c0*/  SHF.R.U32.HI R68, RZ, 0x10, R69 ;  /* 0x00000010ff447819 */ /* 0x000fe40000011645 */
[----:B------:R-:W-:-:S02]  /*34d0*/  LOP3.LUT R35, R69, 0xff0000ff, RZ, 0xc0, !PT ;  /* 0xff0000ff45237812 */ /* 0x000fc400078ec0ff */
[----:B------:R-:W-:Y:S02]  /*34e0*/  LOP3.LUT R13, R13, 0xff00, R12, 0xf8, !PT ;  /* 0x0000ff000d0d7812 */ /* 0x000fe400078ef80c */
[----:B------:R-:W-:Y:S01]  /*34f0*/  LOP3.LUT R69, R35, 0xff00, R34, 0xf8, !PT ;  /* 0x0000ff0023457812 */ /* 0x000fe200078ef822 */
[----:B------:R-:W-:Y:S01]  /*3500*/  IMAD.U32 R34, R68, 0x10000, RZ ;  /* 0x0001000044227824 */ /* 0x000fe200078e00ff */
[----:B------:R-:W-:Y:S02]  /*3510*/  SHF.L.U32 R12, R90, 0x10, RZ ;  /* 0x000000105a0c7819 */ /* 0x000fe400000006ff */
[----:B------:R-:W-:Y:S02]  /*3520*/  F2FP.F16.E4M3.UNPACK_B R4, R5 ;  /* 0x00000005ff04723e */ /* 0x000fe400020006ff */
[----:B------:R-:W-:Y:S02]  /*3530*/  F2FP.F16.E4M3.UNPACK_B R35, R89.H1 ;  /* 0x00000059ff23723e */ /* 0x000fe400030006ff */
[----:B------:R-:W-:-:S02]  /*3540*/  LOP3.LUT R12, R13, 0xff0000, R12, 0xf8, !PT ;  /* 0x00ff00000d0c7812 */ /* 0x000fc400078ef80c */
[----:B------:R-:W-:Y:S01]  /*3550*/  LOP3.LUT R13, R69, 0xff0000, R34, 0xf8, !PT ;  /* 0x00ff0000450d7812 */ /* 0x000fe200078ef822 */
[--C-:B------:R-:W-:Y:S01]  /*3560*/  HADD2.F32 R34, -RZ, R4.reuse.H1_H1 ;  /* 0x30000004ff227230 */ /* 0x100fe20000004100 */
[-C--:B------:R-:W-:Y:S01]  /*3570*/  F2FP.F16.E4M3.UNPACK_B R69, R88.reuse.H1 ;  /* 0x00000058ff45723e */ /* 0x080fe200030006ff */
[--C-:B------:R-:W-:Y:S01]  /*3580*/  HADD2.F32 R93, -RZ, R35.reuse.H0_H0 ;  /* 0x20000023ff5d7230 */ /* 0x100fe20000004100 */
[----:B------:R-:W-:Y:S01]  /*3590*/  F2FP.F16.E4M3.UNPACK_B R5, R5.H1 ;  /* 0x00000005ff05723e */ /* 0x000fe200030006ff */
[----:B------:R-:W-:Y:S01]  /*35a0*/  HADD2.F32 R4, -RZ, R4.H0_H0 ;  /* 0x20000004ff047230 */ /* 0x000fe20000004100 */
[----:B------:R-:W-:Y:S01]  /*35b0*/  F2FP.F16.E4M3.UNPACK_B R89, R89 ;  /* 0x00000059ff59723e */ /* 0x000fe200020006ff */
[----:B------:R-:W-:Y:S02]  /*35c0*/  HADD2.F32 R90, -RZ, R35.H1_H1 ;  /* 0x30000023ff5a7230 */ /* 0x000fe40000004100 */
[----:B------:R-:W-:Y:S01]  /*35d0*/  FMUL.FTZ R95, R34, R93 ;  /* 0x0000005d225f7220 */ /* 0x000fe20000410000 */
[----:B------:R-:W-:Y:S01]  /*35e0*/  HADD2.F32 R91, -RZ, R69.H0_H0 ;  /* 0x20000045ff5b7230 */ /* 0x000fe20000004100 */
[----:B------:R-:W-:Y:S01]  /*35f0*/  F2FP.F16.E4M3.UNPACK_B R88, R88 ;  /* 0x00000058ff58723e */ /* 0x000fe200020006ff */
[----:B------:R-:W-:-:S02]  /*3600*/  HADD2.F32 R68, -RZ, R5.H1_H1 ;  /* 0x30000005ff447230 */ /* 0x000fc40000004100 */
[----:B------:R-:W-:Y:S02]  /*3610*/  HADD2.F32 R35, -RZ, R5.H0_H0 ;  /* 0x20000005ff237230 */ /* 0x000fe40000004100 */
[----:B------:R-:W-:Y:S01]  /*3620*/  FMUL.FTZ R5, R4, R93 ;  /* 0x0000005d04057220 */ /* 0x000fe20000410000 */
[----:B------:R-:W-:Y:S02]  /*3630*/  HADD2.F32 R69, -RZ, R69.H1_H1 ;  /* 0x30000045ff457230 */ /* 0x000fe40000004100 */
[-C--:B------:R-:W-:Y:S01]  /*3640*/  FMUL.FTZ R92, R68, R90.reuse ;  /* 0x0000005a445c7220 */ /* 0x080fe20000410000 */
[-C--:B------:R-:W-:Y:S01]  /*3650*/  FFMA.FTZ R4, R4, R91.reuse, -R95 ;  /* 0x0000005b04047223 */ /* 0x080fe2000001085f */
[----:B------:R-:W-:Y:S01]  /*3660*/  FFMA.FTZ R5, R34, R91, R5 ;  /* 0x0000005b22057223 */ /* 0x000fe20000010005 */
[C---:B------:R-:W-:Y:S01]  /*3670*/  FMUL.FTZ R93, R35.reuse, R90 ;  /* 0x0000005a235d7220 */ /* 0x040fe20000410000 */
[----:B------:R-:W-:Y:S01]  /*3680*/  F2FP.F16.E4M3.UNPACK_B R34, R15.H1 ;  /* 0x0000000fff22723e */ /* 0x000fe200030006ff */
[----:B------:R-:W-:Y:S01]  /*3690*/  FFMA.FTZ R94, R35, R69, -R92 ;  /* 0x00000045235e7223 */ /* 0x000fe2000001085c */
[----:B------:R-:W-:Y:S01]  /*36a0*/  F2FP.F16.E4M3.UNPACK_B R15, R15 ;  /* 0x0000000fff0f723e */ /* 0x000fe200020006ff */
[----:B------:R-:W-:Y:S01]  /*36b0*/  FFMA.FTZ R95, R68, R69, R93 ;  /* 0x00000045445f7223 */ /* 0x000fe2000001005d */
[----:B------:R-:W-:-:S02]  /*36c0*/  HADD2.F32 R90, -RZ, R89.H1_H1 ;  /* 0x30000059ff5a7230 */ /* 0x000fc40000004100 */
[--C-:B------:R-:W-:Y:S02]  /*36d0*/  HADD2.F32 R68, -RZ, R34.reuse.H0_H0 ;  /* 0x20000022ff447230 */ /* 0x100fe40000004100 */
[----:B------:R-:W-:Y:S02]  /*36e0*/  HADD2.F32 R69, -RZ, R34.H1_H1 ;  /* 0x30000022ff457230 */ /* 0x000fe40000004100 */
        /* <DEDUP_REMOVED lines=11> */
[-C--:B------:R-:W-:Y:S01]  /*37a0*/  FFMA.FTZ R15, R34, R88.reuse, -R91 ;  /* 0x00000058220f7223 */ /* 0x080fe2000001085b */
[----:B------:R-:W-:Y:S01]  /*37b0*/  FFMA.FTZ R34, R35, R88, R90 ;  /* 0x0000005823227223 */ /* 0x000fe2000001005a */
[----:B------:R-:W-:-:S02]  /*37c0*/  F2FP.F16.E4M3.UNPACK_B R88, R7.H1 ;  /* 0x00000007ff58723e */ /* 0x000fc400030006ff */
[----:B------:R-:W-:Y:S02]  /*37d0*/  F2FP.SATFINITE.E4M3.F32.PACK_AB_MERGE_C R35, R95, R94, RZ ;  /* 0x0000005e5f23723e */ /* 0x000fe400048070ff */
[----:B------:R-:W-:Y:S01]  /*37e0*/  F2FP.SATFINITE.E4M3.F32.PACK_AB_MERGE_C R68, R69, R68, RZ ;  /* 0x000000444544723e */ /* 0x000fe200048070ff */
[--C-:B------:R-:W-:Y:S01]  /*37f0*/  HADD2.F32 R89, -RZ, R88.reuse.H0_H0 ;  /* 0x20000058ff597230 */ /* 0x100fe20000004100 */
[-C--:B------:R-:W-:Y:S01]  /*3800*/  F2FP.F16.E4M3.UNPACK_B R95, R13.reuse.H1 ;  /* 0x0000000dff5f723e */ /* 0x080fe200030006ff */
[----:B------:R-:W-:Y:S01]  /*3810*/  HADD2.F32 R88, -RZ, R88.H1_H1 ;  /* 0x30000058ff587230 */ /* 0x000fe20000004100 */
[----:B------:R-:W-:Y:S02]  /*3820*/  F2FP.F16.E4M3.UNPACK_B R69, R6.H1 ;  /* 0x00000006ff45723e */ /* 0x000fe400030006ff */
[----:B------:R-:W-:Y:S01]  /*3830*/  F2FP.F16.E4M3.UNPACK_B R94, R13 ;  /* 0x0000000dff5e723e */ /* 0x000fe200020006ff */
[----:B------:R-:W-:Y:S01]  /*3840*/  HADD2.F32 R92, -RZ, R95.H1_H1 ;  /* 0x3000005fff5c7230 */ /* 0x000fe20000004100 */
[-C--:B------:R-:W-:Y:S01]  /*3850*/  F2FP.F16.E4M3.UNPACK_B R91, R12.reuse.H1 ;  /* 0x0000000cff5b723e */ /* 0x080fe200030006ff */
[----:B------:R-:W-:Y:S01]  /*3860*/  HADD2.F32 R13, -RZ, R69.H1_H1 ;  /* 0x30000045ff0d7230 */ /* 0x000fe20000004100 */
[----:B------:R-:W-:Y:S01]  /*3870*/  F2FP.F16.E4M3.UNPACK_B R90, R12 ;  /* 0x0000000cff5a723e */ /* 0x000fe200020006ff */
[----:B------:R-:W-:-:S02]  /*3880*/  HADD2.F32 R96, -RZ, R94.H1_H1 ;  /* 0x3000005eff607230 */ /* 0x000fc40000004100 */
[CC--:B------:R-:W-:Y:S01]  /*3890*/  FMUL.FTZ R12, R88.reuse, R92.reuse ;  /* 0x0000005c580c7220 */ /* 0x0c0fe20000410000 */
[----:B------:R-:W-:Y:S02]  /*38a0*/  HADD2.F32 R69, -RZ, R69.H0_H0 ;  /* 0x20000045ff457230 */ /* 0x000fe40000004100 */
[----:B------:R-:W-:Y:S01]  /*38b0*/  FMUL.FTZ R97, R89, R92 ;  /* 0x0000005c59617220 */ /* 0x000fe20000410000 */
[----:B------:R-:W-:Y:S02]  /*38c0*/  HADD2.F32 R93, -RZ, R91.H1_H1 ;  /* 0x3000005bff5d7230 */ /* 0x000fe40000004100 */
[-C--:B------:R-:W-:Y:S01]  /*38d0*/  FMUL.FTZ R98, R13, R96.reuse ;  /* 0x000000600d627220 */ /* 0x080fe20000410000 */
[----:B------:R-:W-:Y:S01]  /*38e0*/  HADD2.F32 R92, -RZ, R90.H1_H1 ;  /* 0x3000005aff5c7230 */ /* 0x000fe20000004100 */
[----:B------:R-:W-:Y:S01]  /*38f0*/  F2FP.F16.E4M3.UNPACK_B R7, R7 ;  /* 0x00000007ff07723e */ /* 0x000fe200020006ff */
[----:B------:R-:W-:Y:S01]  /*3900*/  FMUL.FTZ R96, R69, R96 ;  /* 0x0000006045607220 */ /* 0x000fe20000410000 */
[----:B------:R-:W-:Y:S01]  /*3910*/  F2FP.F16.E4M3.UNPACK_B R6, R6 ;  /* 0x00000006ff06723e */ /* 0x000fe200020006ff */
[-C--:B------:R-:W-:Y:S01]  /*3920*/  FFMA.FTZ R12, R89, R93.reuse, -R12 ;  /* 0x0000005d590c7223 */ /* 0x080fe2000001080c */
[----:B------:R-:W-:Y:S01]  /*3930*/  FFMA.FTZ R97, R88, R93, R97 ;  /* 0x0000005d58617223 */ /* 0x000fe20000010061 */
[-C--:B------:R-:W-:Y:S01]  /*3940*/  FFMA.FTZ R98, R69, R92.reuse, -R98 ;  /* 0x0000005c45627223 */ /* 0x080fe20000010862 */
[----:B------:R-:W-:Y:S01]  /*3950*/  FFMA.FTZ R93, R13, R92, R96 ;  /* 0x0000005c0d5d7223 */ /* 0x000fe20000010060 */
[--C-:B------:R-:W-:Y:S01]  /*3960*/  HADD2.F32 R13, -RZ, R7.reuse.H0_H0 ;  /* 0x20000007ff0d7230 */ /* 0x100fe20000004100 */
[----:B------:R-:W-:Y:S01]  /*3970*/  F2FP.SATFINITE.E4M3.F32.PACK_AB_MERGE_C R5, R5, R4, R35 ;  /* 0x000000040505723e */ /* 0x000fe20004807023 */
[----:B------:R-:W-:Y:S01]  /*3980*/  HADD2.F32 R69, -RZ, R7.H1_H1 ;  /* 0x30000007ff457230 */ /* 0x000fe20000004100 */
[----:B------:R-:W-:Y:S01]  /*3990*/  F2FP.SATFINITE.E4M3.F32.PACK_AB_MERGE_C R12, R97, R12, RZ ;  /* 0x0000000c610c723e */ /* 0x000fe200048070ff */
[----:B------:R-:W-:Y:S01]  /*39a0*/  HADD2.F32 R92, -RZ, R95.H0_H0 ;  /* 0x2000005fff5c7230 */ /* 0x000fe20000004100 */
[----:B------:R-:W-:Y:S01]  /*39b0*/  F2FP.SATFINITE.E4M3.F32.PACK_AB_MERGE_C R93, R93, R98, RZ ;  /* 0x000000625d5d723e */ /* 0x000fe200048070ff */
[--C-:B------:R-:W-:Y:S01]  /*39c0*/  HADD2.F32 R7, -RZ, R6.reuse.H0_H0 ;  /* 0x20000006ff077230 */ /* 0x100fe20000004100 */
[----:B------:R-:W-:Y:S01]  /*39d0*/  F2FP.SATFINITE.E4M3.F32.PACK_AB_MERGE_C R4, R34, R15, R68 ;  /* 0x0000000f2204723e */ /* 0x000fe20004807044 */
[----:B------:R-:W-:-:S02]  /*39e0*/  HADD2.F32 R6, -RZ, R6.H1_H1 ;  /* 0x30000006ff067230 */ /* 0x000fc40000004100 */
[-C--:B------:R-:W-:Y:S01]  /*39f0*/  FMUL.FTZ R96, R69, R92.reuse ;  /* 0x0000005c45607220 */ /* 0x080fe20000410000 */
[----:B------:R-:W-:Y:S02]  /*3a00*/  HADD2.F32 R94, -RZ, R94.H0_H0 ;  /* 0x2000005eff5e7230 */ /* 0x000fe40000004100 */
[----:B------:R-:W-:Y:S01]  /*3a10*/  FMUL.FTZ R100, R13, R92 ;  /* 0x0000005c0d647220 */ /* 0x000fe20000410000 */
[----:B------:R-:W-:Y:S02]  /*3a20*/  HADD2.F32 R88, -RZ, R91.H0_H0 ;  /* 0x2000005bff587230 */ /* 0x000fe40000004100 */
[----:B------:R-:W-:Y:S02]  /*3a30*/  HADD2.F32 R90, -RZ, R90.H0_H0 ;  /* 0x2000005aff5a7230 */ /* 0x000fe40000004100 */
[CC--:B------:R-:W-:Y:S01]  /*3a40*/  FMUL.FTZ R92, R6.reuse, R94.reuse ;  /* 0x0000005e065c7220 */ /* 0x0c0fe20000410000 */
[----:B------:R-:W-:Y:S01]  /*3a50*/  FMUL.FTZ R89, R7, R94 ;  /* 0x0000005e07597220 */ /* 0x000fe20000410000 */
[-C--:B------:R-:W-:Y:S01]  /*3a60*/  FFMA.FTZ R96, R13, R88.reuse, -R96 ;  /* 0x000000580d607223 */ /* 0x080fe20000010860 */
[----:B------:R-:W-:Y:S01]  /*3a70*/  FFMA.FTZ R69, R69, R88, R100 ;  /* 0x0000005845457223 */ /* 0x000fe20000010064 */
[-C--:B------:R-:W-:Y:S01]  /*3a80*/  FFMA.FTZ R92, R7, R90.reuse, -R92 ;  /* 0x0000005a075c7223 */ /* 0x080fe2000001085c */
[----:B------:R-:W-:-:S03]  /*3a90*/  FFMA.FTZ R89, R6, R90, R89 ;  /* 0x0000005a06597223 */ /* 0x000fc60000010059 */
[----:B------:R-:W-:Y:S02]  /*3aa0*/  F2FP.SATFINITE.E4M3.F32.PACK_AB_MERGE_C R7, R69, R96, R12 ;  /* 0x000000604507723e */ /* 0x000fe4000480700c */
[----:B------:R-:W-:-:S07]  /*3ab0*/  F2FP.SATFINITE.E4M3.F32.PACK_AB_MERGE_C R6, R89, R92, R93 ;  /* 0x0000005c5906723e */ /* 0x000fce000480705d */
.L_x_1807:
[----:B------:R-:W-:Y:S05]  /*3ac0*/  BSYNC B3 ;  /* 0x0000000000037941 */ /* 0x000fea0003800000 */
.L_x_1806:
[----:B0-----:R0:W-:Y:S02]  /*3ad0*/  ST.E.128 desc[UR36][R10.64], R4 ;  /* 0x000000040a007985 */ /* 0x0011e4000c101d24 */
.L_x_1805:
[----:B------:R-:W-:Y:S05]  /*3ae0*/  BSYNC B2 ;  /* 0x0000000000027941 */ /* 0x000fea0003800000 */
.L_x_1804:
        /* <DEDUP_REMOVED lines=10> */
[----:B------:R-:W-:Y:S01]  /*3b90*/  LOP3.LUT R12, R31, 0xff0000ff, RZ, 0xc0, !PT ;  /* 0xff0000ff1f0c7812 */ /* 0x000fe200078ec0ff */
[----:B------:R-:W-:Y:S01]  /*3ba0*/  IMAD.SHL.U32 R13, R13, 0x100, RZ ;  /* 0x000001000d0d7824 */ /* 0x000fe200078e00ff */
[----:B------:R-:W-:Y:S01]  /*3bb0*/  SHF.R.U32.HI R31, RZ, 0x10, R31 ;  /* 0x00000010ff1f7819 */ /* 0x000fe2000001161f */
[----:B------:R-:W-:Y:S01]  /*3bc0*/  IMAD.SHL.U32 R30, R30, 0x100, RZ ;  /* 0x000001001e1e7824 */ /* 0x000fe200078e00ff */
[----:B------:R-:W-:Y:S02]  /*3bd0*/  SHF.R.U32.HI R32, RZ, 0x10, R33 ;  /* 0x00000010ff207819 */ /* 0x000fe40000011621 */
[----:B------:R-:W-:-:S02]  /*3be0*/  LOP3.LUT R15, R33, 0xff0000ff, RZ, 0xc0, !PT ;  /* 0xff0000ff210f7812 */ /* 0x000fc400078ec0ff */
[----:B------:R-:W-:Y:S01]  /*3bf0*/  LOP3.LUT R12, R12, 0xff00, R13, 0xf8, !PT ;  /* 0x0000ff000c0c7812 */ /* 0x000fe200078ef80d */
[----:B------:R-:W-:Y:S01]  /*3c00*/  IMAD.U32 R13, R31, 0x10000, RZ ;  /* 0x000100001f0d7824 */ /* 0x000fe200078e00ff */
[----:B------:R-:W-:Y:S01]  /*3c10*/  LOP3.LUT R15, R15, 0xff00, R30, 0xf8, !PT ;  /* 0x0000ff000f0f7812 */ /* 0x000fe200078ef81e */
[----:B------:R-:W-:Y:S01]  /*3c20*/  IMAD.U32 R32, R32, 0x10000, RZ ;  /* 0x0001000020207824 */ /* 0x000fe200078e00ff */
[----:B------:R-:W-:Y:S02]  /*3c30*/  F2FP.F16.E4M3.UNPACK_B R30, R87.H1 ;  /* 0x00000057ff1e723e */ /* 0x000fe400030006ff */
[-C--:B------:R-:W-:Y:S02]  /*3c40*/  F2FP.F16.E4M3.UNPACK_B R4, R5.reuse ;  /* 0x00000005ff04723e */ /* 0x080fe400020006ff */
[----:B------:R-:W-:Y:S01]  /*3c50*/  LOP3.LUT R12, R12, 0xff0000, R13, 0xf8, !PT ;  /* 0x00ff00000c0c7812 */ /* 0x000fe200078ef80d */
[----:B------:R-:W-:Y:S01]  /*3c60*/  HADD2.F32 R34, -RZ, R30.H0_H0 ;  /* 0x2000001eff227230 */ /* 0x000fe20000004100 */
[----:B------:R-:W-:Y:S01]  /*3c70*/  LOP3.LUT R13, R15, 0xff0000, R32, 0xf8, !PT ;  /* 0x00ff00000f0d7812 */ /* 0x000fe200078ef820 */
[--C-:B------:R-:W-:Y:S01]  /*3c80*/  HADD2.F32 R15, -RZ, R4.reuse.H1_H1 ;  /* 0x30000004ff0f7230 */ /* 0x100fe20000004100 */
[----:B------:R-:W-:Y:S01]  /*3c90*/  F2FP.F16.E4M3.UNPACK_B R32, R86.H1 ;  /* 0x00000056ff20723e */ /* 0x000fe200030006ff */
[----:B------:R-:W-:Y:S01]  /*3ca0*/  HADD2.F32 R4, -RZ, R4.H0_H0 ;  /* 0x20000004ff047230 */ /* 0x000fe20000004100 */
[----:B------:R-:W-:Y:S01]  /*3cb0*/  F2FP.F16.E4M3.UNPACK_B R5, R5.H1 ;  /* 0x00000005ff05723e */ /* 0x000fe200030006ff */
[----:B------:R-:W-:-:S02]  /*3cc0*/  HADD2.F32 R35, -RZ, R30.H1_H1 ;  /* 0x3000001eff237230 */ /* 0x000fc40000004100 */
[CC--:B------:R-:W-:Y:S01]  /*3cd0*/  FMUL.FTZ R69, R15.reuse, R34.reuse ;  /* 0x000000220f457220 */ /* 0x0c0fe20000410000 */
[--C-:B------:R-:W-:Y:S02]  /*3ce0*/  HADD2.F32 R33, -RZ, R32.reuse.H0_H0 ;  /* 0x20000020ff217230 */ /* 0x100fe40000004100 */
        /* <DEDUP_REMOVED lines=15> */
[--C-:B------:R-:W-:Y:S01]  /*3de0*/  HADD2.F32 R32, -RZ, R15.reuse.H1_H1 ;  /* 0x3000000fff207230 */ /* 0x100fe20000004100 */
[----:B------:R-:W-:Y:S01]  /*3df0*/  F2FP.F16.E4M3.UNPACK_B R81, R13 ;  /* 0x0000000dff51723e */ /* 0x000fe200020006ff */
[----:B------:R-:W-:Y:S01]  /*3e00*/  HADD2.F32 R31, -RZ, R15.H0_H0 ;  /* 0x2000000fff1f7230 */ /* 0x000fe20000004100 */
[----:B------:R-:W-:Y:S01]  /*3e10*/  F2FP.F16.E4M3.UNPACK_B R35, R12 ;  /* 0x0000000cff23723e */ /* 0x000fe200020006ff */
[----:B------:R-:W-:-:S02]  /*3e20*/  HADD2.F32 R87, -RZ, R87.H0_H0 ;  /* 0x20000057ff577230 */ /* 0x000fc40000004100 */
[-C--:B------:R-:W-:Y:S01]  /*3e30*/  FMUL.FTZ R68, R32, R33.reuse ;  /* 0x0000002120447220 */ /* 0x080fe20000410000 */
[--C-:B------:R-:W-:Y:S02]  /*3e40*/  HADD2.F32 R30, -RZ, R14.reuse.H1_H1 ;  /* 0x3000000eff1e7230 */ /* 0x100fe40000004100 */
[----:B------:R-:W-:Y:S01]  /*3e50*/  FMUL.FTZ R33, R31, R33 ;  /* 0x000000211f217220 */ /* 0x000fe20000410000 */
[----:B------:R-:W-:Y:S02]  /*3e60*/  HADD2.F32 R15, -RZ, R14.H0_H0 ;  /* 0x2000000eff0f7230 */ /* 0x000fe40000004100 */
        /* <DEDUP_REMOVED lines=8> */
[----:B------:R-:W-:Y:S01]  /*3ef0*/  F2FP.F16.E4M3.UNPACK_B R33, R7.H1 ;  /* 0x00000007ff21723e */ /* 0x000fe200030006ff */
[--C-:B------:R-:W-:Y:S01]  /*3f00*/  HADD2.F32 R87, -RZ, R81.reuse.H1_H1 ;  /* 0x30000051ff577230 */ /* 0x100fe20000004100 */
[----:B------:R-:W-:Y:S01]  /*3f10*/  F2FP.F16.E4M3.UNPACK_B R86, R13.H1 ;  /* 0x0000000dff56723e */ /* 0x000fe200030006ff */
[----:B------:R-:W-:Y:S01]  /*3f20*/  HADD2.F32 R81, -RZ, R81.H0_H0 ;  /* 0x20000051ff517230 */ /* 0x000fe20000004100 */
[----:B------:R-:W-:Y:S01]  /*3f30*/  F2FP.SATFINITE.E4M3.F32.PACK_AB_MERGE_C R31, R32, R31, RZ ;  /* 0x0000001f201f723e */ /* 0x000fe200048070ff */
[--C-:B------:R-:W-:Y:S01]  /*3f40*/  HADD2.F32 R34, -RZ, R33.reuse.H0_H0 ;  /* 0x20000021ff227230 */ /* 0x100fe20000004100 */
[----:B------:R-:W-:Y:S01]  /*3f50*/  F2FP.SATFINITE.E4M3.F32.PACK_AB_MERGE_C R30, R88, R69, RZ ;  /* 0x00000045581e723e */ /* 0x000fe200048070ff */
[----:B------:R-:W-:Y:S01]  /*3f60*/  HADD2.F32 R33, -RZ, R33.H1_H1 ;  /* 0x30000021ff217230 */ /* 0x000fe20000004100 */
[----:B------:R-:W-:Y:S01]  /*3f70*/  F2FP.F16.E4M3.UNPACK_B R32, R6.H1 ;  /* 0x00000006ff20723e */ /* 0x000fe200030006ff */
[----:B------:R-:W-:Y:S01]  /*3f80*/  HADD2.F32 R88, -RZ, R86.H1_H1 ;  /* 0x30000056ff587230 */ /* 0x000fe20000004100 */
[----:B------:R-:W-:Y:S01]  /*3f90*/  F2FP.F16.E4M3.UNPACK_B R68, R12.H1 ;  /* 0x0000000cff44723e */ /* 0x000fe200030006ff */
[----:B------:R-:W-:Y:S01]  /*3fa0*/  HADD2.F32 R12, -RZ, R35.H1_H1 ;  /* 0x30000023ff0c7230 */ /* 0x000fe20000004100 */
[----:B------:R-:W-:Y:S01]  /*3fb0*/  F2FP.F16.E4M3.UNPACK_B R7, R7 ;  /* 0x00000007ff07723e */ /* 0x000fe200020006ff */
[----:B------:R-:W-:-:S02]  /*3fc0*/  HADD2.F32 R13, -RZ, R32.H1_H1 ;  /* 0x30000020ff0d7230 */ /* 0x000fc40000004100 */
[-C--:B------:R-:W-:Y:S01]  /*3fd0*/  FMUL.FTZ R89, R33, R88.reuse ;  /* 0x0000005821597220 */ /* 0x080fe20000410000 */
[----:B------:R-:W-:Y:S02]  /*3fe0*/  HADD2.F32 R69, -RZ, R68.H1_H1 ;  /* 0x30000044ff457230 */ /* 0x000fe40000004100 */
[C---:B------:R-:W-:Y:S01]  /*3ff0*/  FMUL.FTZ R90, R34.reuse, R88 ;  /* 0x00000058225a7220 */ /* 0x040fe20000410000 */
[----:B------:R-:W-:Y:S01]  /*4000*/  HADD2.F32 R32, -RZ, R32.H0_H0 ;  /* 0x20000020ff207230 */ /* 0x000fe20000004100 */
[----:B------:R-:W-:Y:S01]  /*4010*/  F2FP.F16.E4M3.UNPACK_B R6, R6 ;  /* 0x00000006ff06723e */ /* 0x000fe200020006ff */
[----:B------:R-:W-:Y:S02]  /*4020*/  HADD2.F32 R86, -RZ, R86.H0_H0 ;  /* 0x20000056ff567230 */ /* 0x000fe40000004100 */
[----:B------:R-:W-:Y:S01]  /*4030*/  FFMA.FTZ R88, R34, R69, -R89 ;  /* 0x0000004522587223 */ /* 0x000fe20000010859 */
[-C--:B------:R-:W-:Y:S01]  /*4040*/  FMUL.FTZ R89, R13, R87.reuse ;  /* 0x000000570d597220 */ /* 0x080fe20000410000 */
[----:B------:R-:W-:Y:S01]  /*4050*/  FMUL.FTZ R34, R32, R87 ;  /* 0x0000005720227220 */ /* 0x000fe20000410000 */
[----:B------:R-:W-:Y:S01]  /*4060*/  FFMA.FTZ R69, R33, R69, R90 ;  /* 0x0000004521457223 */ /* 0x000fe2000001005a */
[----:B------:R-:W-:-:S02]  /*4070*/  HADD2.F32 R68, -RZ, R68.H0_H0 ;  /* 0x20000044ff447230 */ /* 0x000fc40000004100 */
[-C--:B------:R-:W-:Y:S01]  /*4080*/  FFMA.FTZ R89, R32, R12.reuse, -R89 ;  /* 0x0000000c20597223 */ /* 0x080fe20000010859 */
[----:B------:R-:W-:Y:S01]  /*4090*/  FFMA.FTZ R34, R13, R12, R34 ;  /* 0x0000000c0d227223 */ /* 0x000fe20000010022 */
[--C-:B------:R-:W-:Y:S01]  /*40a0*/  HADD2.F32 R12, -RZ, R7.reuse.H0_H0 ;  /* 0x20000007ff0c7230 */ /* 0x100fe20000004100 */
[----:B------:R-:W-:Y:S01]  /*40b0*/  F2FP.SATFINITE.E4M3.F32.PACK_AB_MERGE_C R69, R69, R88, RZ ;  /* 0x000000584545723e */ /* 0x000fe200048070ff */
[----:B------:R-:W-:Y:S01]  /*40c0*/  HADD2.F32 R13, -RZ, R7.H1_H1 ;  /* 0x30000007ff0d7230 */ /* 0x000fe20000004100 */
[----:B------:R-:W-:Y:S01]  /*40d0*/  F2FP.SATFINITE.E4M3.F32.PACK_AB_MERGE_C R5, R5, R4, R30 ;  /* 0x000000040505723e */ /* 0x000fe2000480701e */
[--C-:B------:R-:W-:Y:S01]  /*40e0*/  HADD2.F32 R7, -RZ, R6.reuse.H0_H0 ;  /* 0x20000006ff077230 */ /* 0x100fe20000004100 */
[----:B------:R-:W-:Y:S01]  /*40f0*/  F2FP.SATFINITE.E4M3.F32.PACK_AB_MERGE_C R34, R34, R89, RZ ;  /* 0x000000592222723e */ /* 0x000fe200048070ff */
[----:B------:R-:W-:Y:S02]  /*4100*/  HADD2.F32 R6, -RZ, R6.H1_H1 ;  /* 0x30000006ff067230 */ /* 0x000fe40000004100 */
[----:B------:R-:W-:Y:S01]  /*4110*/  FMUL.FTZ R33, R13, R86 ;  /* 0x000000560d217220 */ /* 0x000fe20000410000 */
[----:B------:R-:W-:-:S02]  /*4120*/  HADD2.F32 R35, -RZ, R35.H0_H0 ;  /* 0x20000023ff237230 */ /* 0x000fc40000004100 */
[----:B------:R-:W-:Y:S01]  /*4130*/  FMUL.FTZ R86, R12, R86 ;  /* 0x000000560c567220 */ /* 0x000fe20000410000 */
[----:B------:R-:W-:Y:S01]  /*4140*/  F2FP.SATFINITE.E4M3.F32.PACK_AB_MERGE_C R4, R15, R14, R31 ;  /* 0x0000000e0f04723e */ /* 0x000fe2000480701f */
[-C--:B------:R-:W-:Y:S01]  /*4150*/  FMUL.FTZ R32, R6, R81.reuse ;  /* 0x0000005106207220 */ /* 0x080fe20000410000 */
[----:B------:R-:W-:Y:S01]  /*4160*/  FMUL.FTZ R81, R7, R81 ;  /* 0x0000005107517220 */ /* 0x000fe20000410000 */
[-C--:B------:R-:W-:Y:S01]  /*4170*/  FFMA.FTZ R33, R12, R68.reuse, -R33 ;  /* 0x000000440c217223 */ /* 0x080fe20000010821 */
[----:B------:R-:W-:Y:S01]  /*4180*/  FFMA.FTZ R86, R13, R68, R86 ;  /* 0x000000440d567223 */ /* 0x000fe20000010056 */
[-C--:B------:R-:W-:Y:S01]  /*4190*/  FFMA.FTZ R32, R7, R35.reuse, -R32 ;  /* 0x0000002307207223 */ /* 0x080fe20000010820 */
[----:B------:R-:W-:-:S03]  /*41a0*/  FFMA.FTZ R81, R6, R35, R81 ;  /* 0x0000002306517223 */ /* 0x000fc60000010051 */
[----:B------:R-:W-:Y:S02]  /*41b0*/  F2FP.SATFINITE.E4M3.F32.PACK_AB_MERGE_C R7, R86, R33, R69 ;  /* 0x000000215607723e */ /* 0x000fe40004807045 */
[----:B------:R-:W-:-:S07]  /*41c0*/  F2FP.SATFINITE.E4M3.F32.PACK_AB_MERGE_C R6, R81, R32, R34 ;  /* 0x000000205106723e */ /* 0x000fce0004807022 */
.L_x_1809:
[----:B------:R-:W-:Y:S05]  /*41d0*/  BSYNC B2 ;  /* 0x0000000000027941 */ /* 0x000fea0003800000 */
.L_x_1808:
[----:B0-----:R0:W-:Y:S02]  /*41e0*/  ST.E.128 desc[UR36][R10.64], R4 ;  /* 0x000000040a007985 */ /* 0x0011e4000c101d24 */
.L_x_1803:
[----:B------:R-:W-:Y:S05]  /*41f0*/  BSYNC B1 ;  /* 0x0000000000017941 */ /* 0x000fea0003800000 */
.L_x_1802:
[----:B------:R-:W-:-:S03]  /*4200*/  UMOV UR4, 0xffffffff ;  /* 0xffffffff00047882 */ /* 0x000fc60000000000 */
[----:B------:R-:W-:Y:S05]  /*4210*/  BRA.DIV UR4, `(.L_x_1810) ;  /* 0x0000027e049c7947 */ /* 0x000fea000b800000 */
[----:B--2---:R-:W2:Y:S04]  /*4220*/  SHFL.IDX PT, R80, R80, 0x1, 0x181f ;  /* 0x00381f0050507f89 */ /* 0x004ea800000e0000 */
[----:B----4-:R4:W0:Y:S02]  /*4230*/  SHFL.IDX PT, R14, R79, 0x1, 0x181f ;  /* 0x00381f004f0e7f89 */ /* 0x01082400000e0000 */
.L_x_2192:
[----:B------:R-:W-:Y:S05]  /*4240*/  @P4 BRA `(.L_x_1811) ;  /* 0x0000003400244947 */ /* 0x000fea0003800000 */
[----:B------:R-:W-:Y:S04]  /*4250*/  BSSY B1, `(.L_x_1812) ;  /* 0x0000072000017945 */ /* 0x000fe80003800000 */
[----:B------:R-:W-:Y:S05]  /*4260*/  @P1 BRA `(.L_x_1813) ;  /* 0x0000000400c01947 */ /* 0x000fea0003800000 */
[----:B0-----:R0:W0:Y:S01]  /*4270*/  LDS.128 R4, [R70+0x21000] ;  /* 0x0210000046047984 */ /* 0x0010220000000c00 */
[----:B------:R-:W-:Y:S01]  /*4280*/  IADD3 R10, P3, R16, R14, RZ ;  /* 0x0000000e100a7210 */ /* 0x000fe20007f7e0ff */
[----:B------:R-:W-:Y:S04]  /*4290*/  BSSY B2, `(.L_x_1814) ;  /* 0x000006c000027945 */ /* 0x000fe80003800000 */
[----:B--2---:R-:W-:Y:S01]  /*42a0*/  IMAD.X R11, R80, 0x1, R17, P3 ;  /* 0x00000001500b7824 */ /* 0x004fe200018e0611 */
[----:B------:R-:W-:-:S13]  /*42b0*/  ISETP.GE.AND P3, PT, R18, R78, PT ;  /* 0x0000004e1200720c */ /* 0x000fda0003f66270 */
[----:B------:R-:W-:Y:S05]  /*42c0*/  @P3 BRA `(.L_x_1815) ;  /* 0x0000000400a03947 */ /* 0x000fea0003800000 */
[----:B------:R-:W-:Y:S02]  /*42d0*/  SHF.R.U32.HI R15, RZ, 0x8, R27 ;  /* 0x00000008ff0f7819 */ /* 0x000fe4000001161b */
[----:B------:R-:W-:Y:S02]  /*42e0*/  SHF.R.U32.HI R13, RZ, 0x8, R29 ;  /* 0x00000008ff0d7819 */ /* 0x000fe4000001161d */
[----:B------:R-:W-:Y:S02]  /*42f0*/  LOP3.LUT R12, R27, 0xff0000ff, RZ, 0xc0, !PT ;  /* 0xff0000ff1b0c7812 */ /* 0x000fe400078ec0ff */
[----:B------:R-:W-:Y:S01]  /*4300*/  SHF.R.U32.HI R30, RZ, 0x10, R27 ;  /* 0x00000010ff1e7819 */ /* 0x000fe2000001161b */
[----:B------:R-:W-:Y:S01]  /*4310*/  IMAD.SHL.U32 R27, R15, 0x100, RZ ;  /* 0x000001000f1b7824 */ /* 0x000fe200078e00ff */
[----:B------:R-:W-:Y:S01]  /*4320*/  LOP3.LUT R26, R29, 0xff0000ff, RZ, 0xc0, !PT ;  /* 0xff0000ff1d1a7812 */ /* 0x000fe200078ec0ff */
[----:B0-----:R-:W-:Y:S01]  /*4330*/  IMAD.MOV.U32 R15, RZ, RZ, R4 ;  /* 0x000000ffff0f7224 */ /* 0x001fe200078e0004 */
[----:B------:R-:W-:Y:S01]  /*4340*/  SHF.R.U32.HI R28, RZ, 0x10, R29 ;  /* 0x00000010ff1c7819 */ /* 0x000fe2000001161d */
[----:B------:R-:W-:Y:S01]  /*4350*/  IMAD.SHL.U32 R29, R13, 0x100, RZ ;  /* 0x000001000d1d7824 */ /* 0x000fe200078e00ff */
[----:B------:R-:W-:-:S02]  /*4360*/  MOV R13, R5 ;  /* 0x00000005000d7202 */ /* 0x000fc40000000f00 */
[----:B------:R-:W-:Y:S01]  /*4370*/  LOP3.LUT R5, R12, 0xff00, R27, 0xf8, !PT ;  /* 0x0000ff000c057812 */ /* 0x000fe200078ef81b */
[----:B------:R-:W-:Y:S01]  /*4380*/  IMAD.U32 R12, R30, 0x10000, RZ ;  /* 0x000100001e0c7824 */ /* 0x000fe200078e00ff */
[----:B------:R-:W-:Y:S01]  /*4390*/  LOP3.LUT R26, R26, 0xff00, R29, 0xf8, !PT ;  /* 0x0000ff001a1a7812 */ /* 0x000fe200078ef81d */
[----:B------:R-:W-:Y:S01]  /*43a0*/  IMAD.U32 R29, R28, 0x10000, RZ ;  /* 0x000100001c1d7824 */ /* 0x000fe200078e00ff */
[----:B------:R-:W-:Y:S02]  /*43b0*/  F2FP.F16.E4M3.UNPACK_B R4, R13 ;  /* 0x0000000dff04723e */ /* 0x000fe400020006ff */
[----:B------:R-:W-:Y:S02]  /*43c0*/  F2FP.F16.E4M3.UNPACK_B R27, R85.H1 ;  /* 0x00000055ff1b723e */ /* 0x000fe400030006ff */
[----:B------:R-:W-:Y:S02]  /*43d0*/  LOP3.LUT R5, R5, 0xff0000, R12, 0xf8, !PT ;  /* 0x00ff000005057812 */ /* 0x000fe400078ef80c */
[----:B------:R-:W-:Y:S01]  /*43e0*/  LOP3.LUT R12, R26, 0xff0000, R29, 0xf8, !PT ;  /* 0x00ff00001a0c7812 */ /* 0x000fe200078ef81d */
[--C-:B------:R-:W-:Y:S01]  /*43f0*/  HADD2.F32 R26, -RZ, R4.reuse.H1_H1 ;  /* 0x30000004ff1a7230 */ /* 0x100fe20000004100 */
[----:B------:R-:W-:Y:S01]  /*4400*/  F2FP.F16.E4M3.UNPACK_B R29, R84.H1 ;  /* 0x00000054ff1d723e */ /* 0x000fe200030006ff */
[--C-:B------:R-:W-:Y:S01]  /*4410*/  HADD2.F32 R33, -RZ, R27.reuse.H0_H0 ;  /* 0x2000001bff217230 */ /* 0x100fe20000004100 */
[----:B------:R-:W-:Y:S01]  /*4420*/  F2FP.F16.E4M3.UNPACK_B R13, R13.H1 ;  /* 0x0000000dff0d723e */ /* 0x000fe200030006ff */
[----:B------:R-:W-:Y:S01]  /*4430*/  HADD2.F32 R4, -RZ, R4.H0_H0 ;  /* 0x20000004ff047230 */ /* 0x000fe20000004100 */
[----:B------:R-:W-:Y:S01]  /*4440*/  F2FP.F16.E4M3.UNPACK_B R85, R85 ;  /* 0x00000055ff55723e */ /* 0x000fe200020006ff */
[----:B------:R-:W-:-:S02]  /*4450*/  HADD2.F32 R30, -RZ, R27.H1_H1 ;  /* 0x3000001bff1e7230 */ /* 0x000fc40000004100 */
[-C--:B------:R-:W-:Y:S01]  /*4460*/  FMUL.FTZ R35, R26, R33.reuse ;  /* 0x000000211a237220 */ /* 0x080fe20000410000 */
[----:B------:R-:W-:Y:S01]  /*4470*/  HADD2.F32 R31, -RZ, R29.H0_H0 ;  /* 0x2000001dff1f7230 */ /* 0x000fe20000004100 */
[----:B------:R-:W-:Y:S01]  /*4480*/  F2FP.F16.E4M3.UNPACK_B R84, R84 ;  /* 0x00000054ff54723e */ /* 0x000fe200020006ff */
[--C-:B------:R-:W-:Y:S02]  /*4490*/  HADD2.F32 R28, -RZ, R13.reuse.H1_H1 ;  /* 0x3000000dff1c7230 */ /* 0x100fe40000004100 */
        /* <DEDUP_REMOVED lines=13> */
[----:B------:R-:W-:Y:S01]  /*4570*/  HADD2.F32 R29, -RZ, R26.H1_H1 ;  /* 0x3000001aff1d7230 */ /* 0x000fe20000004100 */
[----:B---3--:R-:W-:Y:S01]  /*4580*/  F2FP.SATFINITE.E4M3.F32.PACK_AB_MERGE_C R81, R35, R34, RZ ;  /* 0x000000222351723e */ /* 0x008fe200048070ff */
[--C-:B------:R-:W-:Y:S02]  /*4590*/  HADD2.F32 R26, -RZ, R15.reuse.H0_H0 ;  /* 0x2000000fff1a7230 */ /* 0x100fe40000004100 */
[-C--:B------:R-:W-:Y:S01]  /*45a0*/  FMUL.FTZ R32, R28, R30.reuse ;  /* 0x0000001e1c207220 */ /* 0x080fe20000410000 */
[----:B------:R-:W-:Y:S02]  /*45b0*/  HADD2.F32 R27, -RZ, R15.H1_H1 ;  /* 0x3000000fff1b7230 */ /* 0x000fe40000004100 */
[----:B------:R-:W-:Y:S01]  /*45c0*/  FMUL.FTZ R33, R29, R30 ;  /* 0x0000001e1d217220 */ /* 0x000fe20000410000 */
[----:B------:R-:W-:Y:S01]  /*45d0*/  HADD2.F32 R85, -RZ, R85.H0_H0 ;  /* 0x20000055ff557230 */ /* 0x000fe20000004100 */
[----:B------:R-:W-:Y:S01]  /*45e0*/  F2FP.F16.E4M3.UNPACK_B R34, R12.H1 ;  /* 0x0000000cff22723e */ /* 0x000fe200030006ff */
[----:B------:R-:W-:-:S02]  /*45f0*/  HADD2.F32 R15, -RZ, R84.H1_H1 ;  /* 0x30000054ff0f7230 */ /* 0x000fc40000004100 */
[----:B------:R-:W-:Y:S02]  /*4600*/  HADD2.F32 R84, -RZ, R84.H0_H0 ;  /* 0x20000054ff547230 */ /* 0x000fe40000004100 */
[-C--:B------:R-:W-:Y:S01]  /*4610*/  FMUL.FTZ R31, R27, R85.reuse ;  /* 0x000000551b1f7220 */ /* 0x080fe20000410000 */
[----:B------:R-:W-:Y:S01]  /*4620*/  FMUL.FTZ R30, R26, R85 ;  /* 0x000000551a1e7220 */ /* 0x000fe20000410000 */
[-C--:B------:R-:W-:Y:S01]  /*4630*/  FFMA.FTZ R33, R28, R15.reuse, -R33 ;  /* 0x0000000f1c217223 */ /* 0x080fe20000010821 */
[----:B------:R-:W-:Y:S01]  /*4640*/  FFMA.FTZ R32, R29, R15, R32 ;  /* 0x0000000f1d207223 */ /* 0x000fe20000010020 */
[-C--:B------:R-:W-:Y:S01]  /*4650*/  FFMA.FTZ R15, R26, R84.reuse, -R31 ;  /* 0x000000541a0f7223 */ /* 0x080fe2000001081f */
[----:B------:R-:W-:Y:S01]  /*4660*/  F2FP.F16.E4M3.UNPACK_B R28, R7.H1 ;  /* 0x00000007ff1c723e */ /* 0x000fe200030006ff */
[----:B------:R-:W-:Y:S01]  /*4670*/  FFMA.FTZ R26, R27, R84, R30 ;  /* 0x000000541b1a7223 */ /* 0x000fe2000001001e */
[----:B------:R-:W-:Y:S01]  /*4680*/  F2FP.F16.E4M3.UNPACK_B R27, R6.H1 ;  /* 0x00000006ff1b723e */ /* 0x000fe200030006ff */
[----:B------:R-:W-:Y:S01]  /*4690*/  HADD2.F32 R68, -RZ, R34.H1_H1 ;  /* 0x30000022ff447230 */ /* 0x000fe20000004100 */
[----:B----4-:R-:W-:Y:S01]  /*46a0*/  F2FP.SATFINITE.E4M3.F32.PACK_AB_MERGE_C R79, R32, R33, RZ ;  /* 0x00000021204f723e */ /* 0x010fe200048070ff */
[--C-:B------:R-:W-:Y:S01]  /*46b0*/  HADD2.F32 R29, -RZ, R28.reuse.H0_H0 ;  /* 0x2000001cff1d7230 */ /* 0x100fe20000004100 */
[----:B------:R-:W-:Y:S01]  /*46c0*/  F2FP.F16.E4M3.UNPACK_B R33, R12 ;  /* 0x0000000cff21723e */ /* 0x000fe200020006ff */
[----:B------:R-:W-:Y:S01]  /*46d0*/  HADD2.F32 R28, -RZ, R28.H1_H1 ;  /* 0x3000001cff1c7230 */ /* 0x000fe20000004100 */
[-C--:B------:R-:W-:Y:S01]  /*46e0*/  F2FP.F16.E4M3.UNPACK_B R30, R5.reuse ;  /* 0x00000005ff1e723e */ /* 0x080fe200020006ff */
[----:B------:R-:W-:Y:S01]  /*46f0*/  HADD2.F32 R12, -RZ, R27.H1_H1 ;  /* 0x3000001bff0c7230 */ /* 0x000fe20000004100 */
[----:B------:R-:W-:Y:S01]  /*4700*/  F2FP.F16.E4M3.UNPACK_B R31, R5.H1 ;  /* 0x00000005ff1f723e */ /* 0x000fe200030006ff */
[----:B------:R-:W-:-:S02]  /*4710*/  HADD2.F32 R35, -RZ, R33.H1_H1 ;  /* 0x30000021ff237230 */ /* 0x000fc40000004100 */
        /* <DEDUP_REMOVED lines=12> */
[----:B------:R-:W-:Y:S02]  /*47e0*/  HADD2.F32 R5, -RZ, R6.H0_H0 ;  /* 0x20000006ff057230 */ /* 0x000fe40000004100 */
[-C--:B------:R-:W-:Y:S01]  /*47f0*/  FFMA.FTZ R69, R28, R32.reuse, R69 ;  /* 0x000000201c457223 */ /* 0x080fe20000010045 */
[----:B------:R-:W-:Y:S02]  /*4800*/  HADD2.F32 R7, -RZ, R7.H1_H1 ;  /* 0x30000007ff077230 */ /* 0x000fe40000004100 */
[----:B------:R-:W-:Y:S01]  /*4810*/  FFMA.FTZ R84, R29, R32, -R84 ;  /* 0x000000201d547223 */ /* 0x000fe20000010854 */
[----:B------:R-:W-:Y:S01]  /*4820*/  HADD2.F32 R34, -RZ, R34.H0_H0 ;  /* 0x20000022ff227230 */ /* 0x000fe20000004100 */
[----:B------:R-:W-:Y:S01]  /*4830*/  F2FP.SATFINITE.E4M3.F32.PACK_AB_MERGE_C R35, R35, R68, RZ ;  /* 0x000000442323723e */ /* 0x000fe200048070ff */
[----:B------:R-:W-:-:S02]  /*4840*/  HADD2.F32 R6, -RZ, R6.H1_H1 ;  /* 0x30000006ff067230 */ /* 0x000fc40000004100 */
[----:B------:R-:W-:Y:S02]  /*4850*/  HADD2.F32 R33, -RZ, R33.H0_H0 ;  /* 0x20000021ff217230 */ /* 0x000fe40000004100 */
        /* <DEDUP_REMOVED lines=15> */
.L_x_1815:
[----:B------:R-:W-:Y:S05]  /*4950*/  BSYNC B2 ;  /* 0x0000000000027941 */ /* 0x000fea0003800000 */
.L_x_1814:
[----:B0-----:R0:W-:Y:S02]  /*4960*/  ST.E.128 desc[UR36][R10.64], R4 ;  /* 0x000000040a007985 */ /* 0x0011e4000c101d24 */
.L_x_1813:
[----:B------:R-:W-:Y:S05]  /*4970*/  BSYNC B1 ;  /* 0x0000000000017941 */ /* 0x000fea0003800000 */
.L_x_1812:
        /* <DEDUP_REMOVED lines=9> */
[----:B------:R-:W-:Y:S02]  /*4a10*/  SHF.R.U32.HI R26, RZ, 0x10, R9 ;  /* 0x00000010ff1a7819 */ /* 0x000fe40000011609 */
[----:B------:R-:W-:Y:S01]  /*4a20*/  LOP3.LUT R12, R9, 0xff0000ff, RZ, 0xc0, !PT ;  /* 0xff0000ff090c7812 */ /* 0x000fe200078ec0ff */
[----:B------:R-:W-:Y:S01]  /*4a30*/  IMAD.SHL.U32 R9, R8, 0x100, RZ ;  /* 0x0000010008097824 */ /* 0x000fe200078e00ff */
[----:B------:R-:W-:Y:S01]  /*4a40*/  SHF.R.U32.HI R24, RZ, 0x10, R25 ;  /* 0x00000010ff187819 */ /* 0x000fe20000011619 */
[----:B------:R-:W-:Y:S01]  /*4a50*/  IMAD.SHL.U32 R13, R13, 0x100, RZ ;  /* 0x000001000d0d7824 */ /* 0x000fe200078e00ff */
[----:B------:R-:W-:Y:S01]  /*4a60*/  LOP3.LUT R14, R25, 0xff0000ff, RZ, 0xc0, !PT ;  /* 0xff0000ff190e7812 */ /* 0x000fe200078ec0ff */
[----:B0-----:R-:W-:Y:S01]  /*4a70*/  IMAD.MOV.U32 R8, RZ, RZ, R4 ;  /* 0x000000ffff087224 */ /* 0x001fe200078e0004 */
[----:B------:R-:W-:Y:S01]  /*4a80*/  LOP3.LUT R12, R12, 0xff00, R9, 0xf8, !PT ;  /* 0x0000ff000c0c7812 */ /* 0x000fe200078ef809 */
[----:B------:R-:W-:Y:S01]  /*4a90*/  IMAD.U32 R9, R26, 0x10000, RZ ;  /* 0x000100001a097824 */ /* 0x000fe200078e00ff */
[----:B------:R-:W-:Y:S01]  /*4aa0*/  LOP3.LUT R15, R14, 0xff00, R13, 0xf8, !PT ;  /* 0x0000ff000e0f7812 */ /* 0x000fe200078ef80d */
[----:B------:R-:W-:Y:S01]  /*4ab0*/  IMAD.U32 R14, R24, 0x10000, RZ ;  /* 0x00010000180e7824 */ /* 0x000fe200078e00ff */
[----:B------:R-:W-:-:S02]  /*4ac0*/  F2FP.F16.E4M3.UNPACK_B R4, R5 ;  /* 0x00000005ff04723e */ /* 0x000fc400020006ff */
[----:B------:R-:W-:Y:S02]  /*4ad0*/  F2FP.F16.E4M3.UNPACK_B R13, R83.H1 ;  /* 0x00000053ff0d723e */ /* 0x000fe400030006ff */
[----:B------:R-:W-:Y:S01]  /*4ae0*/  LOP3.LUT R24, R12, 0xff0000, R9, 0xf8, !PT ;  /* 0x00ff00000c187812 */ /* 0x000fe200078ef809 */
[--C-:B------:R-:W-:Y:S01]  /*4af0*/  HADD2.F32 R9, -RZ, R4.reuse.H1_H1 ;  /* 0x30000004ff097230 */ /* 0x100fe20000004100 */
[----:B------:R-:W-:Y:S01]  /*4b00*/  LOP3.LUT R27, R15, 0xff0000, R14, 0xf8, !PT ;  /* 0x00ff00000f1b7812 */ /* 0x000fe200078ef80e */
[--C-:B------:R-:W-:Y:S01]  /*4b10*/  HADD2.F32 R25, -RZ, R13.reuse.H0_H0 ;  /* 0x2000000dff197230 */ /* 0x100fe20000004100 */
[----:B------:R-:W-:Y:S01]  /*4b20*/  F2FP.F16.E4M3.UNPACK_B R14, R82.H1 ;  /* 0x00000052ff0e723e */ /* 0x000fe200030006ff */
[----:B------:R-:W-:Y:S01]  /*4b30*/  HADD2.F32 R4, -RZ, R4.H0_H0 ;  /* 0x20000004ff047230 */ /* 0x000fe20000004100 */
[----:B------:R-:W-:Y:S01]  /*4b40*/  F2FP.F16.E4M3.UNPACK_B R5, R5.H1 ;  /* 0x00000005ff05723e */ /* 0x000fe200030006ff */
[----:B------:R-:W-:Y:S02]  /*4b50*/  HADD2.F32 R26, -RZ, R13.H1_H1 ;  /* 0x3000000dff1a7230 */ /* 0x000fe40000004100 */
[----:B------:R-:W-:Y:S01]  /*4b60*/  FMUL.FTZ R29, R9, R25 ;  /* 0x00000019091d7220 */ /* 0x000fe20000410000 */
[----:B------:R-:W-:-:S02]  /*4b70*/  HADD2.F32 R15, -RZ, R14.H0_H0 ;  /* 0x2000000eff0f7230 */ /* 0x000fc40000004100 */
[----:B------:R-:W-:Y:S01]  /*4b80*/  FMUL.FTZ R28, R4, R25 ;  /* 0x00000019041c7220 */ /* 0x000fe20000410000 */
[--C-:B------:R-:W-:Y:S01]  /*4b90*/  HADD2.F32 R13, -RZ, R5.reuse.H1_H1 ;  /* 0x30000005ff0d7230 */ /* 0x100fe20000004100 */
[----:B------:R-:W-:Y:S01]  /*4ba0*/  F2FP.F16.E4M3.UNPACK_B R83, R83 ;  /* 0x00000053ff53723e */ /* 0x000fe200020006ff */
[----:B------:R-:W-:Y:S02]  /*4bb0*/  HADD2.F32 R12, -RZ, R5.H0_H0 ;  /* 0x20000005ff0c7230 */ /* 0x000fe40000004100 */
[-C--:B------:R-:W-:Y:S01]  /*4bc0*/  FFMA.FTZ R5, R9, R15.reuse, R28 ;  /* 0x0000000f09057223 */ /* 0x080fe2000001001c */
[----:B------:R-:W-:Y:S02]  /*4bd0*/  HADD2.F32 R14, -RZ, R14.H1_H1 ;  /* 0x3000000eff0e7230 */ /* 0x000fe40000004100 */
[C---:B------:R-:W-:Y:S01]  /*4be0*/  FMUL.FTZ R25, R13.reuse, R26 ;  /* 0x0000001a0d197220 */ /* 0x040fe20000410000 */
[----:B------:R-:W-:Y:S01]  /*4bf0*/  F2FP.F16.E4M3.UNPACK_B R9, R8.H1 ;  /* 0x00000008ff09723e */ /* 0x000fe200030006ff */
[----:B------:R-:W-:Y:S01]  /*4c00*/  FMUL.FTZ R26, R12, R26 ;  /* 0x0000001a0c1a7220 */ /* 0x000fe20000410000 */
[----:B------:R-:W-:Y:S01]  /*4c10*/  FFMA.FTZ R4, R4, R15, -R29 ;  /* 0x0000000f04047223 */ /* 0x000fe2000001081d */
[----:B------:R-:W-:Y:S01]  /*4c20*/  FFMA.FTZ R30, R12, R14, -R25 ;  /* 0x0000000e0c1e7223 */ /* 0x000fe20000010819 */
[----:B------:R-:W-:Y:S01]  /*4c30*/  F2FP.F16.E4M3.UNPACK_B R8, R8 ;  /* 0x00000008ff08723e */ /* 0x000fe200020006ff */
[----:B------:R-:W-:Y:S01]  /*4c40*/  FFMA.FTZ R31, R13, R14, R26 ;  /* 0x0000000e0d1f7223 */ /* 0x000fe2000001001a */
[----:B------:R-:W-:Y:S01]  /*4c50*/  F2FP.F16.E4M3.UNPACK_B R82, R82 ;  /* 0x00000052ff52723e */ /* 0x000fe200020006ff */
[----:B------:R-:W-:-:S02]  /*4c60*/  HADD2.F32 R15, -RZ, R83.H1_H1 ;  /* 0x30000053ff0f7230 */ /* 0x000fc40000004100 */
[--C-:B------:R-:W-:Y:S01]  /*4c70*/  HADD2.F32 R12, -RZ, R9.reuse.H0_H0 ;  /* 0x20000009ff0c7230 */ /* 0x100fe20000004100 */
[----:B------:R-:W-:Y:S01]  /*4c80*/  F2FP.SATFINITE.E4M3.F32.PACK_AB_MERGE_C R33, R31, R30, RZ ;  /* 0x0000001e1f21723e */ /* 0x000fe200048070ff */
[----:B------:R-:W-:Y:S02]  /*4c90*/  HADD2.F32 R13, -RZ, R9.H1_H1 ;  /* 0x30000009ff0d7230 */ /* 0x000fe40000004100 */
[----:B------:R-:W-:Y:S02]  /*4ca0*/  HADD2.F32 R9, -RZ, R8.H0_H0 ;  /* 0x20000008ff097230 */ /* 0x000fe40000004100 */
[-C--:B------:R-:W-:Y:S01]  /*4cb0*/  FMUL.FTZ R28, R12, R15.reuse ;  /* 0x0000000f0c1c7220 */ /* 0x080fe20000410000 */
[----:B------:R-:W-:Y:S02]  /*4cc0*/  HADD2.F32 R14, -RZ, R82.H1_H1 ;  /* 0x30000052ff0e7230 */ /* 0x000fe40000004100 */
[----:B------:R-:W-:Y:S01]  /*4cd0*/  FMUL.FTZ R25, R13, R15 ;  /* 0x0000000f0d197220 */ /* 0x000fe20000410000 */
[----:B------:R-:W-:Y:S01]  /*4ce0*/  HADD2.F32 R83, -RZ, R83.H0_H0 ;  /* 0x20000053ff537230 */ /* 0x000fe20000004100 */
[----:B------:R-:W-:Y:S01]  /*4cf0*/  F2FP.SATFINITE.E4M3.F32.PACK_AB_MERGE_C R5, R5, R4, R33 ;  /* 0x000000040505723e */ /* 0x000fe20004807021 */
[----:B------:R-:W-:-:S02]  /*4d00*/  HADD2.F32 R8, -RZ, R8.H1_H1 ;  /* 0x30000008ff087230 */ /* 0x000fc40000004100 */
[-C--:B------:R-:W-:Y:S01]  /*4d10*/  FFMA.FTZ R25, R12, R14.reuse, -R25 ;  /* 0x0000000e0c197223 */ /* 0x080fe20000010819 */
[----:B------:R-:W-:Y:S02]  /*4d20*/  HADD2.F32 R82, -RZ, R82.H0_H0 ;  /* 0x20000052ff527230 */ /* 0x000fe40000004100 */
[----:B------:R-:W-:Y:S01]  /*4d30*/  FFMA.FTZ R28, R13, R14, R28 ;  /* 0x0000000e0d1c7223 */ /* 0x000fe2000001001c */
[-C--:B------:R-:W-:Y:S01]  /*4d40*/  F2FP.F16.E4M3.UNPACK_B R14, R24.reuse.H1 ;  /* 0x00000018ff0e723e */ /* 0x080fe200030006ff */
[-C--:B------:R-:W-:Y:S01]  /*4d50*/  FMUL.FTZ R26, R8, R83.reuse ;  /* 0x00000053081a7220 */ /* 0x080fe20000410000 */
[C---:B------:R-:W-:Y:S01]  /*4d60*/  FMUL.FTZ R83, R9.reuse, R83 ;  /* 0x0000005309537220 */ /* 0x040fe20000410000 */
[----:B------:R-:W-:Y:S02]  /*4d70*/  F2FP.F16.E4M3.UNPACK_B R24, R24 ;  /* 0x00000018ff18723e */ /* 0x000fe400020006ff */
[-C--:B------:R-:W-:Y:S01]  /*4d80*/  FFMA.FTZ R29, R9, R82.reuse, -R26 ;  /* 0x00000052091d7223 */ /* 0x080fe2000001081a */
[----:B------:R-:W-:Y:S01]  /*4d90*/  F2FP.SATFINITE.E4M3.F32.PACK_AB_MERGE_C R32, R28, R25, RZ ;  /* 0x000000191c20723e */ /* 0x000fe200048070ff */
[----:B------:R-:W-:Y:S01]  /*4da0*/  FFMA.FTZ R82, R8, R82, R83 ;  /* 0x0000005208527223 */ /* 0x000fe20000010053 */
[----:B------:R-:W-:Y:S01]  /*4db0*/  F2FP.F16.E4M3.UNPACK_B R9, R7.H1 ;  /* 0x00000007ff09723e */ /* 0x000fe200030006ff */
[--C-:B------:R-:W-:Y:S01]  /*4dc0*/  HADD2.F32 R15, -RZ, R14.reuse.H1_H1 ;  /* 0x3000000eff0f7230 */ /* 0x100fe20000004100 */
[-C--:B------:R-:W-:Y:S01]  /*4dd0*/  F2FP.F16.E4M3.UNPACK_B R25, R27.reuse.H1 ;  /* 0x0000001bff19723e */ /* 0x080fe200030006ff */
[----:B------:R-:W-:Y:S01]  /*4de0*/  HADD2.F32 R14, -RZ, R14.H0_H0 ;  /* 0x2000000eff0e7230 */ /* 0x000fe20000004100 */
[-C--:B------:R-:W-:Y:S01]  /*4df0*/  F2FP.F16.E4M3.UNPACK_B R8, R6.reuse.H1 ;  /* 0x00000006ff08723e */ /* 0x080fe200030006ff */
[----:B------:R-:W-:Y:S01]  /*4e00*/  HADD2.F32 R13, -RZ, R9.H1_H1 ;  /* 0x30000009ff0d7230 */ /* 0x000fe20000004100 */
[----:B------:R-:W-:Y:S01]  /*4e10*/  F2FP.F16.E4M3.UNPACK_B R27, R27 ;  /* 0x0000001bff1b723e */ /* 0x000fe200020006ff */
[----:B------:R-:W-:Y:S01]  /*4e20*/  HADD2.F32 R28, -RZ, R25.H1_H1 ;  /* 0x30000019ff1c7230 */ /* 0x000fe20000004100 */
[----:B------:R-:W-:Y:S01]  /*4e30*/  F2FP.F16.E4M3.UNPACK_B R7, R7 ;  /* 0x00000007ff07723e */ /* 0x000fe200020006ff */
[----:B------:R-:W-:Y:S01]  /*4e40*/  HADD2.F32 R12, -RZ, R9.H0_H0 ;  /* 0x20000009ff0c7230 */ /* 0x000fe20000004100 */
[----:B------:R-:W-:Y:S01]  /*4e50*/  F2FP.F16.E4M3.UNPACK_B R6, R6 ;  /* 0x00000006ff06723e */ /* 0x000fe200020006ff */
[----:B------:R-:W-:-:S02]  /*4e60*/  HADD2.F32 R9, -RZ, R8.H1_H1 ;  /* 0x30000008ff097230 */ /* 0x000fc40000004100 */
[-C--:B------:R-:W-:Y:S01]  /*4e70*/  FMUL.FTZ R31, R13, R28.reuse ;  /* 0x0000001c0d1f7220 */ /* 0x080fe20000410000 */
[--C-:B------:R-:W-:Y:S02]  /*4e80*/  HADD2.F32 R26, -RZ, R27.reuse.H1_H1 ;  /* 0x3000001bff1a7230 */ /* 0x100fe40000004100 */
[C---:B------:R-:W-:Y:S01]  /*4e90*/  FMUL.FTZ R28, R12.reuse, R28 ;  /* 0x0000001c0c1c7220 */ /* 0x040fe20000410000 */
[----:B------:R-:W-:Y:S02]  /*4ea0*/  HADD2.F32 R8, -RZ, R8.H0_H0 ;  /* 0x20000008ff087230 */ /* 0x000fe40000004100 */
[----:B------:R-:W-:Y:S01]  /*4eb0*/  FFMA.FTZ R30, R12, R15, -R31 ;  /* 0x0000000f0c1e7223 */ /* 0x000fe2000001081f */
[----:B------:R-:W-:Y:S02]  /*4ec0*/  HADD2.F32 R12, -RZ, R24.H1_H1 ;  /* 0x30000018ff0c7230 */ /* 0x000fe40000004100 */
[----:B------:R-:W-:Y:S01]  /*4ed0*/  FMUL.FTZ R31, R9, R26 ;  /* 0x0000001a091f7220 */ /* 0x000fe20000410000 */
[----:B------:R-:W-:-:S02]  /*4ee0*/  HADD2.F32 R27, -RZ, R27.H0_H0 ;  /* 0x2000001bff1b7230 */ /* 0x000fc40000004100 */
[C---:B------:R-:W-:Y:S01]  /*4ef0*/  FMUL.FTZ R26, R8.reuse, R26 ;  /* 0x0000001a081a7220 */ /* 0x040fe20000410000 */
[----:B------:R-:W-:Y:S02]  /*4f00*/  HADD2.F32 R25, -RZ, R25.H0_H0 ;  /* 0x20000019ff197230 */ /* 0x000fe40000004100 */
[-C--:B------:R-:W-:Y:S01]  /*4f10*/  FFMA.FTZ R31, R8, R12.reuse, -R31 ;  /* 0x0000000c081f7223 */ /* 0x080fe2000001081f */
[--C-:B------:R-:W-:Y:S02]  /*4f20*/  HADD2.F32 R8, -RZ, R7.reuse.H0_H0 ;  /* 0x20000007ff087230 */ /* 0x100fe40000004100 */
[----:B------:R-:W-:Y:S01]  /*4f30*/  FFMA.FTZ R26, R9, R12, R26 ;  /* 0x0000000c091a7223 */ /* 0x000fe2000001001a */
[----:B------:R-:W-:Y:S02]  /*4f40*/  HADD2.F32 R9, -RZ, R7.H1_H1 ;  /* 0x30000007ff097230 */ /* 0x000fe40000004100 */
[----:B------:R-:W-:Y:S01]  /*4f50*/  FFMA.FTZ R15, R13, R15, R28 ;  /* 0x0000000f0d0f7223 */ /* 0x000fe2000001001c */
[----:B------:R-:W-:-:S02]  /*4f60*/  HADD2.F32 R7, -RZ, R6.H0_H0 ;  /* 0x20000006ff077230 */ /* 0x000fc40000004100 */
[-C--:B------:R-:W-:Y:S01]  /*4f70*/  FMUL.FTZ R28, R8, R25.reuse ;  /* 0x00000019081c7220 */ /* 0x080fe20000410000 */
[----:B------:R-:W-:Y:S02]  /*4f80*/  HADD2.F32 R6, -RZ, R6.H1_H1 ;  /* 0x30000006ff067230 */ /* 0x000fe40000004100 */
[C---:B------:R-:W-:Y:S01]  /*4f90*/  FMUL.FTZ R13, R9.reuse, R25 ;  /* 0x00000019090d7220 */ /* 0x040fe20000410000 */
[----:B------:R-:W-:Y:S02]  /*4fa0*/  HADD2.F32 R24, -RZ, R24.H0_H0 ;  /* 0x20000018ff187230 */ /* 0x000fe40000004100 */
[-C--:B------:R-:W-:Y:S01]  /*4fb0*/  FFMA.FTZ R28, R9, R14.reuse, R28 ;  /* 0x0000000e091c7223 */ /* 0x080fe2000001001c */
[----:B------:R-:W-:Y:S01]  /*4fc0*/  F2FP.SATFINITE.E4M3.F32.PACK_AB_MERGE_C R26, R26, R31, RZ ;  /* 0x0000001f1a1a723e */ /* 0x000fe200048070ff */
[-C--:B------:R-:W-:Y:S01]  /*4fd0*/  FMUL.FTZ R12, R6, R27.reuse ;  /* 0x0000001b060c7220 */ /* 0x080fe20000410000 */
[----:B------:R-:W-:Y:S01]  /*4fe0*/  FMUL.FTZ R27, R7, R27 ;  /* 0x0000001b071b7220 */ /* 0x000fe20000410000 */
[----:B------:R-:W-:Y:S01]  /*4ff0*/  FFMA.FTZ R13, R8, R14, -R13 ;  /* 0x0000000e080d7223 */ /* 0x000fe2000001080d */
[----:B------:R-:W-:Y:S01]  /*5000*/  F2FP.SATFINITE.E4M3.F32.PACK_AB_MERGE_C R15, R15, R30, RZ ;  /* 0x0000001e0f0f723e */ /* 0x000fe200048070ff */
[-C--:B------:R-:W-:Y:S01]  /*5010*/  FFMA.FTZ R12, R7, R24.reuse, -R12 ;  /* 0x00000018070c7223 */ /* 0x080fe2000001080c */
[----:B------:R-:W-:Y:S01]  /*5020*/  FFMA.FTZ R27, R6, R24, R27 ;  /* 0x00000018061b7223 */ /* 0x000fe2000001001b */
[----:B------:R-:W-:-:S02]  /*5030*/  F2FP.SATFINITE.E4M3.F32.PACK_AB_MERGE_C R4, R82, R29, R32 ;  /* 0x0000001d5204723e */ /* 0x000fc40004807020 */
[----:B------:R-:W-:Y:S02]  /*5040*/  F2FP.SATFINITE.E4M3.F32.PACK_AB_MERGE_C R7, R28, R13, R15 ;  /* 0x0000000d1c07723e */ /* 0x000fe4000480700f */
[----:B------:R-:W-:-:S07]  /*5050*/  F2FP.SATFINITE.E4M3.F32.PACK_AB_MERGE_C R6, R27, R12, R26 ;  /* 0x0000000c1b06723e */ /* 0x000fce000480701a */
.L_x_1817:
[----:B------:R-:W-:Y:S05]  /*5060*/  BSYNC B1 ;  /* 0x0000000000017941 */ /* 0x000fea0003800000 */
.L_x_1816:
[----:B0-----:R0:W-:Y:S01]  /*5070*/  ST.E.128 desc[UR36][R10.64], R4 ;  /* 0x000000040a007985 */ /* 0x0011e2000c101d24 */
[----:B------:R-:W-:Y:S05]  /*5080*/  BRA `(.L_x_1811) ;  /* 0x0000002400947947 */ /* 0x000fea0003800000 */
.L_x_1793:
[----:B------:R-:W-:Y:S01]  /*5090*/  VIADD R8, R187, 0x20 ;  /* 0x00000020bb087836 */ /* 0x000fe20000000000 */
[----:B------:R-:W-:Y:S02]  /*50a0*/  CS2R R26, SRZ ;  /* 0x00000000001a7805 */ /* 0x000fe4000001ff00 */
[----:B------:R-:W-:Y:S02]  /*50b0*/  CS2R R24, SRZ ;  /* 0x0000000000187805 */ /* 0x000fe4000001ff00 */
[----:B------:R-:W-:-:S04]  /*50c0*/  ISETP.GE.AND P3, PT, R8, R75, PT ;  /* 0x0000004b0800720c */ /* 0x000fc80003f66270 */
[----:B------:R-:W-:-:S13]  /*50d0*/  ISETP.GE.OR P3, PT, R16, R78, P3 ;  /* 0x0000004e1000720c */ /* 0x000fda0001f66670 */
[----:B------:R-:W-:Y:S01]  /*50e0*/  @!P3 IADD3 R31, P4, P5, R20, R6, R51 ;  /* 0x00000006141fb210 */ /* 0x000fe20007d9e033 */
[----:B------:R-:W0:Y:S03]  /*50f0*/  @!P3 LDC.64 R10, c[0x0][0x400] ;  /* 0x00010000ff0abb82 */ /* 0x000e260000000a00 */
[----:B------:R-:W-:Y:S02]  /*5100*/  @!P3 IADD3.X R30, R61, R14, R49, P4, P5 ;  /* 0x0000000e3d1eb210 */ /* 0x000fe400027ea431 */
[----:B------:R-:W-:-:S04]  /*5110*/  ISETP.GE.AND P4, PT, R187, R75, PT ;  /* 0x0000004bbb00720c */ /* 0x000fc80003f86270 */
[----:B------:R-:W-:-:S13]  /*5120*/  ISETP.GE.OR P4, PT, R16, R78, P4 ;  /* 0x0000004e1000720c */ /* 0x000fda0002786670 */
[----:B------:R-:W1:Y:S08]  /*5130*/  @!P4 LDC.64 R8, c[0x0][0x3e8] ;  /* 0x0000fa00ff08cb82 */ /* 0x000e700000000a00 */
[----:B------:R-:W2:Y:S01]  /*5140*/  @!P4 LDC.64 R12, c[0x0][0x400] ;  /* 0x00010000ff0ccb82 */ /* 0x000ea20000000a00 */
[----:B-1----:R-:W-:Y:S02]  /*5150*/  @!P4 IADD3 R8, P5, P6, R20, R8, R6 ;  /* 0x000000081408c210 */ /* 0x002fe40007ebe006 */
[----:B------:R-:W-:-:S02]  /*5160*/  CS2R R6, SRZ ;  /* 0x0000000000067805 */ /* 0x000fc4000001ff00 */
[----:B------:R-:W-:-:S03]  /*5170*/  @!P4 IADD3.X R9, R61, R9, R14, P5, P6 ;  /* 0x000000093d09c210 */ /* 0x000fc60002fec40e */
[----:B------:R-:W1:Y:S01]  /*5180*/  @!P3 LDC.64 R14, c[0x0][0x3e8] ;  /* 0x0000fa00ff0ebb82 */ /* 0x000e620000000a00 */
[----:B--2---:R-:W-:-:S04]  /*5190*/  @!P4 IADD3 R12, P5, P6, R40, R12, R4 ;  /* 0x0000000c280cc210 */ /* 0x004fc80007ebe004 */
[----:B------:R-:W-:Y:S02]  /*51a0*/  @!P4 IADD3.X R13, R64, R13, R76, P5, P6 ;  /* 0x0000000d400dc210 */ /* 0x000fe40002fec44c */
[----:B------:R-:W-:Y:S02]  /*51b0*/  @!P3 IADD3 R29, P5, P6, R40, R4, R55 ;  /* 0x00000004281db210 */ /* 0x000fe40007ebe037 */
[----:B------:R-:W-:Y:S01]  /*51c0*/  CS2R R4, SRZ ;  /* 0x0000000000047805 */ /* 0x000fe2000001ff00 */
[----:B------:R-:W2:Y:S01]  /*51d0*/  @!P4 LDG.E.128 R24, desc[UR36][R12.64] ;  /* 0x000000240c18c981 */ /* 0x000ea2000c1e1d00 */
[----:B------:R-:W-:-:S04]  /*51e0*/  @!P3 IADD3.X R28, R64, R76, R53, P5, P6 ;  /* 0x0000004c401cb210 */ /* 0x000fc80002fec435 */
[----:B------:R1:W3:Y:S02]  /*51f0*/  @!P4 LDG.E.128 R4, desc[UR36][R8.64] ;  /* 0x000000240804c981 */ /* 0x0002e4000c1e1d00 */
[----:B-1----:R-:W-:-:S04]  /*5200*/  @!P3 IADD3 R8, P4, R31, R14, RZ ;  /* 0x0000000e1f08b210 */ /* 0x002fc80007f9e0ff */
[----:B------:R-:W-:Y:S02]  /*5210*/  @!P3 IADD3.X R9, R30, R15, RZ, P4, !PT ;  /* 0x0000000f1e09b210 */ /* 0x000fe400027fe4ff */
[----:B0-----:R-:W-:Y:S02]  /*5220*/  @!P3 IADD3 R10, P4, R29, R10, RZ ;  /* 0x0000000a1d0ab210 */ /* 0x001fe40007f9e0ff */
[----:B------:R-:W-:Y:S02]  /*5230*/  CS2R R30, SRZ ;  /* 0x00000000001e7805 */ /* 0x000fe4000001ff00 */
[----:B------:R-:W-:Y:S02]  /*5240*/  CS2R R34, SRZ ;  /* 0x0000000000227805 */ /* 0x000fe4000001ff00 */
[----:B------:R-:W-:Y:S01]  /*5250*/  CS2R R32, SRZ ;  /* 0x0000000000207805 */ /* 0x000fe2000001ff00 */
[----:B------:R-:W-:Y:S01]  /*5260*/  @!P3 IMAD.X R11, R28, 0x1, R11, P4 ;  /* 0x000000011c0bb824 */ /* 0x000fe200020e060b */
[----:B------:R-:W-:-:S04]  /*5270*/  CS2R R28, SRZ ;  /* 0x00000000001c7805 */ /* 0x000fc8000001ff00 */
[----:B------:R-:W4:Y:S04]  /*5280*/  @!P3 LDG.E.128 R32, desc[UR36][R10.64] ;  /* 0x000000240a20b981 */ /* 0x000f28000c1e1d00 */
[----:B------:R-:W5:Y:S01]  /*5290*/  @!P3 LDG.E.128 R28, desc[UR36][R8.64] ;  /* 0x00000024081cb981 */ /* 0x000f62000c1e1d00 */
[----:B------:R-:W-:-:S06]  /*52a0*/  UISETP.NE.AND UP0, UPT, UR61, 0x3, UPT ;  /* 0x000000033d00788c */ /* 0x000fcc000bf05270 */
[----:B------:R-:W-:Y:S02]  /*52b0*/  PLOP3.LUT P5, PT, PT, PT, UP0, 0x80, 0x0 ;  /* 0x000000000000781c */ /* 0x000fe40003faf008 */
[----:B------:R-:W-:Y:S01]  /*52c0*/  ISETP.GE.AND P3, PT, R16, R78, PT ;  /* 0x0000004e1000720c */ /* 0x000fe20003f66270 */
[----:B--2---:R-:W-:Y:S02]  /*52d0*/  IMAD.MOV.U32 R89, RZ, RZ, R26 ;  /* 0x000000ffff597224 */ /* 0x004fe400078e001a */
[----:B------:R-:W-:Y:S02]  /*52e0*/  IMAD.MOV.U32 R92, RZ, RZ, R24 ;  /* 0x000000ffff5c7224 */ /* 0x000fe400078e0018 */
[----:B---3--:R-:W-:Y:S02]  /*52f0*/  IMAD.MOV.U32 R90, RZ, RZ, R6 ;  /* 0x000000ffff5a7224 */ /* 0x008fe400078e0006 */
[----:B------:R-:W-:Y:S02]  /*5300*/  IMAD.MOV.U32 R91, RZ, RZ, R4 ;  /* 0x000000ffff5b7224 */ /* 0x000fe400078e0004 */
[----:B----4-:R-:W-:-:S02]  /*5310*/  IMAD.MOV.U32 R84, RZ, RZ, R34 ;  /* 0x000000ffff547224 */ /* 0x010fc400078e0022 */
[----:B------:R-:W-:Y:S02]  /*5320*/  IMAD.MOV.U32 R85, RZ, RZ, R32 ;  /* 0x000000ffff557224 */ /* 0x000fe400078e0020 */
[----:B-----5:R-:W-:Y:S02]  /*5330*/  IMAD.MOV.U32 R78, RZ, RZ, R30 ;  /* 0x000000ffff4e7224 */ /* 0x020fe400078e001e */
[----:B------:R-:W-:Y:S01]  /*5340*/  IMAD.MOV.U32 R82, RZ, RZ, R28 ;  /* 0x000000ffff527224 */ /* 0x000fe200078e001c */
[----:B------:R-:W-:Y:S06]  /*5350*/  @!P5 BRA `(.L_x_1818) ;  /* 0x000000000004d947 */ /* 0x000fec0003800000 */
[----:B------:R-:W-:Y:S01]  /*5360*/  BPT.TRAP 0x1 ;  /* 0x000000040000795c */ /* 0x000fe20000300000 */
.L_x_1818:
[----:B------:R-:W-:Y:S01]  /*5370*/  IMAD R76, R185, 0x8, R22 ;  /* 0x00000008b94c7824 */ /* 0x000fe200078e0216 */
[----:B------:R-:W-:Y:S01]  /*5380*/  SHF.L.U32 R77, R200, 0x1f, RZ ;  /* 0x0000001fc84d7819 */ /* 0x000fe200000006ff */
[----:B------:R-:W0:Y:S01]  /*5390*/  LDC R86, c[0x0][0x2f4] ;  /* 0x0000bd00ff567b82 */ /* 0x000e220000000800 */
[----:B------:R-:W-:Y:S02]  /*53a0*/  BSSY B1, `(.L_x_1819) ;  /* 0x0000003000017945 */ /* 0x000fe40003800000 */
[----:B------:R-:W1:Y:S02]  /*53b0*/  SYNCS.PHASECHK.TRANS64.TRYWAIT P4, [R76+URZ+0x28490], R77 ;  /* 0x0284904d4c0075a7 */ /* 0x000e64000808017f */
[----:B-1----:R-:W-:Y:S05]  /*53c0*/  @!P4 BRA `(.L_x_1820) ;  /* 0x0000026c0078c947 */ /* 0x002fea0003800000 */
.L_x_2193:
[----:B------:R-:W-:Y:S05]  /*53d0*/  BSYNC B1 ;  /* 0x0000000000017941 */ /* 0x000fea0003800000 */
.L_x_1819:
[----:B------:R-:W-:Y:S01]  /*53e0*/  UMOV UR4, 0xffffffff ;  /* 0xffffffff00047882 */ /* 0x000fe20000000000 */
[----:B0-----:R-:W-:Y:S02]  /*53f0*/  IADD3 R88, -R57, R86, RZ ;  /* 0x0000005639587210 */ /* 0x001fe40007ffe1ff */
[----:B------:R-:W-:Y:S05]  /*5400*/  BRA.DIV UR4, `(.L_x_1821) ;  /* 0x0000026e047c7947 */ /* 0x000fea000b800000 */
[----:B------:R0:W2:Y:S04]  /*5410*/  SHFL.IDX PT, R81, R80, RZ, 0x181f ;  /* 0x00181fff50517589 */ /* 0x0000a800000e0000 */
[----:B------:R0:W3:Y:S02]  /*5420*/  SHFL.IDX PT, R83, R79, RZ, 0x181f ;  /* 0x00181fff4f537589 */ /* 0x0000e400000e0000 */
.L_x_2197:
[----:B------:R-:W-:Y:S01]  /*5430*/  ISETP.GE.OR P4, PT, R187, R75, P1 ;  /* 0x0000004bbb00720c */ /* 0x000fe20000f86670 */
[----:B------:R-:W-:-:S12]  /*5440*/  BSSY B1, `(.L_x_1822) ;  /* 0x00000ed000017945 */ /* 0x000fd80003800000 */
[----:B------:R-:W-:Y:S05]  /*5450*/  @P4 BRA `(.L_x_1823) ;  /* 0x0000000c00ac4947 */ /* 0x000fea0003800000 */
[----:B------:R-:W-:Y:S01]  /*5460*/  SEL R8, R57, R88, !P0 ;  /* 0x0000005839087207 */ /* 0x000fe20004000000 */
[----:B------:R-:W-:Y:S01]  /*5470*/  BSSY B2, `(.L_x_1824) ;  /* 0x00000e4000027945 */ /* 0x000fe20003800000 */
[----:B------:R-:W-:Y:S02]  /*5480*/  SHF.R.U32.HI R10, RZ, 0x3, R202 ;  /* 0x00000003ff0a7819 */ /* 0x000fe400000116ca */
[----:B------:R-:W-:Y:S02]  /*5490*/  SHF.R.S32.HI R9, RZ, 0x1f, R8 ;  /* 0x0000001fff097819 */ /* 0x000fe40000011408 */
[----:B---3--:R-:W-:Y:S02]  /*54a0*/  IADD3 R68, P4, R62, R83, RZ ;  /* 0x000000533e447210 */ /* 0x008fe40007f9e0ff */
[----:B------:R-:W-:-:S03]  /*54b0*/  LEA.HI R8, R9, R8, RZ, 0x5 ;  /* 0x0000000809087211 */ /* 0x000fc600078f28ff */
[----:B--2---:R-:W-:Y:S01]  /*54c0*/  IMAD.X R69, R81, 0x1, R66, P4 ;  /* 0x0000000151457824 */ /* 0x004fe200020e0642 */
[----:B------:R-:W-:-:S04]  /*54d0*/  LEA.HI.SX32 R8, R8, R65, 0x1b ;  /* 0x0000004108087211 */ /* 0x000fc800078fdaff */
[----:B------:R-:W-:Y:S01]  /*54e0*/  SHF.R.S32.HI R9, RZ, 0x1f, R8 ;  /* 0x0000001fff097819 */ /* 0x000fe20000011408 */
[----:B------:R-:W-:-:S03]  /*54f0*/  IMAD.SHL.U32 R87, R8, 0x10, RZ ;  /* 0x0000001008577824 */ /* 0x000fc600078e00ff */
[----:B------:R-:W-:Y:S02]  /*5500*/  LEA.HI R9, R9, R8, RZ, 0x3 ;  /* 0x0000000809097211 */ /* 0x000fe400078f18ff */
[----:B------:R-:W-:-:S03]  /*5510*/  LOP3.LUT R8, R202, 0x70, R87, 0xf8, !PT ;  /* 0x00000070ca087812 */ /* 0x000fc600078ef857 */
[----:B------:R-:W-:Y:S01]  /*5520*/  IMAD.SHL.U32 R9, R9, 0x400, RZ ;  /* 0x0000040009097824 */ /* 0x000fe200078e00ff */
[----:B------:R-:W-:-:S04]  /*5530*/  LOP3.LUT R10, R8, R10, RZ, 0x3c, !PT ;  /* 0x0000000a080a7212 */ /* 0x000fc800078e3cff */
[----:B------:R-:W-:Y:S01]  /*5540*/  LOP3.LUT R8, R9, 0xffffe000, RZ, 0xc0, !PT ;  /* 0xffffe00009087812 */ /* 0x000fe200078ec0ff */
[----:B------:R-:W-:-:S03]  /*5550*/  IMAD R9, R185, 0x4000, R46 ;  /* 0x00004000b9097824 */ /* 0x000fc600078e022e */
[----:B------:R-:W-:Y:S01]  /*5560*/  IADD3 R8, R10, R8, R203 ;  /* 0x000000080a087210 */ /* 0x000fe20007ffe0cb */
[----:B------:R-:W-:-:S04]  /*5570*/  IMAD.IADD R9, R22, 0x1, R9 ;  /* 0x0000000116097824 */ /* 0x000fc800078e0209 */
[----:B------:R-:W-:-:S04]  /*5580*/  IMAD R11, R185, 0x4000, R8 ;  /* 0x00004000b90b7824 */ /* 0x000fc800078e0208 */
[----:B------:R-:W-:Y:S02]  /*5590*/  IMAD.IADD R12, R22, 0x1, R11 ;  /* 0x00000001160c7824 */ /* 0x000fe400078e020b */
[----:B------:R-:W2:Y:S04]  /*55a0*/  LDS.128 R8, [R9+0x20000] ;  /* 0x0200000009087984 */ /* 0x000ea80000000c00 */
[----:B------:R-:W3:Y:S01]  /*55b0*/  LDS.128 R12, [R12+0x20000] ;  /* 0x020000000c0c7984 */ /* 0x000ee20000000c00 */
[----:B------:R-:W-:Y:S05]  /*55c0*/  @P3 BRA `(.L_x_1825) ;  /* 0x0000000c00383947 */ /* 0x000fea0003800000 */
[----:B------:R-:W-:Y:S01]  /*55d0*/  SHF.R.U32.HI R98, RZ, 0x8, R5 ;  /* 0x00000008ff627819 */ /* 0x000fe20000011605 */
[----:B--2---:R-:W-:Y:S01]  /*55e0*/  IMAD.MOV.U32 R24, RZ, RZ, R8 ;  /* 0x000000ffff187224 */ /* 0x004fe200078e0008 */
[--C-:B------:R-:W-:Y:S02]  /*55f0*/  SHF.R.U32.HI R93, RZ, 0x8, R7.reuse ;  /* 0x00000008ff5d7819 */ /* 0x100fe40000011607 */
[----:B------:R-:W-:Y:S02]  /*5600*/  LOP3.LUT R6, R7, 0xff0000ff, RZ, 0xc0, !PT ;  /* 0xff0000ff07067812 */ /* 0x000fe400078ec0ff */
[----:B------:R-:W-:Y:S02]  /*5610*/  SHF.R.U32.HI R99, RZ, 0x10, R7 ;  /* 0x00000010ff637819 */ /* 0x000fe40000011607 */
[----:B------:R-:W-:Y:S02]  /*5620*/  SHF.R.U32.HI R97, RZ, 0x8, R27 ;  /* 0x00000008ff617819 */ /* 0x000fe4000001161b */
[----:B------:R-:W-:-:S02]  /*5630*/  LOP3.LUT R96, R27, 0xff0000ff, RZ, 0xc0, !PT ;  /* 0xff0000ff1b607812 */ /* 0x000fc400078ec0ff */
[----:B------:R-:W-:Y:S01]  /*5640*/  SHF.R.U32.HI R7, RZ, 0x10, R27 ;  /* 0x00000010ff077819 */ /* 0x000fe2000001161b */
[----:B------:R-:W-:Y:S01]  /*5650*/  IMAD.SHL.U32 R27, R98, 0x100, RZ ;  /* 0x00000100621b7824 */ /* 0x000fe200078e00ff */
[----:B------:R-:W-:Y:S01]  /*5660*/  LOP3.LUT R4, R5, 0xff0000ff, RZ, 0xc0, !PT ;  /* 0xff0000ff05047812 */ /* 0x000fe200078ec0ff */
[----:B------:R-:W-:Y:S01]  /*5670*/  IMAD.SHL.U32 R97, R97, 0x100, RZ ;  /* 0x0000010061617824 */ /* 0x000fe200078e00ff */
[----:B------:R-:W-:Y:S02]  /*5680*/  SHF.R.U32.HI R94, RZ, 0x10, R5 ;  /* 0x00000010ff5e7819 */ /* 0x000fe40000011605 */
[----:B------:R-:W-:Y:S02]  /*5690*/  SHF.R.U32.HI R95, RZ, 0x8, R25 ;  /* 0x00000008ff5f7819 */ /* 0x000fe40000011619 */
[----:B------:R-:W-:Y:S01]  /*56a0*/  LOP3.LUT R4, R4, 0xff00, R27, 0xf8, !PT ;  /* 0x0000ff0004047812 */ /* 0x000fe200078ef81b */
[----:B------:R-:W-:Y:S01]  /*56b0*/  IMAD.U32 R27, R94, 0x10000, RZ ;  /* 0x000100005e1b7824 */ /* 0x000fe200078e00ff */
[----:B------:R-:W-:Y:S01]  /*56c0*/  SHF.L.U32 R93, R93, 0x8, RZ ;  /* 0x000000085d5d7819 */ /* 0x000fe200000006ff */
[----:B------:R-:W-:Y:S01]  /*56d0*/  IMAD.SHL.U32 R95, R95, 0x100, RZ ;  /* 0x000001005f5f7824 */ /* 0x000fe200078e00ff */
[----:B------:R-:W-:-:S02]  /*56e0*/  LOP3.LUT R26, R25, 0xff0000ff, RZ, 0xc0, !PT ;  /* 0xff0000ff191a7812 */ /* 0x000fc400078ec0ff */
[----:B------:R-:W-:Y:S01]  /*56f0*/  SHF.R.U32.HI R5, RZ, 0x10, R25 ;  /* 0x00000010ff057819 */ /* 0x000fe20000011619 */
[----:B---3--:R-:W-:Y:S01]  /*5700*/  IMAD.MOV.U32 R25, RZ, RZ, R12 ;  /* 0x000000ffff197224 */ /* 0x008fe200078e000c */
[----:B------:R-:W-:Y:S02]  /*5710*/  LOP3.LUT R93, R6, 0xff00, R93, 0xf8, !PT ;  /* 0x0000ff00065d7812 */ /* 0x000fe400078ef85d */
[----:B------:R-:W-:Y:S01]  /*5720*/  LOP3.LUT R6, R4, 0xff0000, R27, 0xf8, !PT ;  /* 0x00ff000004067812 */ /* 0x000fe200078ef81b */
[----:B------:R-:W-:Y:S01]  /*5730*/  IMAD.U32 R4, R99, 0x10000, RZ ;  /* 0x0001000063047824 */ /* 0x000fe200078e00ff */
[----:B------:R-:W-:Y:S01]  /*5740*/  LOP3.LUT R98, R96, 0xff00, R97, 0xf8, !PT ;  /* 0x0000ff0060627812 */ /* 0x000fe200078ef861 */
[----:B------:R-:W-:Y:S01]  /*5750*/  IMAD.U32 R5, R5, 0x10000, RZ ;  /* 0x0001000005057824 */ /* 0x000fe200078e00ff */
[----:B------:R-:W-:Y:S01]  /*5760*/  LOP3.LUT R94, R26, 0xff00, R95, 0xf8, !PT ;  /* 0x0000ff001a5e7812 */ /* 0x000fe200078ef85f */
[----:B------:R-:W-:Y:S01]  /*5770*/  IMAD.U32 R99, R7, 0x10000, RZ ;  /* 0x0001000007637824 */ /* 0x000fe200078e00ff */
[----:B------:R-:W-:-:S02]  /*5780*/  F2FP.F16.E4M3.UNPACK_B R96, R92.H1 ;  /* 0x0000005cff60723e */ /* 0x000fc400030006ff */
[----:B------:R-:W-:Y:S02]  /*5790*/  F2FP.F16.E4M3.UNPACK_B R27, R25.H1 ;  /* 0x00000019ff1b723e */ /* 0x000fe400030006ff */
[----:B------:R-:W-:Y:S01]  /*57a0*/  F2FP.F16.E4M3.UNPACK_B R26, R24.H1 ;  /* 0x00000018ff1a723e */ /* 0x000fe200030006ff */
[----:B------:R-:W-:Y:S01]  /*57b0*/  HADD2.F32 R97, -RZ, R96.H0_H0 ;  /* 0x20000060ff617230 */ /* 0x000fe20000004100 */
[----:B------:R-:W-:Y:S01]  /*57c0*/  LOP3.LUT R4, R93, 0xff0000, R4, 0xf8, !PT ;  /* 0x00ff00005d047812 */ /* 0x000fe200078ef804 */
[----:B------:R-:W-:Y:S01]  /*57d0*/  HADD2.F32 R12, -RZ, R27.H0_H0 ;  /* 0x2000001bff0c7230 */ /* 0x000fe20000004100 */
[----:B------:R-:W-:Y:S01]  /*57e0*/  F2FP.F16.E4M3.UNPACK_B R93, R91.H1 ;  /* 0x0000005bff5d723e */ /* 0x000fe200030006ff */
[--C-:B------:R-:W-:Y:S01]  /*57f0*/  HADD2.F32 R8, -RZ, R26.reuse.H0_H0 ;  /* 0x2000001aff087230 */ /* 0x100fe20000004100 */
[----:B------:R-:W-:Y:S01]  /*5800*/  LOP3.LUT R7, R94, 0xff0000, R5, 0xf8, !PT ;  /* 0x00ff00005e077812 */ /* 0x000fe200078ef805 */
[----:B------:R-:W-:Y:S02]  /*5810*/  HADD2.F32 R26, -RZ, R26.H1_H1 ;  /* 0x3000001aff1a7230 */ /* 0x000fe40000004100 */
[----:B------:R-:W-:Y:S01]  /*5820*/  FMUL.FTZ R101, R12, R97 ;  /* 0x000000610c657220 */ /* 0x000fe20000410000 */
[----:B------:R-:W-:-:S02]  /*5830*/  HADD2.F32 R95, -RZ, R93.H0_H0 ;  /* 0x2000005dff5f7230 */ /* 0x000fc40000004100 */
[----:B------:R-:W-:Y:S01]  /*5840*/  FMUL.FTZ R97, R8, R97 ;  /* 0x0000006108617220 */ /* 0x000fe20000410000 */
[----:B------:R-:W-:Y:S01]  /*5850*/  HADD2.F32 R94, -RZ, R93.H1_H1 ;  /* 0x3000005dff5e7230 */ /* 0x000fe20000004100 */
[----:B------:R-:W-:Y:S01]  /*5860*/  LOP3.LUT R5, R98, 0xff0000, R99, 0xf8, !PT ;  /* 0x00ff000062057812 */ /* 0x000fe200078ef863 */
[----:B------:R-:W-:Y:S02]  /*5870*/  HADD2.F32 R93, -RZ, R96.H1_H1 ;  /* 0x30000060ff5d7230 */ /* 0x000fe40000004100 */
[-C--:B------:R-:W-:Y:S01]  /*5880*/  FFMA.FTZ R8, R8, R95.reuse, -R101 ;  /* 0x0000005f08087223 */ /* 0x080fe20000010865 */
[----:B------:R-:W-:Y:S02]  /*5890*/  HADD2.F32 R27, -RZ, R27.H1_H1 ;  /* 0x3000001bff1b7230 */ /* 0x000fe40000004100 */
[----:B------:R-:W-:Y:S01]  /*58a0*/  FFMA.FTZ R12, R12, R95, R97 ;  /* 0x0000005f0c0c7223 */ /* 0x000fe20000010061 */
[----:B------:R-:W-:Y:S01]  /*58b0*/  F2FP.F16.E4M3.UNPACK_B R96, R92 ;  /* 0x0000005cff60723e */ /* 0x000fe200020006ff */
[----:B------:R-:W-:Y:S01]  /*58c0*/  FMUL.FTZ R98, R26, R93 ;  /* 0x0000005d1a627220 */ /* 0x000fe20000410000 */
[----:B------:R-:W-:-:S02]  /*58d0*/  F2FP.F16.E4M3.UNPACK_B R95, R91 ;  /* 0x0000005bff5f723e */ /* 0x000fc400020006ff */
[----:B------:R-:W-:Y:S01]  /*58e0*/  F2FP.F16.E4M3.UNPACK_B R92, R25 ;  /* 0x00000019ff5c723e */ /* 0x000fe200020006ff */
[C---:B------:R-:W-:Y:S01]  /*58f0*/  FMUL.FTZ R25, R27.reuse, R93 ;  /* 0x0000005d1b197220 */ /* 0x040fe20000410000 */
[----:B------:R-:W-:Y:S01]  /*5900*/  F2FP.F16.E4M3.UNPACK_B R91, R24 ;  /* 0x00000018ff5b723e */ /* 0x000fe200020006ff */
[----:B------:R-:W-:Y:S02]  /*5910*/  HADD2.F32 R97, -RZ, R96.H0_H0 ;  /* 0x20000060ff617230 */ /* 0x000fe40000004100 */
[-C--:B------:R-:W-:Y:S01]  /*5920*/  FFMA.FTZ R27, R27, R94.reuse, R98 ;  /* 0x0000005e1b1b7223 */ /* 0x080fe20000010062 */
[----:B------:R-:W-:Y:S02]  /*5930*/  HADD2.F32 R93, -RZ, R92.H0_H0 ;  /* 0x2000005cff5d7230 */ /* 0x000fe40000004100 */
[----:B------:R-:W-:Y:S01]  /*5940*/  FFMA.FTZ R25, R26, R94, -R25 ;  /* 0x0000005e1a197223 */ /* 0x000fe20000010819 */
[----:B------:R-:W-:Y:S02]  /*5950*/  HADD2.F32 R24, -RZ, R91.H0_H0 ;  /* 0x2000005bff187230 */ /* 0x000fe40000004100 */
[----:B------:R-:W-:-:S02]  /*5960*/  HADD2.F32 R96, -RZ, R96.H1_H1 ;  /* 0x30000060ff607230 */ /* 0x000fc40000004100 */
[-C--:B------:R-:W-:Y:S01]  /*5970*/  FMUL.FTZ R99, R93, R97.reuse ;  /* 0x000000615d637220 */ /* 0x080fe20000410000 */
[----:B------:R-:W-:Y:S02]  /*5980*/  HADD2.F32 R94, -RZ, R92.H1_H1 ;  /* 0x3000005cff5e7230 */ /* 0x000fe40000004100 */
[----:B------:R-:W-:Y:S01]  /*5990*/  FMUL.FTZ R98, R24, R97 ;  /* 0x0000006118627220 */ /* 0x000fe20000410000 */
[----:B------:R-:W-:Y:S01]  /*59a0*/  HADD2.F32 R26, -RZ, R95.H0_H0 ;  /* 0x2000005fff1a7230 */ /* 0x000fe20000004100 */
[----:B------:R-:W-:Y:S01]  /*59b0*/  F2FP.SATFINITE.E4M3.F32.PACK_AB_MERGE_C R8, R25, R8, RZ ;  /* 0x000000081908723e */ /* 0x000fe200048070ff */
[----:B------:R-:W-:Y:S02]  /*59c0*/  HADD2.F32 R91, -RZ, R91.H1_H1 ;  /* 0x3000005bff5b7230 */ /* 0x000fe40000004100 */
[----:B------:R-:W-:Y:S01]  /*59d0*/  FMUL.FTZ R92, R94, R96 ;  /* 0x000000605e5c7220 */ /* 0x000fe20000410000 */
[----:B------:R-:W-:Y:S02]  /*59e0*/  HADD2.F32 R97, -RZ, R95.H1_H1 ;  /* 0x3000005fff617230 */ /* 0x000fe40000004100 */
[-C--:B------:R-:W-:Y:S01]  /*59f0*/  FFMA.FTZ R24, R24, R26.reuse, -R99 ;  /* 0x0000001a18187223 */ /* 0x080fe20000010863 */
[----:B------:R-:W-:Y:S01]  /*5a00*/  FFMA.FTZ R26, R93, R26, R98 ;  /* 0x0000001a5d1a7223 */ /* 0x000fe20000010062 */
[----:B------:R-:W-:Y:S01]  /*5a10*/  F2FP.F16.E4M3.UNPACK_B R99, R89.H1 ;  /* 0x00000059ff63723e */ /* 0x000fe200030006ff */
[C---:B------:R-:W-:Y:S01]  /*5a20*/  FMUL.FTZ R103, R91.reuse, R96 ;  /* 0x000000605b677220 */ /* 0x040fe20000410000 */
[----:B------:R-:W-:Y:S01]  /*5a30*/  F2FP.F16.E4M3.UNPACK_B R95, R14.H1 ;  /* 0x0000000eff5f723e */ /* 0x000fe200030006ff */
[----:B------:R-:W-:Y:S01]  /*5a40*/  FFMA.FTZ R93, R91, R97, -R92 ;  /* 0x000000615b5d7223 */ /* 0x000fe2000001085c */
[----:B------:R-:W-:Y:S01]  /*5a50*/  F2FP.F16.E4M3.UNPACK_B R92, R10.H1 ;  /* 0x0000000aff5c723e */ /* 0x000fe200030006ff */
[----:B------:R-:W-:Y:S01]  /*5a60*/  HADD2.F32 R101, -RZ, R99.H0_H0 ;  /* 0x20000063ff657230 */ /* 0x000fe20000004100 */
[----:B------:R-:W-:Y:S01]  /*5a70*/  F2FP.F16.E4M3.UNPACK_B R98, R90.H1 ;  /* 0x0000005aff62723e */ /* 0x000fe200030006ff */
[----:B------:R-:W-:-:S02]  /*5a80*/  HADD2.F32 R96, -RZ, R95.H0_H0 ;  /* 0x2000005fff607230 */ /* 0x000fc40000004100 */
        /* <DEDUP_REMOVED lines=8> */
[----:B------:R-:W-:Y:S01]  /*5b10*/  F2FP.SATFINITE.E4M3.F32.PACK_AB_MERGE_C R12, R27, R12, RZ ;  /* 0x0000000c1b0c723e */ /* 0x000fe200048070ff */
[----:B------:R-:W-:-:S02]  /*5b20*/  HADD2.F32 R95, -RZ, R92.H1_H1 ;  /* 0x3000005cff5f7230 */ /* 0x000fc40000004100 */
[-C--:B------:R-:W-:Y:S01]  /*5b30*/  FMUL.FTZ R102, R97, R100.reuse ;  /* 0x0000006461667220 */ /* 0x080fe20000410000 */
[----:B------:R-:W-:Y:S02]  /*5b40*/  HADD2.F32 R98, -RZ, R98.H1_H1 ;  /* 0x30000062ff627230 */ /* 0x000fe40000004100 */
[-C--:B------:R-:W-:Y:S01]  /*5b50*/  FFMA.FTZ R92, R94, R99.reuse, -R103 ;  /* 0x000000635e5c7223 */ /* 0x080fe20000010867 */
[----:B------:R-:W-:Y:S01]  /*5b60*/  FFMA.FTZ R94, R96, R99, R101 ;  /* 0x00000063605e7223 */ /* 0x000fe20000010065 */
[C---:B------:R-:W-:Y:S01]  /*5b70*/  FMUL.FTZ R100, R95.reuse, R100 ;  /* 0x000000645f647220 */ /* 0x040fe20000410000 */
[----:B------:R-:W-:Y:S01]  /*5b80*/  F2FP.F16.E4M3.UNPACK_B R96, R89 ;  /* 0x00000059ff60723e */ /* 0x000fe200020006ff */
[----:B------:R-:W-:Y:S01]  /*5b90*/  FFMA.FTZ R89, R95, R98, -R102 ;  /* 0x000000625f597223 */ /* 0x000fe20000010866 */
[----:B------:R-:W-:Y:S01]  /*5ba0*/  F2FP.F16.E4M3.UNPACK_B R95, R14 ;  /* 0x0000000eff5f723e */ /* 0x000fe200020006ff */
[----:B------:R-:W-:Y:S01]  /*5bb0*/  FFMA.FTZ R105, R97, R98, R100 ;  /* 0x0000006261697223 */ /* 0x000fe20000010064 */
[----:B------:R-:W-:Y:S01]  /*5bc0*/  HADD2.F32 R14, -RZ, R10.H0_H0 ;  /* 0x2000000aff0e7230 */ /* 0x000fe20000004100 */
[----:B------:R-:W-:Y:S01]  /*5bd0*/  F2FP.SATFINITE.E4M3.F32.PACK_AB_MERGE_C R8, R93, R24, R8 ;  /* 0x000000185d08723e */ /* 0x000fe20004807008 */
[--C-:B------:R-:W-:Y:S01]  /*5be0*/  HADD2.F32 R99, -RZ, R96.reuse.H0_H0 ;  /* 0x20000060ff637230 */ /* 0x100fe20000004100 */
[----:B------:R-:W-:Y:S01]  /*5bf0*/  F2FP.F16.E4M3.UNPACK_B R27, R13 ;  /* 0x0000000dff1b723e */ /* 0x000fe200020006ff */
[----:B------:R-:W-:Y:S01]  /*5c00*/  HADD2.F32 R98, -RZ, R96.H1_H1 ;  /* 0x30000060ff627230 */ /* 0x000fe20000004100 */
[----:B------:R-:W-:Y:S01]  /*5c10*/  F2FP.F16.E4M3.UNPACK_B R96, R90 ;  /* 0x0000005aff60723e */ /* 0x000fe200020006ff */
[--C-:B------:R-:W-:Y:S01]  /*5c20*/  HADD2.F32 R90, -RZ, R95.reuse.H0_H0 ;  /* 0x2000005fff5a7230 */ /* 0x100fe20000004100 */
[----:B------:R-:W-:Y:S01]  /*5c30*/  F2FP.F16.E4M3.UNPACK_B R93, R7 ;  /* 0x00000007ff5d723e */ /* 0x000fe200020006ff */
[----:B------:R-:W-:Y:S01]  /*5c40*/  HADD2.F32 R95, -RZ, R95.H1_H1 ;  /* 0x3000005fff5f7230 */ /* 0x000fe20000004100 */
[----:B------:R-:W-:Y:S01]  /*5c50*/  F2FP.F16.E4M3.UNPACK_B R25, R9 ;  /* 0x00000009ff19723e */ /* 0x000fe200020006ff */
[----:B------:R-:W-:-:S02]  /*5c60*/  HADD2.F32 R10, -RZ, R10.H1_H1 ;  /* 0x3000000aff0a7230 */ /* 0x000fc40000004100 */
[-C--:B------:R-:W-:Y:S01]  /*5c70*/  FMUL.FTZ R101, R90, R99.reuse ;  /* 0x000000635a657220 */ /* 0x080fe20000410000 */
[--C-:B------:R-:W-:Y:S02]  /*5c80*/  HADD2.F32 R97, -RZ, R96.reuse.H0_H0 ;  /* 0x20000060ff617230 */ /* 0x100fe40000004100 */
[-C--:B------:R-:W-:Y:S01]  /*5c90*/  FMUL.FTZ R103, R95, R98.reuse ;  /* 0x000000625f677220 */ /* 0x080fe20000410000 */
[----:B------:R-:W-:Y:S02]  /*5ca0*/  HADD2.F32 R96, -RZ, R96.H1_H1 ;  /* 0x30000060ff607230 */ /* 0x000fe40000004100 */
[----:B------:R-:W-:Y:S01]  /*5cb0*/  FMUL.FTZ R99, R14, R99 ;  /* 0x000000630e637220 */ /* 0x000fe20000410000 */
[----:B------:R-:W-:Y:S01]  /*5cc0*/  FMUL.FTZ R98, R10, R98 ;  /* 0x000000620a627220 */ /* 0x000fe20000410000 */
[-C--:B------:R-:W-:Y:S01]  /*5cd0*/  FFMA.FTZ R101, R14, R97.reuse, -R101 ;  /* 0x000000610e657223 */ /* 0x080fe20000010865 */
[----:B------:R-:W-:Y:S01]  /*5ce0*/  F2FP.SATFINITE.E4M3.F32.PACK_AB_MERGE_C R12, R91, R26, R12 ;  /* 0x0000001a5b0c723e */ /* 0x000fe2000480700c */
[-C--:B------:R-:W-:Y:S01]  /*5cf0*/  FFMA.FTZ R10, R10, R96.reuse, -R103 ;  /* 0x000000600a0a7223 */ /* 0x080fe20000010867 */
[----:B------:R-:W-:Y:S01]  /*5d00*/  FFMA.FTZ R14, R90, R97, R99 ;  /* 0x000000615a0e7223 */ /* 0x000fe20000010063 */
[----:B------:R-:W-:Y:S01]  /*5d10*/  FFMA.FTZ R95, R95, R96, R98 ;  /* 0x000000605f5f7223 */ /* 0x000fe20000010062 */
[----:B------:R-:W-:Y:S01]  /*5d20*/  F2FP.SATFINITE.E4M3.F32.PACK_AB_MERGE_C R92, R89, R92, RZ ;  /* 0x0000005c595c723e */ /* 0x000fe200048070ff */
[----:B------:R-:W-:Y:S01]  /*5d30*/  HADD2.F32 R89, -RZ, R27.H0_H0 ;  /* 0x2000001bff597230 */ /* 0x000fe20000004100 */
[----:B------:R-:W-:Y:S01]  /*5d40*/  F2FP.F16.E4M3.UNPACK_B R91, R6 ;  /* 0x00000006ff5b723e */ /* 0x000fe200020006ff */
[----:B------:R-:W-:Y:S01]  /*5d50*/  HADD2.F32 R26, -RZ, R93.H0_H0 ;  /* 0x2000005dff1a7230 */ /* 0x000fe20000004100 */
[----:B------:R-:W-:Y:S01]  /*5d60*/  F2FP.SATFINITE.E4M3.F32.PACK_AB_MERGE_C R94, R105, R94, RZ ;  /* 0x0000005e695e723e */ /* 0x000fe200048070ff */
[----:B------:R-:W-:Y:S01]  /*5d70*/  HADD2.F32 R24, -RZ, R25.H0_H0 ;  /* 0x20000019ff187230 */ /* 0x000fe20000004100 */
[----:B------:R-:W-:Y:S01]  /*5d80*/  F2FP.SATFINITE.E4M3.F32.PACK_AB_MERGE_C R10, R10, R101, R92 ;  /* 0x000000650a0a723e */ /* 0x000fe2000480705c */
[----:B------:R-:W-:Y:S01]  /*5d90*/  HADD2.F32 R92, -RZ, R91.H0_H0 ;  /* 0x2000005bff5c7230 */ /* 0x000fe20000004100 */
[----:B------:R-:W-:Y:S01]  /*5da0*/  F2FP.SATFINITE.E4M3.F32.PACK_AB_MERGE_C R14, R95, R14, R94 ;  /* 0x0000000e5f0e723e */ /* 0x000fe2000480705e */
        /* <DEDUP_REMOVED lines=21> */
[----:B------:R-:W-:-:S02]  /*5f00*/  HADD2.F32 R90, -RZ, R13.H1_H1 ;  /* 0x3000000dff5a7230 */ /* 0x000fc40000004100 */
[-C--:B------:R-:W-:Y:S01]  /*5f10*/  FMUL.FTZ R96, R89, R94.reuse ;  /* 0x0000005e59607220 */ /* 0x080fe20000410000 */
[----:B------:R-:W-:Y:S02]  /*5f20*/  HADD2.F32 R13, -RZ, R92.H1_H1 ;  /* 0x3000005cff0d7230 */ /* 0x000fe40000004100 */
[C---:B------:R-:W-:Y:S01]  /*5f30*/  FMUL.FTZ R94, R7.reuse, R94 ;  /* 0x0000005e075e7220 */ /* 0x040fe20000410000 */
[--C-:B------:R-:W-:Y:S01]  /*5f40*/  HADD2.F32 R92, -RZ, R6.reuse.H0_H0 ;  /* 0x20000006ff5c7230 */ /* 0x100fe20000004100 */
[----:B------:R-:W-:Y:S01]  /*5f50*/  F2FP.F16.E4M3.UNPACK_B R100, R5.H1 ;  /* 0x00000005ff64723e */ /* 0x000fe200030006ff */
[----:B------:R-:W-:Y:S02]  /*5f60*/  HADD2.F32 R27, -RZ, R27.H1_H1 ;  /* 0x3000001bff1b7230 */ /* 0x000fe40000004100 */
[CC--:B------:R-:W-:Y:S01]  /*5f70*/  FMUL.FTZ R98, R90.reuse, R13.reuse ;  /* 0x0000000d5a627220 */ /* 0x0c0fe20000410000 */
[----:B------:R-:W-:Y:S02]  /*5f80*/  HADD2.F32 R93, -RZ, R6.H1_H1 ;  /* 0x30000006ff5d7230 */ /* 0x000fe40000004100 */
[-C--:B------:R-:W-:Y:S01]  /*5f90*/  FFMA.FTZ R6, R7, R92.reuse, -R96 ;  /* 0x0000005c07067223 */ /* 0x080fe20000010860 */
[----:B------:R-:W-:Y:S01]  /*5fa0*/  FFMA.FTZ R7, R89, R92, R94 ;  /* 0x0000005c59077223 */ /* 0x000fe2000001005e */
[C---:B------:R-:W-:Y:S01]  /*5fb0*/  FMUL.FTZ R89, R27.reuse, R13 ;  /* 0x0000000d1b597220 */ /* 0x040fe20000410000 */
[----:B------:R-:W-:Y:S01]  /*5fc0*/  F2FP.F16.E4M3.UNPACK_B R92, R15.H1 ;  /* 0x0000000fff5c723e */ /* 0x000fe200030006ff */
[----:B------:R-:W-:Y:S01]  /*5fd0*/  FFMA.FTZ R13, R27, R93, -R98 ;  /* 0x0000005d1b0d7223 */ /* 0x000fe20000010862 */
[----:B------:R-:W-:Y:S01]  /*5fe0*/  F2FP.F16.E4M3.UNPACK_B R27, R11 ;  /* 0x0000000bff1b723e */ /* 0x000fe200020006ff */
[----:B------:R-:W-:Y:S01]  /*5ff0*/  FFMA.FTZ R90, R90, R93, R89 ;  /* 0x0000005d5a5a7223 */ /* 0x000fe20000010059 */
[----:B------:R-:W-:Y:S01]  /*6000*/  F2FP.F16.E4M3.UNPACK_B R11, R11.H1 ;  /* 0x0000000bff0b723e */ /* 0x000fe200030006ff */
[----:B------:R-:W-:Y:S01]  /*6010*/  HADD2.F32 R93, -RZ, R91.H0_H0 ;  /* 0x2000005bff5d7230 */ /* 0x000fe20000004100 */
[-C--:B------:R-:W-:Y:S01]  /*6020*/  F2FP.F16.E4M3.UNPACK_B R95, R4.reuse ;  /* 0x00000004ff5f723e */ /* 0x080fe200020006ff */
[----:B------:R-:W-:Y:S01]  /*6030*/  HADD2.F32 R15, -RZ, R27.H0_H0 ;  /* 0x2000001bff0f7230 */ /* 0x000fe20000004100 */
[----:B------:R-:W-:Y:S01]  /*6040*/  F2FP.F16.E4M3.UNPACK_B R96, R4.H1 ;  /* 0x00000004ff60723e */ /* 0x000fe200030006ff */
[----:B------:R-:W-:Y:S01]  /*6050*/  HADD2.F32 R4, -RZ, R99.H0_H0 ;  /* 0x20000063ff047230 */ /* 0x000fe20000004100 */
[----:B------:R-:W-:Y:S01]  /*6060*/  F2FP.SATFINITE.E4M3.F32.PACK_AB_MERGE_C R6, R13, R6, RZ ;  /* 0x000000060d06723e */ /* 0x000fe200048070ff */
[----:B------:R-:W-:Y:S01]  /*6070*/  HADD2.F32 R89, -RZ, R11.H0_H0 ;  /* 0x2000000bff597230 */ /* 0x000fe20000004100 */
[----:B------:R-:W-:Y:S01]  /*6080*/  F2FP.SATFINITE.E4M3.F32.PACK_AB_MERGE_C R7, R90, R7, RZ ;  /* 0x000000075a07723e */ /* 0x000fe200048070ff */
[----:B------:R-:W-:-:S02]  /*6090*/  HADD2.F32 R94, -RZ, R92.H0_H0 ;  /* 0x2000005cff5e7230 */ /* 0x000fc40000004100 */
[-C--:B------:R-:W-:Y:S01]  /*60a0*/  FMUL.FTZ R102, R93, R4.reuse ;  /* 0x000000045d667220 */ /* 0x080fe20000410000 */
[----:B------:R-:W-:Y:S02]  /*60b0*/  HADD2.F32 R5, -RZ, R100.H0_H0 ;  /* 0x20000064ff057230 */ /* 0x000fe40000004100 */
[----:B------:R-:W-:Y:S01]  /*60c0*/  FMUL.FTZ R104, R15, R4 ;  /* 0x000000040f687220 */ /* 0x000fe20000410000 */
[----:B------:R-:W-:Y:S01]  /*60d0*/  HADD2.F32 R98, -RZ, R95.H0_H0 ;  /* 0x2000005fff627230 */ /* 0x000fe20000004100 */
[----:B------:R-:W-:Y:S01]  /*60e0*/  F2FP.SATFINITE.E4M3.F32.PACK_AB_MERGE_C R9, R9, R24, R6 ;  /* 0x000000180909723e */ /* 0x000fe20004807006 */
[----:B------:R-:W-:Y:S02]  /*60f0*/  HADD2.F32 R92, -RZ, R92.H1_H1 ;  /* 0x3000005cff5c7230 */ /* 0x000fe40000004100 */
[-C--:B------:R-:W-:Y:S01]  /*6100*/  FMUL.FTZ R106, R94, R5.reuse ;  /* 0x000000055e6a7220 */ /* 0x080fe20000410000 */
[----:B------:R-:W-:Y:S02]  /*6110*/  HADD2.F32 R100, -RZ, R100.H1_H1 ;  /* 0x30000064ff647230 */ /* 0x000fe40000004100 */
[----:B------:R-:W-:Y:S01]  /*6120*/  FMUL.FTZ R101, R89, R5 ;  /* 0x0000000559657220 */ /* 0x000fe20000410000 */
[----:B------:R-:W-:-:S02]  /*6130*/  HADD2.F32 R11, -RZ, R11.H1_H1 ;  /* 0x3000000bff0b7230 */ /* 0x000fc40000004100 */
[-C--:B------:R-:W-:Y:S01]  /*6140*/  FFMA.FTZ R4, R15, R98.reuse, -R102 ;  /* 0x000000620f047223 */ /* 0x080fe20000010866 */
[----:B------:R-:W-:Y:S02]  /*6150*/  HADD2.F32 R97, -RZ, R96.H0_H0 ;  /* 0x20000060ff617230 */ /* 0x000fe40000004100 */
[----:B------:R-:W-:Y:S01]  /*6160*/  FFMA.FTZ R5, R93, R98, R104 ;  /* 0x000000625d057223 */ /* 0x000fe20000010068 */
[----:B------:R-:W-:Y:S02]  /*6170*/  HADD2.F32 R91, -RZ, R91.H1_H1 ;  /* 0x3000005bff5b7230 */ /* 0x000fe40000004100 */
[-C--:B------:R-:W-:Y:S01]  /*6180*/  FMUL.FTZ R102, R92, R100.reuse ;  /* 0x000000645c667220 */ /* 0x080fe20000410000 */
[----:B------:R-:W-:Y:S02]  /*6190*/  HADD2.F32 R98, -RZ, R99.H1_H1 ;  /* 0x30000063ff627230 */ /* 0x000fe40000004100 */
[----:B------:R-:W-:Y:S01]  /*61a0*/  FMUL.FTZ R15, R11, R100 ;  /* 0x000000640b0f7220 */ /* 0x000fe20000410000 */
[----:B------:R-:W-:-:S02]  /*61b0*/  HADD2.F32 R27, -RZ, R27.H1_H1 ;  /* 0x3000001bff1b7230 */ /* 0x000fc40000004100 */
[-C--:B------:R-:W-:Y:S01]  /*61c0*/  FFMA.FTZ R101, R94, R97.reuse, R101 ;  /* 0x000000615e657223 */ /* 0x080fe20000010065 */
[----:B------:R-:W-:Y:S02]  /*61d0*/  HADD2.F32 R96, -RZ, R96.H1_H1 ;  /* 0x30000060ff607230 */ /* 0x000fe40000004100 */
[-C--:B------:R-:W-:Y:S01]  /*61e0*/  FMUL.FTZ R100, R91, R98.reuse ;  /* 0x000000625b647220 */ /* 0x080fe20000410000 */
[----:B------:R-:W-:Y:S02]  /*61f0*/  HADD2.F32 R94, -RZ, R95.H1_H1 ;  /* 0x3000005fff5e7230 */ /* 0x000fe40000004100 */
[----:B------:R-:W-:Y:S01]  /*6200*/  FFMA.FTZ R106, R89, R97, -R106 ;  /* 0x00000061596a7223 */ /* 0x000fe2000001086a */
[----:B------:R-:W-:Y:S01]  /*6210*/  FMUL.FTZ R98, R27, R98 ;  /* 0x000000621b627220 */ /* 0x000fe20000410000 */
[-C--:B------:R-:W-:Y:S01]  /*6220*/  FFMA.FTZ R11, R11, R96.reuse, -R102 ;  /* 0x000000600b0b7223 */ /* 0x080fe20000010866 */
[----:B------:R-:W-:Y:S01]  /*6230*/  FFMA.FTZ R92, R92, R96, R15 ;  /* 0x000000605c5c7223 */ /* 0x000fe2000001000f */
[-C--:B------:R-:W-:Y:S01]  /*6240*/  FFMA.FTZ R27, R27, R94.reuse, -R100 ;  /* 0x0000005e1b1b7223 */ /* 0x080fe20000010864 */
[----:B------:R-:W-:Y:S01]  /*6250*/  FFMA.FTZ R98, R91, R94, R98 ;  /* 0x0000005e5b627223 */ /* 0x000fe20000010062 */
[----:B------:R-:W-:-:S02]  /*6260*/  F2FP.SATFINITE.E4M3.F32.PACK_AB_MERGE_C R13, R26, R25, R7 ;  /* 0x000000191a0d723e */ /* 0x000fc40004807007 */
[----:B------:R-:W-:Y:S02]  /*6270*/  F2FP.SATFINITE.E4M3.F32.PACK_AB_MERGE_C R11, R11, R106, RZ ;  /* 0x0000006a0b0b723e */ /* 0x000fe400048070ff */
[----:B------:R-:W-:Y:S02]  /*6280*/  F2FP.SATFINITE.E4M3.F32.PACK_AB_MERGE_C R92, R92, R101, RZ ;  /* 0x000000655c5c723e */ /* 0x000fe400048070ff */
[----:B------:R-:W-:Y:S02]  /*6290*/  F2FP.SATFINITE.E4M3.F32.PACK_AB_MERGE_C R11, R27, R4, R11 ;  /* 0x000000041b0b723e */ /* 0x000fe4000480700b */
[----:B------:R-:W-:-:S07]  /*62a0*/  F2FP.SATFINITE.E4M3.F32.PACK_AB_MERGE_C R15, R98, R5, R92 ;  /* 0x00000005620f723e */ /* 0x000fce000480705c */
.L_x_1825:
[----:B------:R-:W-:Y:S05]  /*62b0*/  BSYNC B2 ;  /* 0x0000000000027941 */ /* 0x000fea0003800000 */
.L_x_1824:
[----:B------:R-:W-:Y:S01]  /*62c0*/  ISETP.GE.AND P4, PT, R87, R86, PT ;  /* 0x000000565700720c */ /* 0x000fe20003f86270 */
[----:B--2---:R4:W-:-:S12]  /*62d0*/  ST.E.128 desc[UR36][R68.64], R8 ;  /* 0x0000000844007985 */ /* 0x0049d8000c101d24 */
[----:B------:R-:W-:-:S04]  /*62e0*/  @!P4 IADD3 R4, P6, R83, R87, RZ ;  /* 0x000000575304c210 */ /* 0x000fc80007fde0ff */
[----:B------:R-:W-:-:S05]  /*62f0*/  @!P4 LEA.HI.X.SX32 R5, R87, R81, 0x1, P6 ;  /* 0x000000515705c211 */ /* 0x000fca00030f0eff */
[----:B---3--:R4:W-:Y:S04]  /*6300*/  @!P4 ST.E.128 desc[UR36][R4.64], R12 ;  /* 0x0000000c0400c985 */ /* 0x0089e8000c101d24 */
.L_x_1823:
[----:B------:R-:W-:Y:S05]  /*6310*/  BSYNC B1 ;  /* 0x0000000000017941 */ /* 0x000fea0003800000 */
.L_x_1822:
[----:B------:R-:W-:-:S03]  /*6320*/  UMOV UR4, 0xffffffff ;  /* 0xffffffff00047882 */ /* 0x000fc60000000000 */
[----:B------:R-:W-:Y:S05]  /*6330*/  BRA.DIV UR4, `(.L_x_1826) ;  /* 0x0000025e04fc7947 */ /* 0x000fea000b800000 */
[----:B------:R0:W0:Y:S04]  /*6340*/  SHFL.IDX PT, R25, R80, 0x1, 0x181f ;  /* 0x00381f0050197f89 */ /* 0x00002800000e0000 */
[----:B----4-:R4:W0:Y:S02]  /*6350*/  SHFL.IDX PT, R14, R79, 0x1, 0x181f ;  /* 0x00381f004f0e7f89 */ /* 0x01082400000e0000 */
.L_x_2201:
[----:B------:R-:W-:-:S05]  /*6360*/  VIADD R4, R187, 0x20 ;  /* 0x00000020bb047836 */ /* 0x000fca0000000000 */
[----:B------:R-:W-:-:S13]  /*6370*/  ISETP.GE.OR P4, PT, R4, R75, P1 ;  /* 0x0000004b0400720c */ /* 0x000fda0000f86670 */
[----:B------:R-:W-:Y:S05]  /*6380*/  @P4 BRA `(.L_x_1811) ;  /* 0x0000001000d44947 */ /* 0x000fea0003800000 */
[----:B------:R-:W-:Y:S01]  /*6390*/  SEL R88, R57, R88, !P0 ;  /* 0x0000005839587207 */ /* 0x000fe20004000000 */
[----:B------:R-:W-:Y:S01]  /*63a0*/  BSSY B1, `(.L_x_1827) ;  /* 0x00000e9000017945 */ /* 0x000fe20003800000 */
[----:B------:R-:W-:Y:S02]  /*63b0*/  SHF.R.U32.HI R7, RZ, 0x3, R209 ;  /* 0x00000003ff077819 */ /* 0x000fe400000116d1 */
[----:B------:R-:W-:Y:S02]  /*63c0*/  SHF.R.S32.HI R5, RZ, 0x1f, R88 ;  /* 0x0000001fff057819 */ /* 0x000fe40000011458 */
[----:B0-----:R-:W-:Y:S02]  /*63d0*/  IADD3 R12, P4, R62, R14, RZ ;  /* 0x0000000e3e0c7210 */ /* 0x001fe40007f9e0ff */
[----:B------:R-:W-:-:S03]  /*63e0*/  LEA.HI R88, R5, R88, RZ, 0x5 ;  /* 0x0000005805587211 */ /* 0x000fc600078f28ff */
[----:B------:R-:W-:Y:S01]  /*63f0*/  IMAD.X R13, R25, 0x1, R66, P4 ;  /* 0x00000001190d7824 */ /* 0x000fe200020e0642 */
[----:B------:R-:W-:-:S04]  /*6400*/  LEA.HI.SX32 R88, R88, R65, 0x1b ;  /* 0x0000004158587211 */ /* 0x000fc800078fdaff */
[----:B------:R-:W-:Y:S01]  /*6410*/  SHF.R.S32.HI R5, RZ, 0x1f, R88 ;  /* 0x0000001fff057819 */ /* 0x000fe20000011458 */
[----:B------:R-:W-:-:S03]  /*6420*/  IMAD.SHL.U32 R15, R88, 0x10, RZ ;  /* 0x00000010580f7824 */ /* 0x000fc600078e00ff */
[----:B------:R-:W-:Y:S02]  /*6430*/  LEA.HI R5, R5, R88, RZ, 0x3 ;  /* 0x0000005805057211 */ /* 0x000fe400078f18ff */
[----:B------:R-:W-:-:S03]  /*6440*/  LOP3.LUT R4, R209, 0x70, R15, 0xf8, !PT ;  /* 0x00000070d1047812 */ /* 0x000fc600078ef80f */
[----:B------:R-:W-:Y:S01]  /*6450*/  IMAD.SHL.U32 R6, R5, 0x400, RZ ;  /* 0x0000040005067824 */ /* 0x000fe200078e00ff */
[----:B------:R-:W-:-:S04]  /*6460*/  LOP3.LUT R5, R4, R7, RZ, 0x3c, !PT ;  /* 0x0000000704057212 */ /* 0x000fc800078e3cff */
[----:B------:R-:W-:-:S04]  /*6470*/  LOP3.LUT R4, R6, 0xffffe000, RZ, 0xc0, !PT ;  /* 0xffffe00006047812 */ /* 0x000fc800078ec0ff */
[----:B------:R-:W-:Y:S02]  /*6480*/  IADD3 R4, R5, R4, R212 ;  /* 0x0000000405047210 */ /* 0x000fe40007ffe0d4 */
[----:B------:R-:W-:-:S03]  /*6490*/  LEA R5, R185, R47, 0xe ;  /* 0x0000002fb9057211 */ /* 0x000fc600078e70ff */
[----:B------:R-:W-:Y:S02]  /*64a0*/  IMAD R7, R185, 0x4000, R4 ;  /* 0x00004000b9077824 */ /* 0x000fe400078e0204 */
[C---:B------:R-:W-:Y:S02]  /*64b0*/  IMAD.IADD R5, R22.reuse, 0x1, R5 ;  /* 0x0000000116057824 */ /* 0x040fe400078e0205 */
[----:B------:R-:W-:-:S04]  /*64c0*/  IMAD.IADD R8, R22, 0x1, R7 ;  /* 0x0000000116087824 */ /* 0x000fc800078e0207 */
[----:B------:R-:W0:Y:S04]  /*64d0*/  LDS.128 R4, [R5+0x20000] ;  /* 0x0200000005047984 */ /* 0x000e280000000c00 */
[----:B------:R-:W0:Y:S01]  /*64e0*/  LDS.128 R8, [R8+0x20000] ;  /* 0x0200000008087984 */ /* 0x000e220000000c00 */
[----:B------:R-:W-:Y:S05]  /*64f0*/  @P3 BRA `(.L_x_1828) ;  /* 0x0000000c004c3947 */ /* 0x000fea0003800000 */
[--C-:B------:R-:W-:Y:S01]  /*6500*/  SHF.R.U32.HI R26, RZ, 0x8, R29.reuse ;  /* 0x00000008ff1a7819 */ /* 0x100fe2000001161d */
[----:B0-----:R-:W-:Y:S01]  /*6510*/  IMAD.MOV.U32 R30, RZ, RZ, R8 ;  /* 0x000000ffff1e7224 */ /* 0x001fe200078e0008 */
[----:B----4-:R-:W-:Y:S01]  /*6520*/  SHF.R.U32.HI R79, RZ, 0x10, R29 ;  /* 0x00000010ff4f7819 */ /* 0x010fe2000001161d */
[----:B------:R-:W-:Y:S01]  /*6530*/  IMAD.MOV.U32 R24, RZ, RZ, R5 ;  /* 0x000000ffff187224 */ /* 0x000fe200078e0005 */
[----:B------:R-:W-:Y:S01]  /*6540*/  LOP3.LUT R27, R29, 0xff0000ff, RZ, 0xc0, !PT ;  /* 0xff0000ff1d1b7812 */ /* 0x000fe200078ec0ff */
[----:B------:R-:W-:Y:S01]  /*6550*/  IMAD.MOV.U32 R29, RZ, RZ, R4 ;  /* 0x000000ffff1d7224 */ /* 0x000fe200078e0004 */
[----:B------:R-:W-:Y:S01]  /*6560*/  SHF.R.U32.HI R69, RZ, 0x8, R31 ;  /* 0x00000008ff457819 */ /* 0x000fe2000001161f */
[----:B------:R-:W-:Y:S01]  /*6570*/  IMAD.SHL.U32 R4, R26, 0x100, RZ ;  /* 0x000001001a047824 */ /* 0x000fe200078e00ff */
[----:B------:R-:W-:Y:S01]  /*6580*/  SHF.R.U32.HI R32, RZ, 0x8, R33 ;  /* 0x00000008ff207819 */ /* 0x000fe20000011621 */
[----:B------:R-:W-:Y:S01]  /*6590*/  IMAD.MOV.U32 R26, RZ, RZ, R6 ;  /* 0x000000ffff1a7224 */ /* 0x000fe200078e0006 */
[----:B------:R-:W-:Y:S01]  /*65a0*/  SHF.R.U32.HI R28, RZ, 0x8, R35 ;  /* 0x00000008ff1c7819 */ /* 0x000fe20000011623 */
[----:B------:R-:W-:Y:S01]  /*65b0*/  IMAD.U32 R6, R79, 0x10000, RZ ;  /* 0x000100004f067824 */ /* 0x000fe200078e00ff */
[----:B------:R-:W-:Y:S01]  /*65c0*/  LOP3.LUT R27, R27, 0xff00, R4, 0xf8, !PT ;  /* 0x0000ff001b1b7812 */ /* 0x000fe200078ef804 */
[----:B------:R-:W-:Y:S01]  /*65d0*/  IMAD.SHL.U32 R4, R69, 0x100, RZ ;  /* 0x0000010045047824 */ /* 0x000fe200078e00ff */
[----:B------:R-:W-:Y:S01]  /*65e0*/  SHF.R.U32.HI R80, RZ, 0x10, R31 ;  /* 0x00000010ff507819 */ /* 0x000fe2000001161f */
[----:B------:R-:W-:Y:S01]  /*65f0*/  IMAD.SHL.U32 R8, R32, 0x100, RZ ;  /* 0x0000010020087824 */ /* 0x000fe200078e00ff */
[----:B------:R-:W-:-:S02]  /*6600*/  LOP3.LUT R31, R31, 0xff0000ff, RZ, 0xc0, !PT ;  /* 0xff0000ff1f1f7812 */ /* 0x000fc400078ec0ff */
[----:B------:R-:W-:Y:S02]  /*6610*/  SHF.R.U32.HI R34, RZ, 0x10, R33 ;  /* 0x00000010ff227819 */ /* 0x000fe40000011621 */
[----:B------:R-:W-:Y:S02]  /*6620*/  SHF.R.U32.HI R68, RZ, 0x10, R35 ;  /* 0x00000010ff447819 */ /* 0x000fe40000011623 */
[----:B------:R-:W-:Y:S02]  /*6630*/  LOP3.LUT R33, R33, 0xff0000ff, RZ, 0xc0, !PT ;  /* 0xff0000ff21217812 */ /* 0x000fe400078ec0ff */
[----:B------:R-:W-:Y:S01]  /*6640*/  LOP3.LUT R35, R35, 0xff0000ff, RZ, 0xc0, !PT ;  /* 0xff0000ff23237812 */ /* 0x000fe200078ec0ff */
[----:B------:R-:W-:Y:S01]  /*6650*/  IMAD.U32 R68, R68, 0x10000, RZ ;  /* 0x0001000044447824 */ /* 0x000fe200078e00ff */
[----:B------:R-:W-:Y:S02]  /*6660*/  SHF.L.U32 R28, R28, 0x8, RZ ;  /* 0x000000081c1c7819 */ /* 0x000fe400000006ff */
[----:B------:R-:W-:Y:S01]  /*6670*/  LOP3.LUT R5, R31, 0xff00, R4, 0xf8, !PT ;  /* 0x0000ff001f057812 */ /* 0x000fe200078ef804 */
[----:B------:R-:W-:Y:S01]  /*6680*/  IMAD.U32 R4, R80, 0x10000, RZ ;  /* 0x0001000050047824 */ /* 0x000fe200078e00ff */
[----:B------:R-:W-:Y:S01]  /*6690*/  LOP3.LUT R69, R33, 0xff00, R8, 0xf8, !PT ;  /* 0x0000ff0021457812 */ /* 0x000fe200078ef808 */
[----:B------:R-:W-:Y:S01]  /*66a0*/  IMAD.U32 R8, R34, 0x10000, RZ ;  /* 0x0001000022087824 */ /* 0x000fe200078e00ff */
[----:B------:R-:W-:-:S02]  /*66b0*/  LOP3.LUT R79, R35, 0xff00, R28, 0xf8, !PT ;  /* 0x0000ff00234f7812 */ /* 0x000fc400078ef81c */
[----:B------:R-:W-:Y:S02]  /*66c0*/  F2FP.F16.E4M3.UNPACK_B R35, R85.H1 ;  /* 0x00000055ff23723e */ /* 0x000fe400030006ff */
[----:B------:R-:W-:Y:S02]  /*66d0*/  F2FP.F16.E4M3.UNPACK_B R33, R30.H1 ;  /* 0x0000001eff21723e */ /* 0x000fe400030006ff */
[----:B------:R-:W-:Y:S02]  /*66e0*/  F2FP.F16.E4M3.UNPACK_B R31, R29.H1 ;  /* 0x0000001dff1f723e */ /* 0x000fe400030006ff */
[----:B------:R-:W-:Y:S01]  /*66f0*/  LOP3.LUT R6, R27, 0xff0000, R6, 0xf8, !PT ;  /* 0x00ff00001b067812 */ /* 0x000fe200078ef806 */
[----:B------:R-:W-:Y:S01]  /*6700*/  HADD2.F32 R28, -RZ, R33.H0_H0 ;  /* 0x20000021ff1c7230 */ /* 0x000fe20000004100 */
[----:B------:R-:W-:Y:S01]  /*6710*/  LOP3.LUT R4, R5, 0xff0000, R4, 0xf8, !PT ;  /* 0x00ff000005047812 */ /* 0x000fe200078ef804 */
[----:B------:R-:W-:Y:S01]  /*6720*/  HADD2.F32 R5, -RZ, R35.H0_H0 ;  /* 0x20000023ff057230 */ /* 0x000fe20000004100 */
[----:B------:R-:W-:Y:S01]  /*6730*/  F2FP.F16.E4M3.UNPACK_B R32, R82.H1 ;  /* 0x00000052ff20723e */ /* 0x000fe200030006ff */
[----:B------:R-:W-:Y:S01]  /*6740*/  HADD2.F32 R27, -RZ, R31.H0_H0 ;  /* 0x2000001fff1b7230 */ /* 0x000fe20000004100 */
[----:B------:R-:W-:Y:S01]  /*6750*/  LOP3.LUT R8, R69, 0xff0000, R8, 0xf8, !PT ;  /* 0x00ff000045087812 */ /* 0x000fe200078ef808 */
[----:B------:R-:W-:-:S02]  /*6760*/  HADD2.F32 R35, -RZ, R35.H1_H1 ;  /* 0x30000023ff237230 */ /* 0x000fc40000004100 */
[CC--:B------:R-:W-:Y:S01]  /*6770*/  FMUL.FTZ R80, R28.reuse, R5.reuse ;  /* 0x000000051c507220 */ /* 0x0c0fe20000410000 */
[--C-:B------:R-:W-:Y:S02]  /*6780*/  HADD2.F32 R34, -RZ, R32.reuse.H0_H0 ;  /* 0x20000020ff227230 */ /* 0x100fe40000004100 */
[----:B--2---:R-:W-:Y:S01]  /*6790*/  FMUL.FTZ R81, R27, R5 ;  /* 0x000000051b517220 */ /* 0x004fe20000410000 */
[----:B------:R-:W-:Y:S01]  /*67a0*/  LOP3.LUT R5, R79, 0xff0000, R68, 0xf8, !PT ;  /* 0x00ff00004f057812 */ /* 0x000fe200078ef844 */
[----:B------:R-:W-:Y:S01]  /*67b0*/  HADD2.F32 R69, -RZ, R32.H1_H1 ;  /* 0x30000020ff457230 */ /* 0x000fe20000004100 */
[----:B------:R-:W-:Y:S01]  /*67c0*/  F2FP.F16.E4M3.UNPACK_B R85, R85 ;  /* 0x00000055ff55723e */ /* 0x000fe200020006ff */
[----:B------:R-:W-:Y:S02]  /*67d0*/  HADD2.F32 R68, -RZ, R33.H1_H1 ;  /* 0x30000021ff447230 */ /* 0x000fe40000004100 */
[-C--:B------:R-:W-:Y:S01]  /*67e0*/  FFMA.FTZ R27, R27, R34.reuse, -R80 ;  /* 0x000000221b1b7223 */ /* 0x080fe20000010850 */
[----:B------:R-:W-:Y:S01]  /*67f0*/  FFMA.FTZ R28, R28, R34, R81 ;  /* 0x000000221c1c7223 */ /* 0x000fe20000010051 */
[----:B------:R-:W-:Y:S01]  /*6800*/  HADD2.F32 R32, -RZ, R31.H1_H1 ;  /* 0x3000001fff207230 */ /* 0x000fe20000004100 */
[----:B------:R-:W-:Y:S01]  /*6810*/  F2FP.F16.E4M3.UNPACK_B R34, R30 ;  /* 0x0000001eff22723e */ /* 0x000fe200020006ff */
[----:B------:R-:W-:Y:S01]  /*6820*/  HADD2.F32 R80, -RZ, R85.H0_H0 ;  /* 0x20000055ff507230 */ /* 0x000fe20000004100 */
[----:B------:R-:W-:Y:S01]  /*6830*/  F2FP.F16.E4M3.UNPACK_B R33, R29 ;  /* 0x0000001dff21723e */ /* 0x000fe200020006ff */
[-C--:B------:R-:W-:Y:S01]  /*6840*/  FMUL.FTZ R29, R68, R35.reuse ;  /* 0x00000023441d7220 */ /* 0x080fe20000410000 */
[----:B------:R-:W-:Y:S01]  /*6850*/  F2FP.F16.E4M3.UNPACK_B R82, R82 ;  /* 0x00000052ff52723e */ /* 0x000fe200020006ff */
[----:B------:R-:W-:Y:S01]  /*6860*/  FMUL.FTZ R79, R32, R35 ;  /* 0x00000023204f7220 */ /* 0x000fe20000410000 */
[----:B------:R-:W-:-:S02]  /*6870*/  HADD2.F32 R35, -RZ, R34.H0_H0 ;  /* 0x20000022ff237230 */ /* 0x000fc40000004100 */
[-C--:B------:R-:W-:Y:S01]  /*6880*/  FFMA.FTZ R30, R32, R69.reuse, -R29 ;  /* 0x00000045201e7223 */ /* 0x080fe2000001081d */
[----:B------:R-:W-:Y:S02]  /*6890*/  HADD2.F32 R31, -RZ, R33.H0_H0 ;  /* 0x20000021ff1f7230 */ /* 0x000fe40000004100 */
[----:B------:R-:W-:Y:S01]  /*68a0*/  FFMA.FTZ R29, R68, R69, R79 ;  /* 0x00000045441d7223 */ /* 0x000fe2000001004f */
[----:B------:R-:W-:Y:S02]  /*68b0*/  HADD2.F32 R32, -RZ, R82.H0_H0 ;  /* 0x20000052ff207230 */ /* 0x000fe40000004100 */
[-C--:B------:R-:W-:Y:S01]  /*68c0*/  FMUL.FTZ R88, R35, R80.reuse ;  /* 0x0000005023587220 */ /* 0x080fe20000410000 */
[----:B------:R-:W-:Y:S02]  /*68d0*/  HADD2.F32 R85, -RZ, R85.H1_H1 ;  /* 0x30000055ff557230 */ /* 0x000fe40000004100 */
[----:B------:R-:W-:Y:S01]  /*68e0*/  FMUL.FTZ R80, R31, R80 ;  /* 0x000000501f507220 */ /* 0x000fe20000410000 */
[----:B------:R-:W-:Y:S01]  /*68f0*/  HADD2.F32 R68, -RZ, R34.H1_H1 ;  /* 0x30000022ff447230 */ /* 0x000fe20000004100 */
[----:B------:R-:W-:Y:S01]  /*6900*/  F2FP.F16.E4M3.UNPACK_B R81, R84.H1 ;  /* 0x00000054ff51723e */ /* 0x000fe200030006ff */
[----:B------:R-:W-:Y:S01]  /*6910*/  HADD2.F32 R33, -RZ, R33.H1_H1 ;  /* 0x30000021ff217230 */ /* 0x000fe20000004100 */
[----:B------:R-:W-:Y:S01]  /*6920*/  F2FP.F16.E4M3.UNPACK_B R69, R10.H1 ;  /* 0x0000000aff45723e */ /* 0x000fe200030006ff */
[----:B------:R-:W-:-:S02]  /*6930*/  HADD2.F32 R82, -RZ, R82.H1_H1 ;  /* 0x30000052ff527230 */ /* 0x000fc40000004100 */
[-C--:B------:R-:W-:Y:S01]  /*6940*/  FFMA.FTZ R31, R31, R32.reuse, -R88 ;  /* 0x000000201f1f7223 */ /* 0x080fe20000010858 */
[CC--:B------:R-:W-:Y:S01]  /*6950*/  FMUL.FTZ R34, R68.reuse, R85.reuse ;  /* 0x0000005544227220 */ /* 0x0c0fe20000410000 */
[----:B------:R-:W-:Y:S01]  /*6960*/  FFMA.FTZ R32, R35, R32, R80 ;  /* 0x0000002023207223 */ /* 0x000fe20000010050 */
[C---:B------:R-:W-:Y:S01]  /*6970*/  FMUL.FTZ R85, R33.reuse, R85 ;  /* 0x0000005521557220 */ /* 0x040fe20000410000 */
[----:B------:R-:W-:Y:S01]  /*6980*/  F2FP.F16.E4M3.UNPACK_B R80, R78.H1 ;  /* 0x0000004eff50723e */ /* 0x000fe200030006ff */
[----:B---3--:R-:W-:Y:S01]  /*6990*/  HADD2.F32 R83, -RZ, R81.H0_H0 ;  /* 0x20000051ff537230 */ /* 0x008fe20000004100 */
[----:B------:R-:W-:Y:S01]  /*69a0*/  F2FP.F16.E4M3.UNPACK_B R35, R26.H1 ;  /* 0x0000001aff23723e */ /* 0x000fe200030006ff */
[----:B------:R-:W-:Y:S02]  /*69b0*/  HADD2.F32 R79, -RZ, R69.H0_H0 ;  /* 0x20000045ff4f7230 */ /* 0x000fe40000004100 */
[-C--:B------:R-:W-:Y:S01]  /*69c0*/  FFMA.FTZ R34, R33, R82.reuse, -R34 ;  /* 0x0000005221227223 */ /* 0x080fe20000010822 */
[----:B------:R-:W-:Y:S01]  /*69d0*/  FFMA.FTZ R33, R68, R82, R85 ;  /* 0x0000005244217223 */ /* 0x000fe20000010055 */
[----:B------:R-:W-:Y:S01]  /*69e0*/  HADD2.F32 R82, -RZ, R81.H1_H1 ;  /* 0x30000051ff527230 */ /* 0x000fe20000004100 */
[----:B------:R-:W-:Y:S01]  /*69f0*/  F2FP.F16.E4M3.UNPACK_B R84, R84 ;  /* 0x00000054ff54723e */ /* 0x000fe200020006ff */
[----:B------:R-:W-:-:S02]  /*6a00*/  HADD2.F32 R68, -RZ, R35.H0_H0 ;  /* 0x20000023ff447230 */ /* 0x000fc40000004100 */
[-C--:B------:R-:W-:Y:S01]  /*6a10*/  FMUL.FTZ R85, R79, R83.reuse ;  /* 0x000000534f557220 */ /* 0x080fe20000410000 */
[--C-:B------:R-:W-:Y:S01]  /*6a20*/  HADD2.F32 R81, -RZ, R80.reuse.H0_H0 ;  /* 0x20000050ff517230 */ /* 0x100fe20000004100 */
[----:B------:R-:W-:Y:S01]  /*6a30*/  F2FP.F16.E4M3.UNPACK_B R26, R26 ;  /* 0x0000001aff1a723e */ /* 0x000fe200020006ff */
[----:B------:R-:W-:Y:S02]  /*6a40*/  HADD2.F32 R69, -RZ, R69.H1_H1 ;  /* 0x30000045ff457230 */ /* 0x000fe40000004100 */
[C---:B------:R-:W-:Y:S01]  /*6a50*/  FMUL.FTZ R88, R68.reuse, R83 ;  /* 0x0000005344587220 */ /* 0x040fe20000410000 */
[----:B------:R-:W-:Y:S02]  /*6a60*/  HADD2.F32 R35, -RZ, R35.H1_H1 ;  /* 0x30000023ff237230 */ /* 0x000fe40000004100 */
[-C--:B------:R-:W-:Y:S01]  /*6a70*/  FFMA.FTZ R85, R68, R81.reuse, -R85 ;  /* 0x0000005144557223 */ /* 0x080fe20000010855 */
[----:B------:R-:W-:Y:S02]  /*6a80*/  HADD2.F32 R80, -RZ, R80.H1_H1 ;  /* 0x30000050ff507230 */ /* 0x000fe40000004100 */
[-C--:B------:R-:W-:Y:S01]  /*6a90*/  FMUL.FTZ R68, R69, R82.reuse ;  /* 0x0000005245447220 */ /* 0x080fe20000410000 */
[----:B------:R-:W-:Y:S01]  /*6aa0*/  FFMA.FTZ R88, R79, R81, R88 ;  /* 0x000000514f587223 */ /* 0x000fe20000010058 */
[C---:B------:R-:W-:Y:S01]  /*6ab0*/  FMUL.FTZ R90, R35.reuse, R82 ;  /* 0x00000052235a7220 */ /* 0x040fe20000410000 */
[----:B------:R-:W-:Y:S01]  /*6ac0*/  F2FP.F16.E4M3.UNPACK_B R78, R78 ;  /* 0x0000004eff4e723e */ /* 0x000fe200020006ff */
[----:B------:R-:W-:Y:S01]  /*6ad0*/  FFMA.FTZ R82, R35, R80, -R68 ;  /* 0x0000005023527223 */ /* 0x000fe20000010844 */
[----:B------:R-:W-:Y:S01]  /*6ae0*/  F2FP.F16.E4M3.UNPACK_B R35, R10 ;  /* 0x0000000aff23723e */ /* 0x000fe200020006ff */
[----:B------:R-:W-:-:S02]  /*6af0*/  HADD2.F32 R79, -RZ, R84.H0_H0 ;  /* 0x20000054ff4f7230 */ /* 0x000fc40000004100 */
[----:B------:R-:W-:Y:S01]  /*6b00*/  FFMA.FTZ R87, R69, R80, R90 ;  /* 0x0000005045577223 */ /* 0x000fe2000001005a */
[----:B------:R-:W-:Y:S01]  /*6b10*/  HADD2.F32 R84, -RZ, R84.H1_H1 ;  /* 0x30000054ff547230 */ /* 0x000fe20000004100 */
[----:B------:R-:W-:Y:S01]  /*6b20*/  F2FP.SATFINITE.E4M3.F32.PACK_AB_MERGE_C R27, R30, R27, RZ ;  /* 0x0000001b1e1b723e */ /* 0x000fe200048070ff */
[--C-:B------:R-:W-:Y:S01]  /*6b30*/  HADD2.F32 R68, -RZ, R35.reuse.H0_H0 ;  /* 0x20000023ff447230 */ /* 0x100fe20000004100 */
[----:B------:R-:W-:Y:S01]  /*6b40*/  F2FP.SATFINITE.E4M3.F32.PACK_AB_MERGE_C R29, R29, R28, RZ ;  /* 0x0000001c1d1d723e */ /* 0x000fe200048070ff */
[--C-:B------:R-:W-:Y:S01]  /*6b50*/  HADD2.F32 R10, -RZ, R26.reuse.H0_H0 ;  /* 0x2000001aff0a7230 */ /* 0x100fe20000004100 */
[----:B------:R-:W-:Y:S01]  /*6b60*/  F2FP.F16.E4M3.UNPACK_B R30, R24 ;  /* 0x00000018ff1e723e */ /* 0x000fe200020006ff */
[----:B------:R-:W-:Y:S02]  /*6b70*/  HADD2.F32 R35, -RZ, R35.H1_H1 ;  /* 0x30000023ff237230 */ /* 0x000fe40000004100 */
[----:B------:R-:W-:Y:S01]  /*6b80*/  FMUL.FTZ R81, R68, R79 ;  /* 0x0000004f44517220 */ /* 0x000fe20000410000 */
[----:B------:R-:W-:-:S02]  /*6b90*/  HADD2.F32 R26, -RZ, R26.H1_H1 ;  /* 0x3000001aff1a7230 */ /* 0x000fc40000004100 */
[----:B------:R-:W-:Y:S01]  /*6ba0*/  FMUL.FTZ R79, R10, R79 ;  /* 0x0000004f0a4f7220 */ /* 0x000fe20000410000 */
[--C-:B------:R-:W-:Y:S02]  /*6bb0*/  HADD2.F32 R69, -RZ, R78.reuse.H0_H0 ;  /* 0x2000004eff457230 */ /* 0x100fe40000004100 */
[CC--:B------:R-:W-:Y:S01]  /*6bc0*/  FMUL.FTZ R83, R35.reuse, R84.reuse ;  /* 0x0000005423537220 */ /* 0x0c0fe20000410000 */
[----:B------:R-:W-:Y:S02]  /*6bd0*/  HADD2.F32 R78, -RZ, R78.H1_H1 ;  /* 0x3000004eff4e7230 */ /* 0x000fe40000004100 */
[----:B------:R-:W-:Y:S01]  /*6be0*/  FMUL.FTZ R84, R26, R84 ;  /* 0x000000541a547220 */ /* 0x000fe20000410000 */
[----:B------:R-:W-:Y:S01]  /*6bf0*/  F2FP.SATFINITE.E4M3.F32.PACK_AB_MERGE_C R28, R34, R31, R27 ;  /* 0x0000001f221c723e */ /* 0x000fe2000480701b */
[-C--:B------:R-:W-:Y:S01]  /*6c00*/  FFMA.FTZ R81, R10, R69.reuse, -R81 ;  /* 0x000000450a517223 */ /* 0x080fe20000010851 */
[----:B------:R-:W-:Y:S01]  /*6c10*/  FFMA.FTZ R10, R68, R69, R79 ;  /* 0x00000045440a7223 */ /* 0x000fe2000001004f */
[-C--:B------:R-:W-:Y:S01]  /*6c20*/  FFMA.FTZ R69, R35, R78.reuse, R84 ;  /* 0x0000004e23457223 */ /* 0x080fe20000010054 */
[----:B------:R-:W-:Y:S01]  /*6c30*/  F2FP.F16.E4M3.UNPACK_B R35, R9 ;  /* 0x00000009ff23723e */ /* 0x000fe200020006ff */
[----:B------:R-:W-:Y:S01]  /*6c40*/  FFMA.FTZ R26, R26, R78, -R83 ;  /* 0x0000004e1a1a7223 */ /* 0x000fe20000010853 */
[----:B------:R-:W-:-:S02]  /*6c50*/  F2FP.F16.E4M3.UNPACK_B R68, R8 ;  /* 0x00000008ff44723e */ /* 0x000fc400020006ff */
[----:B------:R-:W-:Y:S01]  /*6c60*/  F2FP.SATFINITE.E4M3.F32.PACK_AB_MERGE_C R27, R33, R32, R29 ;  /* 0x00000020211b723e */ /* 0x000fe2000480701d */
[----:B------:R-:W-:Y:S01]  /*6c70*/  HADD2.F32 R31, -RZ, R35.H0_H0 ;  /* 0x20000023ff1f7230 */ /* 0x000fe20000004100 */
[----:B------:R-:W-:Y:S01]  /*6c80*/  F2FP.F16.E4M3.UNPACK_B R33, R6 ;  /* 0x00000006ff21723e */ /* 0x000fe200020006ff */
[----:B------:R-:W-:Y:S01]  /*6c90*/  HADD2.F32 R32, -RZ, R68.H0_H0 ;  /* 0x20000044ff207230 */ /* 0x000fe20000004100 */
[----:B------:R-:W-:Y:S01]  /*6ca0*/  F2FP.SATFINITE.E4M3.F32.PACK_AB_MERGE_C R87, R87, R88, RZ ;  /* 0x000000585757723e */ /* 0x000fe200048070ff */
[----:B------:R-:W-:Y:S01]  /*6cb0*/  HADD2.F32 R29, -RZ, R30.H0_H0 ;  /* 0x2000001eff1d7230 */ /* 0x000fe20000004100 */
[----:B------:R-:W-:Y:S01]  /*6cc0*/  F2FP.F16.E4M3.UNPACK_B R6, R6.H1 ;  /* 0x00000006ff06723e */ /* 0x000fe200030006ff */
[----:B------:R-:W-:Y:S02]  /*6cd0*/  HADD2.F32 R34, -RZ, R33.H0_H0 ;  /* 0x20000021ff227230 */ /* 0x000fe40000004100 */
[----:B------:R-:W-:Y:S01]  /*6ce0*/  FMUL.FTZ R78, R31, R32 ;  /* 0x000000201f4e7220 */ /* 0x000fe20000410000 */
[----:B------:R-:W-:-:S02]  /*6cf0*/  HADD2.F32 R35, -RZ, R35.H1_H1 ;  /* 0x30000023ff237230 */ /* 0x000fc40000004100 */
[----:B------:R-:W-:Y:S01]  /*6d00*/  FMUL.FTZ R80, R29, R32 ;  /* 0x000000201d507220 */ /* 0x000fe20000410000 */
[----:B------:R-:W-:Y:S01]  /*6d10*/  HADD2.F32 R68, -RZ, R68.H1_H1 ;  /* 0x30000044ff447230 */ /* 0x000fe20000004100 */
[----:B------:R-:W-:Y:S01]  /*6d20*/  F2FP.SATFINITE.E4M3.F32.PACK_AB_MERGE_C R10, R69, R10, R87 ;  /* 0x0000000a450a723e */ /* 0x000fe20004807057 */
[----:B------:R-:W-:Y:S02]  /*6d30*/  HADD2.F32 R32, -RZ, R30.H1_H1 ;  /* 0x3000001eff207230 */ /* 0x000fe40000004100 */
[-C--:B------:R-:W-:Y:S01]  /*6d40*/  FFMA.FTZ R29, R29, R34.reuse, -R78 ;  /* 0x000000221d1d7223 */ /* 0x080fe2000001084e */
[----:B------:R-:W-:Y:S01]  /*6d50*/  FFMA.FTZ R30, R31, R34, R80 ;  /* 0x000000221f1e7223 */ /* 0x000fe20000010050 */
[----:B------:R-:W-:Y:S02]  /*6d60*/  HADD2.F32 R34, -RZ, R33.H1_H1 ;  /* 0x30000021ff227230 */ /* 0x000fe40000004100 */
[-C--:B------:R-:W-:Y:S01]  /*6d70*/  FMUL.FTZ R69, R35, R68.reuse ;  /* 0x0000004423457220 */ /* 0x080fe20000410000 */
[----:B------:R-:W-:Y:S01]  /*6d80*/  FMUL.FTZ R78, R32, R68 ;  /* 0x00000044204e7220 */ /* 0x000fe20000410000 */
[----:B------:R-:W-:-:S02]  /*6d90*/  F2FP.F16.E4M3.UNPACK_B R33, R9.H1 ;  /* 0x00000009ff21723e */ /* 0x000fc400030006ff */
[----:B------:R-:W-:Y:S01]  /*6da0*/  F2FP.F16.E4M3.UNPACK_B R68, R8.H1 ;  /* 0x00000008ff44723e */ /* 0x000fe200030006ff */
[----:B------:R-:W-:Y:S01]  /*6db0*/  FFMA.FTZ R9, R35, R34, R78 ;  /* 0x0000002223097223 */ /* 0x000fe2000001004e */
[----:B------:R-:W-:Y:S01]  /*6dc0*/  F2FP.F16.E4M3.UNPACK_B R31, R24.H1 ;  /* 0x00000018ff1f723e */ /* 0x000fe200030006ff */
[----:B------:R-:W-:Y:S01]  /*6dd0*/  FFMA.FTZ R24, R32, R34, -R69 ;  /* 0x0000002220187223 */ /* 0x000fe20000010845 */
[----:B------:R-:W-:Y:S01]  /*6de0*/  HADD2.F32 R32, -RZ, R33.H0_H0 ;  /* 0x20000021ff207230 */ /* 0x000fe20000004100 */
[----:B------:R-:W-:Y:S01]  /*6df0*/  F2FP.SATFINITE.E4M3.F32.PACK_AB_MERGE_C R82, R82, R85, RZ ;  /* 0x000000555252723e */ /* 0x000fe200048070ff */
[----:B------:R-:W-:Y:S01]  /*6e00*/  HADD2.F32 R69, -RZ, R68.H0_H0 ;  /* 0x20000044ff457230 */ /* 0x000fe20000004100 */
[----:B------:R-:W-:Y:S01]  /*6e10*/  F2FP.F16.E4M3.UNPACK_B R80, R5.H1 ;  /* 0x00000005ff50723e */ /* 0x000fe200030006ff */
[----:B------:R-:W-:Y:S01]  /*6e20*/  HADD2.F32 R8, -RZ, R31.H0_H0 ;  /* 0x2000001fff087230 */ /* 0x000fe20000004100 */
[----:B------:R-:W-:Y:S01]  /*6e30*/  F2FP.SATFINITE.E4M3.F32.PACK_AB_MERGE_C R26, R26, R81, R82 ;  /* 0x000000511a1a723e */ /* 0x000fe20004807052 */
[----:B------:R-:W-:-:S02]  /*6e40*/  HADD2.F32 R35, -RZ, R6.H0_H0 ;  /* 0x20000006ff237230 */ /* 0x000fc40000004100 */
[-C--:B------:R-:W-:Y:S01]  /*6e50*/  FMUL.FTZ R79, R32, R69.reuse ;  /* 0x00000045204f7220 */ /* 0x080fe20000410000 */
[----:B------:R-:W-:Y:S02]  /*6e60*/  HADD2.F32 R31, -RZ, R31.H1_H1 ;  /* 0x3000001fff1f7230 */ /* 0x000fe40000004100 */
[C---:B------:R-:W-:Y:S01]  /*6e70*/  FMUL.FTZ R69, R8.reuse, R69 ;  /* 0x0000004508457220 */ /* 0x040fe20000410000 */
[----:B------:R-:W-:Y:S02]  /*6e80*/  HADD2.F32 R34, -RZ, R68.H1_H1 ;  /* 0x30000044ff227230 */ /* 0x000fe40000004100 */
[----:B------:R-:W-:Y:S02]  /*6e90*/  HADD2.F32 R68, -RZ, R6.H1_H1 ;  /* 0x30000006ff447230 */ /* 0x000fe40000004100 */
[-C--:B------:R-:W-:Y:S01]  /*6ea0*/  FFMA.FTZ R6, R8, R35.reuse, -R79 ;  /* 0x0000002308067223 */ /* 0x080fe2000001084f */
[----:B------:R-:W-:Y:S02]  /*6eb0*/  HADD2.F32 R33, -RZ, R33.H1_H1 ;  /* 0x30000021ff217230 */ /* 0x000fe40000004100 */
[----:B------:R-:W-:Y:S01]  /*6ec0*/  FFMA.FTZ R8, R32, R35, R69 ;  /* 0x0000002320087223 */ /* 0x000fe20000010045 */
[----:B------:R-:W-:Y:S01]  /*6ed0*/  FMUL.FTZ R32, R31, R34 ;  /* 0x000000221f207220 */ /* 0x000fe20000410000 */
[----:B------:R-:W-:Y:S01]  /*6ee0*/  F2FP.F16.E4M3.UNPACK_B R79, R5 ;  /* 0x00000005ff4f723e */ /* 0x000fe200020006ff */
[----:B------:R-:W-:-:S02]  /*6ef0*/  HADD2.F32 R81, -RZ, R80.H0_H0 ;  /* 0x20000050ff517230 */ /* 0x000fc40000004100 */
[C---:B------:R-:W-:Y:S01]  /*6f00*/  FMUL.FTZ R78, R33.reuse, R34 ;  /* 0x00000022214e7220 */ /* 0x040fe20000410000 */
[-C--:B------:R-:W-:Y:S01]  /*6f10*/  FFMA.FTZ R85, R33, R68.reuse, R32 ;  /* 0x0000004421557223 */ /* 0x080fe20000010020 */
[----:B------:R-:W-:Y:S01]  /*6f20*/  F2FP.F16.E4M3.UNPACK_B R33, R11.H1 ;  /* 0x0000000bff21723e */ /* 0x000fe200030006ff */
[----:B------:R-:W-:Y:S02]  /*6f30*/  HADD2.F32 R80, -RZ, R80.H1_H1 ;  /* 0x30000050ff507230 */ /* 0x000fe40000004100 */
[----:B------:R-:W-:Y:S01]  /*6f40*/  FFMA.FTZ R83, R31, R68, -R78 ;  /* 0x000000441f537223 */ /* 0x000fe2000001084e */
[-C--:B------:R-:W-:Y:S01]  /*6f50*/  F2FP.F16.E4M3.UNPACK_B R31, R7.reuse ;  /* 0x00000007ff1f723e */ /* 0x080fe200020006ff */
[--C-:B------:R-:W-:Y:S01]  /*6f60*/  HADD2.F32 R82, -RZ, R79.reuse.H0_H0 ;  /* 0x2000004fff527230 */ /* 0x100fe20000004100 */
[----:B------:R-:W-:Y:S01]  /*6f70*/  F2FP.F16.E4M3.UNPACK_B R7, R7.H1 ;  /* 0x00000007ff07723e */ /* 0x000fe200030006ff */
[----:B------:R-:W-:Y:S01]  /*6f80*/  HADD2.F32 R79, -RZ, R79.H1_H1 ;  /* 0x3000004fff4f7230 */ /* 0x000fe20000004100 */
[----:B------:R-:W-:-:S02]  /*6f90*/  F2FP.F16.E4M3.UNPACK_B R5, R4 ;  /* 0x00000004ff05723e */ /* 0x000fc400020006ff */
[----:B------:R-:W-:Y:S01]  /*6fa0*/  F2FP.F16.E4M3.UNPACK_B R68, R4.H1 ;  /* 0x00000004ff44723e */ /* 0x000fe200030006ff */
[----:B------:R-:W-:Y:S01]  /*6fb0*/  HADD2.F32 R4, -RZ, R33.H0_H0 ;  /* 0x20000021ff047230 */ /* 0x000fe20000004100 */
[----:B------:R-:W-:Y:S01]  /*6fc0*/  F2FP.F16.E4M3.UNPACK_B R34, R11 ;  /* 0x0000000bff22723e */ /* 0x000fe200020006ff */
        /* <DEDUP_REMOVED lines=8> */
[--C-:B------:R-:W-:Y:S02]  /*7050*/  HADD2.F32 R35, -RZ, R34.reuse.H0_H0 ;  /* 0x20000022ff237230 */ /* 0x100fe40000004100 */
[-C--:B------:R-:W-:Y:S01]  /*7060*/  FMUL.FTZ R32, R33, R80.reuse ;  /* 0x0000005021207220 */ /* 0x080fe20000410000 */
[--C-:B------:R-:W-:Y:S02]  /*7070*/  HADD2.F32 R11, -RZ, R31.reuse.H0_H0 ;  /* 0x2000001fff0b7230 */ /* 0x100fe40000004100 */
[----:B------:R-:W-:Y:S01]  /*7080*/  FMUL.FTZ R80, R7, R80 ;  /* 0x0000005007507220 */ /* 0x000fe20000410000 */
[----:B------:R-:W-:Y:S02]  /*7090*/  HADD2.F32 R34, -RZ, R34.H1_H1 ;  /* 0x30000022ff227230 */ /* 0x000fe40000004100 */
[----:B------:R-:W-:Y:S01]  /*70a0*/  FFMA.FTZ R81, R4, R69, R81 ;  /* 0x0000004504517223 */ /* 0x000fe20000010051 */
[----:B------:R-:W-:-:S02]  /*70b0*/  HADD2.F32 R31, -RZ, R31.H1_H1 ;  /* 0x3000001fff1f7230 */ /* 0x000fc40000004100 */
[-C--:B------:R-:W-:Y:S01]  /*70c0*/  FMUL.FTZ R84, R35, R82.reuse ;  /* 0x0000005223547220 */ /* 0x080fe20000410000 */
[----:B------:R-:W-:Y:S02]  /*70d0*/  HADD2.F32 R68, -RZ, R68.H1_H1 ;  /* 0x30000044ff447230 */ /* 0x000fe40000004100 */
[CC--:B------:R-:W-:Y:S01]  /*70e0*/  FMUL.FTZ R4, R34.reuse, R79.reuse ;  /* 0x0000004f22047220 */ /* 0x0c0fe20000410000 */
[--C-:B------:R-:W-:Y:S02]  /*70f0*/  HADD2.F32 R78, -RZ, R5.reuse.H0_H0 ;  /* 0x20000005ff4e7230 */ /* 0x100fe40000004100 */
[----:B------:R-:W-:Y:S01]  /*7100*/  FMUL.FTZ R82, R11, R82 ;  /* 0x000000520b527220 */ /* 0x000fe20000410000 */
[----:B------:R-:W-:Y:S02]  /*7110*/  HADD2.F32 R5, -RZ, R5.H1_H1 ;  /* 0x30000005ff057230 */ /* 0x000fe40000004100 */
[----:B------:R-:W-:Y:S01]  /*7120*/  FMUL.FTZ R79, R31, R79 ;  /* 0x0000004f1f4f7220 */ /* 0x000fe20000410000 */
[-C--:B------:R-:W-:Y:S01]  /*7130*/  FFMA.FTZ R32, R7, R68.reuse, -R32 ;  /* 0x0000004407207223 */ /* 0x080fe20000010820 */
[----:B------:R-:W-:Y:S01]  /*7140*/  FFMA.FTZ R80, R33, R68, R80 ;  /* 0x0000004421507223 */ /* 0x000fe20000010050 */
[-C--:B------:R-:W-:Y:S01]  /*7150*/  FFMA.FTZ R84, R11, R78.reuse, -R84 ;  /* 0x0000004e0b547223 */ /* 0x080fe20000010854 */
[----:B------:R-:W-:Y:S01]  /*7160*/  FFMA.FTZ R82, R35, R78, R82 ;  /* 0x0000004e23527223 */ /* 0x000fe20000010052 */
[-C--:B------:R-:W-:Y:S01]  /*7170*/  FFMA.FTZ R31, R31, R5.reuse, -R4 ;  /* 0x000000051f1f7223 */ /* 0x080fe20000010804 */
[----:B------:R-:W-:Y:S01]  /*7180*/  FFMA.FTZ R79, R34, R5, R79 ;  /* 0x00000005224f7223 */ /* 0x000fe2000001004f */
[----:B------:R-:W-:Y:S01]  /*7190*/  F2FP.SATFINITE.E4M3.F32.PACK_AB_MERGE_C R8, R85, R8, RZ ;  /* 0x000000085508723e */ /* 0x000fe200048070ff */
[----:B------:R-:W-:Y:S01]  /*71a0*/  IMAD.MOV.U32 R4, RZ, RZ, R28 ;  /* 0x000000ffff047224 */ /* 0x000fe200078e001c */
[----:B------:R-:W-:-:S02]  /*71b0*/  F2FP.SATFINITE.E4M3.F32.PACK_AB_MERGE_C R32, R32, R87, RZ ;  /* 0x000000572020723e */ /* 0x000fc400048070ff */
[----:B------:R-:W-:Y:S02]  /*71c0*/  F2FP.SATFINITE.E4M3.F32.PACK_AB_MERGE_C R80, R80, R81, RZ ;  /* 0x000000515050723e */ /* 0x000fe400048070ff */
[----:B------:R-:W-:Y:S01]  /*71d0*/  F2FP.SATFINITE.E4M3.F32.PACK_AB_MERGE_C R5, R24, R29, R6 ;  /* 0x0000001d1805723e */ /* 0x000fe20004807006 */
[----:B------:R-:W-:Y:S01]  /*71e0*/  IMAD.MOV.U32 R6, RZ, RZ, R26 ;  /* 0x000000ffff067224 */ /* 0x000fe200078e001a */
[----:B------:R-:W-:Y:S01]  /*71f0*/  F2FP.SATFINITE.E4M3.F32.PACK_AB_MERGE_C R9, R9, R30, R8 ;  /* 0x0000001e0909723e */ /* 0x000fe20004807008 */
[----:B------:R-:W-:Y:S01]  /*7200*/  IMAD.MOV.U32 R8, RZ, RZ, R27 ;  /* 0x000000ffff087224 */ /* 0x000fe200078e001b */
[----:B------:R-:W-:Y:S02]  /*7210*/  F2FP.SATFINITE.E4M3.F32.PACK_AB_MERGE_C R7, R31, R84, R32 ;  /* 0x000000541f07723e */ /* 0x000fe40004807020 */
[----:B------:R-:W-:-:S07]  /*7220*/  F2FP.SATFINITE.E4M3.F32.PACK_AB_MERGE_C R11, R79, R82, R80 ;  /* 0x000000524f0b723e */ /* 0x000fce0004807050 */
.L_x_1828:
[----:B------:R-:W-:Y:S05]  /*7230*/  BSYNC B1 ;  /* 0x0000000000017941 */ /* 0x000fea0003800000 */
.L_x_1827:
[----:B0-----:R0:W-:Y:S01]  /*7240*/  ST.E.128 desc[UR36][R12.64], R4 ;  /* 0x000000040c007985 */ /* 0x0011e2000c101d24 */
[----:B------:R-:W-:-:S13]  /*7250*/  ISETP.GE.AND P3, PT, R15, R86, PT ;  /* 0x000000560f00720c */ /* 0x000fda0003f66270 */
[----:B------:R-:W-:Y:S05]  /*7260*/  @P3 BRA `(.L_x_1811) ;  /* 0x00000004001c3947 */ /* 0x000fea0003800000 */
[----:B0-----:R-:W-:-:S04]  /*7270*/  IADD3 R4, P3, R15, R14, RZ ;  /* 0x0000000e0f047210 */ /* 0x001fc80007f7e0ff */
[----:B------:R-:W-:-:S05]  /*7280*/  LEA.HI.X.SX32 R5, R15, R25, 0x1, P3 ;  /* 0x000000190f057211 */ /* 0x000fca00018f0eff */
[----:B------:R0:W-:Y:S01]  /*7290*/  ST.E.128 desc[UR36][R4.64], R8 ;  /* 0x0000000804007985 */ /* 0x0001e2000c101d24 */
[----:B------:R-:W-:Y:S05]  /*72a0*/  BRA `(.L_x_1811) ;  /* 0x00000004000c7947 */ /* 0x000fea0003800000 */
.L_x_1792:
[----:B------:R-:W-:-:S06]  /*72b0*/  UISETP.NE.AND UP0, UPT, UR61, 0x3, UPT ;  /* 0x000000033d00788c */ /* 0x000fcc000bf05270 */
[----:B------:R-:W-:-:S13]  /*72c0*/  PLOP3.LUT P5, PT, PT, PT, UP0, 0x80, 0x0 ;  /* 0x000000000000781c */ /* 0x000fda0003faf008 */
[----:B------:R-:W-:Y:S05]  /*72d0*/  @!P5 BRA `(.L_x_1829) ;  /* 0x000000000004d947 */ /* 0x000fea0003800000 */
[----:B------:R-:W-:Y:S01]  /*72e0*/  BPT.TRAP 0x1 ;  /* 0x000000040000795c */ /* 0x000fe20000300000 */
.L_x_1829:
[----:B------:R-:W-:Y:S01]  /*72f0*/  IMAD R76, R185, 0x8, R22 ;  /* 0x00000008b94c7824 */ /* 0x000fe200078e0216 */
[----:B------:R-:W-:Y:S01]  /*7300*/  SHF.L.U32 R77, R200, 0x1f, RZ ;  /* 0x0000001fc84d7819 */ /* 0x000fe200000006ff */
[----:B------:R-:W-:Y:S01]  /*7310*/  BSSY B1, `(.L_x_1830) ;  /* 0x0000004000017945 */ /* 0x000fe20003800000 */
[----:B------:R-:W-:Y:S02]  /*7320*/  SHF.R.S32.HI R73, RZ, 0x1f, R72 ;  /* 0x0000001fff497819 */ /* 0x000fe40000011448 */
[----:B------:R-:W0:Y:S02]  /*7330*/  SYNCS.PHASECHK.TRANS64.TRYWAIT P3, [R76+URZ+0x28490], R77 ;  /* 0x0284904d4c0075a7 */ /* 0x000e24000806017f */
[----:B0-----:R-:W-:Y:S05]  /*7340*/  @!P3 BRA `(.L_x_1831) ;  /* 0x000002500040b947 */ /* 0x001fea0003800000 */
.L_x_2202:
[----:B------:R-:W-:Y:S05]  /*7350*/  BSYNC B1 ;  /* 0x0000000000017941 */ /* 0x000fea0003800000 */
.L_x_1830:
[----:B------:R-:W-:Y:S01]  /*7360*/  ULDC.64 UR4, c[0x0][0x300] ;  /* 0x0000c00000047ab9 */ /* 0x000fe20000000a00 */
[----:B-----5:R-:W-:Y:S01]  /*7370*/  SHF.R.S32.HI R74, RZ, 0x1f, R71 ;  /* 0x0000001fff4a7819 */ /* 0x020fe20000011447 */
[----:B------:R-:W-:Y:S01]  /*7380*/  IMAD R7, R73, UR4, RZ ;  /* 0x0000000449077c24 */ /* 0x000fe2000f8e02ff */
[----:B------:R-:W-:Y:S01]  /*7390*/  ULDC.64 UR6, c[0x0][0x2e8] ;  /* 0x0000ba0000067ab9 */ /* 0x000fe20000000a00 */
[----:B------:R-:W-:-:S04]  /*73a0*/  IMAD.WIDE.U32 R4, R72, UR4, RZ ;  /* 0x0000000448047c25 */ /* 0x000fc8000f8e00ff */
        /* <DEDUP_REMOVED lines=8> */
[----:B------:R-:W-:Y:S01]  /*7430*/  ULDC.64 UR4, c[0x0][0x308] ;  /* 0x0000c20000047ab9 */ /* 0x000fe20000000a00 */
[----:B------:R-:W-:-:S02]  /*7440*/  IADD3 R26, -R187, R75, RZ ;  /* 0x0000004bbb1a7210 */ /* 0x000fc40007ffe1ff */
[----:B------:R-:W-:Y:S02]  /*7450*/  IMAD.IADD R5, R5, 0x1, R7 ;  /* 0x0000000105057824 */ /* 0x000fe400078e0207 */
        /* <DEDUP_REMOVED lines=9> */
.L_x_2206:
[----:B------:R-:W-:Y:S04]  /*74f0*/  BSSY B1, `(.L_x_1833) ;  /* 0x000000d000017945 */ /* 0x000fe80003800000 */
[----:B------:R-:W-:Y:S05]  /*7500*/  @!P3 BRA `(.L_x_1834) ;  /* 0x00000000002cb947 */ /* 0x000fea0003800000 */
[----:B------:R-:W-:Y:S02]  /*7510*/  ULDC UR4, c[0x0][0x2f4] ;  /* 0x0000bd0000047ab9 */ /* 0x000fe40000000800 */
[----:B------:R-:W-:-:S13]  /*7520*/  ISETP.GE.AND P3, PT, R16, UR4, PT ;  /* 0x0000000410007c0c */ /* 0x000fda000bf66270 */
[----:B---3--:R-:W-:-:S05]  /*7530*/  @!P3 IADD3 R10, P4, R16, R14, RZ ;  /* 0x0000000e100ab210 */ /* 0x008fca0007f9e0ff */
[----:B--2---:R-:W-:Y:S01]  /*7540*/  @!P3 IMAD.X R11, R4, 0x1, R17, P4 ;  /* 0x00000001040bb824 */ /* 0x004fe200020e0611 */
[----:B------:R-:W-:-:S13]  /*7550*/  ISETP.GE.AND P4, PT, R184, UR4, PT ;  /* 0x00000004b8007c0c */ /* 0x000fda000bf86270 */
[----:B------:R-:W-:-:S05]  /*7560*/  @!P4 IADD3 R8, P6, R184, R14, RZ ;  /* 0x0000000eb808c210 */ /* 0x000fca0007fde0ff */
[----:B------:R-:W-:Y:S02]  /*7570*/  @!P4 IMAD.X R9, R4, 0x1, R193, P6 ;  /* 0x000000010409c824 */ /* 0x000fe400030e06c1 */
[----:B------:R-:W2:Y:S04]  /*7580*/  @!P3 LDS.128 R4, [R70+0x20000] ;  /* 0x020000004604b984 */ /* 0x000ea80000000c00 */
[----:B--2---:R-:W-:Y:S04]  /*7590*/  @!P3 ST.E.128 desc[UR36][R10.64], R4 ;  /* 0x000000040a00b985 */ /* 0x004fe8000c101d24 */
[----:B------:R-:W2:Y:S04]  /*75a0*/  @!P4 LDS.128 R4, [R70+0x22000] ;  /* 0x022000004604c984 */ /* 0x000ea80000000c00 */
[----:B--2---:R4:W-:Y:S02]  /*75b0*/  @!P4 ST.E.128 desc[UR36][R8.64], R4 ;  /* 0x000000040800c985 */ /* 0x0049e4000c101d24 */
.L_x_1834:
[----:B------:R-:W-:Y:S05]  /*75c0*/  BSYNC B1 ;  /* 0x0000000000017941 */ /* 0x000fea0003800000 */
.L_x_1833:
[----:B------:R-:W-:-:S03]  /*75d0*/  UMOV UR4, 0xffffffff ;  /* 0xffffffff00047882 */ /* 0x000fc60000000000 */
[----:B------:R-:W-:Y:S05]  /*75e0*/  BRA.DIV UR4, `(.L_x_1835) ;  /* 0x0000024e04f47947 */ /* 0x000fea000b800000 */
[----:B--2-4-:R2:W4:Y:S04]  /*75f0*/  SHFL.IDX PT, R4, R25, 0x1, 0x181f ;  /* 0x00381f0019047f89 */ /* 0x01452800000e0000 */
[----:B---3--:R2:W3:Y:S02]  /*7600*/  SHFL.IDX PT, R14, R24, 0x1, 0x181f ;  /* 0x00381f00180e7f89 */ /* 0x0084e400000e0000 */
.L_x_2210:
[----:B------:R-:W-:-:S13]  /*7610*/  ISETP.GE.AND P3, PT, R26, 0x21, PT ;  /* 0x000000211a00780c */ /* 0x000fda0003f66270 */
[----:B------:R-:W-:Y:S05]  /*7620*/  @!P3 BRA `(.L_x_1811) ;  /* 0x00000000002cb947 */ /* 0x000fea0003800000 */
[----:B------:R-:W-:Y:S02]  /*7630*/  ULDC UR4, c[0x0][0x2f4] ;  /* 0x0000bd0000047ab9 */ /* 0x000fe40000000800 */
[----:B------:R-:W-:-:S13]  /*7640*/  ISETP.GE.AND P3, PT, R16, UR4, PT ;  /* 0x0000000410007c0c */ /* 0x000fda000bf66270 */
[----:B---3--:R-:W-:-:S05]  /*7650*/  @!P3 IADD3 R10, P4, R16, R14, RZ ;  /* 0x0000000e100ab210 */ /* 0x008fca0007f9e0ff */
[----:B----4-:R-:W-:Y:S01]  /*7660*/  @!P3 IMAD.X R11, R4, 0x1, R17, P4 ;  /* 0x00000001040bb824 */ /* 0x010fe200020e0611 */
[----:B------:R-:W-:-:S13]  /*7670*/  ISETP.GE.AND P4, PT, R184, UR4, PT ;  /* 0x00000004b8007c0c */ /* 0x000fda000bf86270 */
[----:B------:R-:W-:-:S05]  /*7680*/  @!P4 IADD3 R8, P6, R184, R14, RZ ;  /* 0x0000000eb808c210 */ /* 0x000fca0007fde0ff */
[----:B------:R-:W-:Y:S02]  /*7690*/  @!P4 IMAD.X R9, R4, 0x1, R193, P6 ;  /* 0x000000010409c824 */ /* 0x000fe400030e06c1 */
[----:B------:R-:W3:Y:S04]  /*76a0*/  @!P3 LDS.128 R4, [R70+0x21000] ;  /* 0x021000004604b984 */ /* 0x000ee80000000c00 */
[----:B---3--:R-:W-:Y:S04]  /*76b0*/  @!P3 ST.E.128 desc[UR36][R10.64], R4 ;  /* 0x000000040a00b985 */ /* 0x008fe8000c101d24 */
[----:B------:R-:W3:Y:S04]  /*76c0*/  @!P4 LDS.128 R4, [R70+0x23000] ;  /* 0x023000004604c984 */ /* 0x000ee80000000c00 */
[----:B---3--:R3:W-:Y:S02]  /*76d0*/  @!P4 ST.E.128 desc[UR36][R8.64], R4 ;  /* 0x000000040800c985 */ /* 0x0087e4000c101d24 */
.L_x_1811:
[----:B------:R-:W-:Y:S05]  /*76e0*/  BSYNC B0 ;  /* 0x0000000000007941 */ /* 0x000fea0003800000 */
.L_x_1791:
[----:B0--34-:R-:W0:Y:S01]  /*76f0*/  S2R R4, SR_TID.X ;  /* 0x0000000000047919 */ /* 0x019e220000002100 */
[----:B------:R-:W-:Y:S01]  /*7700*/  @!PT LDS RZ, [RZ] ;  /* 0x00000000fffff984 */ /* 0x000fe20000000800 */
[----:B------:R-:W-:Y:S01]  /*7710*/  @!PT LDS RZ, [RZ] ;  /* 0x00000000fffff984 */ /* 0x000fe20000000800 */
[----:B------:R-:W-:Y:S01]  /*7720*/  @!PT LDS RZ, [RZ] ;  /* 0x00000000fffff984 */ /* 0x000fe20000000800 */
[----:B------:R-:W-:Y:S01]  /*7730*/  @!PT LDS RZ, [RZ] ;  /* 0x00000000fffff984 */ /* 0x000fe20000000800 */
[----:B------:R3:W-:Y:S06]  /*7740*/  MEMBAR.ALL.CTA ;  /* 0x0000000000007992 */ /* 0x0007ec0000008000 */
[----:B---3--:R-:W3:Y:S01]  /*7750*/  FENCE.VIEW.ASYNC.S ;  /* 0x00000000000073c6 */ /* 0x008ee20000000000 */
[----:B------:R-:W-:Y:S05]  /*7760*/  WARPSYNC.ALL ;  /* 0x0000000000007948 */ /* 0x000fea0003800000 */
[----:B------:R-:W-:Y:S01]  /*7770*/  BSSY B0, `(.L_x_1836) ;  /* 0x0000008000007945 */ /* 0x000fe20003800000 */
[----:B---3--:R3:W-:Y:S01]  /*7780*/  BAR.SYNC.DEFER_BLOCKING R56, 0x80 ;  /* 0x000200380000751d */ /* 0x0087e20000010000 */
[----:B0-----:R-:W-:-:S13]  /*7790*/  LOP3.LUT P3, RZ, R4, 0x7f, RZ, 0xc0, !PT ;  /* 0x0000007f04ff7812 */ /* 0x001fda000786c0ff */
[----:B------:R-:W-:-:S05]  /*77a0*/  @!P3 VIADD R4, R76, 0x284a0 ;  /* 0x000284a04c04b836 */ /* 0x000fca0000000000 */
[----:B------:R-:W-:-:S04]  /*77b0*/  @!P3 PRMT R4, RZ, 0x654, R4 ;  /* 0x00000654ff04b816 */ /* 0x000fc80000000004 */
[----:B------:R3:W-:Y:S01]  /*77c0*/  @!P3 SYNCS.ARRIVE.TRANS64.RED.A1T0 RZ, [R4+URZ], RZ ;  /* 0x000000ff04ffb9a7 */ /* 0x0007e2000810043f */
[----:B------:R-:W-:Y:S05]  /*77d0*/  @!P5 BRA `(.L_x_1837) ;  /* 0x000000000004d947 */ /* 0x000fea0003800000 */
[----:B------:R-:W-:Y:S01]  /*77e0*/  BPT.TRAP 0x1 ;  /* 0x000000040000795c */ /* 0x000fe20000300000 */
.L_x_1837:
[----:B------:R-:W-:Y:S05]  /*77f0*/  BSYNC B0 ;  /* 0x0000000000007941 */ /* 0x000fea0003800000 */
.L_x_1836:
[----:B------:R-:W0:Y:S01]  /*7800*/  SYNCS.PHASECHK.TRANS64.TRYWAIT P4, [R76+URZ+0x284b0], R77 ;  /* 0x0284b04d4c0075a7 */ /* 0x000e22000808017f */
[----:B------:R-:W-:Y:S04]  /*7810*/  BSSY B0, `(.L_x_1838) ;  /* 0x0000002000007945 */ /* 0x000fe80003800000 */
[----:B0-----:R-:W-:Y:S05]  /*7820*/  @!P4 BRA `(.L_x_1839) ;  /* 0x0000024c00acc947 */ /* 0x001fea0003800000 */
.L_x_2211:
[----:B------:R-:W-:Y:S05]  /*7830*/  BSYNC B0 ;  /* 0x0000000000007941 */ /* 0x000fea0003800000 */
.L_x_1838:
[----:B------:R-:W-:Y:S01]  /*7840*/  ULDC.64 UR4, c[0x0][0x328] ;  /* 0x0000ca0000047ab9 */ /* 0x000fe20000000a00 */
[----:B------:R-:W-:Y:S01]  /*7850*/  ULDC.64 UR6, c[0x0][0x318] ;  /* 0x0000c60000067ab9 */ /* 0x000fe20000000a00 */
[----:B------:R-:W-:Y:S01]  /*7860*/  IMAD R73, R73, UR4, RZ ;  /* 0x0000000449497c24 */ /* 0x000fe2000f8e02ff */
[----:B------:R-:W-:Y:S01]  /*7870*/  BSSY B0, `(.L_x_1840) ;  /* 0x000001e000007945 */ /* 0x000fe20003800000 */
[----:B---3--:R-:W-:-:S04]  /*7880*/  IMAD.WIDE.U32 R4, R72, UR4, RZ ;  /* 0x0000000448047c25 */ /* 0x008fc8000f8e00ff */
[----:B------:R-:W-:Y:S01]  /*7890*/  IMAD R73, R72, UR5, R73 ;  /* 0x0000000548497c24 */ /* 0x000fe2000f8e0249 */
[----:B------:R-:W-:Y:S01]  /*78a0*/  ULDC.64 UR4, c[0x0][0x338] ;  /* 0x0000ce0000047ab9 */ /* 0x000fe20000000a00 */
[----:B------:R-:W-:Y:S02]  /*78b0*/  IMAD.IADD R75, R75, 0x1, -R187 ;  /* 0x000000014b4b7824 */ /* 0x000fe400078e0abb */
[----:B------:R-:W-:Y:S02]  /*78c0*/  IMAD R74, R74, UR4, RZ ;  /* 0x000000044a4a7c24 */ /* 0x000fe4000f8e02ff */
[----:B------:R-:W-:Y:S02]  /*78d0*/  IMAD.IADD R5, R5, 0x1, R73 ;  /* 0x0000000105057824 */ /* 0x000fe400078e0249 */
[C---:B------:R-:W-:Y:S02]  /*78e0*/  IMAD R7, R71.reuse, UR5, R74 ;  /* 0x0000000547077c24 */ /* 0x040fe4000f8e024a */
[----:B------:R-:W-:Y:S01]  /*78f0*/  IMAD.WIDE.U32 R4, R71, UR4, R4 ;  /* 0x0000000447047c25 */ /* 0x000fe2000f8e0004 */
[----:B------:R-:W-:-:S03]  /*7900*/  ULDC.64 UR4, c[0x0][0x330] ;  /* 0x0000cc0000047ab9 */ /* 0x000fc60000000a00 */
[----:B------:R-:W-:Y:S02]  /*7910*/  IMAD.IADD R5, R5, 0x1, R7 ;  /* 0x0000000105057824 */ /* 0x000fe400078e0207 */
[----:B------:R-:W-:-:S04]  /*7920*/  IMAD.WIDE.U32 R4, R188, UR4, R4 ;  /* 0x00000004bc047c25 */ /* 0x000fc8000f8e0004 */
[----:B------:R-:W-:Y:S01]  /*7930*/  IMAD R5, R188, UR5, R5 ;  /* 0x00000005bc057c24 */ /* 0x000fe2000f8e0205 */
[----:B------:R-:W-:-:S04]  /*7940*/  IADD3 R12, P4, R4, UR6, RZ ;  /* 0x00000006040c7c10 */ /* 0x000fc8000ff9e0ff */
[----:B------:R-:W-:Y:S01]  /*7950*/  IADD3.X R13, R5, UR7, RZ, P4, !PT ;  /* 0x00000007050d7c10 */ /* 0x000fe2000a7fe4ff */
[----:B------:R3:W4:Y:S01]  /*7960*/  SHFL.IDX PT, R9, R12, RZ, 0x181f ;  /* 0x00181fff0c097589 */ /* 0x00072200000e0000 */
[----:B------:R-:W-:-:S03]  /*7970*/  ISETP.GE.AND P4, PT, R75, 0x1, PT ;  /* 0x000000014b00780c */ /* 0x000fc60003f86270 */
[----:B------:R3:W0:Y:S10]  /*7980*/  SHFL.IDX PT, R4, R13, RZ, 0x181f ;  /* 0x00181fff0d047589 */ /* 0x00063400000e0000 */
[----:B---3--:R-:W-:Y:S05]  /*7990*/  @!P4 BRA `(.L_x_1841) ;  /* 0x00000000002cc947 */ /* 0x008fea0003800000 */
[----:B------:R-:W-:Y:S02]  /*79a0*/  ULDC UR4, c[0x0][0x2f4] ;  /* 0x0000bd0000047ab9 */ /* 0x000fe40000000800 */
[----:B------:R-:W-:-:S13]  /*79b0*/  ISETP.GE.AND P4, PT, R16, UR4, PT ;  /* 0x0000000410007c0c */ /* 0x000fda000bf86270 */
[----:B----4-:R-:W-:-:S05]  /*79c0*/  @!P4 IADD3 R10, P5, R16, R9, RZ ;  /* 0x00000009100ac210 */ /* 0x010fca0007fbe0ff */
[----:B0-----:R-:W-:Y:S01]  /*79d0*/  @!P4 IMAD.X R11, R4, 0x1, R17, P5 ;  /* 0x00000001040bc824 */ /* 0x001fe200028e0611 */
[----:B------:R-:W-:-:S13]  /*79e0*/  ISETP.GE.AND P5, PT, R184, UR4, PT ;  /* 0x00000004b8007c0c */ /* 0x000fda000bfa6270 */
[----:B------:R-:W-:-:S05]  /*79f0*/  @!P5 IADD3 R8, P6, R184, R9, RZ ;  /* 0x00000009b808d210 */ /* 0x000fca0007fde0ff */
[----:B------:R-:W-:Y:S02]  /*7a00*/  @!P5 IMAD.X R9, R4, 0x1, R193, P6 ;  /* 0x000000010409d824 */ /* 0x000fe400030e06c1 */
[----:B------:R-:W0:Y:S04]  /*7a10*/  @!P4 LDS.128 R4, [R70+0x10000] ;  /* 0x010000004604c984 */ /* 0x000e280000000c00 */
[----:B0-----:R-:W-:Y:S04]  /*7a20*/  @!P4 ST.E.128 desc[UR36][R10.64], R4 ;  /* 0x000000040a00c985 */ /* 0x001fe8000c101d24 */
[----:B------:R-:W0:Y:S04]  /*7a30*/  @!P5 LDS.128 R4, [R70+0x12000] ;  /* 0x012000004604d984 */ /* 0x000e280000000c00 */
[----:B0-----:R3:W-:Y:S02]  /*7a40*/  @!P5 ST.E.128 desc[UR36][R8.64], R4 ;  /* 0x000000040800d985 */ /* 0x0017e4000c101d24 */
.L_x_1841:
[----:B------:R-:W-:Y:S05]  /*7a50*/  BSYNC B0 ;  /* 0x0000000000007941 */ /* 0x000fea0003800000 */
.L_x_1840:
[----:B------:R-:W-:Y:S01]  /*7a60*/  ISETP.GE.AND P4, PT, R75, 0x21, PT ;  /* 0x000000214b00780c */ /* 0x000fe20003f86270 */
[----:B------:R-:W0:Y:S01]  /*7a70*/  SHFL.IDX PT, R13, R13, 0x1, 0x181f ;  /* 0x00381f000d0d7f89 */ /* 0x000e2200000e0000 */
[----:B------:R-:W-:Y:S03]  /*7a80*/  BSSY B0, `(.L_x_1842) ;  /* 0x000000e000007945 */ /* 0x000fe60003800000 */
[----:B---34-:R3:W4:Y:S08]  /*7a90*/  SHFL.IDX PT, R9, R12, 0x1, 0x181f ;  /* 0x00381f000c097f89 */ /* 0x01873000000e0000 */
[----:B---3--:R-:W-:Y:S05]  /*7aa0*/  @!P4 BRA `(.L_x_1843) ;  /* 0x00000000002cc947 */ /* 0x008fea0003800000 */
[----:B------:R-:W-:Y:S02]  /*7ab0*/  ULDC UR4, c[0x0][0x2f4] ;  /* 0x0000bd0000047ab9 */ /* 0x000fe40000000800 */
[----:B------:R-:W-:-:S13]  /*7ac0*/  ISETP.GE.AND P4, PT, R16, UR4, PT ;  /* 0x0000000410007c0c */ /* 0x000fda000bf86270 */
[----:B0-----:R-:W0:Y:S01]  /*7ad0*/  @!P4 LDS.128 R4, [R70+0x11000] ;  /* 0x011000004604c984 */ /* 0x001e220000000c00 */
[----:B----4-:R-:W-:-:S04]  /*7ae0*/  @!P4 IADD3 R10, P5, R16, R9, RZ ;  /* 0x00000009100ac210 */ /* 0x010fc80007fbe0ff */
[----:B------:R-:W-:Y:S02]  /*7af0*/  @!P4 IADD3.X R11, R13, R17, RZ, P5, !PT ;  /* 0x000000110d0bc210 */ /* 0x000fe40002ffe4ff */
[----:B------:R-:W-:-:S13]  /*7b00*/  ISETP.GE.AND P5, PT, R184, UR4, PT ;  /* 0x00000004b8007c0c */ /* 0x000fda000bfa6270 */
[----:B------:R-:W-:-:S05]  /*7b10*/  @!P5 IADD3 R8, P6, R184, R9, RZ ;  /* 0x00000009b808d210 */ /* 0x000fca0007fde0ff */
[----:B------:R-:W-:Y:S01]  /*7b20*/  @!P5 IMAD.X R9, R13, 0x1, R193, P6 ;  /* 0x000000010d09d824 */ /* 0x000fe200030e06c1 */
[----:B0-----:R-:W-:Y:S04]  /*7b30*/  @!P4 ST.E.128 desc[UR36][R10.64], R4 ;  /* 0x000000040a00c985 */ /* 0x001fe8000c101d24 */
[----:B------:R-:W0:Y:S04]  /*7b40*/  @!P5 LDS.128 R4, [R70+0x13000] ;  /* 0x013000004604d984 */ /* 0x000e280000000c00 */
[----:B0-----:R3:W-:Y:S02]  /*7b50*/  @!P5 ST.E.128 desc[UR36][R8.64], R4 ;  /* 0x000000040800d985 */ /* 0x0017e4000c101d24 */
.L_x_1843:
[----:B------:R-:W-:Y:S05]  /*7b60*/  BSYNC B0 ;  /* 0x0000000000007941 */ /* 0x000fea0003800000 */
.L_x_1842:
[----:B------:R-:W-:Y:S01]  /*7b70*/  @!PT LDS RZ, [RZ] ;  /* 0x00000000fffff984 */ /* 0x000fe20000000800 */
[----:B------:R-:W-:Y:S01]  /*7b80*/  @!PT LDS RZ, [RZ] ;  /* 0x00000000fffff984 */ /* 0x000fe20000000800 */
[----:B------:R-:W-:Y:S01]  /*7b90*/  @!PT LDS RZ, [RZ] ;  /* 0x00000000fffff984 */ /* 0x000fe20000000800 */
[----:B------:R-:W-:Y:S01]  /*7ba0*/  @!PT LDS RZ, [RZ] ;  /* 0x00000000fffff984 */ /* 0x000fe20000000800 */
[----:B------:R5:W-:Y:S06]  /*7bb0*/  MEMBAR.ALL.CTA ;  /* 0x0000000000007992 */ /* 0x000bec0000008000 */
[----:B-----5:R-:W5:Y:S01]  /*7bc0*/  FENCE.VIEW.ASYNC.S ;  /* 0x00000000000073c6 */ /* 0x020f620000000000 */
[----:B01----:R-:W-:Y:S01]  /*7bd0*/  @!P3 VIADD R76, R76, 0x284c0 ;  /* 0x000284c04c4cb836 */ /* 0x003fe20000000000 */
[----:B-----5:R0:W-:Y:S01]  /*7be0*/  BAR.SYNC.DEFER_BLOCKING R56, 0x80 ;  /* 0x000200380000751d */ /* 0x0201e20000010000 */
[----:B------:R-:W-:Y:S01]  /*7bf0*/  ISETP.NE.AND P4, PT, R67, RZ, PT ;  /* 0x000000ff4300720c */ /* 0x000fe20003f85270 */
[----:B------:R-:W-:-:S02]  /*7c00*/  VIADD R185, R185, 0x1 ;  /* 0x00000001b9b97836 */ /* 0x000fc40000000000 */
[----:B------:R-:W-:-:S04]  /*7c10*/  @!P3 PRMT R76, RZ, 0x654, R76 ;  /* 0x00000654ff4cb816 */ /* 0x000fc8000000004c */
[----:B------:R0:W-:Y:S01]  /*7c20*/  @!P3 SYNCS.ARRIVE.TRANS64.RED.A1T0 RZ, [R76+URZ], RZ ;  /* 0x000000ff4cffb9a7 */ /* 0x0001e2000810043f */
[----:B------:R-:W-:-:S04]  /*7c30*/  ISETP.NE.AND P3, PT, R185, 0x2, PT ;  /* 0x00000002b900780c */ /* 0x000fc80003f65270 */
[----:B---3--:R-:W-:Y:S02]  /*7c40*/  SEL R5, RZ, 0x1, P3 ;  /* 0x00000001ff057807 */ /* 0x008fe40001800000 */
[----:B------:R-:W-:Y:S02]  /*7c50*/  SEL R185, R185, RZ, P3 ;  /* 0x000000ffb9b97207 */ /* 0x000fe40001800000 */
[----:B------:R-:W-:Y:S01]  /*7c60*/  LOP3.LUT R200, R200, R5, RZ, 0x3c, !PT ;  /* 0x00000005c8c87212 */ /* 0x000fe200078e3cff */
[----:B0-----:R-:W-:Y:S06]  /*7c70*/  @P4 BRA `(.L_x_1844) ;  /* 0xffffffac008c4947 */ /* 0x001fec000383ffff */
[----:B------:R-:W0:Y:S01]  /*7c80*/  S2R R4, SR_TID.X ;  /* 0x0000000000047919 */ /* 0x000e220000002100 */
[----:B------:R-:W-:Y:S02]  /*7c90*/  PLOP3.LUT P0, PT, PT, PT, PT, 0x8, 0x0 ;  /* 0x000000000000781c */ /* 0x000fe40003f0e170 */
[----:B0-----:R-:W-:-:S04]  /*7ca0*/  SHF.R.U32.HI R4, RZ, 0x7, R4 ;  /* 0x00000007ff047819 */ /* 0x001fc80000011604 */
[----:B------:R-:W-:-:S13]  /*7cb0*/  ISETP.NE.AND P4, PT, R4, 0x1, PT ;  /* 0x000000010400780c */ /* 0x000fda0003f85270 */
[----:B------:R-:W-:Y:S06]  /*7cc0*/  @!P4 BAR.ARV 0x9, 0x100 ;  /* 0x024400000000cb1d */ /* 0x000fec0000002000 */
.L_x_1786:
[----:B------:R-:W0:Y:S01]  /*7cd0*/  LDC R0, c[0x0][0x448] ;  /* 0x00011200ff007b82 */ /* 0x000e220000000800 */
[----:B------:R-:W-:-:S07]  /*7ce0*/  IADD3 R7, R192, 0x1, -R189 ;  /* 0x00000001c0077810 */ /* 0x000fce0007ffe8bd */
[----:B------:R-:W1:Y:S01]  /*7cf0*/  LDC.64 R2, c[0x0][0x9e0] ;  /* 0x00027800ff027b82 */ /* 0x000e620000000a00 */
[----:B0-----:R-:W-:Y:S01]  /*7d00*/  ISETP.NE.AND P1, PT, R0, 0x1, PT ;  /* 0x000000010000780c */ /* 0x001fe20003f25270 */
[----:B------:R-:W-:Y:S01]  /*7d10*/  VIADD R0, R201, 0x7f ;  /* 0x0000007fc9007836 */ /* 0x000fe20000000000 */
[----:B-1----:R-:W-:-:S11]  /*7d20*/  ISETP.GE.AND P2, PT, R3, 0x1, PT ;  /* 0x000000010300780c */ /* 0x002fd60003f46270 */
[----:B------:R-:W0:Y:S08]  /*7d30*/  @P1 LDC R5, c[0x0][0x44c] ;  /* 0x00011300ff051b82 */ /* 0x000e300000000800 */
[----:B------:R-:W1:Y:S01]  /*7d40*/  @P1 LDC R4, c[0x0][0x450] ;  /* 0x00011400ff041b82 */ /* 0x000e620000000800 */
[----:B0-----:R-:W-:-:S05]  /*7d50*/  @P1 IMAD.HI.U32 R5, R0, R5, RZ ;  /* 0x0000000500051227 */ /* 0x001fca00078e00ff */
[----:B-1----:R-:W-:-:S05]  /*7d60*/  @P1 SHF.R.U32.HI R0, RZ, R4, R5 ;  /* 0x00000004ff001219 */ /* 0x002fca0000011605 */
[----:B------:R-:W-:Y:S01]  /*7d70*/  IMAD.IADD R7, R7, 0x1, R0 ;  /* 0x0000000107077824 */ /* 0x000fe200078e0200 */
[----:B------:R-:W-:Y:S06]  /*7d80*/  @P0 BRA `(.L_x_1845) ;  /* 0x00000000000c0947 */ /* 0x000fec0003800000 */
[----:B------:R-:W0:Y:S01]  /*7d90*/  FENCE.VIEW.ASYNC.G ;  /* 0x00000000000073c6 */ /* 0x000e220000000100 */
[----:B------:R-:W-:Y:S05]  /*7da0*/  WARPSYNC.ALL ;  /* 0x0000000000007948 */ /* 0x000fea0003800000 */
[----:B0-----:R-:W-:Y:S06]  /*7db0*/  BAR.ARV 0xc, 0x180 ;  /* 0x0306000000007b1d */ /* 0x001fec0000002000 */
.L_x_1845:
[----:B------:R-:W-:Y:S01]  /*7dc0*/  IMAD.IADD R2, R7, 0x1, R2 ;  /* 0x0000000107027824 */ /* 0x000fe200078e0202 */
        /* <DEDUP_REMOVED lines=12> */
.L_x_1848:
[----:B------:R-:W-:-:S13]  /*7e90*/  ISETP.NE.AND P0, PT, R3, 0x1, PT ;  /* 0x000000010300780c */ /* 0x000fda0003f05270 */
[----:B------:R-:W0:Y:S02]  /*7ea0*/  @P0 LDC.64 R4, c[0x0][0x9e8] ;  /* 0x00027a00ff040b82 */ /* 0x000e240000000a00 */
[----:B0-----:R-:W-:-:S05]  /*7eb0*/  @P0 IMAD.HI.U32 R4, R0, R4, RZ ;  /* 0x0000000400040227 */ /* 0x001fca00078e00ff */
[----:B------:R-:W-:-:S07]  /*7ec0*/  @P0 SHF.R.U32.HI R0, RZ, R5, R4 ;  /* 0x00000005ff000219 */ /* 0x000fce0000011604 */
.L_x_1849:
[----:B------:R-:W-:Y:S05]  /*7ed0*/  BSYNC B0 ;  /* 0x0000000000007941 */ /* 0x000fea0003800000 */
.L_x_1847:
[----:B------:R-:W-:-:S05]  /*7ee0*/  IMAD R5, R0, R3, R3 ;  /* 0x0000000300057224 */ /* 0x000fca00078e0203 */
[----:B------:R-:W-:-:S07]  /*7ef0*/  VIMNMX R2, R2, R5, PT ;  /* 0x0000000502027248 */ /* 0x000fce0003fe0100 */
.L_x_1846:
[----:B------:R-:W0:Y:S01]  /*7f00*/  @P1 LDC R0, c[0x0][0x44c] ;  /* 0x00011300ff001b82 */ /* 0x000e220000000800 */
[----:B------:R-:W-:Y:S01]  /*7f10*/  VIADD R2, R2, 0x3f ;  /* 0x0000003f02027836 */ /* 0x000fe20000000000 */
[----:B------:R-:W-:-:S04]  /*7f20*/  ULDC UR4, c[0x0][0x9dc] ;  /* 0x0002770000047ab9 */ /* 0x000fc80000000800 */
[----:B------:R-:W-:Y:S02]  /*7f30*/  SHF.R.S32.HI R5, RZ, 0x1f, R2 ;  /* 0x0000001fff057819 */ /* 0x000fe40000011402 */
[----:B------:R-:W1:Y:S02]  /*7f40*/  @P1 LDC R7, c[0x0][0x450] ;  /* 0x00011400ff071b82 */ /* 0x000e640000000800 */
[----:B------:R-:W-:-:S04]  /*7f50*/  LEA.HI R5, R5, R2, RZ, 0x6 ;  /* 0x0000000205057211 */ /* 0x000fc800078f30ff */
[----:B------:R-:W-:-:S04]  /*7f60*/  SHF.R.S32.HI R5, RZ, 0x6, R5 ;  /* 0x00000006ff057819 */ /* 0x000fc80000011405 */
[----:B------:R-:W-:Y:S01]  /*7f70*/  VIMNMX R44, R44, R5, PT ;  /* 0x000000052c2c7248 */ /* 0x000fe20003fe0100 */
[----:B0-----:R-:W-:-:S04]  /*7f80*/  @P1 IMAD.HI.U32 R4, R201, R0, RZ ;  /* 0x00000000c9041227 */ /* 0x001fc800078e00ff */
[----:B------:R-:W-:Y:S01]  /*7f90*/  IMAD.MOV.U32 R0, RZ, RZ, R201 ;  /* 0x000000ffff007224 */ /* 0x000fe200078e00c9 */
[----:B-1----:R-:W-:-:S04]  /*7fa0*/  @P1 SHF.R.U32.HI R0, RZ, R7, R4 ;  /* 0x00000007ff001219 */ /* 0x002fc80000011604 */
[----:B------:R-:W-:-:S05]  /*7fb0*/  IADD3 R0, R161, R0, RZ ;  /* 0x00000000a1007210 */ /* 0x000fca0007ffe0ff */
        /* <DEDUP_REMOVED lines=12> */
.L_x_1852:
[----:B------:R-:W-:-:S13]  /*8080*/  ISETP.NE.AND P0, PT, R3, 0x1, PT ;  /* 0x000000010300780c */ /* 0x000fda0003f05270 */
[----:B------:R-:W0:Y:S02]  /*8090*/  @P0 LDC.64 R4, c[0x0][0x9e8] ;  /* 0x00027a00ff040b82 */ /* 0x000e240000000a00 */
[----:B0-----:R-:W-:-:S05]  /*80a0*/  @P0 IMAD.HI.U32 R4, R0, R4, RZ ;  /* 0x0000000400040227 */ /* 0x001fca00078e00ff */
[----:B------:R-:W-:-:S07]  /*80b0*/  @P0 SHF.R.U32.HI R0, RZ, R5, R4 ;  /* 0x00000005ff000219 */ /* 0x000fce0000011604 */
.L_x_1853:
[----:B------:R-:W-:Y:S05]  /*80c0*/  BSYNC B0 ;  /* 0x0000000000007941 */ /* 0x000fea0003800000 */
.L_x_1851:
[----:B------:R-:W-:-:S05]  /*80d0*/  IMAD R3, R0, R3, RZ ;  /* 0x0000000300037224 */ /* 0x000fca00078e02ff */
[----:B------:R-:W-:-:S07]  /*80e0*/  VIMNMX R2, R2, R3, !PT ;  /* 0x0000000302027248 */ /* 0x000fce0007fe0100 */
.L_x_1850:
[----:B------:R-:W-:Y:S01]  /*80f0*/  SHF.R.S32.HI R3, RZ, 0x1f, R2 ;  /* 0x0000001fff037819 */ /* 0x000fe20000011402 */
[----:B------:R-:W-:Y:S03]  /*8100*/  BSSY B0, `(.L_x_1854) ;  /* 0x0000025000007945 */ /* 0x000fe60003800000 */
[----:B------:R-:W-:-:S04]  /*8110*/  LEA.HI R3, R3, R2, RZ, 0x6 ;  /* 0x0000000203037211 */ /* 0x000fc800078f30ff */
[----:B------:R-:W-:-:S04]  /*8120*/  SHF.R.S32.HI R3, RZ, 0x6, R3 ;  /* 0x00000006ff037819 */ /* 0x000fc80000011403 */
[----:B----4-:R-:W-:Y:S01]  /*8130*/  VIMNMX R9, RZ, R3, !PT ;  /* 0x00000003ff097248 */ /* 0x010fe20007fe0100 */
        /* <DEDUP_REMOVED lines=20> */
[----:B------:R-:W-:-:S03]  /*8280*/  IMAD.HI.U32 R3, R3, R7, R2 ;  /* 0x0000000703037227 */ /* 0x000fc600078e0002 */
[----:B------:R-:W-:Y:S01]  /*8290*/  ISETP.GE.AND P2, PT, R0, RZ, PT ;  /* 0x000000ff0000720c */ /* 0x000fe20003f46270 */
[----:B------:R-:W-:-:S04]  /*82a0*/  IMAD.MOV.U32 R2, RZ, RZ, R6 ;  /* 0x000000ffff027224 */ /* 0x000fc800078e0006 */
        /* <DEDUP_REMOVED lines=9> */
[----:B------:R-:W-:-:S07]  /*8340*/  @!P1 LOP3.LUT R3, RZ, R11, RZ, 0x33, !PT ;  /* 0x0000000bff039212 */ /* 0x000fce00078e33ff */
.L_x_1855:
[----:B------:R-:W-:Y:S05]  /*8350*/  BSYNC B0 ;  /* 0x0000000000007941 */ /* 0x000fea0003800000 */
.L_x_1854:
[-C--:B------:R-:W-:Y:S01]  /*8360*/  IMAD R204, R220, R3.reuse, R9 ;  /* 0x00000003dccc7224 */ /* 0x080fe200078e0209 */
[----:B------:R-:W-:Y:S02]  /*8370*/  PLOP3.LUT P0, PT, PT, PT, PT, 0x80, 0x0 ;  /* 0x000000000000781c */ /* 0x000fe40003f0f070 */
[----:B------:R-:W-:Y:S02]  /*8380*/  CS2R R28, SRZ ;  /* 0x00000000001c7805 */ /* 0x000fe4000001ff00 */
[----:B------:R-:W-:Y:S01]  /*8390*/  CS2R R162, SRZ ;  /* 0x0000000000a27805 */ /* 0x000fe2000001ff00 */
[----:B------:R-:W-:Y:S01]  /*83a0*/  IMAD.MOV.U32 R5, RZ, RZ, RZ ;  /* 0x000000ffff057224 */ /* 0x000fe200078e00ff */
[----:B------:R-:W-:Y:S02]  /*83b0*/  VIADDMNMX R160, R204, R3, R44, PT ;  /* 0x00000003cca07246 */ /* 0x000fe4000380012c */
[----:B------:R-:W-:Y:S02]  /*83c0*/  CS2R R146, SRZ ;  /* 0x0000000000927805 */ /* 0x000fe4000001ff00 */
[----:B------:R-:W-:Y:S01]  /*83d0*/  CS2R R20, SRZ ;  /* 0x0000000000147805 */ /* 0x000fe2000001ff00 */
[----:B------:R-:W-:Y:S01]  /*83e0*/  IMAD.MOV.U32 R0, RZ, RZ, RZ ;  /* 0x000000ffff007224 */ /* 0x000fe200078e00ff */
[----:B------:R-:W-:-:S02]  /*83f0*/  ISETP.GT.AND P1, PT, R160, R204, PT ;  /* 0x000000cca000720c */ /* 0x000fc40003f24270 */
        /* <DEDUP_REMOVED lines=26> */
[----:B--2---:R-:W-:Y:S02]  /*85a0*/  CS2R R80, SRZ ;  /* 0x0000000000507805 */ /* 0x004fe4000001ff00 */
        /* <DEDUP_REMOVED lines=32> */
[----:B------:R-:W-:Y:S01]  /*87b0*/  CS2R R150, SRZ ;  /* 0x0000000000967805 */ /* 0x000fe2000001ff00 */
[----:B------:R-:W-:Y:S06]  /*87c0*/  @!P1 BRA `(.L_x_1856) ;  /* 0x0000014000b89947 */ /* 0x000fec0003800000 */
        /* <DEDUP_REMOVED lines=8> */
.L_x_2214:
[----:B------:R-:W2:Y:S02]  /*8850*/  LDL R0, [R1+0x7c] ;  /* 0x00007c0001007983 */ /* 0x000ea40000100800 */
[----:B--2---:R-:W-:Y:S02]  /*8860*/  R2UR UR4, R0 ;  /* 0x00000000000472ca */ /* 0x004fe400000e0000 */
[----:B-1----:R-:W-:-:S04]  /*8870*/  LEA.HI R0, R14, R14, RZ, 0x1 ;  /* 0x0000000e0e007211 */ /* 0x002fc800078f08ff */
[----:B------:R-:W-:-:S05]  /*8880*/  LOP3.LUT R3, R0, 0x1e, RZ, 0xc0, !PT ;  /* 0x0000001e00037812 */ /* 0x000fca00078ec0ff */
[----:B------:R-:W-:Y:S02]  /*8890*/  IMAD.IADD R3, R14, 0x1, -R3 ;  /* 0x000000010e037824 */ /* 0x000fe400078e0a03 */
[----:B------:R-:W-:-:S03]  /*88a0*/  ULOP3.LUT UP0, URZ, UR4, 0x1bf, URZ, 0xc0, !UPT ;  /* 0x000001bf043f7892 */ /* 0x000fc6000f80c03f */
[----:B------:R-:W-:-:S03]  /*88b0*/  LEA R3, R3, UR4, 0xd ;  /* 0x0000000403037c11 */ /* 0x000fc6000f8e68ff */
[----:B------:R-:W-:Y:S02]  /*88c0*/  PLOP3.LUT P0, PT, PT, PT, UP0, 0x80, 0x0 ;  /* 0x000000000000781c */ /* 0x000fe40003f0f008 */
[----:B------:R-:W-:-:S04]  /*88d0*/  SHF.R.U32.HI R3, RZ, 0x4, R3 ;  /* 0x00000004ff037819 */ /* 0x000fc80000011603 */
[----:B------:R-:W-:-:S07]  /*88e0*/  LOP3.LUT R36, R3, 0x3fff, RZ, 0xc0, !PT ;  /* 0x00003fff03247812 */ /* 0x000fce00078ec0ff */
[----:B------:R-:W-:Y:S05]  /*88f0*/  @!P0 BRA `(.L_x_1858) ;  /* 0x0000000000408947 */ /* 0x000fea0003800000 */
[----:B------:R-:W-:Y:S01]  /*8900*/  MOV R2, 0x0 ;  /* 0x0000000000027802 */ /* 0x000fe20000000f00 */
[----:B------:R-:W-:Y:S01]  /*8910*/  ULDC.64 UR4, c[0x4][0xc0] ;  /* 0x0100300000047ab9 */ /* 0x000fe20000000a00 */
[----:B------:R-:W-:Y:S01]  /*8920*/  ULDC.64 UR6, c[0x4][0xc8] ;  /* 0x0100320000067ab9 */ /* 0x000fe20000000a00 */
[----:B------:R-:W-:Y:S02]  /*8930*/  IMAD.U32 R4, RZ, RZ, UR4 ;  /* 0x00000004ff047e24 */ /* 0x000fe4000f8e00ff */
[----:B------:R-:W-:Y:S01]  /*8940*/  IMAD.U32 R5, RZ, RZ, UR5 ;  /* 0x00000005ff057e24 */ /* 0x000fe2000f8e00ff */
[----:B------:R-:W1:Y:S01]  /*8950*/  LDC.64 R2, c[0x4][R2] ;  /* 0x0100000002027b82 */ /* 0x000e620000000a00 */
[----:B------:R-:W-:Y:S01]  /*8960*/  ULDC.64 UR4, c[0x4][0x60] ;  /* 0x0100180000047ab9 */ /* 0x000fe20000000a00 */
[----:B------:R-:W-:Y:S01]  /*8970*/  IMAD.U32 R6, RZ, RZ, UR6 ;  /* 0x00000006ff067e24 */ /* 0x000fe2000f8e00ff */
[----:B------:R-:W-:Y:S01]  /*8980*/  MOV R11, UR5 ;  /* 0x00000005000b7c02 */ /* 0x000fe20008000f00 */
[----:B------:R-:W-:-:S02]  /*8990*/  IMAD.U32 R7, RZ, RZ, UR7 ;  /* 0x00000007ff077e24 */ /* 0x000fc4000f8e00ff */
[----:B------:R-:W-:Y:S02]  /*89a0*/  IMAD.U32 R10, RZ, RZ, UR4 ;  /* 0x00000004ff0a7e24 */ /* 0x000fe4000f8e00ff */
[----:B------:R-:W-:Y:S02]  /*89b0*/  IMAD.MOV.U32 R8, RZ, RZ, 0x70 ;  /* 0x00000070ff087424 */ /* 0x000fe400078e00ff */
[----:B------:R-:W-:Y:S02]  /*89c0*/  IMAD.MOV.U32 R12, RZ, RZ, 0x1 ;  /* 0x00000001ff0c7424 */ /* 0x000fe400078e00ff */
[----:B0-----:R-:W-:-:S07]  /*89d0*/  IMAD.MOV.U32 R13, RZ, RZ, RZ ;  /* 0x000000ffff0d7224 */ /* 0x001fce00078e00ff */
[----:B------:R-:W-:-:S07]  /*89e0*/  LEPC R20, `(.L_x_1858) ;  /* 0x000000001014794e */ /* 0x000fce0000000000 */
[----:B-1---5:R-:W-:Y:S05]  /*89f0*/  CALL.ABS.NOINC R2 ;  /* 0x0000000002007343 */ /* 0x022fea0003c00000 */
.L_x_1858:
[----:B------:R-:W-:Y:S01]  /*8a00*/  ULDC.64 UR4, c[0x0][0x990] ;  /* 0x0002640000047ab9 */ /* 0x000fe20000000a00 */
[----:B------:R-:W-:Y:S01]  /*8a10*/  ULDC.64 UR6, c[0x0][0x998] ;  /* 0x0002660000067ab9 */ /* 0x000fe20000000a00 */
[----:B------:R-:W-:Y:S02]  /*8a20*/  ISETP.NE.U32.AND P0, PT, RZ, UR4, PT ;  /* 0x00000004ff007c0c */ /* 0x000fe4000bf05070 */
[----:B------:R-:W-:Y:S02]  /*8a30*/  ISETP.NE.U32.AND P1, PT, RZ, UR6, PT ;  /* 0x00000006ff007c0c */ /* 0x000fe4000bf25070 */
[----:B------:R-:W-:Y:S02]  /*8a40*/  ISETP.NE.AND.EX P0, PT, RZ, UR5, PT, P0 ;  /* 0x00000005ff007c0c */ /* 0x000fe4000bf05300 */
[----:B------:R-:W-:-:S11]  /*8a50*/  ISETP.NE.AND.EX P1, PT, RZ, UR7, PT, P1 ;  /* 0x00000007ff007c0c */ /* 0x000fd6000bf25310 */
[----:B------:R-:W1:Y:S01]  /*8a60*/  @P0 LDC.64 R6, c[0x0][0x9a8] ;  /* 0x00026a00ff060b82 */ /* 0x000e620000000a00 */
[--C-:B------:R-:W-:Y:S02]  /*8a70*/  @P0 SHF.R.S32.HI R11, RZ, 0x1f, R207.reuse ;  /* 0x0000001fff0b0819 */ /* 0x100fe400000114cf */
[----:B0-----:R-:W-:-:S05]  /*8a80*/  @P1 SHF.R.S32.HI R13, RZ, 0x1f, R207 ;  /* 0x0000001fff0d1819 */ /* 0x001fca00000114cf */
[----:B------:R-:W0:Y:S08]  /*8a90*/  @P1 LDC.64 R8, c[0x0][0x9b8] ;  /* 0x00026e00ff081b82 */ /* 0x000e300000000a00 */
[----:B------:R-:W2:Y:S08]  /*8aa0*/  @P0 LDC.64 R4, c[0x0][0x9b0] ;  /* 0x00026c00ff040b82 */ /* 0x000eb00000000a00 */
[----:B------:R-:W3:Y:S01]  /*8ab0*/  @P1 LDC.64 R2, c[0x0][0x9c0] ;  /* 0x00027000ff021b82 */ /* 0x000ee20000000a00 */
[----:B-1----:R-:W-:-:S04]  /*8ac0*/  @P0 IMAD R0, R11, R6, RZ ;  /* 0x000000060b000224 */ /* 0x002fc800078e02ff */
[C---:B------:R-:W-:Y:S02]  /*8ad0*/  @P0 IMAD R11, R207.reuse, R7, R0 ;  /* 0x00000007cf0b0224 */ /* 0x040fe400078e0200 */
[----:B------:R-:W-:-:S04]  /*8ae0*/  @P0 IMAD.WIDE.U32 R6, R207, R6, RZ ;  /* 0x00000006cf060225 */ /* 0x000fc800078e00ff */
[-C--:B0-----:R-:W-:Y:S02]  /*8af0*/  @P1 IMAD R10, R13, R8.reuse, RZ ;  /* 0x000000080d0a1224 */ /* 0x081fe400078e02ff */
[----:B------:R-:W-:Y:S02]  /*8b00*/  @P0 IMAD.IADD R7, R7, 0x1, R11 ;  /* 0x0000000107070824 */ /* 0x000fe400078e020b */
[C---:B------:R-:W-:Y:S02]  /*8b10*/  @P1 IMAD R13, R207.reuse, R9, R10 ;  /* 0x00000009cf0d1224 */ /* 0x040fe400078e020a */
[----:B------:R-:W-:-:S04]  /*8b20*/  @P1 IMAD.WIDE.U32 R8, R207, R8, RZ ;  /* 0x00000008cf081225 */ /* 0x000fc800078e00ff */
[----:B------:R-:W-:Y:S02]  /*8b30*/  @P1 IMAD.IADD R9, R9, 0x1, R13 ;  /* 0x0000000109091824 */ /* 0x000fe400078e020d */
[----:B--2---:R-:W-:-:S04]  /*8b40*/  @P0 IMAD.WIDE.U32 R6, R188, R4, R6 ;  /* 0x00000004bc060225 */ /* 0x004fc800078e0006 */
[----:B---3--:R-:W-:Y:S01]  /*8b50*/  @P1 IMAD.WIDE.U32 R8, R188, R2, R8 ;  /* 0x00000002bc081225 */ /* 0x008fe200078e0008 */
[----:B------:R-:W-:Y:S01]  /*8b60*/  @P0 LEA R2, P2, R6, UR4, 0x2 ;  /* 0x0000000406020c11 */ /* 0x000fe2000f8410ff */
[----:B------:R-:W-:Y:S02]  /*8b70*/  ULDC UR4, c[0x0][0x3f4] ;  /* 0x0000fd0000047ab9 */ /* 0x000fe40000000800 */
[----:B------:R-:W-:Y:S01]  /*8b80*/  @P0 IMAD R7, R188, R5, R7 ;  /* 0x00000005bc070224 */ /* 0x000fe200078e0207 */
[----:B------:R-:W-:Y:S01]  /*8b90*/  @P1 LEA R4, P3, R8, UR6, 0x2 ;  /* 0x0000000608041c11 */ /* 0x000fe2000f8610ff */
[----:B------:R-:W-:Y:S02]  /*8ba0*/  @P1 IMAD R5, R188, R3, R9 ;  /* 0x00000003bc051224 */ /* 0x000fe400078e0209 */
[----:B------:R-:W-:Y:S01]  /*8bb0*/  IMAD.MOV.U32 R0, RZ, RZ, 0x3f800000 ;  /* 0x3f800000ff007424 */ /* 0x000fe200078e00ff */
        /* <DEDUP_REMOVED lines=10> */
[----:B------:R-:W-:-:S04]  /*8c60*/  LEA.HI R0, R217, R217, RZ, 0x1 ;  /* 0x000000d9d9007211 */ /* 0x000fc800078f08ff */
        /* <DEDUP_REMOVED lines=8> */
.L_x_1862:
[----:B-1----:R1:W2:Y:S02]  /*8cf0*/  SYNCS.PHASECHK.TRANS64.TRYWAIT P0, [R22+URZ+0x28400], R3 ;  /* 0x02840003160075a7 */ /* 0x0022a4000800017f */
[----:B--2---:R-:W-:Y:S05]  /*8d00*/  @!P0 NANOSLEEP.SYNCS 0x989680 ;  /* 0x009896800000895d */ /* 0x004fea0003900000 */
[----:B------:R-:W2:Y:S02]  /*8d10*/  @!P0 SYNCS.PHASECHK.TRANS64 P0, [R22+URZ+0x28400], R3 ;  /* 0x02840003160085a7 */ /* 0x000ea4000800007f */
[----:B--2---:R-:W-:Y:S05]  /*8d20*/  @!P0 BRA `(.L_x_1862) ;  /* 0xfffffffc00f08947 */ /* 0x004fea000383ffff */
.L_x_1861:
[----:B------:R-:W-:Y:S05]  /*8d30*/  BSYNC B0 ;  /* 0x0000000000007941 */ /* 0x000fea0003800000 */
.L_x_1860:
[----:B------:R-:W-:Y:S05]  /*8d40*/  BRA `(.L_x_1863) ;  /* 0x0000009400647947 */ /* 0x000fea0003800000 */
.L_x_1859:
[----:B------:R-:W2:Y:S01]  /*8d50*/  LDL R0, [R1+0x7c] ;  /* 0x00007c0001007983 */ /* 0x000ea20000100800 */
[----:B------:R-:W-:Y:S01]  /*8d60*/  ULDC.64 UR6, c[0x0][0x408] ;  /* 0x0001020000067ab9 */ /* 0x000fe20000000a00 */
[----:B--2---:R-:W-:Y:S02]  /*8d70*/  R2UR UR4, R0 ;  /* 0x00000000000472ca */ /* 0x004fe400000e0000 */
[----:B-----5:R-:W-:-:S05]  /*8d80*/  SHF.R.S32.HI R0, RZ, 0x1f, R38 ;  /* 0x0000001fff007819 */ /* 0x020fca0000011426 */
[----:B------:R-:W-:-:S04]  /*8d90*/  IMAD R5, R0, UR6, RZ ;  /* 0x0000000600057c24 */ /* 0x000fc8000f8e02ff */
[----:B------:R-:W-:Y:S02]  /*8da0*/  IMAD R5, R38, UR7, R5 ;  /* 0x0000000726057c24 */ /* 0x000fe4000f8e0205 */
[----:B------:R-:W-:-:S03]  /*8db0*/  ULOP3.LUT UP0, URZ, UR4, 0x3ff, URZ, 0xc0, !UPT ;  /* 0x000003ff043f7892 */ /* 0x000fc6000f80c03f */
[----:B------:R-:W-:Y:S02]  /*8dc0*/  ULDC.64 UR4, c[0x0][0x3f8] ;  /* 0x0000fe0000047ab9 */ /* 0x000fe40000000a00 */
[----:B------:R-:W-:Y:S01]  /*8dd0*/  IMAD R3, R0, UR4, RZ ;  /* 0x0000000400037c24 */ /* 0x000fe2000f8e02ff */
[----:B------:R-:W-:Y:S01]  /*8de0*/  PLOP3.LUT P0, PT, PT, PT, UP0, 0x80, 0x0 ;  /* 0x000000000000781c */ /* 0x000fe20003f0f008 */
[----:B------:R-:W-:-:S04]  /*8df0*/  IMAD.WIDE.U32 R24, R38, UR4, RZ ;  /* 0x0000000426187c25 */ /* 0x000fc8000f8e00ff */
[C---:B------:R-:W-:Y:S02]  /*8e00*/  IMAD R3, R38.reuse, UR5, R3 ;  /* 0x0000000526037c24 */ /* 0x040fe4000f8e0203 */
[----:B------:R-:W-:-:S04]  /*8e10*/  IMAD.WIDE.U32 R38, R38, UR6, RZ ;  /* 0x0000000626267c25 */ /* 0x000fc8000f8e00ff */
[----:B------:R-:W-:Y:S02]  /*8e20*/  IMAD.IADD R27, R3, 0x1, R25 ;  /* 0x00000001031b7824 */ /* 0x000fe400078e0219 */
[----:B------:R-:W-:Y:S01]  /*8e30*/  IMAD.IADD R29, R5, 0x1, R39 ;  /* 0x00000001051d7824 */ /* 0x000fe200078e0227 */
[----:B------:R-:W-:Y:S06]  /*8e40*/  @!P0 BRA `(.L_x_1864) ;  /* 0x0000000000408947 */ /* 0x000fec0003800000 */
[----:B------:R-:W-:Y:S01]  /*8e50*/  MOV R14, 0x0 ;  /* 0x00000000000e7802 */ /* 0x000fe20000000f00 */
[----:B------:R-:W-:Y:S01]  /*8e60*/  ULDC.64 UR4, c[0x4][0xc0] ;  /* 0x0100300000047ab9 */ /* 0x000fe20000000a00 */
[----:B------:R-:W-:Y:S01]  /*8e70*/  ULDC.64 UR6, c[0x4][0xc8] ;  /* 0x0100320000067ab9 */ /* 0x000fe20000000a00 */
[----:B------:R-:W-:Y:S01]  /*8e80*/  MOV R4, UR4 ;  /* 0x0000000400047c02 */ /* 0x000fe20008000f00 */
[----:B------:R-:W-:Y:S01]  /*8e90*/  IMAD.U32 R5, RZ, RZ, UR5 ;  /* 0x00000005ff057e24 */ /* 0x000fe2000f8e00ff */
        /* <DEDUP_REMOVED lines=11> */
.L_x_1864:
[----:B------:R-:W-:Y:S01]  /*8f50*/  ULDC.U8 UR4, c[0x0][0x410] ;  /* 0x0001040000047ab9 */ /* 0x000fe20000000000 */
[----:B------:R-:W-:Y:S01]  /*8f60*/  LEA.HI R31, R31, R26, RZ, 0x3 ;  /* 0x0000001a1f1f7211 */ /* 0x000fe200078f18ff */
[----:B------:R-:W-:Y:S01]  /*8f70*/  IMAD.IADD R10, R187, 0x1, R201 ;  /* 0x00000001bb0a7824 */ /* 0x000fe200078e02c9 */
[----:B------:R-:W-:Y:S01]  /*8f80*/  ISETP.NE.AND P0, PT, RZ, UR4, PT ;  /* 0x00000004ff007c0c */ /* 0x000fe2000bf05270 */
[----:B------:R-:W-:Y:S01]  /*8f90*/  BSSY B0, `(.L_x_1865) ;  /* 0x000092c000007945 */ /* 0x000fe20003800000 */
[----:B------:R-:W-:-:S05]  /*8fa0*/  LOP3.LUT R31, R31, 0xfffffff8, RZ, 0xc0, !PT ;  /* 0xfffffff81f1f7812 */ /* 0x000fca00078ec0ff */
[----:B------:R-:W-:-:S05]  /*8fb0*/  IMAD.IADD R0, R26, 0x1, -R31 ;  /* 0x000000011a007824 */ /* 0x000fca00078e0a1f */
[----:B------:R-:W-:Y:S01]  /*8fc0*/  LEA R3, R0, R10, 0x5 ;  /* 0x0000000a00037211 */ /* 0x000fe200078e28ff */
[----:B------:R-:W-:Y:S06]  /*8fd0*/  @!P0 BRA `(.L_x_1866) ;  /* 0x0000004800588947 */ /* 0x000fec0003800000 */
[----:B------:R-:W0:Y:S01]  /*8fe0*/  LDC R6, c[0x0][0x448] ;  /* 0x00011200ff067b82 */ /* 0x000e220000000800 */
[----:B------:R-:W-:Y:S01]  /*8ff0*/  ULDC.64 UR4, c[0x0][0x3f8] ;  /* 0x0000fe0000047ab9 */ /* 0x000fe20000000a00 */
[----:B------:R-:W-:Y:S01]  /*9000*/  IMAD.MOV.U32 R25, RZ, RZ, R27 ;  /* 0x000000ffff197224 */ /* 0x000fe200078e001b */
[----:B------:R-:W-:Y:S01]  /*9010*/  ULDC.64 UR6, c[0x0][0x408] ;  /* 0x0001020000067ab9 */ /* 0x000fe20000000a00 */
[----:B------:R-:W-:Y:S01]  /*9020*/  IMAD.MOV.U32 R39, RZ, RZ, R29 ;  /* 0x000000ffff277224 */ /* 0x000fe200078e001d */
[----:B------:R-:W-:Y:S01]  /*9030*/  ULDC.64 UR8, c[0x0][0x400] ;  /* 0x0001000000087ab9 */ /* 0x000fe20000000a00 */
[----:B0-----:R-:W-:-:S13]  /*9040*/  ISETP.NE.AND P0, PT, R6, 0x1, PT ;  /* 0x000000010600780c */ /* 0x001fda0003f05270 */
[----:B------:R-:W0:Y:S08]  /*9050*/  @P0 LDC R0, c[0x0][0x44c] ;  /* 0x00011300ff000b82 */ /* 0x000e300000000800 */
[----:B------:R-:W1:Y:S01]  /*9060*/  @P0 LDC R5, c[0x0][0x450] ;  /* 0x00011400ff050b82 */ /* 0x000e620000000800 */
[----:B0-----:R-:W-:-:S05]  /*9070*/  @P0 IMAD.HI.U32 R0, R3, R0, RZ ;  /* 0x0000000003000227 */ /* 0x001fca00078e00ff */
[----:B-1----:R-:W-:-:S04]  /*9080*/  @P0 SHF.R.U32.HI R3, RZ, R5, R0 ;  /* 0x00000005ff030219 */ /* 0x002fc80000011600 */
[----:B------:R-:W-:Y:S01]  /*9090*/  SHF.R.S32.HI R0, RZ, 0x1f, R3 ;  /* 0x0000001fff007819 */ /* 0x000fe20000011403 */
[----:B------:R-:W-:-:S04]  /*90a0*/  IMAD.WIDE.U32 R24, R3, UR4, R24 ;  /* 0x0000000403187c25 */ /* 0x000fc8000f8e0018 */
[----:B------:R-:W-:Y:S02]  /*90b0*/  IMAD R4, R0, UR4, RZ ;  /* 0x0000000400047c24 */ /* 0x000fe4000f8e02ff */
[----:B------:R-:W-:-:S04]  /*90c0*/  IMAD.WIDE.U32 R38, R3, UR6, R38 ;  /* 0x0000000603267c25 */ /* 0x000fc8000f8e0026 */
[C---:B------:R-:W-:Y:S01]  /*90d0*/  IMAD R5, R3.reuse, UR5, R4 ;  /* 0x0000000503057c24 */ /* 0x040fe2000f8e0204 */
[----:B------:R-:W-:Y:S01]  /*90e0*/  ULDC.64 UR4, c[0x0][0x3e8] ;  /* 0x0000fa0000047ab9 */ /* 0x000fe20000000a00 */
[----:B------:R-:W-:Y:S01]  /*90f0*/  IMAD R4, R0, UR6, RZ ;  /* 0x0000000600047c24 */ /* 0x000fe2000f8e02ff */
[----:B------:R-:W-:Y:S01]  /*9100*/  IADD3 R0, P0, R24, UR4, RZ ;  /* 0x0000000418007c10 */ /* 0x000fe2000ff1e0ff */
[----:B------:R-:W-:Y:S01]  /*9110*/  UMOV UR4, 0xffffffff ;  /* 0xffffffff00047882 */ /* 0x000fe20000000000 */
[----:B------:R-:W-:Y:S01]  /*9120*/  IADD3 R49, P1, R38, UR8, RZ ;  /* 0x0000000826317c10 */ /* 0x000fe2000ff3e0ff */
[----:B------:R-:W-:Y:S01]  /*9130*/  IMAD R37, R3, UR7, R4 ;  /* 0x0000000703257c24 */ /* 0x000fe2000f8e0204 */
[----:B------:R-:W-:-:S04]  /*9140*/  IADD3.X R48, R25, UR5, R5, P0, !PT ;  /* 0x0000000519307c10 */ /* 0x000fc800087fe405 */
[----:B------:R-:W-:Y:S01]  /*9150*/  IADD3.X R37, R39, UR9, R37, P1, !PT ;  /* 0x0000000927257c10 */ /* 0x000fe20008ffe425 */
[----:B------:R-:W-:Y:S06]  /*9160*/  BRA.DIV UR4, `(.L_x_1867) ;  /* 0x0000023604947947 */ /* 0x000fec000b800000 */
[----:B------:R0:W1:Y:S04]  /*9170*/  SHFL.IDX PT, R3, R48, RZ, 0x181f ;  /* 0x00181fff30037589 */ /* 0x00006800000e0000 */
[----:B------:R0:W2:Y:S04]  /*9180*/  SHFL.IDX PT, R5, R0, RZ, 0x181f ;  /* 0x00181fff00057589 */ /* 0x0000a800000e0000 */
[----:B------:R0:W3:Y:S04]  /*9190*/  SHFL.IDX PT, R9, R37, RZ, 0x181f ;  /* 0x00181fff25097589 */ /* 0x0000e800000e0000 */
[----:B------:R0:W4:Y:S02]  /*91a0*/  SHFL.IDX PT, R14, R49, RZ, 0x181f ;  /* 0x00181fff310e7589 */ /* 0x00012400000e0000 */
.L_x_2220:
[----:B------:R-:W-:Y:S01]  /*91b0*/  IMAD R53, R189, R6, RZ ;  /* 0x00000006bd357224 */ /* 0x000fe200078e02ff */
[----:B------:R-:W-:Y:S01]  /*91c0*/  BSSY B1, `(.L_x_1868) ;  /* 0x000001a000017945 */ /* 0x000fe20003800000 */
[----:B------:R-:W-:Y:S02]  /*91d0*/  CS2R R40, SRZ ;  /* 0x0000000000287805 */ /* 0x000fe4000001ff00 */
[----:B------:R-:W-:Y:S02]  /*91e0*/  CS2R R44, SRZ ;  /* 0x00000000002c7805 */ /* 0x000fe4000001ff00 */
[----:B------:R-:W-:Y:S02]  /*91f0*/  CS2R R42, SRZ ;  /* 0x00000000002a7805 */ /* 0x000fe4000001ff00 */
[----:B------:R-:W-:Y:S02]  /*9200*/  ISETP.GE.AND P0, PT, R10, R53, PT ;  /* 0x000000350a00720c */ /* 0x000fe40003f06270 */
[----:B------:R-:W-:-:S11]  /*9210*/  CS2R R46, SRZ ;  /* 0x00000000002e7805 */ /* 0x000fd6000001ff00 */
[----:B------:R-:W-:Y:S05]  /*9220*/  @P0 BRA `(.L_x_1869) ;  /* 0x00000000004c0947 */ /* 0x000fea0003800000 */
[----:B------:R-:W-:Y:S01]  /*9230*/  ULDC UR4, c[0x0][0x3f4] ;  /* 0x0000fd0000047ab9 */ /* 0x000fe20000000800 */
[----:B------:R-:W-:Y:S02]  /*9240*/  CS2R R40, SRZ ;  /* 0x0000000000287805 */ /* 0x000fe4000001ff00 */
[----:B------:R-:W-:Y:S02]  /*9250*/  ISETP.GE.AND P4, PT, R190, UR4, PT ;  /* 0x00000004be007c0c */ /* 0x000fe4000bf86270 */
[----:B------:R-:W-:Y:S02]  /*9260*/  CS2R R44, SRZ ;  /* 0x00000000002c7805 */ /* 0x000fe4000001ff00 */
[----:B------:R-:W-:-:S09]  /*9270*/  ISETP.GE.AND P3, PT, R18, UR4, PT ;  /* 0x0000000412007c0c */ /* 0x000fd2000bf66270 */
[----:B--2---:R-:W-:-:S05]  /*9280*/  @!P4 IADD3 R6, P0, R190, R5, RZ ;  /* 0x00000005be06c210 */ /* 0x004fca0007f1e0ff */
[C---:B-1----:R-:W-:Y:S01]  /*9290*/  @!P4 IMAD.X R7, R3.reuse, 0x1, R214, P0 ;  /* 0x000000010307c824 */ /* 0x042fe200000e06d6 */
[----:B------:R-:W-:Y:S02]  /*92a0*/  @!P3 IADD3 R4, P0, R18, R5, RZ ;  /* 0x000000051204b210 */ /* 0x000fe40007f1e0ff */
[----:B----4-:R-:W-:Y:S02]  /*92b0*/  @!P4 IADD3 R8, P2, R190, R14, RZ ;  /* 0x0000000ebe08c210 */ /* 0x010fe40007f5e0ff */
[----:B------:R1:W5:Y:S01]  /*92c0*/  @!P4 LD.E.64 R40, desc[UR36][R6.64] ;  /* 0x000000240628c980 */ /* 0x000362000c101b00 */
[----:B------:R-:W-:Y:S02]  /*92d0*/  CS2R R46, SRZ ;  /* 0x00000000002e7805 */ /* 0x000fe4000001ff00 */
[----:B------:R-:W-:Y:S01]  /*92e0*/  CS2R R42, SRZ ;  /* 0x00000000002a7805 */ /* 0x000fe2000001ff00 */
[----:B------:R-:W-:-:S05]  /*92f0*/  @!P3 IMAD.X R5, R3, 0x1, R19, P0 ;  /* 0x000000010305b824 */ /* 0x000fca00000e0613 */
[----:B------:R2:W5:Y:S01]  /*9300*/  @!P3 LD.E.64 R44, desc[UR36][R4.64] ;  /* 0x00000024042cb980 */ /* 0x000562000c101b00 */
[----:B-1----:R-:W-:-:S05]  /*9310*/  @!P3 IADD3 R6, P1, R18, R14, RZ ;  /* 0x0000000e1206b210 */ /* 0x002fca0007f3e0ff */
[C---:B---3--:R-:W-:Y:S02]  /*9320*/  @!P3 IMAD.X R7, R9.reuse, 0x1, R19, P1 ;  /* 0x000000010907b824 */ /* 0x048fe400008e0613 */
[----:B------:R-:W-:-:S03]  /*9330*/  @!P4 IMAD.X R9, R9, 0x1, R214, P2 ;  /* 0x000000010909c824 */ /* 0x000fc600010e06d6 */
[----:B------:R2:W5:Y:S04]  /*9340*/  @!P3 LD.E.64 R46, desc[UR36][R6.64] ;  /* 0x00000024062eb980 */ /* 0x000568000c101b00 */
[----:B------:R2:W5:Y:S02]  /*9350*/  @!P4 LD.E.64 R42, desc[UR36][R8.64] ;  /* 0x00000024082ac980 */ /* 0x000564000c101b00 */
.L_x_1869:
[----:B------:R-:W-:Y:S05]  /*9360*/  BSYNC B1 ;  /* 0x0000000000017941 */ /* 0x000fea0003800000 */
.L_x_1868:
[----:B------:R-:W-:Y:S01]  /*9370*/  UMOV UR4, 0xffffffff ;  /* 0xffffffff00047882 */ /* 0x000fe20000000000 */
[----:B------:R-:W-:Y:S02]  /*9380*/  CS2R R30, SRZ ;  /* 0x00000000001e7805 */ /* 0x000fe4000001ff00 */
[----:B------:R-:W-:Y:S05]  /*9390*/  BRA.DIV UR4, `(.L_x_1870) ;  /* 0x0000023604787947 */ /* 0x000fea000b800000 */
[----:B-1----:R1:W0:Y:S04]  /*93a0*/  SHFL.IDX PT, R3, R48, 0x1, 0x181f ;  /* 0x00381f0030037f89 */ /* 0x00222800000e0000 */
[----:B--2---:R1:W2:Y:S04]  /*93b0*/  SHFL.IDX PT, R5, R0, 0x1, 0x181f ;  /* 0x00381f0000057f89 */ /* 0x0042a800000e0000 */
[----:B---3--:R1:W3:Y:S04]  /*93c0*/  SHFL.IDX PT, R9, R37, 0x1, 0x181f ;  /* 0x00381f0025097f89 */ /* 0x0082e800000e0000 */
[----:B----4-:R1:W4:Y:S02]  /*93d0*/  SHFL.IDX PT, R14, R49, 0x1, 0x181f ;  /* 0x00381f00310e7f89 */ /* 0x01032400000e0000 */
.L_x_2226:
[----:B------:R-:W-:Y:S01]  /*93e0*/  VIADD R4, R10, 0x20 ;  /* 0x000000200a047836 */ /* 0x000fe20000000000 */
[----:B------:R-:W-:Y:S01]  /*93f0*/  BSSY B1, `(.L_x_1871) ;  /* 0x0000019000017945 */ /* 0x000fe20003800000 */
[----:B------:R-:W-:Y:S02]  /*9400*/  CS2R R34, SRZ ;  /* 0x0000000000227805 */ /* 0x000fe4000001ff00 */
[----:B------:R-:W-:Y:S02]  /*9410*/  CS2R R32, SRZ ;  /* 0x0000000000207805 */ /* 0x000fe4000001ff00 */
[----:B------:R-:W-:Y:S02]  /*9420*/  CS2R R38, SRZ ;  /* 0x0000000000267805 */ /* 0x000fe4000001ff00 */
[----:B------:R-:W-:-:S13]  /*9430*/  ISETP.GE.AND P0, PT, R4, R53, PT ;  /* 0x000000350400720c */ /* 0x000fda0003f06270 */
[----:B------:R-:W-:Y:S05]  /*9440*/  @P0 BRA `(.L_x_1872) ;  /* 0x00000000004c0947 */ /* 0x000fea0003800000 */
[----:B------:R-:W-:Y:S01]  /*9450*/  ULDC UR4, c[0x0][0x3f4] ;  /* 0x0000fd0000047ab9 */ /* 0x000fe20000000800 */
[----:B------:R-:W-:Y:S02]  /*9460*/  CS2R R30, SRZ ;  /* 0x00000000001e7805 */ /* 0x000fe4000001ff00 */
[----:B------:R-:W-:Y:S02]  /*9470*/  ISETP.GE.AND P4, PT, R190, UR4, PT ;  /* 0x00000004be007c0c */ /* 0x000fe4000bf86270 */
[----:B------:R-:W-:Y:S02]  /*9480*/  CS2R R34, SRZ ;  /* 0x0000000000227805 */ /* 0x000fe4000001ff00 */
[----:B------:R-:W-:-:S09]  /*9490*/  ISETP.GE.AND P3, PT, R18, UR4, PT ;  /* 0x0000000412007c0c */ /* 0x000fd2000bf66270 */
[----:B--2---:R-:W-:-:S05]  /*94a0*/  @!P4 IADD3 R6, P0, R190, R5, RZ ;  /* 0x00000005be06c210 */ /* 0x004fca0007f1e0ff */
[----:B0-----:R-:W-:Y:S01]  /*94b0*/  @!P4 IMAD.X R7, R3, 0x1, R214, P0 ;  /* 0x000000010307c824 */ /* 0x001fe200000e06d6 */
[----:B------:R-:W-:-:S04]  /*94c0*/  @!P3 IADD3 R4, P0, R18, R5, RZ ;  /* 0x000000051204b210 */ /* 0x000fc80007f1e0ff */
[----:B------:R0:W5:Y:S01]  /*94d0*/  @!P4 LD.E.64 R30, desc[UR36][R6.64] ;  /* 0x00000024061ec980 */ /* 0x000162000c101b00 */
[----:B----4-:R-:W-:Y:S02]  /*94e0*/  @!P4 IADD3 R8, P2, R190, R14, RZ ;  /* 0x0000000ebe08c210 */ /* 0x010fe40007f5e0ff */
[----:B------:R-:W-:Y:S02]  /*94f0*/  CS2R R38, SRZ ;  /* 0x0000000000267805 */ /* 0x000fe4000001ff00 */
[----:B------:R-:W-:Y:S01]  /*9500*/  CS2R R32, SRZ ;  /* 0x0000000000207805 */ /* 0x000fe2000001ff00 */
[----:B------:R-:W-:-:S05]  /*9510*/  @!P3 IMAD.X R5, R3, 0x1, R19, P0 ;  /* 0x000000010305b824 */ /* 0x000fca00000e0613 */
[----:B------:R2:W5:Y:S01]  /*9520*/  @!P3 LD.E.64 R34, desc[UR36][R4.64] ;  /* 0x000000240422b980 */ /* 0x000562000c101b00 */
[----:B0-----:R-:W-:-:S05]  /*9530*/  @!P3 IADD3 R6, P1, R18, R14, RZ ;  /* 0x0000000e1206b210 */ /* 0x001fca0007f3e0ff */
[C---:B---3--:R-:W-:Y:S01]  /*9540*/  @!P3 IMAD.X R7, R9.reuse, 0x1, R19, P1 ;  /* 0x000000010907b824 */ /* 0x048fe200008e0613 */
[----:B------:R-:W-:-:S04]  /*9550*/  @!P4 IADD3.X R9, R9, R214, RZ, P2, !PT ;  /* 0x000000d60909c210 */ /* 0x000fc800017fe4ff */
[----:B------:R2:W5:Y:S04]  /*9560*/  @!P3 LD.E.64 R38, desc[UR36][R6.64] ;  /* 0x000000240626b980 */ /* 0x000568000c101b00 */
[----:B------:R2:W5:Y:S02]  /*9570*/  @!P4 LD.E.64 R32, desc[UR36][R8.64] ;  /* 0x000000240820c980 */ /* 0x000564000c101b00 */
.L_x_1872:
[----:B------:R-:W-:Y:S05]  /*9580*/  BSYNC B1 ;  /* 0x0000000000017941 */ /* 0x000fea0003800000 */
.L_x_1871:
[----:B------:R-:W-:-:S03]  /*9590*/  UMOV UR4, 0xffffffff ;  /* 0xffffffff00047882 */ /* 0x000fc60000000000 */
[----:B------:R-:W-:Y:S05]  /*95a0*/  BRA.DIV UR4, `(.L_x_1873) ;  /* 0x0000023604647947 */ /* 0x000fea000b800000 */
[----:B0-----:R0:W0:Y:S04]  /*95b0*/  SHFL.IDX PT, R3, R48, 0x2, 0x181f ;  /* 0x00581f0030037f89 */ /* 0x00102800000e0000 */
[----:B--2---:R2:W0:Y:S04]  /*95c0*/  SHFL.IDX PT, R5, R0, 0x2, 0x181f ;  /* 0x00581f0000057f89 */ /* 0x00442800000e0000 */
[----:B---3--:R2:W3:Y:S04]  /*95d0*/  SHFL.IDX PT, R9, R37, 0x2, 0x181f ;  /* 0x00581f0025097f89 */ /* 0x0084e800000e0000 */
[----:B----4-:R2:W4:Y:S02]  /*95e0*/  SHFL.IDX PT, R14, R49, 0x2, 0x181f ;  /* 0x00581f00310e7f89 */ /* 0x01052400000e0000 */
.L_x_2232:
[----:B------:R-:W-:Y:S01]  /*95f0*/  VIADD R4, R10, 0x40 ;  /* 0x000000400a047836 */ /* 0x000fe20000000000 */
        /* <DEDUP_REMOVED lines=12> */
[----:B0-----:R-:W-:-:S05]  /*96c0*/  @!P4 IADD3 R6, P0, R190, R5, RZ ;  /* 0x00000005be06c210 */ /* 0x001fca0007f1e0ff */
[C---:B------:R-:W-:Y:S01]  /*96d0*/  @!P4 IMAD.X R7, R3.reuse, 0x1, R214, P0 ;  /* 0x000000010307c824 */ /* 0x040fe200000e06d6 */
[----:B------:R-:W-:Y:S02]  /*96e0*/  @!P3 IADD3 R4, P0, R18, R5, RZ ;  /* 0x000000051204b210 */ /* 0x000fe40007f1e0ff */
[----:B----4-:R-:W-:Y:S02]  /*96f0*/  @!P4 IADD3 R8, P2, R190, R14, RZ ;  /* 0x0000000ebe08c210 */ /* 0x010fe40007f5e0ff */
[----:B------:R0:W5:Y:S01]  /*9700*/  @!P4 LD.E.64 R24, desc[UR36][R6.64] ;  /* 0x000000240618c980 */ /* 0x000162000c101b00 */
[----:B------:R-:W-:Y:S02]  /*9710*/  CS2R R28, SRZ ;  /* 0x00000000001c7805 */ /* 0x000fe4000001ff00 */
[----:B------:R-:W-:Y:S01]  /*9720*/  CS2R R20, SRZ ;  /* 0x0000000000147805 */ /* 0x000fe2000001ff00 */
[----:B------:R-:W-:-:S05]  /*9730*/  @!P3 IMAD.X R5, R3, 0x1, R19, P0 ;  /* 0x000000010305b824 */ /* 0x000fca00000e0613 */
[----:B------:R4:W5:Y:S01]  /*9740*/  @!P3 LD.E.64 R26, desc[UR36][R4.64] ;  /* 0x00000024041ab980 */ /* 0x000962000c101b00 */
[----:B0-----:R-:W-:-:S05]  /*9750*/  @!P3 IADD3 R6, P1, R18, R14, RZ ;  /* 0x0000000e1206b210 */ /* 0x001fca0007f3e0ff */
[C---:B---3--:R-:W-:Y:S02]  /*9760*/  @!P3 IMAD.X R7, R9.reuse, 0x1, R19, P1 ;  /* 0x000000010907b824 */ /* 0x048fe400008e0613 */
[----:B------:R-:W-:-:S03]  /*9770*/  @!P4 IMAD.X R9, R9, 0x1, R214, P2 ;  /* 0x000000010909c824 */ /* 0x000fc600010e06d6 */
[----:B------:R4:W5:Y:S04]  /*9780*/  @!P3 LD.E.64 R28, desc[UR36][R6.64] ;  /* 0x00000024061cb980 */ /* 0x000968000c101b00 */
[----:B------:R4:W5:Y:S02]  /*9790*/  @!P4 LD.E.64 R20, desc[UR36][R8.64] ;  /* 0x000000240814c980 */ /* 0x000964000c101b00 */
.L_x_1875:
[----:B------:R-:W-:Y:S05]  /*97a0*/  BSYNC B1 ;  /* 0x0000000000017941 */ /* 0x000fea0003800000 */
.L_x_1874:
[----:B------:R-:W-:Y:S01]  /*97b0*/  UMOV UR4, 0xffffffff ;  /* 0xffffffff00047882 */ /* 0x000fe20000000000 */
[----:B---34-:R-:W-:Y:S02]  /*97c0*/  CS2R R8, SRZ ;  /* 0x0000000000087805 */ /* 0x018fe4000001ff00 */
[----:B------:R-:W-:Y:S05]  /*97d0*/  BRA.DIV UR4, `(.L_x_1876) ;  /* 0x0000023604487947 */ /* 0x000fea000b800000 */
[----:B0-----:R0:W3:Y:S04]  /*97e0*/  SHFL.IDX PT, R3, R48, 0x3, 0x181f ;  /* 0x00781f0030037f89 */ /* 0x0010e800000e0000 */
[----:B------:R0:W4:Y:S04]  /*97f0*/  SHFL.IDX PT, R5, R0, 0x3, 0x181f ;  /* 0x00781f0000057f89 */ /* 0x00012800000e0000 */
[----:B-12---:R-:W1:Y:S04]  /*9800*/  SHFL.IDX PT, R37, R37, 0x3, 0x181f ;  /* 0x00781f0025257f89 */ /* 0x006e6800000e0000 */
[----:B0-----:R-:W2:Y:S02]  /*9810*/  SHFL.IDX PT, R49, R49, 0x3, 0x181f ;  /* 0x00781f0031317f89 */ /* 0x001ea400000e0000 */
.L_x_2238:
[----:B------:R-:W-:Y:S01]  /*9820*/  VIADD R10, R10, 0x60 ;  /* 0x000000600a0a7836 */ /* 0x000fe20000000000 */
[----:B------:R-:W-:Y:S01]  /*9830*/  LEA.HI R0, R217, R217, RZ, 0x1 ;  /* 0x000000d9d9007211 */ /* 0x000fe200078f08ff */
[----:B------:R-:W-:Y:S01]  /*9840*/  BSSY B1, `(.L_x_1877) ;  /* 0x000001c000017945 */ /* 0x000fe20003800000 */
[----:B------:R-:W-:Y:S02]  /*9850*/  CS2R R12, SRZ ;  /* 0x00000000000c7805 */ /* 0x000fe4000001ff00 */
[----:B------:R-:W-:Y:S02]  /*9860*/  CS2R R14, SRZ ;  /* 0x00000000000e7805 */ /* 0x000fe4000001ff00 */
[----:B------:R-:W-:Y:S02]  /*9870*/  ISETP.GE.AND P0, PT, R10, R53, PT ;  /* 0x000000350a00720c */ /* 0x000fe40003f06270 */
[----:B------:R-:W-:Y:S02]  /*9880*/  CS2R R10, SRZ ;  /* 0x00000000000a7805 */ /* 0x000fe4000001ff00 */
[----:B------:R-:W-:-:S05]  /*9890*/  LOP3.LUT R0, R0, 0xfffffffe, RZ, 0xc0, !PT ;  /* 0xfffffffe00007812 */ /* 0x000fca00078ec0ff */
[----:B------:R-:W-:-:S05]  /*98a0*/  IMAD.IADD R0, R217, 0x1, -R0 ;  /* 0x00000001d9007824 */ /* 0x000fca00078e0a00 */
[----:B------:R-:W-:Y:S01]  /*98b0*/  SHF.L.U32 R51, R0, 0x1f, RZ ;  /* 0x0000001f00337819 */ /* 0x000fe200000006ff */
[----:B------:R-:W-:Y:S06]  /*98c0*/  @P0 BRA `(.L_x_1878) ;  /* 0x00000000004c0947 */ /* 0x000fec0003800000 */
[----:B------:R-:W-:Y:S01]  /*98d0*/  ULDC UR4, c[0x0][0x3f4] ;  /* 0x0000fd0000047ab9 */ /* 0x000fe20000000800 */
[----:B------:R-:W-:Y:S02]  /*98e0*/  CS2R R8, SRZ ;  /* 0x0000000000087805 */ /* 0x000fe4000001ff00 */
[----:B------:R-:W-:Y:S02]  /*98f0*/  ISETP.GE.AND P4, PT, R190, UR4, PT ;  /* 0x00000004be007c0c */ /* 0x000fe4000bf86270 */
[----:B------:R-:W-:Y:S02]  /*9900*/  CS2R R12, SRZ ;  /* 0x00000000000c7805 */ /* 0x000fe4000001ff00 */
[----:B------:R-:W-:-:S09]  /*9910*/  ISETP.GE.AND P3, PT, R18, UR4, PT ;  /* 0x0000000412007c0c */ /* 0x000fd2000bf66270 */
[----:B----4-:R-:W-:-:S05]  /*9920*/  @!P4 IADD3 R6, P0, R190, R5, RZ ;  /* 0x00000005be06c210 */ /* 0x010fca0007f1e0ff */
[C---:B---3--:R-:W-:Y:S01]  /*9930*/  @!P4 IMAD.X R7, R3.reuse, 0x1, R214, P0 ;  /* 0x000000010307c824 */ /* 0x048fe200000e06d6 */
[----:B------:R-:W-:Y:S02]  /*9940*/  @!P3 IADD3 R4, P0, R18, R5, RZ ;  /* 0x000000051204b210 */ /* 0x000fe40007f1e0ff */
[----:B--2---:R-:W-:Y:S02]  /*9950*/  @!P4 IADD3 R48, P2, R190, R49, RZ ;  /* 0x00000031be30c210 */ /* 0x004fe40007f5e0ff */
[----:B------:R0:W5:Y:S01]  /*9960*/  @!P4 LD.E.64 R8, desc[UR36][R6.64] ;  /* 0x000000240608c980 */ /* 0x000162000c101b00 */
[----:B------:R-:W-:Y:S02]  /*9970*/  CS2R R14, SRZ ;  /* 0x00000000000e7805 */ /* 0x000fe4000001ff00 */
[----:B------:R-:W-:Y:S01]  /*9980*/  CS2R R10, SRZ ;  /* 0x00000000000a7805 */ /* 0x000fe2000001ff00 */
[----:B------:R-:W-:-:S05]  /*9990*/  @!P3 IMAD.X R5, R3, 0x1, R19, P0 ;  /* 0x000000010305b824 */ /* 0x000fca00000e0613 */
[----:B------:R2:W5:Y:S01]  /*99a0*/  @!P3 LD.E.64 R12, desc[UR36][R4.64] ;  /* 0x00000024040cb980 */ /* 0x000562000c101b00 */
[----:B0-----:R-:W-:Y:S02]  /*99b0*/  @!P3 IADD3 R6, P1, R18, R49, RZ ;  /* 0x000000311206b210 */ /* 0x001fe40007f3e0ff */
[----:B-1----:R-:W-:-:S03]  /*99c0*/  @!P4 IADD3.X R49, R37, R214, RZ, P2, !PT ;  /* 0x000000d62531c210 */ /* 0x002fc600017fe4ff */
[----:B------:R-:W-:Y:S02]  /*99d0*/  @!P3 IMAD.X R7, R37, 0x1, R19, P1 ;  /* 0x000000012507b824 */ /* 0x000fe400008e0613 */
[----:B------:R2:W5:Y:S04]  /*99e0*/  @!P4 LD.E.64 R10, desc[UR36][R48.64] ;  /* 0x00000024300ac980 */ /* 0x000568000c101b00 */
[----:B------:R2:W5:Y:S02]  /*99f0*/  @!P3 LD.E.64 R14, desc[UR36][R6.64] ;  /* 0x00000024060eb980 */ /* 0x000564000c101b00 */
.L_x_1878:
[----:B------:R-:W-:Y:S05]  /*9a00*/  BSYNC B1 ;  /* 0x0000000000017941 */ /* 0x000fea0003800000 */
.L_x_1877:
[----:B------:R-:W0:Y:S01]  /*9a10*/  SYNCS.PHASECHK.TRANS64.TRYWAIT P0, [R22+URZ+0x28400], R51 ;  /* 0x02840033160075a7 */ /* 0x000e22000800017f */
[----:B------:R-:W-:Y:S01]  /*9a20*/  VIADDMNMX R0, R53, -R201, 0x80, PT ;  /* 0x0000008035007446 */ /* 0x000fe200038009c9 */
[----:B------:R-:W-:Y:S03]  /*9a30*/  BSSY B1, `(.L_x_1879) ;  /* 0x0000003000017945 */ /* 0x000fe60003800000 */
[----:B------:R-:W-:Y:S01]  /*9a40*/  ISETP.GE.AND P1, PT, R187, R0, PT ;  /* 0x00000000bb00720c */ /* 0x000fe20003f26270 */
[----:B0-----:R-:W-:-:S12]  /*9a50*/  @!P0 BRA `(.L_x_1880) ;  /* 0x00000234001c8947 */ /* 0x001fd80003800000 */
.L_x_2239:
[----:B------:R-:W-:Y:S05]  /*9a60*/  BSYNC B1 ;  /* 0x0000000000017941 */ /* 0x000fea0003800000 */
.L_x_1879:
[----:B------:R-:W-:Y:S04]  /*9a70*/  BSSY B1, `(.L_x_1881) ;  /* 0x00000f9000017945 */ /* 0x000fe80003800000 */
[----:B------:R-:W-:Y:S05]  /*9a80*/  @P1 BRA `(.L_x_1882) ;  /* 0x0000000c00dc1947 */ /* 0x000fea0003800000 */
[----:B---3--:R-:W0:Y:S01]  /*9a90*/  LDC R3, c[0x0][0x3f4] ;  /* 0x0000fd00ff037b82 */ /* 0x008e220000000800 */
[----:B------:R-:W-:Y:S01]  /*9aa0*/  BSSY B2, `(.L_x_1883) ;  /* 0x000007a000027945 */ /* 0x000fe20003800000 */
[-C--:B0-----:R-:W-:Y:S02]  /*9ab0*/  ISETP.GE.AND P0, PT, R18, R3.reuse, PT ;  /* 0x000000031200720c */ /* 0x081fe40003f06270 */
[----:B------:R-:W-:-:S11]  /*9ac0*/  ISETP.GE.AND P1, PT, R190, R3, PT ;  /* 0x00000003be00720c */ /* 0x000fd60003f26270 */
[----:B------:R-:W-:Y:S05]  /*9ad0*/  @P0 BRA `(.L_x_1884) ;  /* 0x0000000400d80947 */ /* 0x000fea0003800000 */
[----:B--2-4-:R-:W0:Y:S01]  /*9ae0*/  LDS.128 R4, [R213+0x18000] ;  /* 0x01800000d5047984 */ /* 0x014e220000000c00 */
[----:B-1---5:R-:W-:Y:S02]  /*9af0*/  SHF.R.U32.HI R37, RZ, 0x8, R44 ;  /* 0x00000008ff257819 */ /* 0x022fe4000001162c */
[----:B------:R-:W-:Y:S02]  /*9b00*/  SHF.R.U32.HI R50, RZ, 0x8, R45 ;  /* 0x00000008ff327819 */ /* 0x000fe4000001162d */
[----:B------:R-:W-:Y:S02]  /*9b10*/  LOP3.LUT R3, R44, 0xff, RZ, 0xc0, !PT ;  /* 0x000000ff2c037812 */ /* 0x000fe400078ec0ff */
[----:B------:R-:W-:Y:S02]  /*9b20*/  LOP3.LUT R48, R37, 0xff, RZ, 0xc0, !PT ;  /* 0x000000ff25307812 */ /* 0x000fe400078ec0ff */
[----:B------:R-:W-:Y:S02]  /*9b30*/  SHF.R.U32.HI R52, RZ, 0x8, R47 ;  /* 0x00000008ff347819 */ /* 0x000fe4000001162f */
[----:B------:R-:W-:-:S02]  /*9b40*/  LOP3.LUT R49, R45, 0xff, RZ, 0xc0, !PT ;  /* 0x000000ff2d317812 */ /* 0x000fc400078ec0ff */
[----:B------:R-:W-:Y:S02]  /*9b50*/  LOP3.LUT R50, R50, 0xff, RZ, 0xc0, !PT ;  /* 0x000000ff32327812 */ /* 0x000fe400078ec0ff */
[----:B------:R-:W-:Y:S02]  /*9b60*/  PRMT R3, R48, 0x7604, R3 ;  /* 0x0000760430037816 */ /* 0x000fe40000000003 */
[----:B------:R-:W-:Y:S02]  /*9b70*/  SHF.R.U32.HI R54, RZ, 0x10, R45 ;  /* 0x00000010ff367819 */ /* 0x000fe4000001162d */
[----:B------:R-:W-:Y:S02]  /*9b80*/  SHF.R.U32.HI R48, RZ, 0x8, R46 ;  /* 0x00000008ff307819 */ /* 0x000fe4000001162e */
[----:B------:R-:W-:Y:S02]  /*9b90*/  SHF.R.U32.HI R53, RZ, 0x10, R47 ;  /* 0x00000010ff357819 */ /* 0x000fe4000001162f */
[----:B------:R-:W-:-:S02]  /*9ba0*/  LOP3.LUT R51, R47, 0xff, RZ, 0xc0, !PT ;  /* 0x000000ff2f337812 */ /* 0x000fc400078ec0ff */
[----:B------:R-:W-:Y:S01]  /*9bb0*/  LOP3.LUT R52, R52, 0xff, RZ, 0xc0, !PT ;  /* 0x000000ff34347812 */ /* 0x000fe200078ec0ff */
[----:B------:R-:W-:Y:S01]  /*9bc0*/  IMAD.U32 R53, R53, 0x10000, RZ ;  /* 0x0001000035357824 */ /* 0x000fe200078e00ff */
[----:B------:R-:W-:Y:S02]  /*9bd0*/  PRMT R49, R50, 0x7604, R49 ;  /* 0x0000760432317816 */ /* 0x000fe40000000031 */
[----:B------:R-:W-:Y:S01]  /*9be0*/  LOP3.LUT R50, R48, 0xff, RZ, 0xc0, !PT ;  /* 0x000000ff30327812 */ /* 0x000fe200078ec0ff */
[----:B------:R-:W-:Y:S01]  /*9bf0*/  IMAD.U32 R48, R54, 0x10000, RZ ;  /* 0x0001000036307824 */ /* 0x000fe200078e00ff */
[----:B------:R-:W-:Y:S02]  /*9c00*/  PRMT R52, R52, 0x7604, R51 ;  /* 0x0000760434347816 */ /* 0x000fe40000000033 */
[----:B------:R-:W-:Y:S02]  /*9c10*/  LOP3.LUT R37, R46, 0xff, RZ, 0xc0, !PT ;  /* 0x000000ff2e257812 */ /* 0x000fe400078ec0ff */
[----:B------:R-:W-:-:S02]  /*9c20*/  LOP3.LUT R49, R49, 0xff0000, R48, 0xf8, !PT ;  /* 0x00ff000031317812 */ /* 0x000fc400078ef830 */
[----:B------:R-:W-:Y:S02]  /*9c30*/  LOP3.LUT R53, R52, 0xff0000, R53, 0xf8, !PT ;  /* 0x00ff000034357812 */ /* 0x000fe400078ef835 */
[----:B------:R-:W-:Y:S02]  /*9c40*/  LOP3.LUT R49, R49, 0xff000000, R45, 0xf8, !PT ;  /* 0xff00000031317812 */ /* 0x000fe400078ef82d */
[----:B------:R-:W-:Y:S02]  /*9c50*/  LOP3.LUT R53, R53, 0xff000000, R47, 0xf8, !PT ;  /* 0xff00000035357812 */ /* 0x000fe400078ef82f */
[----:B------:R-:W-:Y:S02]  /*9c60*/  PRMT R51, R50, 0x7604, R37 ;  /* 0x0000760432337816 */ /* 0x000fe40000000025 */
[----:B------:R-:W-:Y:S02]  /*9c70*/  LOP3.LUT R37, R3, 0xff0000, R44, 0xf8, !PT ;  /* 0x00ff000003257812 */ /* 0x000fe400078ef82c */
[----:B0-----:R-:W-:-:S02]  /*9c80*/  F2FP.F16.E4M3.UNPACK_B R3, R6.H1 ;  /* 0x00000006ff03723e */ /* 0x001fc400030006ff */
[----:B------:R-:W-:Y:S02]  /*9c90*/  F2FP.F16.E4M3.UNPACK_B R52, R53 ;  /* 0x00000035ff34723e */ /* 0x000fe400020006ff */
[----:B------:R-:W-:Y:S02]  /*9ca0*/  F2FP.F16.E4M3.UNPACK_B R47, R49 ;  /* 0x00000031ff2f723e */ /* 0x000fe400020006ff */
[----:B------:R-:W-:Y:S01]  /*9cb0*/  LOP3.LUT R48, R37, 0xff000000, R44, 0xf8, !PT ;  /* 0xff00000025307812 */ /* 0x000fe200078ef82c */
[----:B------:R-:W-:Y:S01]  /*9cc0*/  HADD2.F32 R37, -RZ, R3.H1_H1 ;  /* 0x30000003ff257230 */ /* 0x000fe20000004100 */
[--C-:B------:R-:W-:Y:S01]  /*9cd0*/  LOP3.LUT R51, R51, 0xff0000, R46.reuse, 0xf8, !PT ;  /* 0x00ff000033337812 */ /* 0x100fe200078ef82e */
[--C-:B------:R-:W-:Y:S01]  /*9ce0*/  HADD2.F32 R54, -RZ, R52.reuse.H1_H1 ;  /* 0x30000034ff367230 */ /* 0x100fe20000004100 */
[----:B------:R-:W-:Y:S01]  /*9cf0*/  F2FP.F16.E4M3.UNPACK_B R6, R6 ;  /* 0x00000006ff06723e */ /* 0x000fe200020006ff */
[----:B------:R-:W-:Y:S01]  /*9d00*/  HADD2.F32 R50, -RZ, R47.H1_H1 ;  /* 0x3000002fff327230 */ /* 0x000fe20000004100 */
[----:B------:R-:W-:Y:S01]  /*9d10*/  LOP3.LUT R51, R51, 0xff000000, R46, 0xf8, !PT ;  /* 0xff00000033337812 */ /* 0x000fe200078ef82e */
[----:B------:R-:W-:Y:S01]  /*9d20*/  HADD2.F32 R44, -RZ, R3.H0_H0 ;  /* 0x20000003ff2c7230 */ /* 0x000fe20000004100 */
[-C--:B------:R-:W-:Y:S01]  /*9d30*/  F2FP.F16.E4M3.UNPACK_B R45, R7.reuse ;  /* 0x00000007ff2d723e */ /* 0x080fe200020006ff */
[C---:B------:R-:W-:Y:S01]  /*9d40*/  FMUL.FTZ R55, R37.reuse, R54 ;  /* 0x0000003625377220 */ /* 0x040fe20000410000 */
[----:B------:R-:W-:Y:S01]  /*9d50*/  F2FP.F16.E4M3.UNPACK_B R46, R7.H1 ;  /* 0x00000007ff2e723e */ /* 0x000fe200030006ff */
[-C--:B------:R-:W-:Y:S01]  /*9d60*/  FMUL.FTZ R57, R37, R50.reuse ;  /* 0x0000003225397220 */ /* 0x080fe20000410000 */
[-C--:B------:R-:W-:Y:S01]  /*9d70*/  F2FP.F16.E4M3.UNPACK_B R7, R5.reuse ;  /* 0x00000005ff07723e */ /* 0x080fe200020006ff */
[----:B------:R-:W-:Y:S01]  /*9d80*/  HADD2.F32 R52, -RZ, R52.H0_H0 ;  /* 0x20000034ff347230 */ /* 0x000fe20000004100 */
[----:B------:R-:W-:Y:S01]  /*9d90*/  F2FP.F16.E4M3.UNPACK_B R37, R5.H1 ;  /* 0x00000005ff25723e */ /* 0x000fe200030006ff */
[--C-:B------:R-:W-:Y:S01]  /*9da0*/  HADD2.F32 R5, -RZ, R6.reuse.H1_H1 ;  /* 0x30000006ff057230 */ /* 0x100fe20000004100 */
[----:B------:R-:W-:Y:S01]  /*9db0*/  F2FP.F16.E4M3.UNPACK_B R53, R53.H1 ;  /* 0x00000035ff35723e */ /* 0x000fe200030006ff */
[----:B------:R-:W-:Y:S01]  /*9dc0*/  HADD2.F32 R47, -RZ, R47.H0_H0 ;  /* 0x2000002fff2f7230 */ /* 0x000fe20000004100 */
[----:B------:R-:W-:Y:S01]  /*9dd0*/  F2FP.F16.E4M3.UNPACK_B R49, R49.H1 ;  /* 0x00000031ff31723e */ /* 0x000fe200030006ff */
[C---:B------:R-:W-:Y:S01]  /*9de0*/  FFMA.FTZ R56, R44.reuse, R50, -R55 ;  /* 0x000000322c387223 */ /* 0x040fe20000010837 */
[----:B------:R-:W-:Y:S01]  /*9df0*/  FFMA.FTZ R59, R44, R54, R57 ;  /* 0x000000362c3b7223 */ /* 0x000fe20000010039 */
[----:B------:R-:W-:-:S02]  /*9e00*/  HADD2.F32 R6, -RZ, R6.H0_H0 ;  /* 0x20000006ff067230 */ /* 0x000fc40000004100 */
[C---:B------:R-:W-:Y:S01]  /*9e10*/  FMUL.FTZ R55, R5.reuse, R52 ;  /* 0x0000003405377220 */ /* 0x040fe20000410000 */
[-C--:B------:R-:W-:Y:S01]  /*9e20*/  FMUL.FTZ R57, R5, R47.reuse ;  /* 0x0000002f05397220 */ /* 0x080fe20000410000 */
[----:B------:R-:W-:Y:S01]  /*9e30*/  HADD2.F32 R5, -RZ, R45.H1_H1 ;  /* 0x3000002dff057230 */ /* 0x000fe20000004100 */
[----:B------:R-:W-:Y:S01]  /*9e40*/  F2FP.F16.E4M3.UNPACK_B R3, R4 ;  /* 0x00000004ff03723e */ /* 0x000fe200020006ff */
[----:B------:R-:W-:Y:S02]  /*9e50*/  HADD2.F32 R50, -RZ, R53.H0_H0 ;  /* 0x20000035ff327230 */ /* 0x000fe40000004100 */
[C---:B------:R-:W-:Y:S01]  /*9e60*/  FFMA.FTZ R55, R6.reuse, R47, -R55 ;  /* 0x0000002f06377223 */ /* 0x040fe20000010837 */
[----:B------:R-:W-:Y:S02]  /*9e70*/  HADD2.F32 R44, -RZ, R49.H0_H0 ;  /* 0x20000031ff2c7230 */ /* 0x000fe40000004100 */
[----:B------:R-:W-:Y:S01]  /*9e80*/  FFMA.FTZ R54, R6, R52, R57 ;  /* 0x0000003406367223 */ /* 0x000fe20000010039 */
[----:B------:R-:W-:-:S02]  /*9e90*/  HADD2.F32 R45, -RZ, R45.H0_H0 ;  /* 0x2000002dff2d7230 */ /* 0x000fc40000004100 */
[C---:B------:R-:W-:Y:S01]  /*9ea0*/  FMUL.FTZ R52, R5.reuse, R50 ;  /* 0x0000003205347220 */ /* 0x040fe20000410000 */
[----:B------:R-:W-:Y:S02]  /*9eb0*/  HADD2.F32 R53, -RZ, R53.H1_H1 ;  /* 0x30000035ff357230 */ /* 0x000fe40000004100 */
[-C--:B------:R-:W-:Y:S01]  /*9ec0*/  FMUL.FTZ R58, R5, R44.reuse ;  /* 0x0000002c053a7220 */ /* 0x080fe20000410000 */
[--C-:B------:R-:W-:Y:S02]  /*9ed0*/  HADD2.F32 R6, -RZ, R46.reuse.H1_H1 ;  /* 0x3000002eff067230 */ /* 0x100fe40000004100 */
[C---:B------:R-:W-:Y:S01]  /*9ee0*/  FFMA.FTZ R57, R45.reuse, R44, -R52 ;  /* 0x0000002c2d397223 */ /* 0x040fe20000010834 */
[----:B------:R-:W-:Y:S02]  /*9ef0*/  HADD2.F32 R49, -RZ, R49.H1_H1 ;  /* 0x30000031ff317230 */ /* 0x000fe40000004100 */
[----:B------:R-:W-:Y:S01]  /*9f00*/  FFMA.FTZ R58, R45, R50, R58 ;  /* 0x000000322d3a7223 */ /* 0x000fe2000001003a */
[----:B------:R-:W-:-:S02]  /*9f10*/  HADD2.F32 R46, -RZ, R46.H0_H0 ;  /* 0x2000002eff2e7230 */ /* 0x000fc40000004100 */
[C---:B------:R-:W-:Y:S01]  /*9f20*/  FMUL.FTZ R47, R6.reuse, R53 ;  /* 0x00000035062f7220 */ /* 0x040fe20000410000 */
[----:B------:R-:W-:Y:S01]  /*9f30*/  F2FP.F16.E4M3.UNPACK_B R5, R51 ;  /* 0x00000033ff05723e */ /* 0x000fe200020006ff */
[-C--:B------:R-:W-:Y:S01]  /*9f40*/  FMUL.FTZ R45, R6, R49.reuse ;  /* 0x00000031062d7220 */ /* 0x080fe20000410000 */
[----:B------:R-:W-:Y:S01]  /*9f50*/  F2FP.F16.E4M3.UNPACK_B R4, R4.H1 ;  /* 0x00000004ff04723e */ /* 0x000fe200030006ff */
[C---:B------:R-:W-:Y:S01]  /*9f60*/  FFMA.FTZ R60, R46.reuse, R49, -R47 ;  /* 0x000000312e3c7223 */ /* 0x040fe2000001082f */
[-C--:B------:R-:W-:Y:S01]  /*9f70*/  F2FP.F16.E4M3.UNPACK_B R44, R48.reuse ;  /* 0x00000030ff2c723e */ /* 0x080fe200020006ff */
[----:B------:R-:W-:Y:S01]  /*9f80*/  FFMA.FTZ R53, R46, R53, R45 ;  /* 0x000000352e357223 */ /* 0x000fe2000001002d */
[--C-:B------:R-:W-:Y:S01]  /*9f90*/  HADD2.F32 R47, -RZ, R5.reuse.H1_H1 ;  /* 0x30000005ff2f7230 */ /* 0x100fe20000004100 */
[----:B------:R-:W-:Y:S01]  /*9fa0*/  F2FP.F16.E4M3.UNPACK_B R48, R48.H1 ;  /* 0x00000030ff30723e */ /* 0x000fe200030006ff */
[----:B------:R-:W-:Y:S01]  /*9fb0*/  HADD2.F32 R46, -RZ, R5.H0_H0 ;  /* 0x20000005ff2e7230 */ /* 0x000fe20000004100 */
[----:B------:R-:W-:Y:S01]  /*9fc0*/  F2FP.F16.E4M3.UNPACK_B R51, R51.H1 ;  /* 0x00000033ff33723e */ /* 0x000fe200030006ff */
[----:B------:R-:W-:-:S02]  /*9fd0*/  HADD2.F32 R6, -RZ, R4.H1_H1 ;  /* 0x30000004ff067230 */ /* 0x000fc40000004100 */
[----:B------:R-:W-:Y:S02]  /*9fe0*/  HADD2.F32 R45, -RZ, R44.H1_H1 ;  /* 0x3000002cff2d7230 */ /* 0x000fe40000004100 */
[----:B------:R-:W-:Y:S02]  /*9ff0*/  HADD2.F32 R5, -RZ, R4.H0_H0 ;  /* 0x20000004ff057230 */ /* 0x000fe40000004100 */
[C---:B------:R-:W-:Y:S01]  /*a000*/  FMUL.FTZ R50, R6.reuse, R47 ;  /* 0x0000002f06327220 */ /* 0x040fe20000410000 */
[--C-:B------:R-:W-:Y:S02]  /*a010*/  HADD2.F32 R4, -RZ, R3.reuse.H1_H1 ;  /* 0x30000003ff047230 */ /* 0x100fe40000004100 */
[-C--:B------:R-:W-:Y:S01]  /*a020*/  FMUL.FTZ R52, R6, R45.reuse ;  /* 0x0000002d06347220 */ /* 0x080fe20000410000 */
[----:B------:R-:W-:Y:S02]  /*a030*/  HADD2.F32 R44, -RZ, R44.H0_H0 ;  /* 0x2000002cff2c7230 */ /* 0x000fe40000004100 */
[----:B------:R-:W-:Y:S01]  /*a040*/  FFMA.FTZ R50, R5, R45, -R50 ;  /* 0x0000002d05327223 */ /* 0x000fe20000010832 */
[----:B------:R-:W-:-:S02]  /*a050*/  HADD2.F32 R3, -RZ, R3.H0_H0 ;  /* 0x20000003ff037230 */ /* 0x000fc40000004100 */
[C---:B------:R-:W-:Y:S01]  /*a060*/  FMUL.FTZ R6, R4.reuse, R46 ;  /* 0x0000002e04067220 */ /* 0x040fe20000410000 */
[----:B------:R-:W-:Y:S01]  /*a070*/  FFMA.FTZ R47, R5, R47, R52 ;  /* 0x0000002f052f7223 */ /* 0x000fe20000010034 */
[-C--:B------:R-:W-:Y:S01]  /*a080*/  FMUL.FTZ R49, R4, R44.reuse ;  /* 0x0000002c04317220 */ /* 0x080fe20000410000 */
[----:B------:R-:W-:Y:S02]  /*a090*/  HADD2.F32 R5, -RZ, R48.H1_H1 ;  /* 0x30000030ff057230 */ /* 0x000fe40000004100 */
[C---:B------:R-:W-:Y:S01]  /*a0a0*/  FFMA.FTZ R45, R3.reuse, R44, -R6 ;  /* 0x0000002c032d7223 */ /* 0x040fe20000010806 */
[----:B------:R-:W-:Y:S02]  /*a0b0*/  HADD2.F32 R4, -RZ, R37.H1_H1 ;  /* 0x30000025ff047230 */ /* 0x000fe40000004100 */
[----:B------:R-:W-:Y:S01]  /*a0c0*/  FFMA.FTZ R46, R3, R46, R49 ;  /* 0x0000002e032e7223 */ /* 0x000fe20000010031 */
[--C-:B------:R-:W-:Y:S02]  /*a0d0*/  HADD2.F32 R44, -RZ, R51.reuse.H1_H1 ;  /* 0x30000033ff2c7230 */ /* 0x100fe40000004100 */
[----:B------:R-:W-:-:S02]  /*a0e0*/  HADD2.F32 R6, -RZ, R51.H0_H0 ;  /* 0x20000033ff067230 */ /* 0x000fc40000004100 */
[CC--:B------:R-:W-:Y:S01]  /*a0f0*/  FMUL.FTZ R49, R4.reuse, R5.reuse ;  /* 0x0000000504317220 */ /* 0x0c0fe20000410000 */
[----:B------:R-:W-:Y:S02]  /*a100*/  HADD2.F32 R3, -RZ, R7.H1_H1 ;  /* 0x30000007ff037230 */ /* 0x000fe40000004100 */
[----:B------:R-:W-:Y:S01]  /*a110*/  FMUL.FTZ R52, R4, R44 ;  /* 0x0000002c04347220 */ /* 0x000fe20000410000 */
[----:B------:R-:W-:Y:S02]  /*a120*/  HADD2.F32 R48, -RZ, R48.H0_H0 ;  /* 0x20000030ff307230 */ /* 0x000fe40000004100 */
[----:B------:R-:W-:Y:S02]  /*a130*/  HADD2.F32 R37, -RZ, R37.H0_H0 ;  /* 0x20000025ff257230 */ /* 0x000fe40000004100 */
[C---:B------:R-:W-:Y:S01]  /*a140*/  FMUL.FTZ R4, R3.reuse, R6 ;  /* 0x0000000603047220 */ /* 0x040fe20000410000 */
[----:B------:R-:W-:Y:S02]  /*a150*/  HADD2.F32 R7, -RZ, R7.H0_H0 ;  /* 0x20000007ff077230 */ /* 0x000fe40000004100 */
[----:B------:R-:W-:Y:S01]  /*a160*/  FMUL.FTZ R3, R3, R48 ;  /* 0x0000003003037220 */ /* 0x000fe20000410000 */
[C---:B------:R-:W-:Y:S01]  /*a170*/  FFMA.FTZ R52, R37.reuse, R5, -R52 ;  /* 0x0000000525347223 */ /* 0x040fe20000010834 */
[----:B------:R-:W-:Y:S01]  /*a180*/  FFMA.FTZ R49, R37, R44, R49 ;  /* 0x0000002c25317223 */ /* 0x000fe20000010031 */
[C---:B------:R-:W-:Y:S01]  /*a190*/  FFMA.FTZ R5, R7.reuse, R48, -R4 ;  /* 0x0000003007057223 */ /* 0x040fe20000010804 */
[----:B------:R-:W-:Y:S01]  /*a1a0*/  FFMA.FTZ R44, R7, R6, R3 ;  /* 0x00000006072c7223 */ /* 0x000fe20000010003 */
[----:B------:R-:W-:-:S02]  /*a1b0*/  F2FP.SATFINITE.E4M3.F32.PACK_AB_MERGE_C R6, R59, R56, RZ ;  /* 0x000000383b06723e */ /* 0x000fc400048070ff */
[----:B------:R-:W-:Y:S02]  /*a1c0*/  F2FP.SATFINITE.E4M3.F32.PACK_AB_MERGE_C R7, R53, R60, RZ ;  /* 0x0000003c3507723e */ /* 0x000fe400048070ff */
[----:B------:R-:W-:Y:S02]  /*a1d0*/  F2FP.SATFINITE.E4M3.F32.PACK_AB_MERGE_C R4, R47, R50, RZ ;  /* 0x000000322f04723e */ /* 0x000fe400048070ff */
[----:B------:R-:W-:Y:S02]  /*a1e0*/  F2FP.SATFINITE.E4M3.F32.PACK_AB_MERGE_C R49, R49, R52, RZ ;  /* 0x000000343131723e */ /* 0x000fe400048070ff */
[----:B------:R-:W-:Y:S02]  /*a1f0*/  F2FP.SATFINITE.E4M3.F32.PACK_AB_MERGE_C R6, R54, R55, R6 ;  /* 0x000000373606723e */ /* 0x000fe40004807006 */
[----:B------:R-:W-:Y:S02]  /*a200*/  F2FP.SATFINITE.E4M3.F32.PACK_AB_MERGE_C R7, R58, R57, R7 ;  /* 0x000000393a07723e */ /* 0x000fe40004807007 */
[----:B------:R-:W-:-:S02]  /*a210*/  F2FP.SATFINITE.E4M3.F32.PACK_AB_MERGE_C R4, R46, R45, R4 ;  /* 0x0000002d2e04723e */ /* 0x000fc40004807004 */
[----:B------:R-:W-:-:S05]  /*a220*/  F2FP.SATFINITE.E4M3.F32.PACK_AB_MERGE_C R5, R44, R5, R49 ;  /* 0x000000052c05723e */ /* 0x000fca0004807031 */
[----:B------:R0:W-:Y:S02]  /*a230*/  STS.128 [R213+0x18000], R4 ;  /* 0x01800004d5007388 */ /* 0x0001e40000000c00 */
.L_x_1884:
[----:B------:R-:W-:Y:S05]  /*a240*/  BSYNC B2 ;  /* 0x0000000000027941 */ /* 0x000fea0003800000 */
.L_x_1883:
[----:B------:R-:W-:Y:S05]  /*a250*/  @P1 BRA `(.L_x_1882) ;  /* 0x0000000400e81947 */ /* 0x000fea0003800000 */
[----:B0-2-4-:R-:W0:Y:S01]  /*a260*/  LDS.128 R4, [R213+0x1c000] ;  /* 0x01c00000d5047984 */ /* 0x015e220000000c00 */
[----:B-----5:R-:W-:Y:S02]  /*a270*/  SHF.R.U32.HI R45, RZ, 0x8, R42 ;  /* 0x00000008ff2d7819 */ /* 0x020fe4000001162a */
[----:B------:R-:W-:Y:S02]  /*a280*/  LOP3.LUT R48, R42, 0xff, RZ, 0xc0, !PT ;  /* 0x000000ff2a307812 */ /* 0x000fe400078ec0ff */
[----:B------:R-:W-:Y:S02]  /*a290*/  LOP3.LUT R45, R45, 0xff, RZ, 0xc0, !PT ;  /* 0x000000ff2d2d7812 */ /* 0x000fe400078ec0ff */
[----:B-1----:R-:W-:Y:S02]  /*a2a0*/  SHF.R.U32.HI R37, RZ, 0x8, R41 ;  /* 0x00000008ff257819 */ /* 0x002fe40000011629 */
[----:B------:R-:W-:Y:S02]  /*a2b0*/  SHF.R.U32.HI R47, RZ, 0x8, R43 ;  /* 0x00000008ff2f7819 */ /* 0x000fe4000001162b */
[----:B------:R-:W-:-:S02]  /*a2c0*/  SHF.R.U32.HI R3, RZ, 0x8, R40 ;  /* 0x00000008ff037819 */ /* 0x000fc40000011628 */
[----:B------:R-:W-:Y:S02]  /*a2d0*/  PRMT R48, R45, 0x7604, R48 ;  /* 0x000076042d307816 */ /* 0x000fe40000000030 */
[----:B------:R-:W-:Y:S02]  /*a2e0*/  LOP3.LUT R46, R41, 0xff, RZ, 0xc0, !PT ;  /* 0x000000ff292e7812 */ /* 0x000fe400078ec0ff */
[----:B------:R-:W-:Y:S02]  /*a2f0*/  LOP3.LUT R50, R43, 0xff, RZ, 0xc0, !PT ;  /* 0x000000ff2b327812 */ /* 0x000fe400078ec0ff */
[----:B------:R-:W-:Y:S02]  /*a300*/  LOP3.LUT R37, R37, 0xff, RZ, 0xc0, !PT ;  /* 0x000000ff25257812 */ /* 0x000fe400078ec0ff */
[----:B------:R-:W-:Y:S02]  /*a310*/  LOP3.LUT R47, R47, 0xff, RZ, 0xc0, !PT ;  /* 0x000000ff2f2f7812 */ /* 0x000fe400078ec0ff */
[----:B------:R-:W-:-:S02]  /*a320*/  SHF.R.U32.HI R45, RZ, 0x10, R41 ;  /* 0x00000010ff2d7819 */ /* 0x000fc40000011629 */
[----:B------:R-:W-:Y:S02]  /*a330*/  SHF.R.U32.HI R49, RZ, 0x10, R43 ;  /* 0x00000010ff317819 */ /* 0x000fe4000001162b */
[----:B------:R-:W-:Y:S02]  /*a340*/  LOP3.LUT R44, R40, 0xff, RZ, 0xc0, !PT ;  /* 0x000000ff282c7812 */ /* 0x000fe400078ec0ff */
[----:B------:R-:W-:Y:S02]  /*a350*/  LOP3.LUT R3, R3, 0xff, RZ, 0xc0, !PT ;  /* 0x000000ff03037812 */ /* 0x000fe400078ec0ff */
[----:B------:R-:W-:Y:S02]  /*a360*/  PRMT R46, R37, 0x7604, R46 ;  /* 0x00007604252e7816 */ /* 0x000fe4000000002e */
[----:B------:R-:W-:Y:S02]  /*a370*/  PRMT R50, R47, 0x7604, R50 ;  /* 0x000076042f327816 */ /* 0x000fe40000000032 */
[----:B------:R-:W-:-:S02]  /*a380*/  LOP3.LUT R45, R45, 0xff, RZ, 0xc0, !PT ;  /* 0x000000ff2d2d7812 */ /* 0x000fc400078ec0ff */
[----:B------:R-:W-:Y:S02]  /*a390*/  LOP3.LUT R49, R49, 0xff, RZ, 0xc0, !PT ;  /* 0x000000ff31317812 */ /* 0x000fe400078ec0ff */
[----:B------:R-:W-:Y:S02]  /*a3a0*/  PRMT R44, R3, 0x7604, R44 ;  /* 0x00007604032c7816 */ /* 0x000fe4000000002c */
[----:B------:R-:W-:Y:S02]  /*a3b0*/  SHF.R.U32.HI R3, RZ, 0x10, R40 ;  /* 0x00000010ff037819 */ /* 0x000fe40000011628 */
[----:B------:R-:W-:Y:S02]  /*a3c0*/  SHF.R.U32.HI R37, RZ, 0x10, R42 ;  /* 0x00000010ff257819 */ /* 0x000fe4000001162a */
[----:B------:R-:W-:Y:S02]  /*a3d0*/  PRMT R45, R45, 0x7054, R46 ;  /* 0x000070542d2d7816 */ /* 0x000fe4000000002e */
[----:B------:R-:W-:-:S02]  /*a3e0*/  PRMT R49, R49, 0x7054, R50 ;  /* 0x0000705431317816 */ /* 0x000fc40000000032 */
[----:B------:R-:W-:Y:S02]  /*a3f0*/  LOP3.LUT R3, R3, 0xff, RZ, 0xc0, !PT ;  /* 0x000000ff03037812 */ /* 0x000fe400078ec0ff */
[----:B------:R-:W-:Y:S02]  /*a400*/  LOP3.LUT R47, R37, 0xff, RZ, 0xc0, !PT ;  /* 0x000000ff252f7812 */ /* 0x000fe400078ec0ff */
[----:B------:R-:W-:Y:S02]  /*a410*/  LOP3.LUT R49, R49, 0xff000000, R43, 0xf8, !PT ;  /* 0xff00000031317812 */ /* 0x000fe400078ef82b */
[----:B------:R-:W-:Y:S02]  /*a420*/  LOP3.LUT R45, R45, 0xff000000, R41, 0xf8, !PT ;  /* 0xff0000002d2d7812 */ /* 0x000fe400078ef829 */
[----:B------:R-:W-:Y:S02]  /*a430*/  PRMT R37, R3, 0x7054, R44 ;  /* 0x0000705403257816 */ /* 0x000fe4000000002c */
[----:B------:R-:W-:-:S02]  /*a440*/  PRMT R47, R47, 0x7054, R48 ;  /* 0x000070542f2f7816 */ /* 0x000fc40000000030 */
[-C--:B0-----:R-:W-:Y:S02]  /*a450*/  F2FP.F16.E4M3.UNPACK_B R3, R6.reuse.H1 ;  /* 0x00000006ff03723e */ /* 0x081fe400030006ff */
[----:B------:R-:W-:Y:S02]  /*a460*/  F2FP.F16.E4M3.UNPACK_B R48, R49 ;  /* 0x00000031ff30723e */ /* 0x000fe400020006ff */
[----:B------:R-:W-:Y:S02]  /*a470*/  F2FP.F16.E4M3.UNPACK_B R43, R45 ;  /* 0x0000002dff2b723e */ /* 0x000fe400020006ff */
[----:B------:R-:W-:Y:S01]  /*a480*/  LOP3.LUT R44, R37, 0xff000000, R40, 0xf8, !PT ;  /* 0xff000000252c7812 */ /* 0x000fe200078ef828 */
[----:B------:R-:W-:Y:S01]  /*a490*/  HADD2.F32 R37, -RZ, R3.H1_H1 ;  /* 0x30000003ff257230 */ /* 0x000fe20000004100 */
[----:B------:R-:W-:Y:S01]  /*a4a0*/  F2FP.F16.E4M3.UNPACK_B R6, R6 ;  /* 0x00000006ff06723e */ /* 0x000fe200020006ff */
[--C-:B------:R-:W-:Y:S01]  /*a4b0*/  HADD2.F32 R50, -RZ, R48.reuse.H1_H1 ;  /* 0x30000030ff327230 */ /* 0x100fe20000004100 */
[----:B------:R-:W-:Y:S01]  /*a4c0*/  LOP3.LUT R47, R47, 0xff000000, R42, 0xf8, !PT ;  /* 0xff0000002f2f7812 */ /* 0x000fe200078ef82a */
[----:B------:R-:W-:Y:S01]  /*a4d0*/  HADD2.F32 R46, -RZ, R43.H1_H1 ;  /* 0x3000002bff2e7230 */ /* 0x000fe20000004100 */
[-C--:B------:R-:W-:Y:S01]  /*a4e0*/  F2FP.F16.E4M3.UNPACK_B R41, R7.reuse ;  /* 0x00000007ff29723e */ /* 0x080fe200020006ff */
[----:B------:R-:W-:Y:S01]  /*a4f0*/  HADD2.F32 R40, -RZ, R3.H0_H0 ;  /* 0x20000003ff287230 */ /* 0x000fe20000004100 */
[----:B------:R-:W-:Y:S01]  /*a500*/  F2FP.F16.E4M3.UNPACK_B R42, R7.H1 ;  /* 0x00000007ff2a723e */ /* 0x000fe200030006ff */
[C---:B------:R-:W-:Y:S01]  /*a510*/  FMUL.FTZ R51, R37.reuse, R50 ;  /* 0x0000003225337220 */ /* 0x040fe20000410000 */
        /* <DEDUP_REMOVED lines=78> */
.L_x_1882:
[----:B------:R-:W-:Y:S05]  /*aa00*/  BSYNC B1 ;  /* 0x0000000000017941 */ /* 0x000fea0003800000 */
.L_x_1881:
[----:B---3--:R-:W-:Y:S01]  /*aa10*/  VIADD R3, R187, 0x20 ;  /* 0x00000020bb037836 */ /* 0x008fe20000000000 */
[----:B------:R-:W-:Y:S04]  /*aa20*/  BSSY B1, `(.L_x_1885) ;  /* 0x00000fa000017945 */ /* 0x000fe80003800000 */
[----:B------:R-:W-:-:S13]  /*aa30*/  ISETP.GE.AND P0, PT, R3, R0, PT ;  /* 0x000000000300720c */ /* 0x000fda0003f06270 */
[----:B------:R-:W-:Y:S05]  /*aa40*/  @P0 BRA `(.L_x_1886) ;  /* 0x0000000c00dc0947 */ /* 0x000fea0003800000 */
[----:B------:R-:W3:Y:S01]  /*aa50*/  LDC R3, c[0x0][0x3f4] ;  /* 0x0000fd00ff037b82 */ /* 0x000ee20000000800 */
[----:B------:R-:W-:Y:S01]  /*aa60*/  BSSY B2, `(.L_x_1887) ;  /* 0x000007e000027945 */ /* 0x000fe20003800000 */
[-C--:B---3--:R-:W-:Y:S02]  /*aa70*/  ISETP.GE.AND P0, PT, R18, R3.reuse, PT ;  /* 0x000000031200720c */ /* 0x088fe40003f06270 */
[----:B------:R-:W-:-:S11]  /*aa80*/  ISETP.GE.AND P1, PT, R190, R3, PT ;  /* 0x00000003be00720c */ /* 0x000fd60003f26270 */
        /* <DEDUP_REMOVED lines=34> */
[----:B------:R-:W-:Y:S01]  /*acb0*/  F2FP.F16.E4M3.UNPACK_B R39, R41 ;  /* 0x00000029ff27723e */ /* 0x000fe200020006ff */
[--C-:B------:R-:W-:Y:S01]  /*acc0*/  HADD2.F32 R35, -RZ, R3.reuse.H0_H0 ;  /* 0x20000003ff237230 */ /* 0x100fe20000004100 */
[----:B------:R-:W-:Y:S01]  /*acd0*/  LOP3.LUT R40, R37, 0xff000000, R34, 0xf8, !PT ;  /* 0xff00000025287812 */ /* 0x000fe200078ef822 */
[----:B------:R-:W-:Y:S01]  /*ace0*/  HADD2.F32 R34, -RZ, R3.H1_H1 ;  /* 0x30000003ff227230 */ /* 0x000fe20000004100 */
[----:B------:R-:W-:Y:S01]  /*acf0*/  F2FP.F16.E4M3.UNPACK_B R6, R6 ;  /* 0x00000006ff06723e */ /* 0x000fe200020006ff */
[--C-:B------:R-:W-:Y:S01]  /*ad00*/  HADD2.F32 R46, -RZ, R44.reuse.H1_H1 ;  /* 0x3000002cff2e7230 */ /* 0x100fe20000004100 */
[----:B------:R-:W-:Y:S01]  /*ad10*/  LOP3.LUT R43, R43, 0xff000000, R38, 0xf8, !PT ;  /* 0xff0000002b2b7812 */ /* 0x000fe200078ef826 */
[--C-:B------:R-:W-:Y:S01]  /*ad20*/  HADD2.F32 R42, -RZ, R39.reuse.H1_H1 ;  /* 0x30000027ff2a7230 */ /* 0x100fe20000004100 */
[-C--:B------:R-:W-:Y:S01]  /*ad30*/  F2FP.F16.E4M3.UNPACK_B R37, R7.reuse ;  /* 0x00000007ff25723e */ /* 0x080fe200020006ff */
[----:B------:R-:W-:Y:S01]  /*ad40*/  HADD2.F32 R44, -RZ, R44.H0_H0 ;  /* 0x2000002cff2c7230 */ /* 0x000fe20000004100 */
[----:B------:R-:W-:Y:S01]  /*ad50*/  F2FP.F16.E4M3.UNPACK_B R38, R7.H1 ;  /* 0x00000007ff26723e */ /* 0x000fe200030006ff */
[C---:B------:R-:W-:Y:S01]  /*ad60*/  FMUL.FTZ R48, R34.reuse, R46 ;  /* 0x0000002e22307220 */ /* 0x040fe20000410000 */
[----:B------:R-:W-:Y:S01]  /*ad70*/  FMUL.FTZ R47, R34, R42 ;  /* 0x0000002a222f7220 */ /* 0x000fe20000410000 */
[-C--:B------:R-:W-:Y:S01]  /*ad80*/  F2FP.F16.E4M3.UNPACK_B R7, R5.reuse ;  /* 0x00000005ff07723e */ /* 0x080fe200020006ff */
[----:B------:R-:W-:Y:S01]  /*ad90*/  HADD2.F32 R39, -RZ, R39.H0_H0 ;  /* 0x20000027ff277230 */ /* 0x000fe20000004100 */
[----:B------:R-:W-:Y:S01]  /*ada0*/  F2FP.F16.E4M3.UNPACK_B R34, R5.H1 ;  /* 0x00000005ff22723e */ /* 0x000fe200030006ff */
[----:B------:R-:W-:-:S02]  /*adb0*/  HADD2.F32 R5, -RZ, R6.H1_H1 ;  /* 0x30000006ff057230 */ /* 0x000fc40000004100 */
[C---:B------:R-:W-:Y:S01]  /*adc0*/  FFMA.FTZ R50, R35.reuse, R42, -R48 ;  /* 0x0000002a23327223 */ /* 0x040fe20000010830 */
[----:B------:R-:W-:Y:S01]  /*add0*/  FFMA.FTZ R51, R35, R46, R47 ;  /* 0x0000002e23337223 */ /* 0x000fe2000001002f */
[----:B------:R-:W-:Y:S01]  /*ade0*/  HADD2.F32 R6, -RZ, R6.H0_H0 ;  /* 0x20000006ff067230 */ /* 0x000fe20000004100 */
[----:B------:R-:W-:Y:S01]  /*adf0*/  F2FP.F16.E4M3.UNPACK_B R45, R45.H1 ;  /* 0x0000002dff2d723e */ /* 0x000fe200030006ff */
[C---:B------:R-:W-:Y:S01]  /*ae00*/  FMUL.FTZ R35, R5.reuse, R44 ;  /* 0x0000002c05237220 */ /* 0x040fe20000410000 */
[----:B------:R-:W-:Y:S01]  /*ae10*/  F2FP.F16.E4M3.UNPACK_B R41, R41.H1 ;  /* 0x00000029ff29723e */ /* 0x000fe200030006ff */
[-C--:B------:R-:W-:Y:S01]  /*ae20*/  FMUL.FTZ R49, R5, R39.reuse ;  /* 0x0000002705317220 */ /* 0x080fe20000410000 */
[----:B------:R-:W-:Y:S02]  /*ae30*/  HADD2.F32 R5, -RZ, R37.H1_H1 ;  /* 0x30000025ff057230 */ /* 0x000fe40000004100 */
[----:B------:R-:W-:Y:S01]  /*ae40*/  FFMA.FTZ R47, R6, R39, -R35 ;  /* 0x00000027062f7223 */ /* 0x000fe20000010823 */
[----:B------:R-:W-:-:S02]  /*ae50*/  HADD2.F32 R46, -RZ, R45.H0_H0 ;  /* 0x2000002dff2e7230 */ /* 0x000fc40000004100 */
[----:B------:R-:W-:Y:S01]  /*ae60*/  FFMA.FTZ R48, R6, R44, R49 ;  /* 0x0000002c06307223 */ /* 0x000fe20000010031 */
[----:B------:R-:W-:Y:S01]  /*ae70*/  HADD2.F32 R42, -RZ, R41.H0_H0 ;  /* 0x20000029ff2a7230 */ /* 0x000fe20000004100 */
[----:B------:R-:W-:Y:S01]  /*ae80*/  F2FP.F16.E4M3.UNPACK_B R3, R4 ;  /* 0x00000004ff03723e */ /* 0x000fe200020006ff */
[----:B------:R-:W-:Y:S02]  /*ae90*/  HADD2.F32 R45, -RZ, R45.H1_H1 ;  /* 0x3000002dff2d7230 */ /* 0x000fe40000004100 */
[C---:B------:R-:W-:Y:S01]  /*aea0*/  FMUL.FTZ R44, R5.reuse, R46 ;  /* 0x0000002e052c7220 */ /* 0x040fe20000410000 */
[----:B------:R-:W-:Y:S02]  /*aeb0*/  HADD2.F32 R6, -RZ, R38.H1_H1 ;  /* 0x30000026ff067230 */ /* 0x000fe40000004100 */
[----:B------:R-:W-:Y:S01]  /*aec0*/  FMUL.FTZ R52, R5, R42 ;  /* 0x0000002a05347220 */ /* 0x000fe20000410000 */
[----:B------:R-:W-:Y:S01]  /*aed0*/  HADD2.F32 R37, -RZ, R37.H0_H0 ;  /* 0x20000025ff257230 */ /* 0x000fe20000004100 */
[----:B------:R-:W-:Y:S01]  /*aee0*/  F2FP.F16.E4M3.UNPACK_B R5, R43 ;  /* 0x0000002bff05723e */ /* 0x000fe200020006ff */
[----:B------:R-:W-:-:S02]  /*aef0*/  HADD2.F32 R41, -RZ, R41.H1_H1 ;  /* 0x30000029ff297230 */ /* 0x000fc40000004100 */
[C---:B------:R-:W-:Y:S01]  /*af00*/  FMUL.FTZ R35, R6.reuse, R45 ;  /* 0x0000002d06237220 */ /* 0x040fe20000410000 */
[----:B------:R-:W-:Y:S02]  /*af10*/  HADD2.F32 R38, -RZ, R38.H0_H0 ;  /* 0x20000026ff267230 */ /* 0x000fe40000004100 */
[C---:B------:R-:W-:Y:S01]  /*af20*/  FFMA.FTZ R49, R37.reuse, R42, -R44 ;  /* 0x0000002a25317223 */ /* 0x040fe2000001082c */
[----:B------:R-:W-:Y:S01]  /*af30*/  FFMA.FTZ R52, R37, R46, R52 ;  /* 0x0000002e25347223 */ /* 0x000fe20000010034 */
        /* <DEDUP_REMOVED lines=13> */
[----:B------:R-:W-:Y:S02]  /*b010*/  HADD2.F32 R4, -RZ, R3.H1_H1 ;  /* 0x30000003ff047230 */ /* 0x000fe40000004100 */
[-C--:B------:R-:W-:Y:S01]  /*b020*/  FMUL.FTZ R44, R6, R37.reuse ;  /* 0x00000025062c7220 */ /* 0x080fe20000410000 */
[----:B------:R-:W-:Y:S02]  /*b030*/  HADD2.F32 R35, -RZ, R35.H0_H0 ;  /* 0x20000023ff237230 */ /* 0x000fe40000004100 */
[----:B------:R-:W-:Y:S01]  /*b040*/  FFMA.FTZ R42, R5, R37, -R42 ;  /* 0x00000025052a7223 */ /* 0x000fe2000001082a */
[----:B------:R-:W-:-:S02]  /*b050*/  HADD2.F32 R3, -RZ, R3.H0_H0 ;  /* 0x20000003ff037230 */ /* 0x000fc40000004100 */
[CC--:B------:R-:W-:Y:S01]  /*b060*/  FMUL.FTZ R6, R4.reuse, R38.reuse ;  /* 0x0000002604067220 */ /* 0x0c0fe20000410000 */
        /* <DEDUP_REMOVED lines=8> */
[C---:B------:R-:W-:Y:S01]  /*b0f0*/  FMUL.FTZ R44, R4.reuse, R5 ;  /* 0x00000005042c7220 */ /* 0x040fe20000410000 */
[--C-:B------:R-:W-:Y:S02]  /*b100*/  HADD2.F32 R3, -RZ, R7.reuse.H1_H1 ;  /* 0x30000007ff037230 */ /* 0x100fe40000004100 */
[----:B------:R-:W-:Y:S01]  /*b110*/  FMUL.FTZ R41, R4, R35 ;  /* 0x0000002304297220 */ /* 0x000fe20000410000 */
[----:B------:R-:W-:Y:S02]  /*b120*/  HADD2.F32 R40, -RZ, R40.H0_H0 ;  /* 0x20000028ff287230 */ /* 0x000fe40000004100 */
[----:B------:R-:W-:Y:S02]  /*b130*/  HADD2.F32 R34, -RZ, R34.H0_H0 ;  /* 0x20000022ff227230 */ /* 0x000fe40000004100 */
[C---:B------:R-:W-:Y:S01]  /*b140*/  FMUL.FTZ R4, R3.reuse, R6 ;  /* 0x0000000603047220 */ /* 0x040fe20000410000 */
[----:B------:R-:W-:Y:S02]  /*b150*/  HADD2.F32 R7, -RZ, R7.H0_H0 ;  /* 0x20000007ff077230 */ /* 0x000fe40000004100 */
[-C--:B------:R-:W-:Y:S01]  /*b160*/  FMUL.FTZ R3, R3, R40.reuse ;  /* 0x0000002803037220 */ /* 0x080fe20000410000 */
        /* <DEDUP_REMOVED lines=13> */
.L_x_1888:
[----:B------:R-:W-:Y:S05]  /*b240*/  BSYNC B2 ;  /* 0x0000000000027941 */ /* 0x000fea0003800000 */
.L_x_1887:
[----:B------:R-:W-:Y:S05]  /*b250*/  @P1 BRA `(.L_x_1886) ;  /* 0x0000000400d81947 */ /* 0x000fea0003800000 */
[----:B0-234-:R-:W0:Y:S01]  /*b260*/  LDS.128 R4, [R213+0x1d000] ;  /* 0x01d00000d5047984 */ /* 0x01de220000000c00 */
[----:B-----5:R-:W-:Y:S02]  /*b270*/  SHF.R.U32.HI R34, RZ, 0x8, R30 ;  /* 0x00000008ff227819 */ /* 0x020fe4000001161e */
        /* <DEDUP_REMOVED lines=16> */
[----:B-1----:R-:W-:Y:S02]  /*b380*/  LOP3.LUT R37, R32, 0xff, RZ, 0xc0, !PT ;  /* 0x000000ff20257812 */ /* 0x002fe400078ec0ff */
[----:B------:R-:W-:Y:S02]  /*b390*/  PRMT R40, R40, 0x7604, R39 ;  /* 0x0000760428287816 */ /* 0x000fe40000000027 */
[----:B------:R-:W-:-:S02]  /*b3a0*/  PRMT R39, R38, 0x7604, R37 ;  /* 0x0000760426277816 */ /* 0x000fc40000000025 */
[----:B------:R-:W-:Y:S02]  /*b3b0*/  LOP3.LUT R37, R35, 0xff0000, R34, 0xf8, !PT ;  /* 0x00ff000023257812 */ /* 0x000fe400078ef822 */
[----:B------:R-:W-:Y:S02]  /*b3c0*/  LOP3.LUT R41, R40, 0xff0000, R41, 0xf8, !PT ;  /* 0x00ff000028297812 */ /* 0x000fe400078ef829 */
[----:B------:R-:W-:Y:S02]  /*b3d0*/  LOP3.LUT R37, R37, 0xff000000, R31, 0xf8, !PT ;  /* 0xff00000025257812 */ /* 0x000fe400078ef81f */
[----:B------:R-:W-:Y:S02]  /*b3e0*/  LOP3.LUT R41, R41, 0xff000000, R33, 0xf8, !PT ;  /* 0xff00000029297812 */ /* 0x000fe400078ef821 */
[----:B------:R-:W-:Y:S02]  /*b3f0*/  LOP3.LUT R35, R3, 0xff0000, R30, 0xf8, !PT ;  /* 0x00ff000003237812 */ /* 0x000fe400078ef81e */
[----:B0-----:R-:W-:-:S02]  /*b400*/  F2FP.F16.E4M3.UNPACK_B R3, R6.H1 ;  /* 0x00000006ff03723e */ /* 0x001fc400030006ff */
[----:B------:R-:W-:Y:S02]  /*b410*/  F2FP.F16.E4M3.UNPACK_B R40, R41 ;  /* 0x00000029ff28723e */ /* 0x000fe400020006ff */
[----:B------:R-:W-:Y:S01]  /*b420*/  F2FP.F16.E4M3.UNPACK_B R34, R37 ;  /* 0x00000025ff22723e */ /* 0x000fe200020006ff */
[--C-:B------:R-:W-:Y:S01]  /*b430*/  HADD2.F32 R31, -RZ, R3.reuse.H0_H0 ;  /* 0x20000003ff1f7230 */ /* 0x100fe20000004100 */
[----:B------:R-:W-:Y:S01]  /*b440*/  LOP3.LUT R35, R35, 0xff000000, R30, 0xf8, !PT ;  /* 0xff00000023237812 */ /* 0x000fe200078ef81e */
[----:B------:R-:W-:Y:S01]  /*b450*/  HADD2.F32 R30, -RZ, R3.H1_H1 ;  /* 0x30000003ff1e7230 */ /* 0x000fe20000004100 */
[--C-:B------:R-:W-:Y:S01]  /*b460*/  LOP3.LUT R39, R39, 0xff0000, R32.reuse, 0xf8, !PT ;  /* 0x00ff000027277812 */ /* 0x100fe200078ef820 */
[----:B------:R-:W-:Y:S01]  /*b470*/  HADD2.F32 R42, -RZ, R40.H1_H1 ;  /* 0x30000028ff2a7230 */ /* 0x000fe20000004100 */
[----:B------:R-:W-:Y:S01]  /*b480*/  F2FP.F16.E4M3.UNPACK_B R6, R6 ;  /* 0x00000006ff06723e */ /* 0x000fe200020006ff */
[----:B------:R-:W-:Y:S01]  /*b490*/  HADD2.F32 R38, -RZ, R34.H1_H1 ;  /* 0x30000022ff267230 */ /* 0x000fe20000004100 */
[----:B------:R-:W-:Y:S01]  /*b4a0*/  LOP3.LUT R39, R39, 0xff000000, R32, 0xf8, !PT ;  /* 0xff00000027277812 */ /* 0x000fe200078ef820 */
[----:B------:R-:W-:Y:S01]  /*b4b0*/  HADD2.F32 R40, -RZ, R40.H0_H0 ;  /* 0x20000028ff287230 */ /* 0x000fe20000004100 */
[-C--:B------:R-:W-:Y:S01]  /*b4c0*/  F2FP.F16.E4M3.UNPACK_B R32, R7.reuse ;  /* 0x00000007ff20723e */ /* 0x080fe200020006ff */
[C---:B------:R-:W-:Y:S01]  /*b4d0*/  FMUL.FTZ R44, R30.reuse, R42 ;  /* 0x0000002a1e2c7220 */ /* 0x040fe20000410000 */
[----:B------:R-:W-:Y:S01]  /*b4e0*/  F2FP.F16.E4M3.UNPACK_B R33, R7.H1 ;  /* 0x00000007ff21723e */ /* 0x000fe200030006ff */
        /* <DEDUP_REMOVED lines=26> */
[----:B------:R-:W-:Y:S02]  /*b690*/  HADD2.F32 R33, -RZ, R33.H0_H0 ;  /* 0x20000021ff217230 */ /* 0x000fe40000004100 */
[C---:B------:R-:W-:Y:S01]  /*b6a0*/  FMUL.FTZ R34, R6.reuse, R41 ;  /* 0x0000002906227220 */ /* 0x040fe20000410000 */
[----:B------:R-:W-:Y:S01]  /*b6b0*/  F2FP.F16.E4M3.UNPACK_B R5, R39 ;  /* 0x00000027ff05723e */ /* 0x000fe200020006ff */
[-C--:B------:R-:W-:Y:S01]  /*b6c0*/  FMUL.FTZ R32, R6, R37.reuse ;  /* 0x0000002506207220 */ /* 0x080fe20000410000 */
[----:B------:R-:W-:Y:S01]  /*b6d0*/  F2FP.F16.E4M3.UNPACK_B R4, R4.H1 ;  /* 0x00000004ff04723e */ /* 0x000fe200030006ff */
[C---:B------:R-:W-:Y:S01]  /*b6e0*/  FFMA.FTZ R48, R33.reuse, R37, -R34 ;  /* 0x0000002521307223 */ /* 0x040fe20000010822 */
[----:B------:R-:W-:Y:S01]  /*b6f0*/  F2FP.F16.E4M3.UNPACK_B R31, R35 ;  /* 0x00000023ff1f723e */ /* 0x000fe200020006ff */
        /* <DEDUP_REMOVED lines=19> */
[--C-:B------:R-:W-:Y:S02]  /*b830*/  HADD2.F32 R31, -RZ, R39.reuse.H1_H1 ;  /* 0x30000027ff1f7230 */ /* 0x100fe40000004100 */
[----:B------:R-:W-:Y:S01]  /*b840*/  FFMA.FTZ R33, R3, R33, R4 ;  /* 0x0000002103217223 */ /* 0x000fe20000010004 */
[----:B------:R-:W-:Y:S02]  /*b850*/  HADD2.F32 R4, -RZ, R30.H1_H1 ;  /* 0x3000001eff047230 */ /* 0x000fe40000004100 */
[----:B------:R-:W-:-:S02]  /*b860*/  HADD2.F32 R32, -RZ, R39.H0_H0 ;  /* 0x20000027ff207230 */ /* 0x000fc40000004100 */
[----:B------:R-:W-:Y:S02]  /*b870*/  HADD2.F32 R3, -RZ, R7.H1_H1 ;  /* 0x30000007ff037230 */ /* 0x000fe40000004100 */
[C---:B------:R-:W-:Y:S01]  /*b880*/  FMUL.FTZ R40, R4.reuse, R5 ;  /* 0x0000000504287220 */ /* 0x040fe20000410000 */
[----:B------:R-:W-:Y:S02]  /*b890*/  HADD2.F32 R6, -RZ, R35.H0_H0 ;  /* 0x20000023ff067230 */ /* 0x000fe40000004100 */
[----:B------:R-:W-:Y:S01]  /*b8a0*/  FMUL.FTZ R35, R4, R31 ;  /* 0x0000001f04237220 */ /* 0x000fe20000410000 */
        /* <DEDUP_REMOVED lines=17> */
.L_x_1886:
[----:B------:R-:W-:Y:S05]  /*b9c0*/  BSYNC B1 ;  /* 0x0000000000017941 */ /* 0x000fea0003800000 */
.L_x_1885:
[----:B------:R-:W-:Y:S01]  /*b9d0*/  VIADD R3, R187, 0x40 ;  /* 0x00000040bb037836 */ /* 0x000fe20000000000 */
[----:B------:R-:W-:Y:S04]  /*b9e0*/  BSSY B1, `(.L_x_1889) ;  /* 0x00000fa000017945 */ /* 0x000fe80003800000 */
[----:B------:R-:W-:-:S13]  /*b9f0*/  ISETP.GE.AND P0, PT, R3, R0, PT ;  /* 0x000000000300720c */ /* 0x000fda0003f06270 */
[----:B------:R-:W-:Y:S05]  /*ba00*/  @P0 BRA `(.L_x_1890) ;  /* 0x0000000c00dc0947 */ /* 0x000fea0003800000 */
[----:B------:R-:W0:Y:S01]  /*ba10*/  LDC R3, c[0x0][0x3f4] ;  /* 0x0000fd00ff037b82 */ /* 0x000e220000000800 */
[----:B------:R-:W-:Y:S01]  /*ba20*/  BSSY B2, `(.L_x_1891) ;  /* 0x000007a000027945 */ /* 0x000fe20003800000 */
[-C--:B0-----:R-:W-:Y:S02]  /*ba30*/  ISETP.GE.AND P0, PT, R18, R3.reuse, PT ;  /* 0x000000031200720c */ /* 0x081fe40003f06270 */
[----:B------:R-:W-:-:S11]  /*ba40*/  ISETP.GE.AND P1, PT, R190, R3, PT ;  /* 0x00000003be00720c */ /* 0x000fd60003f26270 */
[----:B------:R-:W-:Y:S05]  /*ba50*/  @P0 BRA `(.L_x_1892) ;  /* 0x0000000400d80947 */ /* 0x000fea0003800000 */
[----:B--234-:R-:W0:Y:S01]  /*ba60*/  LDS.128 R4, [R213+0x1a000] ;  /* 0x01a00000d5047984 */ /* 0x01ce220000000c00 */
[----:B-----5:R-:W-:Y:S02]  /*ba70*/  SHF.R.U32.HI R30, RZ, 0x8, R26 ;  /* 0x00000008ff1e7819 */ /* 0x020fe4000001161a */
[----:B------:R-:W-:Y:S02]  /*ba80*/  LOP3.LUT R3, R26, 0xff, RZ, 0xc0, !PT ;  /* 0x000000ff1a037812 */ /* 0x000fe400078ec0ff */
[----:B------:R-:W-:Y:S02]  /*ba90*/  LOP3.LUT R30, R30, 0xff, RZ, 0xc0, !PT ;  /* 0x000000ff1e1e7812 */ /* 0x000fe400078ec0ff */
[----:B------:R-:W-:Y:S02]  /*baa0*/  SHF.R.U32.HI R32, RZ, 0x8, R27 ;  /* 0x00000008ff207819 */ /* 0x000fe4000001161b */
[----:B------:R-:W-:Y:S02]  /*bab0*/  SHF.R.U32.HI R35, RZ, 0x8, R29 ;  /* 0x00000008ff237819 */ /* 0x000fe4000001161d */
[----:B------:R-:W-:-:S02]  /*bac0*/  PRMT R3, R30, 0x7604, R3 ;  /* 0x000076041e037816 */ /* 0x000fc40000000003 */
[----:B------:R-:W-:Y:S02]  /*bad0*/  LOP3.LUT R31, R27, 0xff, RZ, 0xc0, !PT ;  /* 0x000000ff1b1f7812 */ /* 0x000fe400078ec0ff */
[----:B------:R-:W-:Y:S02]  /*bae0*/  LOP3.LUT R32, R32, 0xff, RZ, 0xc0, !PT ;  /* 0x000000ff20207812 */ /* 0x000fe400078ec0ff */
[----:B------:R-:W-:Y:S02]  /*baf0*/  SHF.R.U32.HI R38, RZ, 0x10, R27 ;  /* 0x00000010ff267819 */ /* 0x000fe4000001161b */
[----:B------:R-:W-:Y:S02]  /*bb00*/  SHF.R.U32.HI R30, RZ, 0x8, R28 ;  /* 0x00000008ff1e7819 */ /* 0x000fe4000001161c */
[----:B-1----:R-:W-:Y:S02]  /*bb10*/  SHF.R.U32.HI R37, RZ, 0x10, R29 ;  /* 0x00000010ff257819 */ /* 0x002fe4000001161d */
[----:B------:R-:W-:-:S02]  /*bb20*/  LOP3.LUT R34, R29, 0xff, RZ, 0xc0, !PT ;  /* 0x000000ff1d227812 */ /* 0x000fc400078ec0ff */
[----:B------:R-:W-:Y:S01]  /*bb30*/  LOP3.LUT R35, R35, 0xff, RZ, 0xc0, !PT ;  /* 0x000000ff23237812 */ /* 0x000fe200078ec0ff */
[----:B------:R-:W-:Y:S01]  /*bb40*/  IMAD.U32 R37, R37, 0x10000, RZ ;  /* 0x0001000025257824 */ /* 0x000fe200078e00ff */
[----:B------:R-:W-:Y:S02]  /*bb50*/  PRMT R31, R32, 0x7604, R31 ;  /* 0x00007604201f7816 */ /* 0x000fe4000000001f */
[----:B------:R-:W-:Y:S01]  /*bb60*/  LOP3.LUT R33, R30, 0xff, RZ, 0xc0, !PT ;  /* 0x000000ff1e217812 */ /* 0x000fe200078ec0ff */
[----:B------:R-:W-:Y:S01]  /*bb70*/  IMAD.U32 R30, R38, 0x10000, RZ ;  /* 0x00010000261e7824 */ /* 0x000fe200078e00ff */
[----:B------:R-:W-:Y:S02]  /*bb80*/  LOP3.LUT R32, R28, 0xff, RZ, 0xc0, !PT ;  /* 0x000000ff1c207812 */ /* 0x000fe400078ec0ff */
        /* <DEDUP_REMOVED lines=99> */
.L_x_1892:
[----:B------:R-:W-:Y:S05]  /*c1c0*/  BSYNC B2 ;  /* 0x0000000000027941 */ /* 0x000fea0003800000 */
.L_x_1891:
[----:B------:R-:W-:Y:S05]  /*c1d0*/  @P1 BRA `(.L_x_1890) ;  /* 0x0000000400e81947 */ /* 0x000fea0003800000 */
[----:B0-234-:R-:W0:Y:S01]  /*c1e0*/  LDS.128 R4, [R213+0x1e000] ;  /* 0x01e00000d5047984 */ /* 0x01de220000000c00 */
[----:B-----5:R-:W-:Y:S02]  /*c1f0*/  SHF.R.U32.HI R27, RZ, 0x8, R25 ;  /* 0x00000008ff1b7819 */ /* 0x020fe40000011619 */
[----:B------:R-:W-:Y:S02]  /*c200*/  SHF.R.U32.HI R32, RZ, 0x8, R21 ;  /* 0x00000008ff207819 */ /* 0x000fe40000011615 */
[----:B------:R-:W-:Y:S02]  /*c210*/  SHF.R.U32.HI R29, RZ, 0x8, R20 ;  /* 0x00000008ff1d7819 */ /* 0x000fe40000011614 */
[----:B------:R-:W-:Y:S02]  /*c220*/  LOP3.LUT R28, R25, 0xff, RZ, 0xc0, !PT ;  /* 0x000000ff191c7812 */ /* 0x000fe400078ec0ff */
[----:B------:R-:W-:Y:S02]  /*c230*/  LOP3.LUT R33, R21, 0xff, RZ, 0xc0, !PT ;  /* 0x000000ff15217812 */ /* 0x000fe400078ec0ff */
[----:B------:R-:W-:-:S02]  /*c240*/  LOP3.LUT R27, R27, 0xff, RZ, 0xc0, !PT ;  /* 0x000000ff1b1b7812 */ /* 0x000fc400078ec0ff */
[----:B------:R-:W-:Y:S02]  /*c250*/  LOP3.LUT R32, R32, 0xff, RZ, 0xc0, !PT ;  /* 0x000000ff20207812 */ /* 0x000fe400078ec0ff */
[----:B------:R-:W-:Y:S02]  /*c260*/  SHF.R.U32.HI R3, RZ, 0x8, R24 ;  /* 0x00000008ff037819 */ /* 0x000fe40000011618 */
[----:B------:R-:W-:Y:S02]  /*c270*/  LOP3.LUT R30, R29, 0xff, RZ, 0xc0, !PT ;  /* 0x000000ff1d1e7812 */ /* 0x000fe400078ec0ff */
[----:B------:R-:W-:Y:S02]  /*c280*/  PRMT R29, R27, 0x7604, R28 ;  /* 0x000076041b1d7816 */ /* 0x000fe4000000001c */
[----:B------:R-:W-:Y:S02]  /*c290*/  PRMT R33, R32, 0x7604, R33 ;  /* 0x0000760420217816 */ /* 0x000fe40000000021 */
[----:B------:R-:W-:-:S02]  /*c2a0*/  SHF.R.U32.HI R28, RZ, 0x10, R25 ;  /* 0x00000010ff1c7819 */ /* 0x000fc40000011619 */
[----:B------:R-:W-:Y:S02]  /*c2b0*/  SHF.R.U32.HI R32, RZ, 0x10, R21 ;  /* 0x00000010ff207819 */ /* 0x000fe40000011615 */
[----:B------:R-:W-:Y:S02]  /*c2c0*/  LOP3.LUT R26, R24, 0xff, RZ, 0xc0, !PT ;  /* 0x000000ff181a7812 */ /* 0x000fe400078ec0ff */
[----:B------:R-:W-:Y:S02]  /*c2d0*/  LOP3.LUT R3, R3, 0xff, RZ, 0xc0, !PT ;  /* 0x000000ff03037812 */ /* 0x000fe400078ec0ff */
[----:B------:R-:W-:Y:S02]  /*c2e0*/  LOP3.LUT R28, R28, 0xff, RZ, 0xc0, !PT ;  /* 0x000000ff1c1c7812 */ /* 0x000fe400078ec0ff */
[----:B------:R-:W-:Y:S02]  /*c2f0*/  LOP3.LUT R32, R32, 0xff, RZ, 0xc0, !PT ;  /* 0x000000ff20207812 */ /* 0x000fe400078ec0ff */
[----:B------:R-:W-:-:S02]  /*c300*/  LOP3.LUT R31, R20, 0xff, RZ, 0xc0, !PT ;  /* 0x000000ff141f7812 */ /* 0x000fc400078ec0ff */
[----:B------:R-:W-:Y:S02]  /*c310*/  PRMT R26, R3, 0x7604, R26 ;  /* 0x00007604031a7816 */ /* 0x000fe4000000001a */
[----:B------:R-:W-:Y:S02]  /*c320*/  SHF.R.U32.HI R3, RZ, 0x10, R24 ;  /* 0x00000010ff037819 */ /* 0x000fe40000011618 */
[----:B------:R-:W-:Y:S02]  /*c330*/  SHF.R.U32.HI R27, RZ, 0x10, R20 ;  /* 0x00000010ff1b7819 */ /* 0x000fe40000011614 */
[----:B------:R-:W-:Y:S02]  /*c340*/  PRMT R29, R28, 0x7054, R29 ;  /* 0x000070541c1d7816 */ /* 0x000fe4000000001d */
        /* <DEDUP_REMOVED lines=15> */
[----:B------:R-:W-:Y:S01]  /*c440*/  HADD2.F32 R32, -RZ, R30.H1_H1 ;  /* 0x3000001eff207230 */ /* 0x000fe20000004100 */
[----:B------:R-:W-:Y:S01]  /*c450*/  LOP3.LUT R27, R27, 0xff000000, R24, 0xf8, !PT ;  /* 0xff0000001b1b7812 */ /* 0x000fe200078ef818 */
[----:B------:R-:W-:Y:S01]  /*c460*/  HADD2.F32 R28, -RZ, R26.H1_H1 ;  /* 0x3000001aff1c7230 */ /* 0x000fe20000004100 */
        /* <DEDUP_REMOVED lines=10> */
[----:B-1----:R-:W-:Y:S01]  /*c510*/  FFMA.FTZ R37, R21, R32, R35 ;  /* 0x0000002015257223 */ /* 0x002fe20000010023 */
        /* <DEDUP_REMOVED lines=70> */
.L_x_1890:
[----:B------:R-:W-:Y:S05]  /*c980*/  BSYNC B1 ;  /* 0x0000000000017941 */ /* 0x000fea0003800000 */
.L_x_1889:
[----:B------:R-:W-:-:S05]  /*c990*/  VIADD R3, R187, 0x60 ;  /* 0x00000060bb037836 */ /* 0x000fca0000000000 */
        /* <DEDUP_REMOVED lines=9> */
[----:B------:R-:W-:Y:S02]  /*ca30*/  SHF.R.U32.HI R26, RZ, 0x8, R15 ;  /* 0x00000008ff1a7819 */ /* 0x000fe4000001160f */
[----:B------:R-:W-:Y:S02]  /*ca40*/  LOP3.LUT R21, R13, 0xff, RZ, 0xc0, !PT ;  /* 0x000000ff0d157812 */ /* 0x000fe400078ec0ff */
[----:B------:R-:W-:Y:S02]  /*ca50*/  LOP3.LUT R27, R15, 0xff, RZ, 0xc0, !PT ;  /* 0x000000ff0f1b7812 */ /* 0x000fe400078ec0ff */
[----:B------:R-:W-:Y:S02]  /*ca60*/  LOP3.LUT R20, R20, 0xff, RZ, 0xc0, !PT ;  /* 0x000000ff14147812 */ /* 0x000fe400078ec0ff */
[----:B------:R-:W-:-:S02]  /*ca70*/  LOP3.LUT R26, R26, 0xff, RZ, 0xc0, !PT ;  /* 0x000000ff1a1a7812 */ /* 0x000fc400078ec0ff */
[----:B------:R-:W-:Y:S02]  /*ca80*/  SHF.R.U32.HI R0, RZ, 0x8, R12 ;  /* 0x00000008ff007819 */ /* 0x000fe4000001160c */
[----:B------:R-:W-:Y:S02]  /*ca90*/  SHF.R.U32.HI R24, RZ, 0x8, R14 ;  /* 0x00000008ff187819 */ /* 0x000fe4000001160e */
[----:B------:R-:W-:Y:S02]  /*caa0*/  PRMT R21, R20, 0x7604, R21 ;  /* 0x0000760414157816 */ /* 0x000fe40000000015 */
[----:B------:R-:W-:Y:S02]  /*cab0*/  PRMT R27, R26, 0x7604, R27 ;  /* 0x000076041a1b7816 */ /* 0x000fe4000000001b */
[----:B------:R-:W-:Y:S02]  /*cac0*/  SHF.R.U32.HI R20, RZ, 0x10, R13 ;  /* 0x00000010ff147819 */ /* 0x000fe4000001160d */
[----:B------:R-:W-:-:S02]  /*cad0*/  SHF.R.U32.HI R26, RZ, 0x10, R15 ;  /* 0x00000010ff1a7819 */ /* 0x000fc4000001160f */
[----:B------:R-:W-:Y:S02]  /*cae0*/  LOP3.LUT R3, R12, 0xff, RZ, 0xc0, !PT ;  /* 0x000000ff0c037812 */ /* 0x000fe400078ec0ff */
[----:B------:R-:W-:Y:S02]  /*caf0*/  LOP3.LUT R25, R14, 0xff, RZ, 0xc0, !PT ;  /* 0x000000ff0e197812 */ /* 0x000fe400078ec0ff */
        /* <DEDUP_REMOVED lines=19> */
[----:B------:R-:W-:Y:S01]  /*cc30*/  HADD2.F32 R13, -RZ, R0.H1_H1 ;  /* 0x30000000ff0d7230 */ /* 0x000fe20000004100 */
[----:B------:R-:W-:Y:S01]  /*cc40*/  LOP3.LUT R20, R3, 0xff000000, R12, 0xf8, !PT ;  /* 0xff00000003147812 */ /* 0x000fe200078ef80c */
[----:B------:R-:W-:Y:S01]  /*cc50*/  HADD2.F32 R29, -RZ, R28.H1_H1 ;  /* 0x3000001cff1d7230 */ /* 0x000fe20000004100 */
[----:B------:R-:W-:Y:S01]  /*cc60*/  LOP3.LUT R26, R25, 0xff000000, R14, 0xf8, !PT ;  /* 0xff000000191a7812 */ /* 0x000fe200078ef80e */
[----:B------:R-:W-:Y:S01]  /*cc70*/  HADD2.F32 R25, -RZ, R24.H1_H1 ;  /* 0x30000018ff197230 */ /* 0x000fe20000004100 */
[----:B------:R-:W-:Y:S01]  /*cc80*/  F2FP.F16.E4M3.UNPACK_B R3, R6 ;  /* 0x00000006ff03723e */ /* 0x000fe200020006ff */
[----:B------:R-:W-:Y:S01]  /*cc90*/  HADD2.F32 R12, -RZ, R0.H0_H0 ;  /* 0x20000000ff0c7230 */ /* 0x000fe20000004100 */
[----:B------:R-:W-:Y:S01]  /*cca0*/  F2FP.F16.E4M3.UNPACK_B R14, R7 ;  /* 0x00000007ff0e723e */ /* 0x000fe200020006ff */
[C---:B------:R-:W-:Y:S01]  /*ccb0*/  FMUL.FTZ R31, R13.reuse, R29 ;  /* 0x0000001d0d1f7220 */ /* 0x040fe20000410000 */
[----:B------:R-:W-:Y:S01]  /*ccc0*/  F2FP.F16.E4M3.UNPACK_B R15, R7.H1 ;  /* 0x00000007ff0f723e */ /* 0x000fe200030006ff */
[----:B------:R-:W-:Y:S01]  /*ccd0*/  FMUL.FTZ R30, R13, R25 ;  /* 0x000000190d1e7220 */ /* 0x000fe20000410000 */
[-C--:B------:R-:W-:Y:S01]  /*cce0*/  F2FP.F16.E4M3.UNPACK_B R6, R5.reuse ;  /* 0x00000005ff06723e */ /* 0x080fe200020006ff */
[----:B------:R-:W-:Y:S01]  /*ccf0*/  HADD2.F32 R28, -RZ, R28.H0_H0 ;  /* 0x2000001cff1c7230 */ /* 0x000fe20000004100 */
[----:B------:R-:W-:Y:S01]  /*cd00*/  F2FP.F16.E4M3.UNPACK_B R7, R5.H1 ;  /* 0x00000005ff07723e */ /* 0x000fe200030006ff */
[----:B------:R-:W-:Y:S01]  /*cd10*/  HADD2.F32 R5, -RZ, R3.H1_H1 ;  /* 0x30000003ff057230 */ /* 0x000fe20000004100 */
[----:B------:R-:W-:Y:S01]  /*cd20*/  F2FP.F16.E4M3.UNPACK_B R27, R27.H1 ;  /* 0x0000001bff1b723e */ /* 0x000fe200030006ff */
[----:B------:R-:W-:-:S02]  /*cd30*/  HADD2.F32 R24, -RZ, R24.H0_H0 ;  /* 0x20000018ff187230 */ /* 0x000fc40000004100 */
[C---:B------:R-:W-:Y:S01]  /*cd40*/  FFMA.FTZ R31, R12.reuse, R25, -R31 ;  /* 0x000000190c1f7223 */ /* 0x040fe2000001081f */
[----:B------:R-:W-:Y:S01]  /*cd50*/  FFMA.FTZ R30, R12, R29, R30 ;  /* 0x0000001d0c1e7223 */ /* 0x000fe2000001001e */
[----:B------:R-:W-:Y:S01]  /*cd60*/  HADD2.F32 R3, -RZ, R3.H0_H0 ;  /* 0x20000003ff037230 */ /* 0x000fe20000004100 */
[----:B------:R-:W-:Y:S01]  /*cd70*/  F2FP.F16.E4M3.UNPACK_B R21, R21.H1 ;  /* 0x00000015ff15723e */ /* 0x000fe200030006ff */
[C---:B------:R-:W-:Y:S01]  /*cd80*/  FMUL.FTZ R12, R5.reuse, R28 ;  /* 0x0000001c050c7220 */ /* 0x040fe20000410000 */
[----:B------:R-:W-:Y:S01]  /*cd90*/  FMUL.FTZ R25, R5, R24 ;  /* 0x0000001805197220 */ /* 0x000fe20000410000 */
[--C-:B------:R-:W-:Y:S01]  /*cda0*/  HADD2.F32 R5, -RZ, R14.reuse.H1_H1 ;  /* 0x3000000eff057230 */ /* 0x100fe20000004100 */
[----:B------:R-:W-:Y:S01]  /*cdb0*/  F2FP.F16.E4M3.UNPACK_B R0, R4 ;  /* 0x00000004ff00723e */ /* 0x000fe200020006ff */
[----:B------:R-:W-:Y:S02]  /*cdc0*/  HADD2.F32 R13, -RZ, R27.H0_H0 ;  /* 0x2000001bff0d7230 */ /* 0x000fe40000004100 */
[C---:B------:R-:W-:Y:S01]  /*cdd0*/  FFMA.FTZ R29, R3.reuse, R24, -R12 ;  /* 0x00000018031d7223 */ /* 0x040fe2000001080c */
[----:B------:R-:W-:Y:S01]  /*cde0*/  FFMA.FTZ R28, R3, R28, R25 ;  /* 0x0000001c031c7223 */ /* 0x000fe20000010019 */
[----:B------:R-:W-:Y:S01]  /*cdf0*/  HADD2.F32 R12, -RZ, R21.H0_H0 ;  /* 0x20000015ff0c7230 */ /* 0x000fe20000004100 */
[----:B------:R-:W-:Y:S01]  /*ce00*/  F2FP.F16.E4M3.UNPACK_B R4, R4.H1 ;  /* 0x00000004ff04723e */ /* 0x000fe200030006ff */
[----:B------:R-:W-:-:S02]  /*ce10*/  HADD2.F32 R14, -RZ, R14.H0_H0 ;  /* 0x2000000eff0e7230 */ /* 0x000fc40000004100 */
[CC--:B------:R-:W-:Y:S01]  /*ce20*/  FMUL.FTZ R25, R5.reuse, R13.reuse ;  /* 0x0000000d05197220 */ /* 0x0c0fe20000410000 */
[----:B------:R-:W-:Y:S02]  /*ce30*/  HADD2.F32 R24, -RZ, R27.H1_H1 ;  /* 0x3000001bff187230 */ /* 0x000fe40000004100 */
[-C--:B------:R-:W-:Y:S01]  /*ce40*/  FMUL.FTZ R5, R5, R12.reuse ;  /* 0x0000000c05057220 */ /* 0x080fe20000410000 */
[----:B------:R-:W-:Y:S02]  /*ce50*/  HADD2.F32 R3, -RZ, R15.H1_H1 ;  /* 0x3000000fff037230 */ /* 0x000fe40000004100 */
[C---:B------:R-:W-:Y:S01]  /*ce60*/  FFMA.FTZ R27, R14.reuse, R12, -R25 ;  /* 0x0000000c0e1b7223 */ /* 0x040fe20000010819 */
[----:B------:R-:W-:Y:S02]  /*ce70*/  HADD2.F32 R12, -RZ, R21.H1_H1 ;  /* 0x30000015ff0c7230 */ /* 0x000fe40000004100 */
[----:B------:R-:W-:Y:S01]  /*ce80*/  FFMA.FTZ R32, R14, R13, R5 ;  /* 0x0000000d0e207223 */ /* 0x000fe20000010005 */
[----:B------:R-:W-:-:S02]  /*ce90*/  HADD2.F32 R15, -RZ, R15.H0_H0 ;  /* 0x2000000fff0f7230 */ /* 0x000fc40000004100 */
[C---:B------:R-:W-:Y:S01]  /*cea0*/  FMUL.FTZ R34, R3.reuse, R24 ;  /* 0x0000001803227220 */ /* 0x040fe20000410000 */
[----:B------:R-:W-:Y:S01]  /*ceb0*/  F2FP.F16.E4M3.UNPACK_B R13, R26 ;  /* 0x0000001aff0d723e */ /* 0x000fe200020006ff */
[-C--:B------:R-:W-:Y:S01]  /*cec0*/  FMUL.FTZ R14, R3, R12.reuse ;  /* 0x0000000c030e7220 */ /* 0x080fe20000410000 */
[----:B------:R-:W-:Y:S02]  /*ced0*/  HADD2.F32 R5, -RZ, R4.H1_H1 ;  /* 0x30000004ff057230 */ /* 0x000fe40000004100 */
        /* <DEDUP_REMOVED lines=8> */
[C---:B------:R-:W-:Y:S01]  /*cf60*/  FMUL.FTZ R15, R5.reuse, R21 ;  /* 0x00000015050f7220 */ /* 0x040fe20000410000 */
[----:B------:R-:W-:Y:S02]  /*cf70*/  HADD2.F32 R3, -RZ, R0.H1_H1 ;  /* 0x30000000ff037230 */ /* 0x000fe40000004100 */
[----:B------:R-:W-:Y:S02]  /*cf80*/  HADD2.F32 R12, -RZ, R12.H0_H0 ;  /* 0x2000000cff0c7230 */ /* 0x000fe40000004100 */
[-C--:B------:R-:W-:Y:S01]  /*cf90*/  FMUL.FTZ R25, R5, R13.reuse ;  /* 0x0000000d05197220 */ /* 0x080fe20000410000 */
        /* <DEDUP_REMOVED lines=8> */
[----:B------:R-:W-:-:S02]  /*d020*/  HADD2.F32 R4, -RZ, R20.H1_H1 ;  /* 0x30000014ff047230 */ /* 0x000fc40000004100 */
[--C-:B------:R-:W-:Y:S02]  /*d030*/  HADD2.F32 R3, -RZ, R7.reuse.H1_H1 ;  /* 0x30000007ff037230 */ /* 0x100fe40000004100 */
[--C-:B------:R-:W-:Y:S02]  /*d040*/  HADD2.F32 R12, -RZ, R26.reuse.H1_H1 ;  /* 0x3000001aff0c7230 */ /* 0x100fe40000004100 */
[----:B------:R-:W-:Y:S02]  /*d050*/  HADD2.F32 R13, -RZ, R26.H0_H0 ;  /* 0x2000001aff0d7230 */ /* 0x000fe40000004100 */
[C---:B------:R-:W-:Y:S01]  /*d060*/  FMUL.FTZ R21, R3.reuse, R4 ;  /* 0x0000000403157220 */ /* 0x040fe20000410000 */
[----:B------:R-:W-:Y:S02]  /*d070*/  HADD2.F32 R0, -RZ, R6.H1_H1 ;  /* 0x30000006ff007230 */ /* 0x000fe40000004100 */
[----:B------:R-:W-:Y:S02]  /*d080*/  HADD2.F32 R5, -RZ, R20.H0_H0 ;  /* 0x20000014ff057230 */ /* 0x000fe40000004100 */
[----:B------:R-:W-:Y:S01]  /*d090*/  FMUL.FTZ R20, R3, R12 ;  /* 0x0000000c03147220 */ /* 0x000fe20000410000 */
[----:B------:R-:W-:-:S02]  /*d0a0*/  HADD2.F32 R7, -RZ, R7.H0_H0 ;  /* 0x20000007ff077230 */ /* 0x000fc40000004100 */
[C---:B------:R-:W-:Y:S01]  /*d0b0*/  FMUL.FTZ R3, R0.reuse, R13 ;  /* 0x0000000d00037220 */ /* 0x040fe20000410000 */
[----:B------:R-:W-:Y:S02]  /*d0c0*/  HADD2.F32 R6, -RZ, R6.H0_H0 ;  /* 0x20000006ff067230 */ /* 0x000fe40000004100 */
[-C--:B------:R-:W-:Y:S01]  /*d0d0*/  FMUL.FTZ R0, R0, R5.reuse ;  /* 0x0000000500007220 */ /* 0x080fe20000410000 */
[C---:B------:R-:W-:Y:S01]  /*d0e0*/  FFMA.FTZ R20, R7.reuse, R4, -R20 ;  /* 0x0000000407147223 */ /* 0x040fe20000010814 */
[----:B------:R-:W-:Y:S01]  /*d0f0*/  FFMA.FTZ R21, R7, R12, R21 ;  /* 0x0000000c07157223 */ /* 0x000fe20000010015 */
[C---:B------:R-:W-:Y:S01]  /*d100*/  FFMA.FTZ R5, R6.reuse, R5, -R3 ;  /* 0x0000000506057223 */ /* 0x040fe20000010803 */
[----:B------:R-:W-:Y:S01]  /*d110*/  FFMA.FTZ R0, R6, R13, R0 ;  /* 0x0000000d06007223 */ /* 0x000fe20000010000 */
[----:B------:R-:W-:Y:S02]  /*d120*/  F2FP.SATFINITE.E4M3.F32.PACK_AB_MERGE_C R6, R30, R31, RZ ;  /* 0x0000001f1e06723e */ /* 0x000fe400048070ff */
[----:B------:R-:W-:-:S02]  /*d130*/  F2FP.SATFINITE.E4M3.F32.PACK_AB_MERGE_C R7, R33, R34, RZ ;  /* 0x000000222107723e */ /* 0x000fc400048070ff */
[----:B------:R-:W-:Y:S02]  /*d140*/  F2FP.SATFINITE.E4M3.F32.PACK_AB_MERGE_C R4, R25, R24, RZ ;  /* 0x000000181904723e */ /* 0x000fe400048070ff */
[----:B------:R-:W-:Y:S02]  /*d150*/  F2FP.SATFINITE.E4M3.F32.PACK_AB_MERGE_C R20, R21, R20, RZ ;  /* 0x000000141514723e */ /* 0x000fe400048070ff */
[----:B------:R-:W-:Y:S02]  /*d160*/  F2FP.SATFINITE.E4M3.F32.PACK_AB_MERGE_C R6, R28, R29, R6 ;  /* 0x0000001d1c06723e */ /* 0x000fe40004807006 */
[----:B------:R-:W-:Y:S02]  /*d170*/  F2FP.SATFINITE.E4M3.F32.PACK_AB_MERGE_C R7, R32, R27, R7 ;  /* 0x0000001b2007723e */ /* 0x000fe40004807007 */
[----:B------:R-:W-:Y:S02]  /*d180*/  F2FP.SATFINITE.E4M3.F32.PACK_AB_MERGE_C R4, R14, R15, R4 ;  /* 0x0000000f0e04723e */ /* 0x000fe40004807004 */
[----:B------:R-:W-:-:S05]  /*d190*/  F2FP.SATFINITE.E4M3.F32.PACK_AB_MERGE_C R5, R0, R5, R20 ;  /* 0x000000050005723e */ /* 0x000fca0004807014 */
[----:B------:R0:W-:Y:S02]  /*d1a0*/  STS.128 [R213+0x1b000], R4 ;  /* 0x01b00004d5007388 */ /* 0x0001e40000000c00 */
.L_x_1895:
[----:B------:R-:W-:Y:S05]  /*d1b0*/  BSYNC B1 ;  /* 0x0000000000017941 */ /* 0x000fea0003800000 */
.L_x_1894:
[----:B------:R-:W-:Y:S05]  /*d1c0*/  @P1 BRA `(.L_x_1893) ;  /* 0x0000005000201947 */ /* 0x000fea0003800000 */
[----:B0-234-:R-:W0:Y:S01]  /*d1d0*/  LDS.128 R4, [R213+0x1f000] ;  /* 0x01f00000d5047984 */ /* 0x01de220000000c00 */
[----:B-----5:R-:W-:Y:S02]  /*d1e0*/  SHF.R.U32.HI R13, RZ, 0x8, R9 ;  /* 0x00000008ff0d7819 */ /* 0x020fe40000011609 */
[----:B------:R-:W-:Y:S02]  /*d1f0*/  LOP3.LUT R12, R9, 0xff, RZ, 0xc0, !PT ;  /* 0x000000ff090c7812 */ /* 0x000fe400078ec0ff */
[----:B------:R-:W-:Y:S02]  /*d200*/  LOP3.LUT R13, R13, 0xff, RZ, 0xc0, !PT ;  /* 0x000000ff0d0d7812 */ /* 0x000fe400078ec0ff */
[----:B------:R-:W-:Y:S02]  /*d210*/  SHF.R.U32.HI R21, RZ, 0x8, R11 ;  /* 0x00000008ff157819 */ /* 0x000fe4000001160b */
[----:B------:R-:W-:Y:S02]  /*d220*/  PRMT R12, R13, 0x7604, R12 ;  /* 0x000076040d0c7816 */ /* 0x000fe4000000000c */
[----:B------:R-:W-:-:S02]  /*d230*/  SHF.R.U32.HI R24, RZ, 0x10, R9 ;  /* 0x00000010ff187819 */ /* 0x000fc40000011609 */
[----:B------:R-:W-:Y:S02]  /*d240*/  SHF.R.U32.HI R13, RZ, 0x8, R10 ;  /* 0x00000008ff0d7819 */ /* 0x000fe4000001160a */
[----:B------:R-:W-:Y:S02]  /*d250*/  SHF.R.U32.HI R3, RZ, 0x8, R8 ;  /* 0x00000008ff037819 */ /* 0x000fe40000011608 */
[----:B------:R-:W-:Y:S02]  /*d260*/  LOP3.LUT R14, R11, 0xff, RZ, 0xc0, !PT ;  /* 0x000000ff0b0e7812 */ /* 0x000fe400078ec0ff */
[----:B------:R-:W-:Y:S02]  /*d270*/  LOP3.LUT R21, R21, 0xff, RZ, 0xc0, !PT ;  /* 0x000000ff15157812 */ /* 0x000fe400078ec0ff */
[----:B------:R-:W-:Y:S02]  /*d280*/  SHF.R.U32.HI R20, RZ, 0x10, R11 ;  /* 0x00000010ff147819 */ /* 0x000fe4000001160b */
[----:B------:R-:W-:Y:S01]  /*d290*/  LOP3.LUT R15, R13, 0xff, RZ, 0xc0, !PT ;  /* 0x000000ff0d0f7812 */ /* 0x000fe200078ec0ff */
[----:B------:R-:W-:Y:S01]  /*d2a0*/  IMAD.U32 R13, R24, 0x10000, RZ ;  /* 0x00010000180d7824 */ /* 0x000fe200078e00ff */
[----:B------:R-:W-:-:S02]  /*d2b0*/  LOP3.LUT R0, R8, 0xff, RZ, 0xc0, !PT ;  /* 0x000000ff08007812 */ /* 0x000fc400078ec0ff */
[----:B------:R-:W-:Y:S02]  /*d2c0*/  LOP3.LUT R3, R3, 0xff, RZ, 0xc0, !PT ;  /* 0x000000ff03037812 */ /* 0x000fe400078ec0ff */
[----:B------:R-:W-:Y:S02]  /*d2d0*/  PRMT R14, R21, 0x7604, R14 ;  /* 0x00007604150e7816 */ /* 0x000fe4000000000e */
[----:B------:R-:W-:Y:S02]  /*d2e0*/  SHF.L.U32 R21, R20, 0x10, RZ ;  /* 0x0000001014157819 */ /* 0x000fe400000006ff */
[----:B------:R-:W-:Y:S02]  /*d2f0*/  PRMT R3, R3, 0x7604, R0 ;  /* 0x0000760403037816 */ /* 0x000fe40000000000 */
[----:B------:R-:W-:Y:S02]  /*d300*/  LOP3.LUT R0, R10, 0xff, RZ, 0xc0, !PT ;  /* 0x000000ff0a007812 */ /* 0x000fe400078ec0ff */
[----:B------:R-:W-:-:S02]  /*d310*/  LOP3.LUT R13, R12, 0xff0000, R13, 0xf8, !PT ;  /* 0x00ff00000c0d7812 */ /* 0x000fc400078ef80d */
[----:B------:R-:W-:Y:S02]  /*d320*/  LOP3.LUT R21, R14, 0xff0000, R21, 0xf8, !PT ;  /* 0x00ff00000e157812 */ /* 0x000fe400078ef815 */
[----:B------:R-:W-:Y:S02]  /*d330*/  PRMT R15, R15, 0x7604, R0 ;  /* 0x000076040f0f7816 */ /* 0x000fe40000000000 */
[----:B------:R-:W-:Y:S02]  /*d340*/  LOP3.LUT R21, R21, 0xff000000, R11, 0xf8, !PT ;  /* 0xff00000015157812 */ /* 0x000fe400078ef80b */
[----:B------:R-:W-:Y:S02]  /*d350*/  LOP3.LUT R13, R13, 0xff000000, R9, 0xf8, !PT ;  /* 0xff0000000d0d7812 */ /* 0x000fe400078ef809 */
[----:B------:R-:W-:Y:S02]  /*d360*/  LOP3.LUT R3, R3, 0xff0000, R8, 0xf8, !PT ;  /* 0x00ff000003037812 */ /* 0x000fe400078ef808 */
[----:B0-----:R-:W-:-:S02]  /*d370*/  F2FP.F16.E4M3.UNPACK_B R0, R6.H1 ;  /* 0x00000006ff00723e */ /* 0x001fc400030006ff */
[----:B------:R-:W-:Y:S02]  /*d380*/  LOP3.LUT R15, R15, 0xff0000, R10, 0xf8, !PT ;  /* 0x00ff00000f0f7812 */ /* 0x000fe400078ef80a */
[----:B------:R-:W-:Y:S01]  /*d390*/  F2FP.F16.E4M3.UNPACK_B R24, R21 ;  /* 0x00000015ff18723e */ /* 0x000fe200020006ff */
[----:B------:R-:W-:Y:S01]  /*d3a0*/  HADD2.F32 R9, -RZ, R0.H1_H1 ;  /* 0x30000000ff097230 */ /* 0x000fe20000004100 */
[----:B------:R-:W-:Y:S02]  /*d3b0*/  F2FP.F16.E4M3.UNPACK_B R14, R13 ;  /* 0x0000000dff0e723e */ /* 0x000fe400020006ff */
        /* <DEDUP_REMOVED lines=86> */
[----:B------:R0:W-:Y:S01]  /*d920*/  STS.128 [R213+0x1f000], R4 ;  /* 0x01f00004d5007388 */ /* 0x0001e20000000c00 */
[----:B------:R-:W-:Y:S05]  /*d930*/  BRA `(.L_x_1893) ;  /* 0x0000004800447947 */ /* 0x000fea0003800000 */
.L_x_1866:
        /* <DEDUP_REMOVED lines=15> */
[----:B------:R-:W-:Y:S01]  /*da30*/  IMAD R37, R3, UR5, R6 ;  /* 0x0000000503257c24 */ /* 0x000fe2000f8e0206 */
        /* <DEDUP_REMOVED lines=9> */
[----:B------:R-:W0:Y:S01]  /*dad0*/  LDC R3, c[0x0][0x3f4] ;  /* 0x0000fd00ff037b82 */ /* 0x000e220000000800 */
[----:B------:R-:W1:Y:S01]  /*dae0*/  SHFL.IDX PT, R7, R53, RZ, 0x181f ;  /* 0x00181fff35077589 */ /* 0x000e6200000e0000 */
[----:B------:R-:W-:-:S03]  /*daf0*/  IMAD R59, R189, R4, RZ ;  /* 0x00000004bd3b7224 */ /* 0x000fc600078e02ff */
[----:B------:R-:W2:Y:S04]  /*db00*/  SHFL.IDX PT, R14, R57, RZ, 0x181f ;  /* 0x00181fff390e7589 */ /* 0x000ea800000e0000 */
[----:B------:R-:W3:Y:S04]  /*db10*/  SHFL.IDX PT, R5, R37, RZ, 0x181f ;  /* 0x00181fff25057589 */ /* 0x000ee800000e0000 */
[----:B------:R-:W4:Y:S01]  /*db20*/  SHFL.IDX PT, R9, R55, RZ, 0x181f ;  /* 0x00181fff37097589 */ /* 0x000f2200000e0000 */
[----:B0-----:R-:W-:-:S04]  /*db30*/  ISETP.GE.AND P0, PT, R16, R3, PT ;  /* 0x000000031000720c */ /* 0x001fc80003f06270 */
[----:B------:R-:W-:-:S13]  /*db40*/  ISETP.GE.OR P1, PT, R10, R59, P0 ;  /* 0x0000003b0a00720c */ /* 0x000fda0000726670 */
[C---:B-1----:R-:W-:Y:S02]  /*db50*/  @!P1 IADD3 R4, P2, R16.reuse, R7, RZ ;  /* 0x0000000710049210 */ /* 0x042fe40007f5e0ff */
[----:B--2---:R-:W-:-:S03]  /*db60*/  @!P1 IADD3 R24, P3, R16, R14, RZ ;  /* 0x0000000e10189210 */ /* 0x004fc60007f7e0ff */
[--C-:B---3--:R-:W-:Y:S02]  /*db70*/  @!P1 IMAD.X R5, R5, 0x1, R17.reuse, P2 ;  /* 0x0000000105059824 */ /* 0x108fe400010e0611 */
[----:B----4-:R-:W-:-:S04]  /*db80*/  @!P1 IMAD.X R25, R9, 0x1, R17, P3 ;  /* 0x0000000109199824 */ /* 0x010fc800018e0611 */
[----:B------:R-:W2:Y:S04]  /*db90*/  @!P1 LD.E.128 R4, desc[UR36][R4.64] ;  /* 0x0000002404049980 */ /* 0x000ea8000c101d00 */
[----:B------:R-:W3:Y:S01]  /*dba0*/  @!P1 LD.E.128 R24, desc[UR36][R24.64] ;  /* 0x0000002418189980 */ /* 0x000ee2000c101d00 */
[----:B------:R-:W-:Y:S02]  /*dbb0*/  CS2R R44, SRZ ;  /* 0x00000000002c7805 */ /* 0x000fe4000001ff00 */
[----:B------:R-:W-:Y:S02]  /*dbc0*/  CS2R R46, SRZ ;  /* 0x00000000002e7805 */ /* 0x000fe4000001ff00 */
[----:B------:R-:W-:Y:S01]  /*dbd0*/  CS2R R48, SRZ ;  /* 0x0000000000307805 */ /* 0x000fe2000001ff00 */
[----:B------:R0:W1:Y:S01]  /*dbe0*/  SHFL.IDX PT, R9, R37, 0x1, 0x181f ;  /* 0x00381f0025097f89 */ /* 0x00006200000e0000 */
[----:B------:R-:W-:-:S03]  /*dbf0*/  CS2R R50, SRZ ;  /* 0x0000000000327805 */ /* 0x000fc6000001ff00 */
[----:B------:R0:W4:Y:S04]  /*dc00*/  SHFL.IDX PT, R21, R53, 0x1, 0x181f ;  /* 0x00381f0035157f89 */ /* 0x00012800000e0000 */
[----:B------:R0:W0:Y:S04]  /*dc10*/  SHFL.IDX PT, R33, R55, 0x1, 0x181f ;  /* 0x00381f0037217f89 */ /* 0x00002800000e0000 */
[----:B------:R0:W0:Y:S01]  /*dc20*/  SHFL.IDX PT, R14, R57, 0x1, 0x181f ;  /* 0x00381f00390e7f89 */ /* 0x00002200000e0000 */
[----:B--2---:R-:W-:Y:S02]  /*dc30*/  @!P1 IMAD.MOV.U32 R44, RZ, RZ, R4 ;  /* 0x000000ffff2c9224 */ /* 0x004fe400078e0004 */
[----:B------:R-:W-:Y:S01]  /*dc40*/  @!P1 IMAD.MOV.U32 R45, RZ, RZ, R5 ;  /* 0x000000ffff2d9224 */ /* 0x000fe200078e0005 */
[----:B------:R-:W-:Y:S01]  /*dc50*/  CS2R R4, SRZ ;  /* 0x0000000000047805 */ /* 0x000fe2000001ff00 */
[----:B------:R-:W-:Y:S01]  /*dc60*/  @!P1 IMAD.MOV.U32 R46, RZ, RZ, R6 ;  /* 0x000000ffff2e9224 */ /* 0x000fe200078e0006 */
[----:B---3--:R-:W-:Y:S01]  /*dc70*/  @!P1 MOV R50, R26 ;  /* 0x0000001a00329202 */ /* 0x008fe20000000f00 */
[----:B------:R-:W-:-:S02]  /*dc80*/  @!P1 IMAD.MOV.U32 R47, RZ, RZ, R7 ;  /* 0x000000ffff2f9224 */ /* 0x000fc400078e0007 */
[----:B------:R-:W-:Y:S02]  /*dc90*/  @!P1 IMAD.MOV.U32 R48, RZ, RZ, R24 ;  /* 0x000000ffff309224 */ /* 0x000fe400078e0018 */
[----:B------:R-:W-:Y:S02]  /*dca0*/  @!P1 IMAD.MOV.U32 R49, RZ, RZ, R25 ;  /* 0x000000ffff319224 */ /* 0x000fe400078e0019 */
[----:B01--4-:R-:W-:-:S07]  /*dcb0*/  @!P1 IMAD.MOV.U32 R51, RZ, RZ, R27 ;  /* 0x000000ffff339224 */ /* 0x013fce00078e001b */
.L_x_2249:
[----:B------:R-:W-:Y:S01]  /*dcc0*/  VIADD R6, R10, 0x20 ;  /* 0x000000200a067836 */ /* 0x000fe20000000000 */
[----:B------:R-:W-:Y:S01]  /*dcd0*/  BSSY B1, `(.L_x_1897) ;  /* 0x0000010000017945 */ /* 0x000fe20003800000 */
[----:B------:R-:W-:Y:S02]  /*dce0*/  CS2R R28, SRZ ;  /* 0x00000000001c7805 */ /* 0x000fe4000001ff00 */
[----:B------:R-:W-:Y:S02]  /*dcf0*/  CS2R R30, SRZ ;  /* 0x00000000001e7805 */ /* 0x000fe4000001ff00 */
[----:B------:R-:W-:Y:S02]  /*dd00*/  ISETP.GE.AND P1, PT, R6, R59, PT ;  /* 0x0000003b0600720c */ /* 0x000fe40003f26270 */
[----:B------:R-:W-:-:S11]  /*dd10*/  CS2R R6, SRZ ;  /* 0x0000000000067805 */ /* 0x000fd6000001ff00 */
[----:B------:R-:W-:Y:S05]  /*dd20*/  @P1 BRA `(.L_x_1898) ;  /* 0x0000000000281947 */ /* 0x000fea0003800000 */
[----:B------:R-:W-:Y:S02]  /*dd30*/  CS2R R6, SRZ ;  /* 0x0000000000067805 */ /* 0x000fe4000001ff00 */
[----:B------:R-:W-:Y:S02]  /*dd40*/  CS2R R28, SRZ ;  /* 0x00000000001c7805 */ /* 0x000fe4000001ff00 */
[----:B------:R-:W-:Y:S01]  /*dd50*/  CS2R R30, SRZ ;  /* 0x00000000001e7805 */ /* 0x000fe2000001ff00 */
[----:B------:R-:W-:Y:S06]  /*dd60*/  @P0 BRA `(.L_x_1898) ;  /* 0x0000000000180947 */ /* 0x000fec0003800000 */
[C---:B------:R-:W-:Y:S02]  /*dd70*/  IADD3 R28, P1, R16.reuse, R21, RZ ;  /* 0x00000015101c7210 */ /* 0x040fe40007f3e0ff */
[----:B------:R-:W-:-:S03]  /*dd80*/  IADD3 R4, P2, R16, R14, RZ ;  /* 0x0000000e10047210 */ /* 0x000fc60007f5e0ff */
[--C-:B------:R-:W-:Y:S02]  /*dd90*/  IMAD.X R29, R9, 0x1, R17.reuse, P1 ;  /* 0x00000001091d7824 */ /* 0x100fe400008e0611 */
[----:B------:R-:W-:-:S04]  /*dda0*/  IMAD.X R5, R33, 0x1, R17, P2 ;  /* 0x0000000121057824 */ /* 0x000fc800010e0611 */
[----:B------:R-:W5:Y:S04]  /*ddb0*/  LD.E.128 R28, desc[UR36][R28.64] ;  /* 0x000000241c1c7980 */ /* 0x000f68000c101d00 */
[----:B------:R-:W5:Y:S02]  /*ddc0*/  LD.E.128 R4, desc[UR36][R4.64] ;  /* 0x0000002404047980 */ /* 0x000f64000c101d00 */
.L_x_1898:
[----:B------:R-:W-:Y:S05]  /*ddd0*/  BSYNC B1 ;  /* 0x0000000000017941 */ /* 0x000fea0003800000 */
.L_x_1897:
[----:B------:R-:W-:-:S03]  /*dde0*/  UMOV UR4, 0xffffffff ;  /* 0xffffffff00047882 */ /* 0x000fc60000000000 */
[----:B------:R-:W-:Y:S05]  /*ddf0*/  BRA.DIV UR4, `(.L_x_1899) ;  /* 0x000001f604647947 */ /* 0x000fea000b800000 */
[----:B------:R-:W0:Y:S01]  /*de00*/  SHFL.IDX PT, R21, R53, 0x2, 0x181f ;  /* 0x00581f0035157f89 */ /* 0x000e2200000e0000 */
[----:B------:R-:W-:-:S03]  /*de10*/  VIADD R8, R10, 0x40 ;  /* 0x000000400a087836 */ /* 0x000fc60000000000 */
[----:B------:R-:W1:Y:S02]  /*de20*/  SHFL.IDX PT, R14, R57, 0x2, 0x181f ;  /* 0x00581f00390e7f89 */ /* 0x000e6400000e0000 */
[----:B------:R-:W-:Y:S02]  /*de30*/  ISETP.GE.OR P1, PT, R8, R59, P0 ;  /* 0x0000003b0800720c */ /* 0x000fe40000726670 */
[----:B------:R-:W2:Y:S04]  /*de40*/  SHFL.IDX PT, R9, R37, 0x2, 0x181f ;  /* 0x00581f0025097f89 */ /* 0x000ea800000e0000 */
[----:B------:R-:W3:Y:S07]  /*de50*/  SHFL.IDX PT, R25, R55, 0x2, 0x181f ;  /* 0x00581f0037197f89 */ /* 0x000eee00000e0000 */
[----:B0-----:R-:W-:-:S02]  /*de60*/  @!P1 IADD3 R24, P2, R16, R21, RZ ;  /* 0x0000001510189210 */ /* 0x001fc40007f5e0ff */
[----:B-1----:R-:W-:-:S03]  /*de70*/  @!P1 IADD3 R32, P3, R16, R14, RZ ;  /* 0x0000000e10209210 */ /* 0x002fc60007f7e0ff */
[--C-:B--2---:R-:W-:Y:S02]  /*de80*/  @!P1 IMAD.X R9, R9, 0x1, R17.reuse, P2 ;  /* 0x0000000109099824 */ /* 0x104fe400010e0611 */
[----:B---3--:R-:W-:Y:S02]  /*de90*/  @!P1 IMAD.X R33, R25, 0x1, R17, P3 ;  /* 0x0000000119219824 */ /* 0x008fe400018e0611 */
[----:B------:R-:W-:-:S04]  /*dea0*/  @!P1 IMAD.MOV.U32 R25, RZ, RZ, R9 ;  /* 0x000000ffff199224 */ /* 0x000fc800078e0009 */
[----:B------:R-:W2:Y:S04]  /*deb0*/  @!P1 LD.E.128 R32, desc[UR36][R32.64] ;  /* 0x0000002420209980 */ /* 0x000ea8000c101d00 */
[----:B------:R-:W3:Y:S04]  /*dec0*/  @!P1 LD.E.128 R24, desc[UR36][R24.64] ;  /* 0x0000002418189980 */ /* 0x000ee8000c101d00 */
[----:B------:R-:W0:Y:S04]  /*ded0*/  SHFL.IDX PT, R53, R53, 0x3, 0x181f ;  /* 0x00781f0035357f89 */ /* 0x000e2800000e0000 */
[----:B------:R-:W1:Y:S04]  /*dee0*/  SHFL.IDX PT, R37, R37, 0x3, 0x181f ;  /* 0x00781f0025257f89 */ /* 0x000e6800000e0000 */
[----:B------:R-:W4:Y:S04]  /*def0*/  SHFL.IDX PT, R57, R57, 0x3, 0x181f ;  /* 0x00781f0039397f89 */ /* 0x000f2800000e0000 */
[----:B------:R-:W0:Y:S01]  /*df00*/  SHFL.IDX PT, R55, R55, 0x3, 0x181f ;  /* 0x00781f0037377f89 */ /* 0x000e2200000e0000 */
[----:B------:R-:W-:-:S02]  /*df10*/  CS2R R20, SRZ ;  /* 0x0000000000147805 */ /* 0x000fc4000001ff00 */
[----:B------:R-:W-:Y:S02]  /*df20*/  CS2R R38, SRZ ;  /* 0x0000000000267805 */ /* 0x000fe4000001ff00 */
[----:B------:R-:W-:Y:S02]  /*df30*/  CS2R R40, SRZ ;  /* 0x0000000000287805 */ /* 0x000fe4000001ff00 */
[----:B------:R-:W-:Y:S02]  /*df40*/  CS2R R42, SRZ ;  /* 0x00000000002a7805 */ /* 0x000fe4000001ff00 */
[----:B------:R-:W-:Y:S01]  /*df50*/  CS2R R8, SRZ ;  /* 0x0000000000087805 */ /* 0x000fe2000001ff00 */
[----:B--2---:R-:W-:Y:S02]  /*df60*/  @!P1 IMAD.MOV.U32 R40, RZ, RZ, R32 ;  /* 0x000000ffff289224 */ /* 0x004fe400078e0020 */
[----:B------:R-:W-:Y:S02]  /*df70*/  @!P1 IMAD.MOV.U32 R41, RZ, RZ, R33 ;  /* 0x000000ffff299224 */ /* 0x000fe400078e0021 */
[----:B---3--:R-:W-:Y:S01]  /*df80*/  @!P1 IMAD.MOV.U32 R20, RZ, RZ, R24 ;  /* 0x000000ffff149224 */ /* 0x008fe200078e0018 */
[----:B------:R-:W-:Y:S01]  /*df90*/  @!P1 MOV R38, R26 ;  /* 0x0000001a00269202 */ /* 0x000fe20000000f00 */
[----:B------:R-:W-:-:S02]  /*dfa0*/  @!P1 IMAD.MOV.U32 R21, RZ, RZ, R25 ;  /* 0x000000ffff159224 */ /* 0x000fc400078e0019 */
[----:B------:R-:W-:Y:S02]  /*dfb0*/  @!P1 IMAD.MOV.U32 R39, RZ, RZ, R27 ;  /* 0x000000ffff279224 */ /* 0x000fe400078e001b */
[----:B------:R-:W-:Y:S02]  /*dfc0*/  @!P1 IMAD.MOV.U32 R42, RZ, RZ, R34 ;  /* 0x000000ffff2a9224 */ /* 0x000fe400078e0022 */
[----:B01--4-:R-:W-:-:S07]  /*dfd0*/  @!P1 IMAD.MOV.U32 R43, RZ, RZ, R35 ;  /* 0x000000ffff2b9224 */ /* 0x013fce00078e0023 */
.L_x_2259:
[----:B------:R-:W-:Y:S01]  /*dfe0*/  VIADD R10, R10, 0x60 ;  /* 0x000000600a0a7836 */ /* 0x000fe20000000000 */
[----:B------:R-:W-:Y:S01]  /*dff0*/  LEA.HI R11, R217, R217, RZ, 0x1 ;  /* 0x000000d9d90b7211 */ /* 0x000fe200078f08ff */
[----:B------:R-:W-:Y:S01]  /*e000*/  BSSY B1, `(.L_x_1900) ;  /* 0x0000013000017945 */ /* 0x000fe20003800000 */
[----:B------:R-:W-:Y:S02]  /*e010*/  CS2R R14, SRZ ;  /* 0x00000000000e7805 */ /* 0x000fe4000001ff00 */
[----:B------:R-:W-:Y:S02]  /*e020*/  ISETP.GE.AND P1, PT, R10, R59, PT ;  /* 0x0000003b0a00720c */ /* 0x000fe40003f26270 */
[----:B------:R-:W-:Y:S02]  /*e030*/  LOP3.LUT R12, R11, 0xfffffffe, RZ, 0xc0, !PT ;  /* 0xfffffffe0b0c7812 */ /* 0x000fe400078ec0ff */
[----:B------:R-:W-:-:S03]  /*e040*/  CS2R R10, SRZ ;  /* 0x00000000000a7805 */ /* 0x000fc6000001ff00 */
[----:B------:R-:W-:Y:S01]  /*e050*/  IMAD.IADD R25, R217, 0x1, -R12 ;  /* 0x00000001d9197824 */ /* 0x000fe200078e0a0c */
[----:B------:R-:W-:-:S04]  /*e060*/  CS2R R12, SRZ ;  /* 0x00000000000c7805 */ /* 0x000fc8000001ff00 */
[----:B------:R-:W-:Y:S01]  /*e070*/  SHF.L.U32 R25, R25, 0x1f, RZ ;  /* 0x0000001f19197819 */ /* 0x000fe200000006ff */
[----:B------:R-:W-:Y:S06]  /*e080*/  @P1 BRA `(.L_x_1901) ;  /* 0x0000000000281947 */ /* 0x000fec0003800000 */
        /* <DEDUP_REMOVED lines=10> */
.L_x_1901:
[----:B------:R-:W-:Y:S05]  /*e130*/  BSYNC B1 ;  /* 0x0000000000017941 */ /* 0x000fea0003800000 */
.L_x_1900:
[----:B------:R-:W0:Y:S01]  /*e140*/  SYNCS.PHASECHK.TRANS64.TRYWAIT P4, [R22+URZ+0x28400], R25 ;  /* 0x02840019160075a7 */ /* 0x000e22000808017f */
[----:B------:R-:W-:Y:S01]  /*e150*/  VIADD R26, R187, 0x20 ;  /* 0x00000020bb1a7836 */ /* 0x000fe20000000000 */
[----:B------:R-:W-:Y:S01]  /*e160*/  VIADDMNMX R24, R59, -R201, 0x80, PT ;  /* 0x000000803b187446 */ /* 0x000fe200038009c9 */
[C---:B------:R-:W-:Y:S01]  /*e170*/  VIADD R37, R187.reuse, 0x60 ;  /* 0x00000060bb257836 */ /* 0x040fe20000000000 */
[C---:B------:R-:W-:Y:S01]  /*e180*/  IADD3 R52, R187.reuse, 0x40, RZ ;  /* 0x00000040bb347810 */ /* 0x040fe20007ffe0ff */
[----:B------:R-:W-:Y:S01]  /*e190*/  BSSY B1, `(.L_x_1902) ;  /* 0x0000006000017945 */ /* 0x000fe20003800000 */
[-C--:B------:R-:W-:Y:S02]  /*e1a0*/  ISETP.GE.OR P3, PT, R187, R24.reuse, P0 ;  /* 0x00000018bb00720c */ /* 0x080fe40000766670 */
[-C--:B------:R-:W-:Y:S02]  /*e1b0*/  ISETP.GE.OR P2, PT, R26, R24.reuse, P0 ;  /* 0x000000181a00720c */ /* 0x080fe40000746670 */
[----:B------:R-:W-:-:S02]  /*e1c0*/  ISETP.GE.OR P1, PT, R52, R24, P0 ;  /* 0x000000183400720c */ /* 0x000fc40000726670 */
[----:B------:R-:W-:Y:S01]  /*e1d0*/  ISETP.GE.OR P0, PT, R37, R24, P0 ;  /* 0x000000182500720c */ /* 0x000fe20000706670 */
[----:B0-----:R-:W-:-:S12]  /*e1e0*/  @!P4 BRA `(.L_x_1903) ;  /* 0x000001f40084c947 */ /* 0x001fd80003800000 */
.L_x_2260:
[----:B------:R-:W-:Y:S05]  /*e1f0*/  BSYNC B1 ;  /* 0x0000000000017941 */ /* 0x000fea0003800000 */
.L_x_1902:
[----:B------:R-:W-:Y:S04]  /*e200*/  BSSY B1, `(.L_x_1904) ;  /* 0x0000101000017945 */ /* 0x000fe80003800000 */
[----:B------:R-:W-:Y:S05]  /*e210*/  @P3 BRA `(.L_x_1905) ;  /* 0x0000000c00fc3947 */ /* 0x000fea0003800000 */
[----:B------:R-:W-:Y:S02]  /*e220*/  SHF.R.U32.HI R24, RZ, 0x8, R44 ;  /* 0x00000008ff187819 */ /* 0x000fe4000001162c */
[----:B------:R-:W-:Y:S02]  /*e230*/  LOP3.LUT R26, R44, 0xff, RZ, 0xc0, !PT ;  /* 0x000000ff2c1a7812 */ /* 0x000fe400078ec0ff */
[----:B0-----:R-:W-:Y:S02]  /*e240*/  LOP3.LUT R25, R24, 0xff, RZ, 0xc0, !PT ;  /* 0x000000ff18197812 */ /* 0x001fe400078ec0ff */
[----:B------:R-:W-:Y:S02]  /*e250*/  LEA.HI R24, R3, R0, RZ, 0x1c ;  /* 0x0000000003187211 */ /* 0x000fe400078fe0ff */
[----:B------:R-:W-:Y:S02]  /*e260*/  PRMT R55, R25, 0x7604, R26 ;  /* 0x0000760419377816 */ /* 0x000fe4000000001a */
[----:B------:R-:W-:-:S02]  /*e270*/  SHF.R.U32.HI R27, RZ, 0x8, R45 ;  /* 0x00000008ff1b7819 */ /* 0x000fc4000001162d */
[----:B------:R-:W-:Y:S02]  /*e280*/  SHF.R.S32.HI R25, RZ, 0x1f, R24 ;  /* 0x0000001fff197819 */ /* 0x000fe40000011418 */
[----:B------:R-:W-:Y:S02]  /*e290*/  LOP3.LUT R32, R45, 0xff, RZ, 0xc0, !PT ;  /* 0x000000ff2d207812 */ /* 0x000fe400078ec0ff */
[----:B------:R-:W-:Y:S02]  /*e2a0*/  LOP3.LUT R27, R27, 0xff, RZ, 0xc0, !PT ;  /* 0x000000ff1b1b7812 */ /* 0x000fe400078ec0ff */
[----:B------:R-:W-:Y:S01]  /*e2b0*/  LEA.HI R26, R25, R24, RZ, 0x3 ;  /* 0x00000018191a7211 */ /* 0x000fe200078f18ff */
[----:B------:R-:W-:Y:S01]  /*e2c0*/  IMAD.SHL.U32 R25, R24, 0x10, RZ ;  /* 0x0000001018197824 */ /* 0x000fe200078e00ff */
[----:B------:R-:W-:Y:S02]  /*e2d0*/  PRMT R57, R27, 0x7604, R32 ;  /* 0x000076041b397816 */ /* 0x000fe40000000020 */
[----:B------:R-:W-:Y:S01]  /*e2e0*/  SHF.R.U32.HI R27, RZ, 0x8, R46 ;  /* 0x00000008ff1b7819 */ /* 0x000fe2000001162e */
[----:B------:R-:W-:Y:S01]  /*e2f0*/  IMAD.SHL.U32 R26, R26, 0x800, RZ ;  /* 0x000008001a1a7824 */ /* 0x000fe200078e00ff */
[----:B------:R-:W-:-:S02]  /*e300*/  SHF.R.U32.HI R34, RZ, 0x8, R48 ;  /* 0x00000008ff227819 */ /* 0x000fc40000011630 */
[----:B------:R-:W-:Y:S02]  /*e310*/  LOP3.LUT R25, R202, 0x70, R25, 0xf8, !PT ;  /* 0x00000070ca197812 */ /* 0x000fe400078ef819 */
[----:B------:R-:W-:Y:S02]  /*e320*/  SHF.R.U32.HI R54, RZ, 0x3, R202 ;  /* 0x00000003ff367819 */ /* 0x000fe400000116ca */
[----:B------:R-:W-:Y:S02]  /*e330*/  LOP3.LUT R32, R46, 0xff, RZ, 0xc0, !PT ;  /* 0x000000ff2e207812 */ /* 0x000fe400078ec0ff */
[----:B------:R-:W-:Y:S02]  /*e340*/  SHF.R.U32.HI R53, RZ, 0x8, R47 ;  /* 0x00000008ff357819 */ /* 0x000fe4000001162f */
[----:B------:R-:W-:Y:S02]  /*e350*/  LOP3.LUT R35, R48, 0xff, RZ, 0xc0, !PT ;  /* 0x000000ff30237812 */ /* 0x000fe400078ec0ff */
[----:B------:R-:W-:-:S02]  /*e360*/  LOP3.LUT R27, R27, 0xff, RZ, 0xc0, !PT ;  /* 0x000000ff1b1b7812 */ /* 0x000fc400078ec0ff */
[----:B------:R-:W-:Y:S02]  /*e370*/  LOP3.LUT R34, R34, 0xff, RZ, 0xc0, !PT ;  /* 0x000000ff22227812 */ /* 0x000fe400078ec0ff */
[----:B------:R-:W-:Y:S02]  /*e380*/  LOP3.LUT R25, R25, R54, RZ, 0x3c, !PT ;  /* 0x0000003619197212 */ /* 0x000fe400078e3cff */
[----:B------:R-:W-:Y:S02]  /*e390*/  LOP3.LUT R26, R26, 0xffffc000, RZ, 0xc0, !PT ;  /* 0xffffc0001a1a7812 */ /* 0x000fe400078ec0ff */
[----:B------:R-:W-:Y:S02]  /*e3a0*/  LOP3.LUT R33, R47, 0xff, RZ, 0xc0, !PT ;  /* 0x000000ff2f217812 */ /* 0x000fe400078ec0ff */
[----:B------:R-:W-:Y:S02]  /*e3b0*/  LOP3.LUT R24, R53, 0xff, RZ, 0xc0, !PT ;  /* 0x000000ff35187812 */ /* 0x000fe400078ec0ff */
[----:B------:R-:W-:-:S02]  /*e3c0*/  PRMT R59, R27, 0x7604, R32 ;  /* 0x000076041b3b7816 */ /* 0x000fc40000000020 */
[----:B------:R-:W-:Y:S02]  /*e3d0*/  PRMT R65, R34, 0x7604, R35 ;  /* 0x0000760422417816 */ /* 0x000fe40000000023 */
[----:B------:R-:W-:Y:S02]  /*e3e0*/  IADD3 R53, R25, R26, R203 ;  /* 0x0000001a19357210 */ /* 0x000fe40007ffe0cb */
[----:B------:R-:W-:Y:S02]  /*e3f0*/  SHF.R.U32.HI R32, RZ, 0x8, R49 ;  /* 0x00000008ff207819 */ /* 0x000fe40000011631 */
[----:B------:R-:W-:Y:S01]  /*e400*/  SHF.R.U32.HI R34, RZ, 0x8, R50 ;  /* 0x00000008ff227819 */ /* 0x000fe20000011632 */
[----:B------:R-:W-:Y:S01]  /*e410*/  IMAD.IADD R53, R22, 0x1, R53 ;  /* 0x0000000116357824 */ /* 0x000fe200078e0235 */
[----:B------:R-:W-:Y:S02]  /*e420*/  PRMT R63, R24, 0x7604, R33 ;  /* 0x00007604183f7816 */ /* 0x000fe40000000021 */
[----:B------:R-:W-:Y:S01]  /*e430*/  LOP3.LUT R33, R49, 0xff, RZ, 0xc0, !PT ;  /* 0x000000ff31217812 */ /* 0x000fe200078ec0ff */
[----:B------:R-:W-:Y:S01]  /*e440*/  LDS.128 R24, [R213+0x18000] ;  /* 0x01800000d5187984 */ /* 0x000fe20000000c00 */
[----:B------:R-:W-:-:S02]  /*e450*/  LOP3.LUT R35, R50, 0xff, RZ, 0xc0, !PT ;  /* 0x000000ff32237812 */ /* 0x000fc400078ec0ff */
[----:B------:R-:W-:Y:S02]  /*e460*/  LOP3.LUT R32, R32, 0xff, RZ, 0xc0, !PT ;  /* 0x000000ff20207812 */ /* 0x000fe400078ec0ff */
[----:B------:R-:W-:Y:S02]  /*e470*/  LOP3.LUT R34, R34, 0xff, RZ, 0xc0, !PT ;  /* 0x000000ff22227812 */ /* 0x000fe400078ec0ff */
[----:B------:R-:W-:Y:S02]  /*e480*/  PRMT R67, R32, 0x7604, R33 ;  /* 0x0000760420437816 */ /* 0x000fe40000000021 */
[----:B------:R-:W-:Y:S02]  /*e490*/  PRMT R69, R34, 0x7604, R35 ;  /* 0x0000760422457816 */ /* 0x000fe40000000023 */
[----:B------:R-:W0:Y:S01]  /*e4a0*/  LDS.128 R32, [R53+0x18000] ;  /* 0x0180000035207984 */ /* 0x000e220000000c00 */
[----:B------:R-:W-:Y:S02]  /*e4b0*/  SHF.R.U32.HI R56, RZ, 0x10, R45 ;  /* 0x00000010ff387819 */ /* 0x000fe4000001162d */
[----:B------:R-:W-:-:S02]  /*e4c0*/  SHF.R.U32.HI R54, RZ, 0x8, R51 ;  /* 0x00000008ff367819 */ /* 0x000fc40000011633 */
[----:B------:R-:W-:Y:S02]  /*e4d0*/  LOP3.LUT R56, R56, 0xff, RZ, 0xc0, !PT ;  /* 0x000000ff38387812 */ /* 0x000fe400078ec0ff */
[----:B------:R-:W-:Y:S02]  /*e4e0*/  SHF.R.U32.HI R58, RZ, 0x10, R46 ;  /* 0x00000010ff3a7819 */ /* 0x000fe4000001162e */
[----:B------:R-:W-:Y:S02]  /*e4f0*/  LOP3.LUT R61, R51, 0xff, RZ, 0xc0, !PT ;  /* 0x000000ff333d7812 */ /* 0x000fe400078ec0ff */
[----:B------:R-:W-:Y:S02]  /*e500*/  LOP3.LUT R54, R54, 0xff, RZ, 0xc0, !PT ;  /* 0x000000ff36367812 */ /* 0x000fe400078ec0ff */
[----:B------:R-:W-:Y:S02]  /*e510*/  PRMT R57, R56, 0x7054, R57 ;  /* 0x0000705438397816 */ /* 0x000fe40000000039 */
[----:B------:R-:W-:-:S02]  /*e520*/  SHF.R.U32.HI R56, RZ, 0x10, R49 ;  /* 0x00000010ff387819 */ /* 0x000fc40000011631 */
[----:B------:R-:W-:Y:S02]  /*e530*/  LOP3.LUT R58, R58, 0xff, RZ, 0xc0, !PT ;  /* 0x000000ff3a3a7812 */ /* 0x000fe400078ec0ff */
[----:B------:R-:W-:Y:S02]  /*e540*/  PRMT R62, R54, 0x7604, R61 ;  /* 0x00007604363e7816 */ /* 0x000fe4000000003d */
[----:B------:R-:W-:Y:S02]  /*e550*/  SHF.R.U32.HI R54, RZ, 0x10, R44 ;  /* 0x00000010ff367819 */ /* 0x000fe4000001162c */
[----:B------:R-:W-:Y:S02]  /*e560*/  LOP3.LUT R56, R56, 0xff, RZ, 0xc0, !PT ;  /* 0x000000ff38387812 */ /* 0x000fe400078ec0ff */
[----:B------:R-:W-:Y:S02]  /*e570*/  PRMT R61, R58, 0x7054, R59 ;  /* 0x000070543a3d7816 */ /* 0x000fe4000000003b */
[----:B------:R-:W-:-:S02]  /*e580*/  SHF.R.U32.HI R59, RZ, 0x10, R51 ;  /* 0x00000010ff3b7819 */ /* 0x000fc40000011633 */
[----:B------:R-:W-:Y:S02]  /*e590*/  SHF.R.U32.HI R60, RZ, 0x10, R47 ;  /* 0x00000010ff3c7819 */ /* 0x000fe4000001162f */
[----:B------:R-:W-:Y:S02]  /*e5a0*/  LOP3.LUT R54, R54, 0xff, RZ, 0xc0, !PT ;  /* 0x000000ff36367812 */ /* 0x000fe400078ec0ff */
[----:B------:R-:W-:Y:S02]  /*e5b0*/  SHF.R.U32.HI R58, RZ, 0x10, R50 ;  /* 0x00000010ff3a7819 */ /* 0x000fe40000011632 */
[----:B------:R-:W-:Y:S02]  /*e5c0*/  PRMT R67, R56, 0x7054, R67 ;  /* 0x0000705438437816 */ /* 0x000fe40000000043 */
[----:B------:R-:W-:Y:S02]  /*e5d0*/  LOP3.LUT R59, R59, 0xff, RZ, 0xc0, !PT ;  /* 0x000000ff3b3b7812 */ /* 0x000fe400078ec0ff */
[----:B------:R-:W-:-:S02]  /*e5e0*/  LOP3.LUT R60, R60, 0xff, RZ, 0xc0, !PT ;  /* 0x000000ff3c3c7812 */ /* 0x000fc400078ec0ff */
[----:B------:R-:W-:Y:S02]  /*e5f0*/  PRMT R55, R54, 0x7054, R55 ;  /* 0x0000705436377816 */ /* 0x000fe40000000037 */
[----:B------:R-:W-:Y:S02]  /*e600*/  LOP3.LUT R58, R58, 0xff, RZ, 0xc0, !PT ;  /* 0x000000ff3a3a7812 */ /* 0x000fe400078ec0ff */
[----:B------:R-:W-:Y:S02]  /*e610*/  SHF.R.U32.HI R54, RZ, 0x10, R48 ;  /* 0x00000010ff367819 */ /* 0x000fe40000011630 */
[----:B------:R-:W-:Y:S02]  /*e620*/  LOP3.LUT R67, R67, 0xff000000, R49, 0xf8, !PT ;  /* 0xff00000043437812 */ /* 0x000fe400078ef831 */
[----:B------:R-:W-:Y:S02]  /*e630*/  PRMT R71, R59, 0x7054, R62 ;  /* 0x000070543b477816 */ /* 0x000fe4000000003e */
[----:B------:R-:W-:-:S02]  /*e640*/  PRMT R63, R60, 0x7054, R63 ;  /* 0x000070543c3f7816 */ /* 0x000fc4000000003f */
[----:B------:R-:W-:Y:S02]  /*e650*/  PRMT R69, R58, 0x7054, R69 ;  /* 0x000070543a457816 */ /* 0x000fe40000000045 */
[----:B------:R-:W-:Y:S02]  /*e660*/  LOP3.LUT R59, R57, 0xff000000, R45, 0xf8, !PT ;  /* 0xff000000393b7812 */ /* 0x000fe400078ef82d */
[----:B------:R-:W-:Y:S02]  /*e670*/  LOP3.LUT R54, R54, 0xff, RZ, 0xc0, !PT ;  /* 0x000000ff36367812 */ /* 0x000fe400078ec0ff */
[----:B------:R-:W-:Y:S02]  /*e680*/  F2FP.F16.E4M3.UNPACK_B R68, R67 ;  /* 0x00000043ff44723e */ /* 0x000fe400020006ff */
[----:B0-----:R-:W-:Y:S02]  /*e690*/  F2FP.F16.E4M3.UNPACK_B R56, R33 ;  /* 0x00000021ff38723e */ /* 0x001fe400020006ff */
[----:B------:R-:W-:-:S02]  /*e6a0*/  LOP3.LUT R60, R63, 0xff000000, R47, 0xf8, !PT ;  /* 0xff0000003f3c7812 */ /* 0x000fc400078ef82f */
[----:B------:R-:W-:Y:S01]  /*e6b0*/  LOP3.LUT R45, R69, 0xff000000, R50, 0xf8, !PT ;  /* 0xff000000452d7812 */ /* 0x000fe200078ef832 */
[--C-:B------:R-:W-:Y:S01]  /*e6c0*/  HADD2.F32 R69, -RZ, R68.reuse.H0_H0 ;  /* 0x20000044ff457230 */ /* 0x100fe20000004100 */
[----:B------:R-:W-:Y:S01]  /*e6d0*/  F2FP.F16.E4M3.UNPACK_B R62, R59 ;  /* 0x0000003bff3e723e */ /* 0x000fe200020006ff */
[----:B------:R-:W-:Y:S01]  /*e6e0*/  HADD2.F32 R68, -RZ, R68.H1_H1 ;  /* 0x30000044ff447230 */ /* 0x000fe20000004100 */
[----:B------:R-:W-:Y:S02]  /*e6f0*/  PRMT R65, R54, 0x7054, R65 ;  /* 0x0000705436417816 */ /* 0x000fe40000000041 */
[-C--:B------:R-:W-:Y:S01]  /*e700*/  F2FP.F16.E4M3.UNPACK_B R47, R25.reuse ;  /* 0x00000019ff2f723e */ /* 0x080fe200020006ff */
[----:B------:R-:W-:Y:S01]  /*e710*/  HADD2.F32 R66, -RZ, R62.H0_H0 ;  /* 0x2000003eff427230 */ /* 0x000fe20000004100 */
[----:B------:R-:W-:Y:S01]  /*e720*/  F2FP.F16.E4M3.UNPACK_B R50, R25.H1 ;  /* 0x00000019ff32723e */ /* 0x000fe200030006ff */
[----:B------:R-:W-:Y:S01]  /*e730*/  HADD2.F32 R25, -RZ, R56.H0_H0 ;  /* 0x20000038ff197230 */ /* 0x000fe20000004100 */
[----:B------:R-:W-:Y:S01]  /*e740*/  LOP3.LUT R54, R55, 0xff000000, R44, 0xf8, !PT ;  /* 0xff00000037367812 */ /* 0x000fe200078ef82c */
[----:B------:R-:W-:Y:S01]  /*e750*/  HADD2.F32 R62, -RZ, R62.H1_H1 ;  /* 0x3000003eff3e7230 */ /* 0x000fe20000004100 */
[----:B------:R-:W-:Y:S01]  /*e760*/  LOP3.LUT R55, R65, 0xff000000, R48, 0xf8, !PT ;  /* 0xff00000041377812 */ /* 0x000fe200078ef830 */
[--C-:B------:R-:W-:Y:S01]  /*e770*/  HADD2.F32 R48, -RZ, R47.reuse.H0_H0 ;  /* 0x2000002fff307230 */ /* 0x100fe20000004100 */
[----:B------:R-:W-:Y:S01]  /*e780*/  F2FP.F16.E4M3.UNPACK_B R57, R33.H1 ;  /* 0x00000021ff39723e */ /* 0x000fe200030006ff */
[C---:B------:R-:W-:Y:S01]  /*e790*/  FMUL.FTZ R33, R25.reuse, R69 ;  /* 0x0000004519217220 */ /* 0x040fe20000410000 */
[-C--:B------:R-:W-:Y:S01]  /*e7a0*/  F2FP.F16.E4M3.UNPACK_B R49, R32.reuse ;  /* 0x00000020ff31723e */ /* 0x080fe200020006ff */
[----:B------:R-:W-:Y:S01]  /*e7b0*/  HADD2.F32 R56, -RZ, R56.H1_H1 ;  /* 0x30000038ff387230 */ /* 0x000fe20000004100 */
[----:B------:R-:W-:Y:S01]  /*e7c0*/  F2FP.F16.E4M3.UNPACK_B R58, R32.H1 ;  /* 0x00000020ff3a723e */ /* 0x000fe200030006ff */
[-C--:B------:R-:W-:Y:S01]  /*e7d0*/  FMUL.FTZ R32, R25, R66.reuse ;  /* 0x0000004219207220 */ /* 0x080fe20000410000 */
[C---:B------:R-:W-:Y:S01]  /*e7e0*/  FFMA.FTZ R25, R48.reuse, R66, -R33 ;  /* 0x0000004230197223 */ /* 0x040fe20000010821 */
[----:B------:R-:W-:Y:S01]  /*e7f0*/  F2FP.F16.E4M3.UNPACK_B R66, R67.H1 ;  /* 0x00000043ff42723e */ /* 0x000fe200030006ff */
[----:B------:R-:W-:Y:S01]  /*e800*/  HADD2.F32 R47, -RZ, R47.H1_H1 ;  /* 0x3000002fff2f7230 */ /* 0x000fe20000004100 */
[----:B------:R-:W-:Y:S01]  /*e810*/  F2FP.F16.E4M3.UNPACK_B R59, R59.H1 ;  /* 0x0000003bff3b723e */ /* 0x000fe200030006ff */
[----:B------:R-:W-:Y:S01]  /*e820*/  FFMA.FTZ R33, R48, R69, R32 ;  /* 0x0000004530217223 */ /* 0x000fe20000010020 */
[----:B------:R-:W-:Y:S01]  /*e830*/  HADD2.F32 R32, -RZ, R57.H0_H0 ;  /* 0x20000039ff207230 */ /* 0x000fe20000004100 */
[----:B------:R-:W-:Y:S01]  /*e840*/  LOP3.LUT R44, R61, 0xff000000, R46, 0xf8, !PT ;  /* 0xff0000003d2c7812 */ /* 0x000fe200078ef82e */
[----:B------:R-:W-:Y:S01]  /*e850*/  HADD2.F32 R69, -RZ, R66.H0_H0 ;  /* 0x20000042ff457230 */ /* 0x000fe20000004100 */
[-C--:B------:R-:W-:Y:S01]  /*e860*/  F2FP.F16.E4M3.UNPACK_B R61, R27.reuse ;  /* 0x0000001bff3d723e */ /* 0x080fe200020006ff */
[----:B------:R-:W-:Y:S01]  /*e870*/  HADD2.F32 R67, -RZ, R59.H0_H0 ;  /* 0x2000003bff437230 */ /* 0x000fe20000004100 */
[----:B------:R-:W-:Y:S01]  /*e880*/  F2FP.F16.E4M3.UNPACK_B R64, R27.H1 ;  /* 0x0000001bff40723e */ /* 0x000fe200030006ff */
[----:B------:R-:W-:Y:S01]  /*e890*/  HADD2.F32 R48, -RZ, R50.H0_H0 ;  /* 0x20000032ff307230 */ /* 0x000fe20000004100 */
[-C--:B------:R-:W-:Y:S01]  /*e8a0*/  F2FP.F16.E4M3.UNPACK_B R63, R35.reuse ;  /* 0x00000023ff3f723e */ /* 0x080fe200020006ff */
[----:B------:R-:W-:Y:S01]  /*e8b0*/  FMUL.FTZ R73, R56, R62 ;  /* 0x0000003e38497220 */ /* 0x000fe20000410000 */
[----:B------:R-:W-:Y:S01]  /*e8c0*/  F2FP.F16.E4M3.UNPACK_B R65, R35.H1 ;  /* 0x00000023ff41723e */ /* 0x000fe200030006ff */
[----:B------:R-:W-:Y:S01]  /*e8d0*/  FMUL.FTZ R75, R32, R69 ;  /* 0x00000045204b7220 */ /* 0x000fe20000410000 */
[-C--:B------:R-:W-:Y:S01]  /*e8e0*/  F2FP.F16.E4M3.UNPACK_B R27, R34.reuse ;  /* 0x00000022ff1b723e */ /* 0x080fe200020006ff */
[----:B------:R-:W-:Y:S01]  /*e8f0*/  HADD2.F32 R57, -RZ, R57.H1_H1 ;  /* 0x30000039ff397230 */ /* 0x000fe20000004100 */
[----:B------:R-:W-:Y:S01]  /*e900*/  F2FP.F16.E4M3.UNPACK_B R35, R34.H1 ;  /* 0x00000022ff23723e */ /* 0x000fe200030006ff */
[-C--:B------:R-:W-:Y:S01]  /*e910*/  FMUL.FTZ R34, R56, R68.reuse ;  /* 0x0000004438227220 */ /* 0x080fe20000410000 */
[-C--:B------:R-:W-:Y:S01]  /*e920*/  FMUL.FTZ R56, R32, R67.reuse ;  /* 0x0000004320387220 */ /* 0x080fe20000410000 */
[----:B------:R-:W-:Y:S01]  /*e930*/  LOP3.LUT R71, R71, 0xff000000, R51, 0xf8, !PT ;  /* 0xff00000047477812 */ /* 0x000fe200078ef833 */
[C---:B------:R-:W-:Y:S01]  /*e940*/  FFMA.FTZ R32, R47.reuse, R68, R73 ;  /* 0x000000442f207223 */ /* 0x040fe20000010049 */
[----:B------:R-:W-:Y:S01]  /*e950*/  FFMA.FTZ R34, R47, R62, -R34 ;  /* 0x0000003e2f227223 */ /* 0x000fe20000010822 */
[C---:B------:R-:W-:Y:S01]  /*e960*/  FFMA.FTZ R47, R48.reuse, R67, -R75 ;  /* 0x00000043302f7223 */ /* 0x040fe2000001084b */
[----:B------:R-:W-:Y:S01]  /*e970*/  FFMA.FTZ R48, R48, R69, R56 ;  /* 0x0000004530307223 */ /* 0x000fe20000010038 */
[----:B------:R-:W-:Y:S01]  /*e980*/  HADD2.F32 R68, -RZ, R66.H1_H1 ;  /* 0x30000042ff447230 */ /* 0x000fe20000004100 */
[----:B------:R-:W-:Y:S01]  /*e990*/  F2FP.F16.E4M3.UNPACK_B R69, R71 ;  /* 0x00000047ff45723e */ /* 0x000fe200020006ff */
[----:B------:R-:W-:Y:S01]  /*e9a0*/  HADD2.F32 R59, -RZ, R59.H1_H1 ;  /* 0x3000003bff3b7230 */ /* 0x000fe20000004100 */
[----:B------:R-:W-:Y:S01]  /*e9b0*/  F2FP.F16.E4M3.UNPACK_B R66, R60 ;  /* 0x0000003cff42723e */ /* 0x000fe200020006ff */
[----:B------:R-:W-:-:S02]  /*e9c0*/  HADD2.F32 R56, -RZ, R63.H0_H0 ;  /* 0x2000003fff387230 */ /* 0x000fc40000004100 */
[C---:B------:R-:W-:Y:S01]  /*e9d0*/  FMUL.FTZ R75, R57.reuse, R68 ;  /* 0x00000044394b7220 */ /* 0x040fe20000410000 */
[----:B------:R-:W-:Y:S02]  /*e9e0*/  HADD2.F32 R73, -RZ, R69.H0_H0 ;  /* 0x20000045ff497230 */ /* 0x000fe40000004100 */
[----:B------:R-:W-:Y:S01]  /*e9f0*/  FMUL.FTZ R57, R57, R59 ;  /* 0x0000003b39397220 */ /* 0x000fe20000410000 */
[----:B------:R-:W-:Y:S01]  /*ea00*/  HADD2.F32 R67, -RZ, R66.H0_H0 ;  /* 0x20000042ff437230 */ /* 0x000fe20000004100 */
[----:B------:R-:W-:Y:S01]  /*ea10*/  F2FP.F16.E4M3.UNPACK_B R51, R24.H1 ;  /* 0x00000018ff33723e */ /* 0x000fe200030006ff */
        /* <DEDUP_REMOVED lines=8> */
[----:B------:R-:W-:Y:S01]  /*eaa0*/  FFMA.FTZ R50, R62, R73, R70 ;  /* 0x000000493e327223 */ /* 0x000fe20000010046 */
[----:B------:R-:W-:Y:S01]  /*eab0*/  HADD2.F32 R67, -RZ, R66.H1_H1 ;  /* 0x30000042ff437230 */ /* 0x000fe20000004100 */
[----:B------:R-:W-:Y:S01]  /*eac0*/  F2FP.F16.E4M3.UNPACK_B R70, R71.H1 ;  /* 0x00000047ff46723e */ /* 0x000fe200030006ff */
[----:B------:R-:W-:Y:S01]  /*ead0*/  HADD2.F32 R62, -RZ, R65.H0_H0 ;  /* 0x20000041ff3e7230 */ /* 0x000fe20000004100 */
[----:B------:R-:W-:Y:S01]  /*eae0*/  F2FP.F16.E4M3.UNPACK_B R66, R60.H1 ;  /* 0x0000003cff42723e */ /* 0x000fe200030006ff */
[----:B------:R-:W-:Y:S01]  /*eaf0*/  HADD2.F32 R60, -RZ, R63.H1_H1 ;  /* 0x3000003fff3c7230 */ /* 0x000fe20000004100 */
[----:B------:R-:W-:Y:S01]  /*eb00*/  F2FP.F16.E4M3.UNPACK_B R46, R24 ;  /* 0x00000018ff2e723e */ /* 0x000fe200020006ff */
[----:B------:R-:W-:Y:S01]  /*eb10*/  HADD2.F32 R71, -RZ, R70.H0_H0 ;  /* 0x20000046ff477230 */ /* 0x000fe20000004100 */
[----:B------:R-:W-:Y:S01]  /*eb20*/  F2FP.F16.E4M3.UNPACK_B R24, R26 ;  /* 0x0000001aff18723e */ /* 0x000fe200020006ff */
[----:B------:R-:W-:-:S02]  /*eb30*/  HADD2.F32 R68, -RZ, R66.H0_H0 ;  /* 0x20000042ff447230 */ /* 0x000fc40000004100 */
[----:B------:R-:W-:Y:S01]  /*eb40*/  FMUL.FTZ R72, R60, R69 ;  /* 0x000000453c487220 */ /* 0x000fe20000410000 */
[----:B------:R-:W-:Y:S02]  /*eb50*/  HADD2.F32 R63, -RZ, R64.H0_H0 ;  /* 0x20000040ff3f7230 */ /* 0x000fe40000004100 */
[C---:B------:R-:W-:Y:S01]  /*eb60*/  FMUL.FTZ R76, R62.reuse, R71 ;  /* 0x000000473e4c7220 */ /* 0x040fe20000410000 */
[----:B------:R-:W-:Y:S02]  /*eb70*/  HADD2.F32 R61, -RZ, R61.H1_H1 ;  /* 0x3000003dff3d7230 */ /* 0x000fe40000004100 */
[-C--:B------:R-:W-:Y:S01]  /*eb80*/  FMUL.FTZ R78, R62, R68.reuse ;  /* 0x000000443e4e7220 */ /* 0x080fe20000410000 */
[----:B------:R-:W-:Y:S01]  /*eb90*/  FMUL.FTZ R74, R60, R67 ;  /* 0x000000433c4a7220 */ /* 0x000fe20000410000 */
[C---:B------:R-:W-:Y:S01]  /*eba0*/  FFMA.FTZ R62, R63.reuse, R68, -R76 ;  /* 0x000000443f3e7223 */ /* 0x040fe2000001084c */
[----:B------:R-:W-:Y:S02]  /*ebb0*/  HADD2.F32 R73, -RZ, R70.H1_H1 ;  /* 0x30000046ff497230 */ /* 0x000fe40000004100 */
[----:B------:R-:W-:Y:S01]  /*ebc0*/  FFMA.FTZ R63, R63, R71, R78 ;  /* 0x000000473f3f7223 */ /* 0x000fe2000001004e */
[----:B------:R-:W-:Y:S01]  /*ebd0*/  F2FP.F16.E4M3.UNPACK_B R71, R55.H1 ;  /* 0x00000037ff47723e */ /* 0x000fe200030006ff */
[C---:B------:R-:W-:Y:S01]  /*ebe0*/  FFMA.FTZ R60, R61.reuse, R67, -R72 ;  /* 0x000000433d3c7223 */ /* 0x040fe20000010848 */
[----:B------:R-:W-:Y:S01]  /*ebf0*/  FFMA.FTZ R61, R61, R69, R74 ;  /* 0x000000453d3d7223 */ /* 0x000fe2000001004a */
[----:B------:R-:W-:Y:S01]  /*ec00*/  HADD2.F32 R69, -RZ, R66.H1_H1 ;  /* 0x30000042ff457230 */ /* 0x000fe20000004100 */
[----:B------:R-:W-:Y:S01]  /*ec10*/  F2FP.F16.E4M3.UNPACK_B R68, R54.H1 ;  /* 0x00000036ff44723e */ /* 0x000fe200030006ff */
[----:B------:R-:W-:Y:S01]  /*ec20*/  HADD2.F32 R66, -RZ, R65.H1_H1 ;  /* 0x30000041ff427230 */ /* 0x000fe20000004100 */
[----:B------:R-:W-:Y:S01]  /*ec30*/  F2FP.F16.E4M3.UNPACK_B R26, R26.H1 ;  /* 0x0000001aff1a723e */ /* 0x000fe200030006ff */
[----:B------:R-:W-:Y:S01]  /*ec40*/  HADD2.F32 R72, -RZ, R71.H0_H0 ;  /* 0x20000047ff487230 */ /* 0x000fe20000004100 */
[----:B------:R-:W-:Y:S01]  /*ec50*/  F2FP.SATFINITE.E4M3.F32.PACK_AB_MERGE_C R47, R56, R47, RZ ;  /* 0x0000002f382f723e */ /* 0x000fe200048070ff */
[----:B------:R-:W-:-:S02]  /*ec60*/  HADD2.F32 R65, -RZ, R58.H0_H0 ;  /* 0x2000003aff417230 */ /* 0x000fc40000004100 */
[C---:B------:R-:W-:Y:S01]  /*ec70*/  FMUL.FTZ R77, R66.reuse, R73 ;  /* 0x00000049424d7220 */ /* 0x040fe20000410000 */
[----:B------:R-:W-:Y:S02]  /*ec80*/  HADD2.F32 R70, -RZ, R68.H0_H0 ;  /* 0x20000044ff467230 */ /* 0x000fe40000004100 */
[----:B------:R-:W-:Y:S01]  /*ec90*/  FMUL.FTZ R74, R66, R69 ;  /* 0x00000045424a7220 */ /* 0x000fe20000410000 */
[----:B------:R-:W-:Y:S02]  /*eca0*/  HADD2.F32 R67, -RZ, R51.H0_H0 ;  /* 0x20000033ff437230 */ /* 0x000fe40000004100 */
[C---:B------:R-:W-:Y:S01]  /*ecb0*/  FMUL.FTZ R66, R65.reuse, R72 ;  /* 0x0000004841427220 */ /* 0x040fe20000410000 */
[----:B------:R-:W-:Y:S02]  /*ecc0*/  HADD2.F32 R64, -RZ, R64.H1_H1 ;  /* 0x30000040ff407230 */ /* 0x000fe40000004100 */
[----:B------:R-:W-:Y:S01]  /*ecd0*/  FMUL.FTZ R75, R65, R70 ;  /* 0x00000046414b7220 */ /* 0x000fe20000410000 */
[----:B------:R-:W-:-:S02]  /*ece0*/  HADD2.F32 R58, -RZ, R58.H1_H1 ;  /* 0x3000003aff3a7230 */ /* 0x000fc40000004100 */
[C---:B------:R-:W-:Y:S01]  /*ecf0*/  FFMA.FTZ R66, R67.reuse, R70, -R66 ;  /* 0x0000004643427223 */ /* 0x040fe20000010842 */
[----:B------:R-:W-:Y:S02]  /*ed00*/  HADD2.F32 R70, -RZ, R71.H1_H1 ;  /* 0x30000047ff467230 */ /* 0x000fe40000004100 */
[C---:B------:R-:W-:Y:S01]  /*ed10*/  FFMA.FTZ R65, R64.reuse, R69, -R77 ;  /* 0x0000004540417223 */ /* 0x040fe2000001084d */
[----:B------:R-:W-:Y:S01]  /*ed20*/  HADD2.F32 R68, -RZ, R68.H1_H1 ;  /* 0x30000044ff447230 */ /* 0x000fe20000004100 */
[----:B------:R-:W-:Y:S01]  /*ed30*/  F2FP.F16.E4M3.UNPACK_B R71, R55 ;  /* 0x00000037ff47723e */ /* 0x000fe200020006ff */
[----:B------:R-:W-:Y:S01]  /*ed40*/  HADD2.F32 R55, -RZ, R51.H1_H1 ;  /* 0x30000033ff377230 */ /* 0x000fe20000004100 */
[----:B------:R-:W-:Y:S01]  /*ed50*/  F2FP.F16.E4M3.UNPACK_B R69, R54 ;  /* 0x00000036ff45723e */ /* 0x000fe200020006ff */
[----:B------:R-:W-:Y:S01]  /*ed60*/  FFMA.FTZ R64, R64, R73, R74 ;  /* 0x0000004940407223 */ /* 0x000fe2000001004a */
[C---:B------:R-:W-:Y:S01]  /*ed70*/  FMUL.FTZ R54, R58.reuse, R70 ;  /* 0x000000463a367220 */ /* 0x040fe20000410000 */
[----:B------:R-:W-:Y:S01]  /*ed80*/  FMUL.FTZ R73, R58, R68 ;  /* 0x000000443a497220 */ /* 0x000fe20000410000 */
[----:B------:R-:W-:Y:S01]  /*ed90*/  FFMA.FTZ R67, R67, R72, R75 ;  /* 0x0000004843437223 */ /* 0x000fe2000001004b */
[----:B------:R-:W-:-:S02]  /*eda0*/  HADD2.F32 R72, -RZ, R71.H0_H0 ;  /* 0x20000047ff487230 */ /* 0x000fc40000004100 */
[C---:B------:R-:W-:Y:S01]  /*edb0*/  FFMA.FTZ R51, R55.reuse, R68, -R54 ;  /* 0x0000004437337223 */ /* 0x040fe20000010836 */
[----:B------:R-:W-:Y:S02]  /*edc0*/  HADD2.F32 R58, -RZ, R49.H0_H0 ;  /* 0x20000031ff3a7230 */ /* 0x000fe40000004100 */
[----:B------:R-:W-:Y:S01]  /*edd0*/  FFMA.FTZ R54, R55, R70, R73 ;  /* 0x0000004637367223 */ /* 0x000fe20000010049 */
[----:B------:R-:W-:Y:S01]  /*ede0*/  HADD2.F32 R70, -RZ, R69.H0_H0 ;  /* 0x20000045ff467230 */ /* 0x000fe20000004100 */
[----:B------:R-:W-:Y:S01]  /*edf0*/  F2FP.SATFINITE.E4M3.F32.PACK_AB_MERGE_C R48, R59, R48, RZ ;  /* 0x000000303b30723e */ /* 0x000fe200048070ff */
[----:B------:R-:W-:Y:S02]  /*ee00*/  HADD2.F32 R55, -RZ, R46.H0_H0 ;  /* 0x2000002eff377230 */ /* 0x000fe40000004100 */
[C---:B------:R-:W-:Y:S01]  /*ee10*/  FMUL.FTZ R74, R58.reuse, R72 ;  /* 0x000000483a4a7220 */ /* 0x040fe20000410000 */
[----:B------:R-:W-:Y:S02]  /*ee20*/  HADD2.F32 R71, -RZ, R71.H1_H1 ;  /* 0x30000047ff477230 */ /* 0x000fe40000004100 */
[----:B------:R-:W-:Y:S01]  /*ee30*/  FMUL.FTZ R58, R58, R70 ;  /* 0x000000463a3a7220 */ /* 0x000fe20000410000 */
[----:B------:R-:W-:-:S02]  /*ee40*/  HADD2.F32 R68, -RZ, R49.H1_H1 ;  /* 0x30000031ff447230 */ /* 0x000fc40000004100 */
[C---:B------:R-:W-:Y:S01]  /*ee50*/  FFMA.FTZ R49, R55.reuse, R70, -R74 ;  /* 0x0000004637317223 */ /* 0x040fe2000001084a */
[----:B------:R-:W-:Y:S01]  /*ee60*/  HADD2.F32 R69, -RZ, R69.H1_H1 ;  /* 0x30000045ff457230 */ /* 0x000fe20000004100 */
[----:B------:R-:W-:Y:S01]  /*ee70*/  F2FP.F16.E4M3.UNPACK_B R70, R45.H1 ;  /* 0x0000002dff46723e */ /* 0x000fe200030006ff */
[----:B------:R-:W-:Y:S02]  /*ee80*/  HADD2.F32 R46, -RZ, R46.H1_H1 ;  /* 0x3000002eff2e7230 */ /* 0x000fe40000004100 */
[C---:B------:R-:W-:Y:S01]  /*ee90*/  FMUL.FTZ R73, R68.reuse, R71 ;  /* 0x0000004744497220 */ /* 0x040fe20000410000 */
[----:B------:R-:W-:Y:S01]  /*eea0*/  FFMA.FTZ R72, R55, R72, R58 ;  /* 0x0000004837487223 */ /* 0x000fe2000001003a */
[-C--:B------:R-:W-:Y:S01]  /*eeb0*/  F2FP.F16.E4M3.UNPACK_B R58, R44.reuse.H1 ;  /* 0x0000002cff3a723e */ /* 0x080fe200030006ff */
[-C--:B------:R-:W-:Y:S01]  /*eec0*/  FMUL.FTZ R68, R68, R69.reuse ;  /* 0x0000004544447220 */ /* 0x080fe20000410000 */
[----:B------:R-:W-:Y:S01]  /*eed0*/  FFMA.FTZ R74, R46, R69, -R73 ;  /* 0x000000452e4a7223 */ /* 0x000fe20000010849 */
[----:B------:R-:W-:Y:S01]  /*eee0*/  HADD2.F32 R69, -RZ, R70.H0_H0 ;  /* 0x20000046ff457230 */ /* 0x000fe20000004100 */
[----:B------:R-:W-:Y:S01]  /*eef0*/  F2FP.F16.E4M3.UNPACK_B R44, R44 ;  /* 0x0000002cff2c723e */ /* 0x000fe200020006ff */
[----:B------:R-:W-:-:S02]  /*ef00*/  HADD2.F32 R55, -RZ, R35.H0_H0 ;  /* 0x20000023ff377230 */ /* 0x000fc40000004100 */
[----:B------:R-:W-:Y:S01]  /*ef10*/  FFMA.FTZ R71, R46, R71, R68 ;  /* 0x000000472e477223 */ /* 0x000fe20000010044 */
[----:B------:R-:W-:Y:S01]  /*ef20*/  HADD2.F32 R68, -RZ, R58.H0_H0 ;  /* 0x2000003aff447230 */ /* 0x000fe20000004100 */
[----:B------:R-:W-:Y:S01]  /*ef30*/  F2FP.SATFINITE.E4M3.F32.PACK_AB_MERGE_C R54, R54, R67, RZ ;  /* 0x000000433636723e */ /* 0x000fe200048070ff */
        /* <DEDUP_REMOVED lines=9> */
[C---:B------:R-:W-:Y:S01]  /*efd0*/  FMUL.FTZ R75, R35.reuse, R70 ;  /* 0x00000046234b7220 */ /* 0x040fe20000410000 */
[----:B------:R-:W-:Y:S01]  /*efe0*/  F2FP.F16.E4M3.UNPACK_B R46, R45 ;  /* 0x0000002dff2e723e */ /* 0x000fe200020006ff */
[-C--:B------:R-:W-:Y:S01]  /*eff0*/  FMUL.FTZ R35, R35, R58.reuse ;  /* 0x0000003a23237220 */ /* 0x080fe20000410000 */
[--C-:B------:R-:W-:Y:S02]  /*f000*/  HADD2.F32 R45, -RZ, R44.reuse.H0_H0 ;  /* 0x2000002cff2d7230 */ /* 0x100fe40000004100 */
[C---:B------:R-:W-:Y:S01]  /*f010*/  FFMA.FTZ R76, R26.reuse, R58, -R75 ;  /* 0x0000003a1a4c7223 */ /* 0x040fe2000001084b */
[----:B------:R-:W-:Y:S02]  /*f020*/  HADD2.F32 R44, -RZ, R44.H1_H1 ;  /* 0x3000002cff2c7230 */ /* 0x000fe40000004100 */
[----:B------:R-:W-:Y:S01]  /*f030*/  FFMA.FTZ R75, R26, R70, R35 ;  /* 0x000000461a4b7223 */ /* 0x000fe20000010023 */
[--C-:B------:R-:W-:Y:S01]  /*f040*/  HADD2.F32 R55, -RZ, R46.reuse.H0_H0 ;  /* 0x2000002eff377230 */ /* 0x100fe20000004100 */
[----:B------:R-:W-:Y:S01]  /*f050*/  F2FP.SATFINITE.E4M3.F32.PACK_AB_MERGE_C R25, R34, R25, R47 ;  /* 0x000000192219723e */ /* 0x000fe2000480702f */
[--C-:B------:R-:W-:Y:S01]  /*f060*/  HADD2.F32 R35, -RZ, R27.reuse.H0_H0 ;  /* 0x2000001bff237230 */ /* 0x100fe20000004100 */
[----:B------:R-:W-:Y:S01]  /*f070*/  F2FP.SATFINITE.E4M3.F32.PACK_AB_MERGE_C R73, R76, R73, RZ ;  /* 0x000000494c49723e */ /* 0x000fe200048070ff */
[----:B------:R-:W-:Y:S01]  /*f080*/  HADD2.F32 R46, -RZ, R46.H1_H1 ;  /* 0x3000002eff2e7230 */ /* 0x000fe20000004100 */
[----:B------:R-:W-:Y:S01]  /*f090*/  F2FP.SATFINITE.E4M3.F32.PACK_AB_MERGE_C R68, R75, R68, RZ ;  /* 0x000000444b44723e */ /* 0x000fe200048070ff */
[----:B------:R-:W-:-:S02]  /*f0a0*/  HADD2.F32 R27, -RZ, R27.H1_H1 ;  /* 0x3000001bff1b7230 */ /* 0x000fc40000004100 */
[C---:B------:R-:W-:Y:S01]  /*f0b0*/  FMUL.FTZ R69, R35.reuse, R55 ;  /* 0x0000003723457220 */ /* 0x040fe20000410000 */
[--C-:B------:R-:W-:Y:S02]  /*f0c0*/  HADD2.F32 R26, -RZ, R24.reuse.H0_H0 ;  /* 0x20000018ff1a7230 */ /* 0x100fe40000004100 */
[-C--:B------:R-:W-:Y:S01]  /*f0d0*/  FMUL.FTZ R58, R35, R45.reuse ;  /* 0x0000002d233a7220 */ /* 0x080fe20000410000 */
[----:B------:R-:W-:Y:S02]  /*f0e0*/  HADD2.F32 R24, -RZ, R24.H1_H1 ;  /* 0x30000018ff187230 */ /* 0x000fe40000004100 */
[C---:B------:R-:W-:Y:S01]  /*f0f0*/  FMUL.FTZ R35, R27.reuse, R46 ;  /* 0x0000002e1b237220 */ /* 0x040fe20000410000 */
        /* <DEDUP_REMOVED lines=8> */
[----:B------:R-:W-:Y:S02]  /*f180*/  F2FP.SATFINITE.E4M3.F32.PACK_AB_MERGE_C R27, R60, R57, R27 ;  /* 0x000000393c1b723e */ /* 0x000fe4000480701b */
[----:B------:R-:W-:Y:S02]  /*f190*/  F2FP.SATFINITE.E4M3.F32.PACK_AB_MERGE_C R33, R32, R33, R48 ;  /* 0x000000212021723e */ /* 0x000fe40004807030 */
[----:B------:R-:W-:Y:S02]  /*f1a0*/  F2FP.SATFINITE.E4M3.F32.PACK_AB_MERGE_C R24, R74, R49, R24 ;  /* 0x000000314a18723e */ /* 0x000fe40004807018 */
[----:B------:R-:W-:-:S02]  /*f1b0*/  F2FP.SATFINITE.E4M3.F32.PACK_AB_MERGE_C R26, R26, R69, R73 ;  /* 0x000000451a1a723e */ /* 0x000fc40004807049 */
[----:B------:R-:W-:Y:S02]  /*f1c0*/  F2FP.SATFINITE.E4M3.F32.PACK_AB_MERGE_C R35, R61, R50, R35 ;  /* 0x000000323d23723e */ /* 0x000fe40004807023 */
[----:B------:R-:W-:Y:S01]  /*f1d0*/  F2FP.SATFINITE.E4M3.F32.PACK_AB_MERGE_C R32, R71, R72, R54 ;  /* 0x000000484720723e */ /* 0x000fe20004807036 */
[----:B------:R1:W-:Y:S01]  /*f1e0*/  STS.128 [R213+0x18000], R24 ;  /* 0x01800018d5007388 */ /* 0x0003e20000000c00 */
[----:B------:R-:W-:-:S05]  /*f1f0*/  F2FP.SATFINITE.E4M3.F32.PACK_AB_MERGE_C R34, R45, R58, R68 ;  /* 0x0000003a2d22723e */ /* 0x000fca0004807044 */
[----:B------:R1:W-:Y:S02]  /*f200*/  STS.128 [R53+0x18000], R32 ;  /* 0x0180002035007388 */ /* 0x0003e40000000c00 */
.L_x_1905:
[----:B------:R-:W-:Y:S05]  /*f210*/  BSYNC B1 ;  /* 0x0000000000017941 */ /* 0x000fea0003800000 */
.L_x_1904:
[----:B------:R-:W-:Y:S04]  /*f220*/  BSSY B1, `(.L_x_1906) ;  /* 0x00000fa000017945 */ /* 0x000fe80003800000 */
[----:B------:R-:W-:Y:S05]  /*f230*/  @P2 BRA `(.L_x_1907) ;  /* 0x0000000c00e02947 */ /* 0x000fea0003800000 */
[----:B------:R-:W2:Y:S01]  /*f240*/  LDL R71, [R1+0x78] ;  /* 0x0000780001477983 */ /* 0x000ea20000100800 */
[----:B01---5:R-:W-:Y:S02]  /*f250*/  SHF.R.U32.HI R25, RZ, 0x8, R28 ;  /* 0x00000008ff197819 */ /* 0x023fe4000001161c */
[----:B------:R-:W-:Y:S02]  /*f260*/  LOP3.LUT R24, R28, 0xff, RZ, 0xc0, !PT ;  /* 0x000000ff1c187812 */ /* 0x000fe400078ec0ff */
[----:B------:R-:W-:Y:S02]  /*f270*/  SHF.R.U32.HI R33, RZ, 0x8, R30 ;  /* 0x00000008ff217819 */ /* 0x000fe4000001161e */
[----:B------:R-:W-:Y:S02]  /*f280*/  LOP3.LUT R25, R25, 0xff, RZ, 0xc0, !PT ;  /* 0x000000ff19197812 */ /* 0x000fe400078ec0ff */
[----:B------:R-:W-:Y:S02]  /*f290*/  LEA.HI R34, R3, R0, RZ, 0x1c ;  /* 0x0000000003227211 */ /* 0x000fe400078fe0ff */
[----:B------:R-:W-:-:S02]  /*f2a0*/  LOP3.LUT R32, R30, 0xff, RZ, 0xc0, !PT ;  /* 0x000000ff1e207812 */ /* 0x000fc400078ec0ff */
[----:B------:R-:W-:Y:S02]  /*f2b0*/  LOP3.LUT R33, R33, 0xff, RZ, 0xc0, !PT ;  /* 0x000000ff21217812 */ /* 0x000fe400078ec0ff */
[----:B------:R-:W-:Y:S01]  /*f2c0*/  PRMT R45, R25, 0x7604, R24 ;  /* 0x00007604192d7816 */ /* 0x000fe20000000018 */
[----:B------:R-:W-:Y:S01]  /*f2d0*/  IMAD.SHL.U32 R24, R34, 0x10, RZ ;  /* 0x0000001022187824 */ /* 0x000fe200078e00ff */
[----:B------:R-:W-:Y:S02]  /*f2e0*/  SHF.R.S32.HI R25, RZ, 0x1f, R34 ;  /* 0x0000001fff197819 */ /* 0x000fe40000011422 */
[----:B------:R-:W-:Y:S02]  /*f2f0*/  PRMT R49, R33, 0x7604, R32 ;  /* 0x0000760421317816 */ /* 0x000fe40000000020 */
[----:B------:R-:W-:Y:S02]  /*f300*/  LEA.HI R33, R25, R34, RZ, 0x3 ;  /* 0x0000002219217211 */ /* 0x000fe400078f18ff */
[----:B------:R-:W-:-:S02]  /*f310*/  SHF.R.U32.HI R27, RZ, 0x8, R29 ;  /* 0x00000008ff1b7819 */ /* 0x000fc4000001161d */
[----:B------:R-:W-:Y:S01]  /*f320*/  LOP3.LUT R24, R209, 0x70, R24, 0xf8, !PT ;  /* 0x00000070d1187812 */ /* 0x000fe200078ef818 */
[----:B------:R-:W-:Y:S01]  /*f330*/  IMAD.SHL.U32 R34, R33, 0x800, RZ ;  /* 0x0000080021227824 */ /* 0x000fe200078e00ff */
[----:B------:R-:W-:Y:S02]  /*f340*/  SHF.R.U32.HI R35, RZ, 0x3, R209 ;  /* 0x00000003ff237819 */ /* 0x000fe400000116d1 */
[----:B------:R-:W-:Y:S02]  /*f350*/  LOP3.LUT R26, R29, 0xff, RZ, 0xc0, !PT ;  /* 0x000000ff1d1a7812 */ /* 0x000fe400078ec0ff */
[----:B------:R-:W-:Y:S02]  /*f360*/  LOP3.LUT R27, R27, 0xff, RZ, 0xc0, !PT ;  /* 0x000000ff1b1b7812 */ /* 0x000fe400078ec0ff */
[----:B------:R-:W-:Y:S02]  /*f370*/  LOP3.LUT R33, R24, R35, RZ, 0x3c, !PT ;  /* 0x0000002318217212 */ /* 0x000fe400078e3cff */
[----:B------:R-:W-:-:S02]  /*f380*/  LOP3.LUT R34, R34, 0xffffc000, RZ, 0xc0, !PT ;  /* 0xffffc00022227812 */ /* 0x000fc400078ec0ff */
[----:B------:R-:W-:Y:S02]  /*f390*/  PRMT R46, R27, 0x7604, R26 ;  /* 0x000076041b2e7816 */ /* 0x000fe4000000001a */
[----:B------:R-:W-:Y:S02]  /*f3a0*/  SHF.R.U32.HI R26, RZ, 0x8, R31 ;  /* 0x00000008ff1a7819 */ /* 0x000fe4000001161f */
[----:B------:R-:W-:Y:S02]  /*f3b0*/  SHF.R.U32.HI R32, RZ, 0x8, R4 ;  /* 0x00000008ff207819 */ /* 0x000fe40000011604 */
[----:B------:R-:W-:Y:S02]  /*f3c0*/  IADD3 R33, R33, R34, R212 ;  /* 0x0000002221217210 */ /* 0x000fe40007ffe0d4 */
[----:B------:R-:W-:Y:S02]  /*f3d0*/  LOP3.LUT R25, R31, 0xff, RZ, 0xc0, !PT ;  /* 0x000000ff1f197812 */ /* 0x000fe400078ec0ff */
[----:B------:R-:W-:Y:S01]  /*f3e0*/  LOP3.LUT R27, R4, 0xff, RZ, 0xc0, !PT ;  /* 0x000000ff041b7812 */ /* 0x000fe200078ec0ff */
[----:B------:R-:W-:Y:S01]  /*f3f0*/  IMAD.IADD R44, R22, 0x1, R33 ;  /* 0x00000001162c7824 */ /* 0x000fe200078e0221 */
[----:B------:R-:W-:-:S02]  /*f400*/  LOP3.LUT R26, R26, 0xff, RZ, 0xc0, !PT ;  /* 0x000000ff1a1a7812 */ /* 0x000fc400078ec0ff */
[----:B------:R-:W-:Y:S02]  /*f410*/  LOP3.LUT R32, R32, 0xff, RZ, 0xc0, !PT ;  /* 0x000000ff20207812 */ /* 0x000fe400078ec0ff */
[----:B------:R-:W-:Y:S02]  /*f420*/  PRMT R48, R26, 0x7604, R25 ;  /* 0x000076041a307816 */ /* 0x000fe40000000019 */
[----:B------:R-:W-:Y:S02]  /*f430*/  PRMT R55, R32, 0x7604, R27 ;  /* 0x0000760420377816 */ /* 0x000fe4000000001b */
[----:B------:R-:W0:Y:S01]  /*f440*/  LDS.128 R32, [R44+0x18000] ;  /* 0x018000002c207984 */ /* 0x000e220000000c00 */
[----:B------:R-:W-:Y:S02]  /*f450*/  SHF.R.U32.HI R50, RZ, 0x8, R5 ;  /* 0x00000008ff327819 */ /* 0x000fe40000011605 */
[----:B------:R-:W-:Y:S02]  /*f460*/  SHF.R.U32.HI R53, RZ, 0x8, R6 ;  /* 0x00000008ff357819 */ /* 0x000fe40000011606 */
[----:B------:R-:W-:-:S02]  /*f470*/  LOP3.LUT R47, R5, 0xff, RZ, 0xc0, !PT ;  /* 0x000000ff052f7812 */ /* 0x000fc400078ec0ff */
[----:B------:R-:W-:Y:S02]  /*f480*/  LOP3.LUT R50, R50, 0xff, RZ, 0xc0, !PT ;  /* 0x000000ff32327812 */ /* 0x000fe400078ec0ff */
[----:B------:R-:W-:Y:S02]  /*f490*/  SHF.R.U32.HI R57, RZ, 0x8, R7 ;  /* 0x00000008ff397819 */ /* 0x000fe40000011607 */
[----:B------:R-:W-:Y:S02]  /*f4a0*/  LOP3.LUT R51, R6, 0xff, RZ, 0xc0, !PT ;  /* 0x000000ff06337812 */ /* 0x000fe400078ec0ff */
[----:B------:R-:W-:Y:S02]  /*f4b0*/  LOP3.LUT R54, R53, 0xff, RZ, 0xc0, !PT ;  /* 0x000000ff35367812 */ /* 0x000fe400078ec0ff */
[----:B------:R-:W-:Y:S02]  /*f4c0*/  PRMT R50, R50, 0x7604, R47 ;  /* 0x0000760432327816 */ /* 0x000fe4000000002f */
[----:B------:R-:W-:-:S02]  /*f4d0*/  SHF.R.U32.HI R47, RZ, 0x10, R29 ;  /* 0x00000010ff2f7819 */ /* 0x000fc4000001161d */
[----:B------:R-:W-:Y:S02]  /*f4e0*/  LOP3.LUT R53, R57, 0xff, RZ, 0xc0, !PT ;  /* 0x000000ff39357812 */ /* 0x000fe400078ec0ff */
[----:B------:R-:W-:Y:S01]  /*f4f0*/  PRMT R59, R54, 0x7604, R51 ;  /* 0x00007604363b7816 */ /* 0x000fe20000000033 */
[----:B------:R-:W-:Y:S01]  /*f500*/  IMAD.U32 R47, R47, 0x10000, RZ ;  /* 0x000100002f2f7824 */ /* 0x000fe200078e00ff */
[----:B------:R-:W-:Y:S02]  /*f510*/  SHF.R.U32.HI R57, RZ, 0x10, R5 ;  /* 0x00000010ff397819 */ /* 0x000fe40000011605 */
[----:B------:R-:W-:Y:S02]  /*f520*/  SHF.R.U32.HI R51, RZ, 0x10, R31 ;  /* 0x00000010ff337819 */ /* 0x000fe4000001161f */
[----:B------:R-:W-:Y:S01]  /*f530*/  LOP3.LUT R56, R7, 0xff, RZ, 0xc0, !PT ;  /* 0x000000ff07387812 */ /* 0x000fe200078ec0ff */
[----:B------:R-:W-:Y:S01]  /*f540*/  IMAD.U32 R57, R57, 0x10000, RZ ;  /* 0x0001000039397824 */ /* 0x000fe200078e00ff */
[----:B------:R-:W-:Y:S01]  /*f550*/  LOP3.LUT R47, R46, 0xff0000, R47, 0xf8, !PT ;  /* 0x00ff00002e2f7812 */ /* 0x000fe200078ef82f */
[----:B------:R-:W-:Y:S01]  /*f560*/  IMAD.U32 R51, R51, 0x10000, RZ ;  /* 0x0001000033337824 */ /* 0x000fe200078e00ff */
[----:B------:R-:W-:-:S02]  /*f570*/  SHF.R.U32.HI R61, RZ, 0x10, R7 ;  /* 0x00000010ff3d7819 */ /* 0x000fc40000011607 */
[----:B------:R-:W-:Y:S02]  /*f580*/  PRMT R56, R53, 0x7604, R56 ;  /* 0x0000760435387816 */ /* 0x000fe40000000038 */
[----:B------:R-:W-:Y:S02]  /*f590*/  LOP3.LUT R57, R50, 0xff0000, R57, 0xf8, !PT ;  /* 0x00ff000032397812 */ /* 0x000fe400078ef839 */
[----:B------:R-:W-:Y:S02]  /*f5a0*/  LOP3.LUT R53, R48, 0xff0000, R51, 0xf8, !PT ;  /* 0x00ff000030357812 */ /* 0x000fe400078ef833 */
[----:B------:R-:W-:Y:S02]  /*f5b0*/  LOP3.LUT R45, R45, 0xff0000, R28, 0xf8, !PT ;  /* 0x00ff00002d2d7812 */ /* 0x000fe400078ef81c */
[----:B------:R-:W-:Y:S02]  /*f5c0*/  LOP3.LUT R51, R47, 0xff000000, R29, 0xf8, !PT ;  /* 0xff0000002f337812 */ /* 0x000fe400078ef81d */
[----:B------:R-:W-:-:S02]  /*f5d0*/  SHF.L.U32 R61, R61, 0x10, RZ ;  /* 0x000000103d3d7819 */ /* 0x000fc400000006ff */
[----:B------:R-:W-:Y:S02]  /*f5e0*/  LOP3.LUT R49, R49, 0xff0000, R30, 0xf8, !PT ;  /* 0x00ff000031317812 */ /* 0x000fe400078ef81e */
[----:B------:R-:W-:Y:S02]  /*f5f0*/  LOP3.LUT R47, R59, 0xff0000, R6, 0xf8, !PT ;  /* 0x00ff00003b2f7812 */ /* 0x000fe400078ef806 */
[----:B------:R-:W-:Y:S02]  /*f600*/  LOP3.LUT R59, R57, 0xff000000, R5, 0xf8, !PT ;  /* 0xff000000393b7812 */ /* 0x000fe400078ef805 */
[----:B------:R-:W-:Y:S02]  /*f610*/  LOP3.LUT R45, R45, 0xff000000, R28, 0xf8, !PT ;  /* 0xff0000002d2d7812 */ /* 0x000fe400078ef81c */
[----:B------:R-:W-:Y:S02]  /*f620*/  LOP3.LUT R61, R56, 0xff0000, R61, 0xf8, !PT ;  /* 0x00ff0000383d7812 */ /* 0x000fe400078ef83d */
[----:B------:R-:W-:-:S02]  /*f630*/  LOP3.LUT R29, R55, 0xff0000, R4, 0xf8, !PT ;  /* 0x00ff0000371d7812 */ /* 0x000fc400078ef804 */
[----:B------:R-:W-:Y:S02]  /*f640*/  LOP3.LUT R28, R49, 0xff000000, R30, 0xf8, !PT ;  /* 0xff000000311c7812 */ /* 0x000fe400078ef81e */
[----:B------:R-:W-:Y:S02]  /*f650*/  F2FP.F16.E4M3.UNPACK_B R60, R59 ;  /* 0x0000003bff3c723e */ /* 0x000fe400020006ff */
[----:B0-----:R-:W-:Y:S02]  /*f660*/  F2FP.F16.E4M3.UNPACK_B R48, R33 ;  /* 0x00000021ff30723e */ /* 0x001fe400020006ff */
[----:B------:R-:W-:Y:S02]  /*f670*/  LOP3.LUT R58, R53, 0xff000000, R31, 0xf8, !PT ;  /* 0xff000000353a7812 */ /* 0x000fe400078ef81f */
[----:B------:R-:W-:Y:S02]  /*f680*/  LOP3.LUT R29, R29, 0xff000000, R4, 0xf8, !PT ;  /* 0xff0000001d1d7812 */ /* 0x000fe400078ef804 */
[----:B------:R-:W-:Y:S01]  /*f690*/  LOP3.LUT R4, R47, 0xff000000, R6, 0xf8, !PT ;  /* 0xff0000002f047812 */ /* 0x000fe200078ef806 */
[----:B------:R-:W-:Y:S01]  /*f6a0*/  HADD2.F32 R6, -RZ, R48.H0_H0 ;  /* 0x20000030ff067230 */ /* 0x000fe20000004100 */
[----:B------:R-:W-:Y:S01]  /*f6b0*/  LOP3.LUT R62, R61, 0xff000000, R7, 0xf8, !PT ;  /* 0xff0000003d3e7812 */ /* 0x000fe200078ef807 */
[----:B------:R-:W-:Y:S01]  /*f6c0*/  HADD2.F32 R61, -RZ, R60.H0_H0 ;  /* 0x2000003cff3d7230 */ /* 0x000fe20000004100 */
[-C--:B------:R-:W-:Y:S01]  /*f6d0*/  F2FP.F16.E4M3.UNPACK_B R30, R32.reuse ;  /* 0x00000020ff1e723e */ /* 0x080fe200020006ff */
[----:B------:R-:W-:Y:S01]  /*f6e0*/  HADD2.F32 R48, -RZ, R48.H1_H1 ;  /* 0x30000030ff307230 */ /* 0x000fe20000004100 */
[----:B------:R-:W-:-:S02]  /*f6f0*/  F2FP.F16.E4M3.UNPACK_B R53, R32.H1 ;  /* 0x00000020ff35723e */ /* 0x000fc400030006ff */
[----:B------:R-:W-:Y:S01]  /*f700*/  F2FP.F16.E4M3.UNPACK_B R50, R33.H1 ;  /* 0x00000021ff32723e */ /* 0x000fe200030006ff */
[----:B------:R-:W-:Y:S01]  /*f710*/  FMUL.FTZ R32, R6, R61 ;  /* 0x0000003d06207220 */ /* 0x000fe20000410000 */
[----:B------:R-:W-:Y:S02]  /*f720*/  F2FP.F16.E4M3.UNPACK_B R59, R59.H1 ;  /* 0x0000003bff3b723e */ /* 0x000fe400030006ff */
[-C--:B------:R-:W-:Y:S02]  /*f730*/  F2FP.F16.E4M3.UNPACK_B R55, R35.reuse ;  /* 0x00000023ff37723e */ /* 0x080fe400020006ff */
[----:B------:R-:W-:Y:S02]  /*f740*/  F2FP.F16.E4M3.UNPACK_B R57, R35.H1 ;  /* 0x00000023ff39723e */ /* 0x000fe400030006ff */
[-C--:B------:R-:W-:Y:S02]  /*f750*/  F2FP.F16.E4M3.UNPACK_B R7, R34.reuse ;  /* 0x00000022ff07723e */ /* 0x080fe400020006ff */
[----:B------:R-:W-:Y:S01]  /*f760*/  F2FP.F16.E4M3.UNPACK_B R34, R34.H1 ;  /* 0x00000022ff22723e */ /* 0x000fe200030006ff */
[----:B--2---:R-:W0:Y:S02]  /*f770*/  LDS.128 R24, [R71+0x18000] ;  /* 0x0180000047187984 */ /* 0x004e240000000c00 */
[----:B0-----:R-:W-:-:S02]  /*f780*/  F2FP.F16.E4M3.UNPACK_B R49, R27 ;  /* 0x0000001bff31723e */ /* 0x001fc400020006ff */
[----:B------:R-:W-:Y:S02]  /*f790*/  F2FP.F16.E4M3.UNPACK_B R56, R27.H1 ;  /* 0x0000001bff38723e */ /* 0x000fe400030006ff */
[-C--:B------:R-:W-:Y:S02]  /*f7a0*/  F2FP.F16.E4M3.UNPACK_B R27, R24.reuse ;  /* 0x00000018ff1b723e */ /* 0x080fe400020006ff */
[----:B------:R-:W-:Y:S02]  /*f7b0*/  F2FP.F16.E4M3.UNPACK_B R46, R24.H1 ;  /* 0x00000018ff2e723e */ /* 0x000fe400030006ff */
[----:B------:R-:W-:Y:S02]  /*f7c0*/  F2FP.F16.E4M3.UNPACK_B R24, R51 ;  /* 0x00000033ff18723e */ /* 0x000fe400020006ff */
[-C--:B------:R-:W-:Y:S02]  /*f7d0*/  F2FP.F16.E4M3.UNPACK_B R31, R25.reuse ;  /* 0x00000019ff1f723e */ /* 0x080fe400020006ff */
[----:B------:R-:W-:Y:S01]  /*f7e0*/  F2FP.F16.E4M3.UNPACK_B R47, R25.H1 ;  /* 0x00000019ff2f723e */ /* 0x000fe200030006ff */
[--C-:B------:R-:W-:Y:S01]  /*f7f0*/  HADD2.F32 R54, -RZ, R24.reuse.H0_H0 ;  /* 0x20000018ff367230 */ /* 0x100fe20000004100 */
[----:B------:R-:W-:Y:S01]  /*f800*/  F2FP.F16.E4M3.UNPACK_B R51, R51.H1 ;  /* 0x00000033ff33723e */ /* 0x000fe200030006ff */
[----:B------:R-:W-:Y:S01]  /*f810*/  HADD2.F32 R25, -RZ, R31.H0_H0 ;  /* 0x2000001fff197230 */ /* 0x000fe20000004100 */
[----:B------:R-:W-:Y:S01]  /*f820*/  F2FP.F16.E4M3.UNPACK_B R5, R26 ;  /* 0x0000001aff05723e */ /* 0x000fe200020006ff */
[----:B------:R-:W-:-:S02]  /*f830*/  HADD2.F32 R35, -RZ, R24.H1_H1 ;  /* 0x30000018ff237230 */ /* 0x000fc40000004100 */
[-C--:B------:R-:W-:Y:S01]  /*f840*/  FMUL.FTZ R64, R6, R54.reuse ;  /* 0x0000003606407220 */ /* 0x080fe20000410000 */
[----:B------:R-:W-:Y:S02]  /*f850*/  HADD2.F32 R24, -RZ, R31.H1_H1 ;  /* 0x3000001fff187230 */ /* 0x000fe40000004100 */
[C---:B------:R-:W-:Y:S01]  /*f860*/  FFMA.FTZ R6, R25.reuse, R54, -R32 ;  /* 0x0000003619067223 */ /* 0x040fe20000010820 */
[----:B------:R-:W-:Y:S02]  /*f870*/  HADD2.F32 R54, -RZ, R59.H0_H0 ;  /* 0x2000003bff367230 */ /* 0x000fe40000004100 */
[----:B------:R-:W-:Y:S01]  /*f880*/  FFMA.FTZ R25, R25, R61, R64 ;  /* 0x0000003d19197223 */ /* 0x000fe20000010040 */
[----:B------:R-:W-:Y:S01]  /*f890*/  HADD2.F32 R31, -RZ, R50.H0_H0 ;  /* 0x20000032ff1f7230 */ /* 0x000fe20000004100 */
[----:B------:R-:W-:Y:S01]  /*f8a0*/  F2FP.F16.E4M3.UNPACK_B R26, R26.H1 ;  /* 0x0000001aff1a723e */ /* 0x000fe200030006ff */
[----:B------:R-:W-:Y:S02]  /*f8b0*/  HADD2.F32 R32, -RZ, R51.H0_H0 ;  /* 0x20000033ff207230 */ /* 0x000fe40000004100 */
[----:B------:R-:W-:-:S02]  /*f8c0*/  HADD2.F32 R61, -RZ, R60.H1_H1 ;  /* 0x3000003cff3d7230 */ /* 0x000fc40000004100 */
[C---:B------:R-:W-:Y:S01]  /*f8d0*/  FMUL.FTZ R60, R31.reuse, R54 ;  /* 0x000000361f3c7220 */ /* 0x040fe20000410000 */
[----:B------:R-:W-:Y:S02]  /*f8e0*/  HADD2.F32 R33, -RZ, R47.H0_H0 ;  /* 0x2000002fff217230 */ /* 0x000fe40000004100 */
[-C--:B------:R-:W-:Y:S01]  /*f8f0*/  FMUL.FTZ R65, R31, R32.reuse ;  /* 0x000000201f417220 */ /* 0x080fe20000410000 */
[----:B------:R-:W-:Y:S02]  /*f900*/  HADD2.F32 R59, -RZ, R59.H1_H1 ;  /* 0x3000003bff3b7230 */ /* 0x000fe40000004100 */
[C---:B------:R-:W-:Y:S01]  /*f910*/  FMUL.FTZ R63, R48.reuse, R61 ;  /* 0x0000003d303f7220 */ /* 0x040fe20000410000 */
[-C--:B------:R-:W-:Y:S01]  /*f920*/  FMUL.FTZ R48, R48, R35.reuse ;  /* 0x0000002330307220 */ /* 0x080fe20000410000 */
[C---:B------:R-:W-:Y:S01]  /*f930*/  FFMA.FTZ R32, R33.reuse, R32, -R60 ;  /* 0x0000002021207223 */ /* 0x040fe2000001083c */
[----:B------:R-:W-:Y:S01]  /*f940*/  FFMA.FTZ R33, R33, R54, R65 ;  /* 0x0000003621217223 */ /* 0x000fe20000010041 */
[C---:B------:R-:W-:Y:S01]  /*f950*/  FFMA.FTZ R31, R24.reuse, R35, -R63 ;  /* 0x00000023181f7223 */ /* 0x040fe2000001083f */
[----:B------:R-:W-:Y:S01]  /*f960*/  F2FP.F16.E4M3.UNPACK_B R54, R58 ;  /* 0x0000003aff36723e */ /* 0x000fe200020006ff */
[----:B------:R-:W-:Y:S01]  /*f970*/  FFMA.FTZ R24, R24, R61, R48 ;  /* 0x0000003d18187223 */ /* 0x000fe20000010030 */
[----:B------:R-:W-:Y:S01]  /*f980*/  F2FP.F16.E4M3.UNPACK_B R61, R62 ;  /* 0x0000003eff3d723e */ /* 0x000fe200020006ff */
[----:B------:R-:W-:Y:S01]  /*f990*/  HADD2.F32 R50, -RZ, R50.H1_H1 ;  /* 0x30000032ff327230 */ /* 0x000fe20000004100 */
[----:B------:R-:W-:Y:S01]  /*f9a0*/  F2FP.F16.E4M3.UNPACK_B R58, R58.H1 ;  /* 0x0000003aff3a723e */ /* 0x000fe200030006ff */
[----:B------:R-:W-:-:S02]  /*f9b0*/  HADD2.F32 R48, -RZ, R51.H1_H1 ;  /* 0x30000033ff307230 */ /* 0x000fc40000004100 */
[----:B------:R-:W-:Y:S02]  /*f9c0*/  HADD2.F32 R35, -RZ, R55.H0_H0 ;  /* 0x20000037ff237230 */ /* 0x000fe40000004100 */
[C---:B------:R-:W-:Y:S01]  /*f9d0*/  FMUL.FTZ R66, R50.reuse, R59 ;  /* 0x0000003b32427220 */ /* 0x040fe20000410000 */
[----:B------:R-:W-:Y:S02]  /*f9e0*/  HADD2.F32 R60, -RZ, R54.H0_H0 ;  /* 0x20000036ff3c7230 */ /* 0x000fe40000004100 */
[----:B------:R-:W-:Y:S01]  /*f9f0*/  FMUL.FTZ R50, R50, R48 ;  /* 0x0000003032327220 */ /* 0x000fe20000410000 */
[----:B------:R-:W-:Y:S02]  /*fa00*/  HADD2.F32 R64, -RZ, R61.H0_H0 ;  /* 0x2000003dff407230 */ /* 0x000fe40000004100 */
[----:B------:R-:W-:Y:S02]  /*fa10*/  HADD2.F32 R47, -RZ, R47.H1_H1 ;  /* 0x3000002fff2f7230 */ /* 0x000fe40000004100 */
[----:B------:R-:W-:Y:S01]  /*fa20*/  FMUL.FTZ R63, R35, R60 ;  /* 0x0000003c233f7220 */ /* 0x000fe20000410000 */
[----:B------:R-:W-:-:S02]  /*fa30*/  HADD2.F32 R51, -RZ, R49.H0_H0 ;  /* 0x20000031ff337230 */ /* 0x000fc40000004100 */
[----:B------:R-:W-:Y:S01]  /*fa40*/  FMUL.FTZ R68, R35, R64 ;  /* 0x0000004023447220 */ /* 0x000fe20000410000 */
[----:B------:R-:W-:Y:S02]  /*fa50*/  HADD2.F32 R61, -RZ, R61.H1_H1 ;  /* 0x3000003dff3d7230 */ /* 0x000fe40000004100 */
[C---:B------:R-:W-:Y:S01]  /*fa60*/  FFMA.FTZ R35, R47.reuse, R48, -R66 ;  /* 0x000000302f237223 */ /* 0x040fe20000010842 */
[----:B------:R-:W-:Y:S01]  /*fa70*/  FFMA.FTZ R50, R47, R59, R50 ;  /* 0x0000003b2f327223 */ /* 0x000fe20000010032 */
[C---:B------:R-:W-:Y:S01]  /*fa80*/  FFMA.FTZ R47, R51.reuse, R64, R63 ;  /* 0x00000040332f7223 */ /* 0x040fe2000001003f */
[----:B------:R-:W-:Y:S01]  /*fa90*/  F2FP.F16.E4M3.UNPACK_B R64, R62.H1 ;  /* 0x0000003eff40723e */ /* 0x000fe200030006ff */
[----:B------:R-:W-:Y:S02]  /*faa0*/  HADD2.F32 R59, -RZ, R54.H1_H1 ;  /* 0x30000036ff3b7230 */ /* 0x000fe40000004100 */
[----:B------:R-:W-:Y:S01]  /*fab0*/  FFMA.FTZ R48, R51, R60, -R68 ;  /* 0x0000003c33307223 */ /* 0x000fe20000010844 */
[----:B------:R-:W-:Y:S01]  /*fac0*/  HADD2.F32 R54, -RZ, R49.H1_H1 ;  /* 0x30000031ff367230 */ /* 0x000fe20000004100 */
[----:B------:R-:W-:Y:S01]  /*fad0*/  F2FP.SATFINITE.E4M3.F32.PACK_AB_MERGE_C R33, R50, R33, RZ ;  /* 0x000000213221723e */ /* 0x000fe200048070ff */
[----:B------:R-:W-:-:S02]  /*fae0*/  HADD2.F32 R49, -RZ, R55.H1_H1 ;  /* 0x30000037ff317230 */ /* 0x000fc40000004100 */
[----:B------:R-:W-:Y:S01]  /*faf0*/  HADD2.F32 R62, -RZ, R64.H0_H0 ;  /* 0x20000040ff3e7230 */ /* 0x000fe20000004100 */
[----:B------:R-:W-:Y:S01]  /*fb00*/  F2FP.SATFINITE.E4M3.F32.PACK_AB_MERGE_C R25, R24, R25, R33 ;  /* 0x000000191819723e */ /* 0x000fe20004807021 */
[----:B------:R-:W-:Y:S02]  /*fb10*/  HADD2.F32 R51, -RZ, R57.H0_H0 ;  /* 0x20000039ff337230 */ /* 0x000fe40000004100 */
[C---:B------:R-:W-:Y:S01]  /*fb20*/  FMUL.FTZ R63, R49.reuse, R61 ;  /* 0x0000003d313f7220 */ /* 0x040fe20000410000 */
[----:B------:R-:W-:Y:S02]  /*fb30*/  HADD2.F32 R60, -RZ, R58.H0_H0 ;  /* 0x2000003aff3c7230 */ /* 0x000fe40000004100 */
[-C--:B------:R-:W-:Y:S01]  /*fb40*/  FMUL.FTZ R66, R49, R59.reuse ;  /* 0x0000003b31427220 */ /* 0x080fe20000410000 */
[----:B------:R-:W-:Y:S02]  /*fb50*/  HADD2.F32 R55, -RZ, R56.H0_H0 ;  /* 0x20000038ff377230 */ /* 0x000fe40000004100 */
[C---:B------:R-:W-:Y:S01]  /*fb60*/  FMUL.FTZ R68, R51.reuse, R62 ;  /* 0x0000003e33447220 */ /* 0x040fe20000410000 */
[----:B------:R-:W-:Y:S01]  /*fb70*/  FFMA.FTZ R49, R54, R59, -R63 ;  /* 0x0000003b36317223 */ /* 0x000fe2000001083f */
[-C--:B------:R-:W-:Y:S01]  /*fb80*/  FMUL.FTZ R65, R51, R60.reuse ;  /* 0x0000003c33417220 */ /* 0x080fe20000410000 */
[----:B------:R-:W-:Y:S01]  /*fb90*/  F2FP.F16.E4M3.UNPACK_B R63, R29.H1 ;  /* 0x0000001dff3f723e */ /* 0x000fe200030006ff */
[C---:B------:R-:W-:Y:S01]  /*fba0*/  FFMA.FTZ R51, R55.reuse, R60, -R68 ;  /* 0x0000003c37337223 */ /* 0x040fe20000010844 */
[----:B------:R-:W-:Y:S01]  /*fbb0*/  F2FP.F16.E4M3.UNPACK_B R60, R45.H1 ;  /* 0x0000002dff3c723e */ /* 0x000fe200030006ff */
[----:B------:R-:W-:Y:S01]  /*fbc0*/  FFMA.FTZ R55, R55, R62, R65 ;  /* 0x0000003e37377223 */ /* 0x000fe20000010041 */
[----:B------:R-:W-:-:S02]  /*fbd0*/  HADD2.F32 R62, -RZ, R58.H1_H1 ;  /* 0x3000003aff3e7230 */ /* 0x000fc40000004100 */
[----:B------:R-:W-:Y:S01]  /*fbe0*/  FFMA.FTZ R54, R54, R61, R66 ;  /* 0x0000003d36367223 */ /* 0x000fe20000010042 */
[----:B------:R-:W-:Y:S02]  /*fbf0*/  HADD2.F32 R65, -RZ, R64.H1_H1 ;  /* 0x30000040ff417230 */ /* 0x000fe40000004100 */
[----:B------:R-:W-:Y:S02]  /*fc00*/  HADD2.F32 R58, -RZ, R56.H1_H1 ;  /* 0x30000038ff3a7230 */ /* 0x000fe40000004100 */
[----:B------:R-:W-:Y:S02]  /*fc10*/  HADD2.F32 R64, -RZ, R63.H0_H0 ;  /* 0x2000003fff407230 */ /* 0x000fe40000004100 */
[----:B------:R-:W-:Y:S02]  /*fc20*/  HADD2.F32 R56, -RZ, R53.H0_H0 ;  /* 0x20000035ff387230 */ /* 0x000fe40000004100 */
[----:B------:R-:W-:Y:S02]  /*fc30*/  HADD2.F32 R57, -RZ, R57.H1_H1 ;  /* 0x30000039ff397230 */ /* 0x000fe40000004100 */
[----:B------:R-:W-:-:S02]  /*fc40*/  HADD2.F32 R61, -RZ, R60.H0_H0 ;  /* 0x2000003cff3d7230 */ /* 0x000fc40000004100 */
[C---:B------:R-:W-:Y:S01]  /*fc50*/  FMUL.FTZ R66, R56.reuse, R64 ;  /* 0x0000004038427220 */ /* 0x040fe20000410000 */
[----:B------:R-:W-:Y:S02]  /*fc60*/  HADD2.F32 R59, -RZ, R46.H0_H0 ;  /* 0x2000002eff3b7230 */ /* 0x000fe40000004100 */
[C---:B------:R-:W-:Y:S01]  /*fc70*/  FMUL.FTZ R69, R57.reuse, R65 ;  /* 0x0000004139457220 */ /* 0x040fe20000410000 */
[-C--:B------:R-:W-:Y:S01]  /*fc80*/  FMUL.FTZ R68, R57, R62.reuse ;  /* 0x0000003e39447220 */ /* 0x080fe20000410000 */
[-C--:B------:R-:W-:Y:S01]  /*fc90*/  FMUL.FTZ R67, R56, R61.reuse ;  /* 0x0000003d38437220 */ /* 0x080fe20000410000 */
[----:B------:R-:W-:Y:S02]  /*fca0*/  HADD2.F32 R63, -RZ, R63.H1_H1 ;  /* 0x3000003fff3f7230 */ /* 0x000fe40000004100 */
[----:B------:R-:W-:Y:S01]  /*fcb0*/  FFMA.FTZ R57, R59, R61, -R66 ;  /* 0x0000003d3b397223 */ /* 0x000fe20000010842 */
[----:B------:R-:W-:Y:S01]  /*fcc0*/  FFMA.FTZ R56, R58, R62, -R69 ;  /* 0x0000003e3a387223 */ /* 0x000fe20000010845 */
[----:B------:R-:W-:Y:S01]  /*fcd0*/  HADD2.F32 R53, -RZ, R53.H1_H1 ;  /* 0x30000035ff357230 */ /* 0x000fe20000004100 */
[----:B------:R-:W-:Y:S01]  /*fce0*/  F2FP.F16.E4M3.UNPACK_B R62, R29 ;  /* 0x0000001dff3e723e */ /* 0x000fe200020006ff */
[----:B------:R-:W-:-:S02]  /*fcf0*/  HADD2.F32 R61, -RZ, R60.H1_H1 ;  /* 0x3000003cff3d7230 */ /* 0x000fc40000004100 */
[----:B------:R-:W-:Y:S01]  /*fd00*/  FFMA.FTZ R59, R59, R64, R67 ;  /* 0x000000403b3b7223 */ /* 0x000fe20000010043 */
[----:B------:R-:W-:Y:S01]  /*fd10*/  HADD2.F32 R46, -RZ, R46.H1_H1 ;  /* 0x3000002eff2e7230 */ /* 0x000fe20000004100 */
[----:B------:R-:W-:Y:S01]  /*fd20*/  F2FP.F16.E4M3.UNPACK_B R60, R45 ;  /* 0x0000002dff3c723e */ /* 0x000fe200020006ff */
[C---:B------:R-:W-:Y:S01]  /*fd30*/  FMUL.FTZ R29, R53.reuse, R63 ;  /* 0x0000003f351d7220 */ /* 0x040fe20000410000 */
[----:B------:R-:W-:Y:S01]  /*fd40*/  FMUL.FTZ R66, R53, R61 ;  /* 0x0000003d35427220 */ /* 0x000fe20000410000 */
[----:B------:R-:W-:Y:S02]  /*fd50*/  HADD2.F32 R64, -RZ, R62.H0_H0 ;  /* 0x2000003eff407230 */ /* 0x000fe40000004100 */
[----:B------:R-:W-:Y:S01]  /*fd60*/  FFMA.FTZ R58, R58, R65, R68 ;  /* 0x000000413a3a7223 */ /* 0x000fe20000010044 */
[----:B------:R-:W-:Y:S02]  /*fd70*/  HADD2.F32 R45, -RZ, R30.H0_H0 ;  /* 0x2000001eff2d7230 */ /* 0x000fe40000004100 */
[C---:B------:R-:W-:Y:S01]  /*fd80*/  FFMA.FTZ R72, R46.reuse, R61, -R29 ;  /* 0x0000003d2e487223 */ /* 0x040fe2000001081d */
[----:B------:R-:W-:Y:S01]  /*fd90*/  FFMA.FTZ R74, R46, R63, R66 ;  /* 0x0000003f2e4a7223 */ /* 0x000fe20000010042 */
[----:B------:R-:W-:-:S02]  /*fda0*/  HADD2.F32 R46, -RZ, R60.H0_H0 ;  /* 0x2000003cff2e7230 */ /* 0x000fc40000004100 */
[--C-:B------:R-:W-:Y:S02]  /*fdb0*/  HADD2.F32 R29, -RZ, R27.reuse.H0_H0 ;  /* 0x2000001bff1d7230 */ /* 0x100fe40000004100 */
[C---:B------:R-:W-:Y:S01]  /*fdc0*/  FMUL.FTZ R66, R45.reuse, R64 ;  /* 0x000000402d427220 */ /* 0x040fe20000410000 */
[----:B------:R-:W-:Y:S02]  /*fdd0*/  HADD2.F32 R62, -RZ, R62.H1_H1 ;  /* 0x3000003eff3e7230 */ /* 0x000fe40000004100 */
[-C--:B------:R-:W-:Y:S01]  /*fde0*/  FMUL.FTZ R68, R45, R46.reuse ;  /* 0x0000002e2d447220 */ /* 0x080fe20000410000 */
[----:B------:R-:W-:Y:S02]  /*fdf0*/  HADD2.F32 R30, -RZ, R30.H1_H1 ;  /* 0x3000001eff1e7230 */ /* 0x000fe40000004100 */
[----:B------:R-:W-:Y:S01]  /*fe00*/  FFMA.FTZ R66, R29, R46, -R66 ;  /* 0x0000002e1d427223 */ /* 0x000fe20000010842 */
[----:B------:R-:W-:Y:S01]  /*fe10*/  HADD2.F32 R60, -RZ, R60.H1_H1 ;  /* 0x3000003cff3c7230 */ /* 0x000fe20000004100 */
[----:B------:R-:W-:Y:S01]  /*fe20*/  F2FP.F16.E4M3.UNPACK_B R46, R4.H1 ;  /* 0x00000004ff2e723e */ /* 0x000fe200030006ff */
[----:B------:R-:W-:-:S02]  /*fe30*/  HADD2.F32 R27, -RZ, R27.H1_H1 ;  /* 0x3000001bff1b7230 */ /* 0x000fc40000004100 */
[C---:B------:R-:W-:Y:S01]  /*fe40*/  FMUL.FTZ R70, R30.reuse, R62 ;  /* 0x0000003e1e467220 */ /* 0x040fe20000410000 */
[----:B------:R-:W-:Y:S01]  /*fe50*/  F2FP.F16.E4M3.UNPACK_B R45, R28.H1 ;  /* 0x0000001cff2d723e */ /* 0x000fe200030006ff */
[----:B------:R-:W-:Y:S01]  /*fe60*/  FMUL.FTZ R53, R30, R60 ;  /* 0x0000003c1e357220 */ /* 0x000fe20000410000 */
[----:B------:R-:W-:Y:S01]  /*fe70*/  FFMA.FTZ R68, R29, R64, R68 ;  /* 0x000000401d447223 */ /* 0x000fe20000010044 */
[C---:B------:R-:W-:Y:S01]  /*fe80*/  FFMA.FTZ R61, R27.reuse, R60, -R70 ;  /* 0x0000003c1b3d7223 */ /* 0x040fe20000010846 */
[----:B------:R-:W-:Y:S02]  /*fe90*/  HADD2.F32 R60, -RZ, R46.H0_H0 ;  /* 0x2000002eff3c7230 */ /* 0x000fe40000004100 */
[----:B------:R-:W-:Y:S01]  /*fea0*/  FFMA.FTZ R63, R27, R62, R53 ;  /* 0x0000003e1b3f7223 */ /* 0x000fe20000010035 */
[----:B------:R-:W-:Y:S01]  /*feb0*/  HADD2.F32 R29, -RZ, R34.H0_H0 ;  /* 0x20000022ff1d7230 */ /* 0x000fe20000004100 */
[----:B------:R-:W-:Y:S01]  /*fec0*/  F2FP.F16.E4M3.UNPACK_B R4, R4 ;  /* 0x00000004ff04723e */ /* 0x000fe200020006ff */
[----:B------:R-:W-:Y:S01]  /*fed0*/  HADD2.F32 R30, -RZ, R45.H0_H0 ;  /* 0x2000002dff1e7230 */ /* 0x000fe20000004100 */
[----:B------:R-:W-:Y:S01]  /*fee0*/  F2FP.F16.E4M3.UNPACK_B R28, R28 ;  /* 0x0000001cff1c723e */ /* 0x000fe200020006ff */
[----:B------:R-:W-:-:S02]  /*fef0*/  HADD2.F32 R53, -RZ, R46.H1_H1 ;  /* 0x3000002eff357230 */ /* 0x000fc40000004100 */
[C---:B------:R-:W-:Y:S01]  /*ff00*/  FMUL.FTZ R62, R29.reuse, R60 ;  /* 0x0000003c1d3e7220 */ /* 0x040fe20000410000 */
[----:B------:R-:W-:Y:S02]  /*ff10*/  HADD2.F32 R34, -RZ, R34.H1_H1 ;  /* 0x30000022ff227230 */ /* 0x000fe40000004100 */
[----:B------:R-:W-:Y:S01]  /*ff20*/  FMUL.FTZ R46, R29, R30 ;  /* 0x0000001e1d2e7220 */ /* 0x000fe20000410000 */
[----:B------:R-:W-:Y:S01]  /*ff30*/  HADD2.F32 R45, -RZ, R45.H1_H1 ;  /* 0x3000002dff2d7230 */ /* 0x000fe20000004100 */
[----:B------:R-:W-:Y:S01]  /*ff40*/  F2FP.SATFINITE.E4M3.F32.PACK_AB_MERGE_C R59, R74, R59, RZ ;  /* 0x0000003b4a3b723e */ /* 0x000fe200048070ff */
[--C-:B------:R-:W-:Y:S02]  /*ff50*/  HADD2.F32 R27, -RZ, R26.reuse.H0_H0 ;  /* 0x2000001aff1b7230 */ /* 0x100fe40000004100 */
[C---:B------:R-:W-:Y:S01]  /*ff60*/  FMUL.FTZ R29, R34.reuse, R53 ;  /* 0x00000035221d7220 */ /* 0x040fe20000410000 */
[----:B------:R-:W-:Y:S02]  /*ff70*/  HADD2.F32 R26, -RZ, R26.H1_H1 ;  /* 0x3000001aff1a7230 */ /* 0x000fe40000004100 */
[-C--:B------:R-:W-:Y:S01]  /*ff80*/  FMUL.FTZ R34, R34, R45.reuse ;  /* 0x0000002d22227220 */ /* 0x080fe20000410000 */
[----:B------:R-:W-:Y:S01]  /*ff90*/  F2FP.SATFINITE.E4M3.F32.PACK_AB_MERGE_C R24, R63, R68, R59 ;  /* 0x000000443f18723e */ /* 0x000fe2000480703b */
[C---:B------:R-:W-:Y:S01]  /*ffa0*/  FFMA.FTZ R62, R27.reuse, R30, -R62 ;  /* 0x0000001e1b3e7223 */ /* 0x040fe2000001083e */
[----:B------:R-:W-:Y:S01]  /*ffb0*/  FFMA.FTZ R46, R27, R60, R46 ;  /* 0x0000003c1b2e7223 */ /* 0x000fe2000001002e */
[C---:B------:R-:W-:Y:S01]  /*ffc0*/  FFMA.FTZ R65, R26.reuse, R45, -R29 ;  /* 0x0000002d1a417223 */ /* 0x040fe2000001081d */
[----:B------:R-:W-:Y:S01]  /*ffd0*/  FFMA.FTZ R53, R26, R53, R34 ;  /* 0x000000351a357223 */ /* 0x000fe20000010022 */
[----:B------:R-:W-:-:S02]  /*ffe0*/  HADD2.F32 R29, -RZ, R4.H0_H0 ;  /* 0x20000004ff1d7230 */ /* 0x000fc40000004100 */
[--C-:B------:R-:W-:Y:S01]  /*fff0*/  HADD2.F32 R26, -RZ, R7.reuse.H0_H0 ;  /* 0x20000007ff1a7230 */ /* 0x100fe20000004100 */
[----:B------:R-:W-:Y:S01]  /*10000*/  F2FP.SATFINITE.E4M3.F32.PACK_AB_MERGE_C R62, R65, R62, RZ ;  /* 0x0000003e413e723e */ /* 0x000fe200048070ff */
[----:B------:R-:W-:Y:S01]  /*10010*/  HADD2.F32 R27, -RZ, R28.H0_H0 ;  /* 0x2000001cff1b7230 */ /* 0x000fe20000004100 */
[----:B------:R-:W-:Y:S01]  /*10020*/  F2FP.SATFINITE.E4M3.F32.PACK_AB_MERGE_C R46, R53, R46, RZ ;  /* 0x0000002e352e723e */ /* 0x000fe200048070ff */
[----:B------:R-:W-:Y:S02]  /*10030*/  HADD2.F32 R30, -RZ, R4.H1_H1 ;  /* 0x30000004ff1e7230 */ /* 0x000fe40000004100 */
[C---:B------:R-:W-:Y:S01]  /*10040*/  FMUL.FTZ R45, R26.reuse, R29 ;  /* 0x0000001d1a2d7220 */ /* 0x040fe20000410000 */
[----:B------:R-:W-:Y:S02]  /*10050*/  HADD2.F32 R7, -RZ, R7.H1_H1 ;  /* 0x30000007ff077230 */ /* 0x000fe40000004100 */
[----:B------:R-:W-:Y:S01]  /*10060*/  FMUL.FTZ R26, R26, R27 ;  /* 0x0000001b1a1a7220 */ /* 0x000fe20000410000 */
[----:B------:R-:W-:-:S02]  /*10070*/  HADD2.F32 R28, -RZ, R28.H1_H1 ;  /* 0x3000001cff1c7230 */ /* 0x000fc40000004100 */
[--C-:B------:R-:W-:Y:S02]  /*10080*/  HADD2.F32 R4, -RZ, R5.reuse.H0_H0 ;  /* 0x20000005ff047230 */ /* 0x100fe40000004100 */
[C---:B------:R-:W-:Y:S01]  /*10090*/  FMUL.FTZ R34, R7.reuse, R30 ;  /* 0x0000001e07227220 */ /* 0x040fe20000410000 */
[----:B------:R-:W-:Y:S02]  /*100a0*/  HADD2.F32 R5, -RZ, R5.H1_H1 ;  /* 0x30000005ff057230 */ /* 0x000fe40000004100 */
[-C--:B------:R-:W-:Y:S01]  /*100b0*/  FMUL.FTZ R7, R7, R28.reuse ;  /* 0x0000001c07077220 */ /* 0x080fe20000410000 */
[C---:B------:R-:W-:Y:S01]  /*100c0*/  FFMA.FTZ R26, R4.reuse, R29, R26 ;  /* 0x0000001d041a7223 */ /* 0x040fe2000001001a */
[----:B------:R-:W-:Y:S01]  /*100d0*/  FFMA.FTZ R45, R4, R27, -R45 ;  /* 0x0000001b042d7223 */ /* 0x000fe2000001082d */
        /* <DEDUP_REMOVED lines=9> */
[----:B------:R-:W-:Y:S02]  /*10170*/  F2FP.SATFINITE.E4M3.F32.PACK_AB_MERGE_C R6, R34, R45, R62 ;  /* 0x0000002d2206723e */ /* 0x000fe4000480703e */
[----:B------:R-:W-:Y:S02]  /*10180*/  F2FP.SATFINITE.E4M3.F32.PACK_AB_MERGE_C R27, R54, R47, R27 ;  /* 0x0000002f361b723e */ /* 0x000fe4000480701b */
[----:B------:R-:W-:Y:S01]  /*10190*/  F2FP.SATFINITE.E4M3.F32.PACK_AB_MERGE_C R26, R29, R26, R46 ;  /* 0x0000001a1d1a723e */ /* 0x000fe2000480702e */
[----:B------:R2:W-:Y:S04]  /*101a0*/  STS.128 [R71+0x18000], R4 ;  /* 0x0180000447007388 */ /* 0x0005e80000000c00 */
[----:B------:R2:W-:Y:S02]  /*101b0*/  STS.128 [R44+0x18000], R24 ;  /* 0x018000182c007388 */ /* 0x0005e40000000c00 */
.L_x_1907:
[----:B------:R-:W-:Y:S05]  /*101c0*/  BSYNC B1 ;  /* 0x0000000000017941 */ /* 0x000fea0003800000 */
.L_x_1906:
[----:B------:R-:W-:Y:S04]  /*101d0*/  BSSY B1, `(.L_x_1908) ;  /* 0x0000108000017945 */ /* 0x000fe80003800000 */
[----:B------:R-:W-:Y:S05]  /*101e0*/  @P1 BRA `(.L_x_1909) ;  /* 0x0000001000181947 */ /* 0x000fea0003800000 */
[----:B------:R-:W3:Y:S01]  /*101f0*/  LDL R61, [R1+0x74] ;  /* 0x00007400013d7983 */ /* 0x000ee20000100800 */
[----:B--2--5:R-:W-:Y:S01]  /*10200*/  SHF.R.S32.HI R7, RZ, 0x1f, R52 ;  /* 0x0000001fff077819 */ /* 0x024fe20000011434 */
[----:B------:R-:W-:Y:S01]  /*10210*/  IMAD.SHL.U32 R5, R52, 0x80, RZ ;  /* 0x0000008034057824 */ /* 0x000fe200078e00ff */
[----:B01----:R-:W-:Y:S02]  /*10220*/  LEA.HI R25, R3, R0, RZ, 0x1c ;  /* 0x0000000003197211 */ /* 0x003fe400078fe0ff */
[----:B------:R-:W-:Y:S02]  /*10230*/  LEA.HI R52, R7, R52, RZ, 0x3 ;  /* 0x0000003407347211 */ /* 0x000fe400078f18ff */
[----:B------:R-:W-:Y:S01]  /*10240*/  SHF.R.U32.HI R7, RZ, 0x8, R21 ;  /* 0x00000008ff077819 */ /* 0x000fe20000011615 */
[----:B------:R-:W-:Y:S01]  /*10250*/  IMAD.SHL.U32 R26, R25, 0x10, RZ ;  /* 0x00000010191a7824 */ /* 0x000fe200078e00ff */
[----:B------:R-:W-:Y:S01]  /*10260*/  SHF.R.S32.HI R28, RZ, 0x1f, R25 ;  /* 0x0000001fff1c7819 */ /* 0x000fe20000011419 */
[----:B------:R-:W-:Y:S01]  /*10270*/  IMAD.SHL.U32 R52, R52, 0x80, RZ ;  /* 0x0000008034347824 */ /* 0x000fe200078e00ff */
[----:B------:R-:W-:-:S02]  /*10280*/  SHF.R.U32.HI R4, RZ, 0x8, R20 ;  /* 0x00000008ff047819 */ /* 0x000fc40000011614 */
[----:B------:R-:W-:Y:S02]  /*10290*/  LOP3.LUT R24, R21, 0xff, RZ, 0xc0, !PT ;  /* 0x000000ff15187812 */ /* 0x000fe400078ec0ff */
[----:B------:R-:W-:Y:S02]  /*102a0*/  LOP3.LUT R27, R5, 0x380, RZ, 0xc0, !PT ;  /* 0x00000380051b7812 */ /* 0x000fe400078ec0ff */
[----:B------:R-:W-:Y:S02]  /*102b0*/  LOP3.LUT R7, R7, 0xff, RZ, 0xc0, !PT ;  /* 0x000000ff07077812 */ /* 0x000fe400078ec0ff */
[----:B------:R-:W-:Y:S02]  /*102c0*/  LEA.HI R28, R28, R25, RZ, 0x3 ;  /* 0x000000191c1c7211 */ /* 0x000fe400078f18ff */
[----:B------:R-:W-:Y:S02]  /*102d0*/  LOP3.LUT R5, R4, 0xff, RZ, 0xc0, !PT ;  /* 0x000000ff04057812 */ /* 0x000fe400078ec0ff */
[----:B------:R-:W-:Y:S01]  /*102e0*/  LOP3.LUT R4, R27, 0x70, R26, 0xf8, !PT ;  /* 0x000000701b047812 */ /* 0x000fe200078ef81a */
[----:B------:R-:W-:Y:S01]  /*102f0*/  IMAD.SHL.U32 R28, R28, 0x800, RZ ;  /* 0x000008001c1c7824 */ /* 0x000fe200078e00ff */
[----:B------:R-:W-:-:S02]  /*10300*/  PRMT R32, R7, 0x7604, R24 ;  /* 0x0000760407207816 */ /* 0x000fc40000000018 */
[----:B------:R-:W-:Y:S02]  /*10310*/  SHF.R.U32.HI R27, RZ, 0x3, R27 ;  /* 0x00000003ff1b7819 */ /* 0x000fe4000001161b */
[----:B------:R-:W-:Y:S02]  /*10320*/  SHF.R.U32.HI R7, RZ, 0x8, R39 ;  /* 0x00000008ff077819 */ /* 0x000fe40000011627 */
[----:B------:R-:W-:Y:S02]  /*10330*/  SHF.R.U32.HI R25, RZ, 0x8, R40 ;  /* 0x00000008ff197819 */ /* 0x000fe40000011628 */
[----:B------:R-:W-:Y:S02]  /*10340*/  LOP3.LUT R4, R4, R27, RZ, 0x3c, !PT ;  /* 0x0000001b04047212 */ /* 0x000fe400078e3cff */
[----:B------:R-:W-:Y:S02]  /*10350*/  LOP3.LUT R24, R39, 0xff, RZ, 0xc0, !PT ;  /* 0x000000ff27187812 */ /* 0x000fe400078ec0ff */
[----:B------:R-:W-:-:S02]  /*10360*/  LOP3.LUT R26, R40, 0xff, RZ, 0xc0, !PT ;  /* 0x000000ff281a7812 */ /* 0x000fc400078ec0ff */
[----:B------:R-:W-:Y:S02]  /*10370*/  LOP3.LUT R7, R7, 0xff, RZ, 0xc0, !PT ;  /* 0x000000ff07077812 */ /* 0x000fe400078ec0ff */
[----:B------:R-:W-:Y:S02]  /*10380*/  LOP3.LUT R25, R25, 0xff, RZ, 0xc0, !PT ;  /* 0x000000ff19197812 */ /* 0x000fe400078ec0ff */
        /* <DEDUP_REMOVED lines=19> */
[----:B------:R-:W0:Y:S01]  /*104c0*/  LDS.128 R24, [R28+0x18000] ;  /* 0x018000001c187984 */ /* 0x000e220000000c00 */
[----:B------:R-:W-:Y:S02]  /*104d0*/  PRMT R34, R5, 0x7604, R6 ;  /* 0x0000760405227816 */ /* 0x000fe40000000006 */
[----:B------:R-:W-:Y:S02]  /*104e0*/  SHF.R.U32.HI R31, RZ, 0x8, R43 ;  /* 0x00000008ff1f7819 */ /* 0x000fe4000001162b */
[----:B------:R-:W-:Y:S02]  /*104f0*/  LOP3.LUT R46, R43, 0xff, RZ, 0xc0, !PT ;  /* 0x000000ff2b2e7812 */ /* 0x000fe400078ec0ff */
[----:B------:R-:W-:-:S02]  /*10500*/  LOP3.LUT R31, R31, 0xff, RZ, 0xc0, !PT ;  /* 0x000000ff1f1f7812 */ /* 0x000fc400078ec0ff */
[----:B------:R-:W-:Y:S02]  /*10510*/  SHF.R.U32.HI R29, RZ, 0x10, R20 ;  /* 0x00000010ff1d7819 */ /* 0x000fe40000011614 */
[----:B------:R-:W-:Y:S02]  /*10520*/  PRMT R53, R31, 0x7604, R46 ;  /* 0x000076041f357816 */ /* 0x000fe4000000002e */
[----:B------:R-:W-:Y:S02]  /*10530*/  SHF.R.U32.HI R31, RZ, 0x10, R21 ;  /* 0x00000010ff1f7819 */ /* 0x000fe40000011615 */
[----:B------:R-:W-:Y:S02]  /*10540*/  SHF.R.U32.HI R33, RZ, 0x10, R38 ;  /* 0x00000010ff217819 */ /* 0x000fe40000011626 */
[----:B------:R-:W-:Y:S02]  /*10550*/  LOP3.LUT R29, R29, 0xff, RZ, 0xc0, !PT ;  /* 0x000000ff1d1d7812 */ /* 0x000fe400078ec0ff */
[----:B------:R-:W-:-:S02]  /*10560*/  LOP3.LUT R31, R31, 0xff, RZ, 0xc0, !PT ;  /* 0x000000ff1f1f7812 */ /* 0x000fc400078ec0ff */
[----:B------:R-:W-:Y:S02]  /*10570*/  SHF.R.U32.HI R35, RZ, 0x10, R39 ;  /* 0x00000010ff237819 */ /* 0x000fe40000011627 */
[----:B------:R-:W-:Y:S02]  /*10580*/  LOP3.LUT R33, R33, 0xff, RZ, 0xc0, !PT ;  /* 0x000000ff21217812 */ /* 0x000fe400078ec0ff */
[----:B------:R-:W-:Y:S02]  /*10590*/  PRMT R29, R29, 0x7054, R30 ;  /* 0x000070541d1d7816 */ /* 0x000fe4000000001e */
[----:B------:R-:W-:Y:S02]  /*105a0*/  PRMT R31, R31, 0x7054, R32 ;  /* 0x000070541f1f7816 */ /* 0x000fe40000000020 */
[----:B------:R-:W-:Y:S02]  /*105b0*/  SHF.R.U32.HI R30, RZ, 0x10, R40 ;  /* 0x00000010ff1e7819 */ /* 0x000fe40000011628 */
[----:B------:R-:W-:-:S02]  /*105c0*/  LOP3.LUT R35, R35, 0xff, RZ, 0xc0, !PT ;  /* 0x000000ff23237812 */ /* 0x000fc400078ec0ff */
[----:B------:R-:W-:Y:S02]  /*105d0*/  SHF.R.U32.HI R32, RZ, 0x10, R41 ;  /* 0x00000010ff207819 */ /* 0x000fe40000011629 */
[----:B------:R-:W-:Y:S02]  /*105e0*/  PRMT R33, R33, 0x7054, R34 ;  /* 0x0000705421217816 */ /* 0x000fe40000000022 */
[----:B------:R-:W-:Y:S02]  /*105f0*/  SHF.R.U32.HI R34, RZ, 0x10, R42 ;  /* 0x00000010ff227819 */ /* 0x000fe4000001162a */
[----:B------:R-:W-:Y:S02]  /*10600*/  LOP3.LUT R30, R30, 0xff, RZ, 0xc0, !PT ;  /* 0x000000ff1e1e7812 */ /* 0x000fe400078ec0ff */
[----:B------:R-:W-:Y:S02]  /*10610*/  PRMT R35, R35, 0x7054, R44 ;  /* 0x0000705423237816 */ /* 0x000fe4000000002c */
[----:B------:R-:W-:-:S02]  /*10620*/  LOP3.LUT R32, R32, 0xff, RZ, 0xc0, !PT ;  /* 0x000000ff20207812 */ /* 0x000fc400078ec0ff */
[----:B------:R-:W-:Y:S02]  /*10630*/  SHF.R.U32.HI R44, RZ, 0x10, R43 ;  /* 0x00000010ff2c7819 */ /* 0x000fe4000001162b */
[----:B------:R-:W-:Y:S02]  /*10640*/  LOP3.LUT R34, R34, 0xff, RZ, 0xc0, !PT ;  /* 0x000000ff22227812 */ /* 0x000fe400078ec0ff */
[----:B------:R-:W-:Y:S02]  /*10650*/  PRMT R45, R30, 0x7054, R45 ;  /* 0x000070541e2d7816 */ /* 0x000fe4000000002d */
[----:B------:R-:W-:Y:S02]  /*10660*/  PRMT R47, R32, 0x7054, R47 ;  /* 0x00007054202f7816 */ /* 0x000fe4000000002f */
[----:B------:R-:W-:Y:S02]  /*10670*/  LOP3.LUT R44, R44, 0xff, RZ, 0xc0, !PT ;  /* 0x000000ff2c2c7812 */ /* 0x000fe400078ec0ff */
[----:B------:R-:W-:-:S02]  /*10680*/  PRMT R51, R34, 0x7054, R49 ;  /* 0x0000705422337816 */ /* 0x000fc40000000031 */
[----:B------:R-:W-:Y:S02]  /*10690*/  LOP3.LUT R32, R45, 0xff000000, R40, 0xf8, !PT ;  /* 0xff0000002d207812 */ /* 0x000fe400078ef828 */
[----:B------:R-:W-:Y:S02]  /*106a0*/  LOP3.LUT R45, R47, 0xff000000, R41, 0xf8, !PT ;  /* 0xff0000002f2d7812 */ /* 0x000fe400078ef829 */
[----:B------:R-:W-:Y:S02]  /*106b0*/  PRMT R53, R44, 0x7054, R53 ;  /* 0x000070542c357816 */ /* 0x000fe40000000035 */
[----:B------:R-:W-:Y:S02]  /*106c0*/  LOP3.LUT R44, R31, 0xff000000, R21, 0xf8, !PT ;  /* 0xff0000001f2c7812 */ /* 0x000fe400078ef815 */
[----:B------:R-:W-:Y:S02]  /*106d0*/  LOP3.LUT R49, R35, 0xff000000, R39, 0xf8, !PT ;  /* 0xff00000023317812 */ /* 0x000fe400078ef827 */
[----:B------:R-:W-:-:S02]  /*106e0*/  LOP3.LUT R21, R51, 0xff000000, R42, 0xf8, !PT ;  /* 0xff00000033157812 */ /* 0x000fc400078ef82a */
[----:B------:R-:W-:Y:S02]  /*106f0*/  F2FP.F16.E4M3.UNPACK_B R51, R45 ;  /* 0x0000002dff33723e */ /* 0x000fe400020006ff */
[----:B0-----:R-:W-:Y:S02]  /*10700*/  F2FP.F16.E4M3.UNPACK_B R35, R25 ;  /* 0x00000019ff23723e */ /* 0x001fe400020006ff */
[----:B------:R-:W-:Y:S01]  /*10710*/  F2FP.F16.E4M3.UNPACK_B R40, R44 ;  /* 0x0000002cff28723e */ /* 0x000fe200020006ff */
[----:B------:R-:W-:Y:S01]  /*10720*/  HADD2.F32 R52, -RZ, R51.H0_H0 ;  /* 0x20000033ff347230 */ /* 0x000fe20000004100 */
[----:B------:R-:W-:Y:S02]  /*10730*/  LOP3.LUT R29, R29, 0xff000000, R20, 0xf8, !PT ;  /* 0xff0000001d1d7812 */ /* 0x000fe400078ef814 */
[----:B------:R-:W-:Y:S01]  /*10740*/  LOP3.LUT R20, R33, 0xff000000, R38, 0xf8, !PT ;  /* 0xff00000021147812 */ /* 0x000fe200078ef826 */
[--C-:B------:R-:W-:Y:S01]  /*10750*/  HADD2.F32 R50, -RZ, R40.reuse.H0_H0 ;  /* 0x20000028ff327230 */ /* 0x100fe20000004100 */
[-C--:B------:R-:W-:Y:S01]  /*10760*/  F2FP.F16.E4M3.UNPACK_B R39, R24.reuse ;  /* 0x00000018ff27723e */ /* 0x080fe200020006ff */
[----:B------:R-:W-:Y:S01]  /*10770*/  HADD2.F32 R40, -RZ, R40.H1_H1 ;  /* 0x30000028ff287230 */ /* 0x000fe20000004100 */
[----:B------:R-:W-:-:S02]  /*10780*/  F2FP.F16.E4M3.UNPACK_B R46, R24.H1 ;  /* 0x00000018ff2e723e */ /* 0x000fc400030006ff */
[----:B------:R-:W-:Y:S02]  /*10790*/  F2FP.F16.E4M3.UNPACK_B R38, R25.H1 ;  /* 0x00000019ff26723e */ /* 0x000fe400030006ff */
[----:B------:R-:W-:Y:S02]  /*107a0*/  F2FP.F16.E4M3.UNPACK_B R44, R44.H1 ;  /* 0x0000002cff2c723e */ /* 0x000fe400030006ff */
[----:B------:R-:W-:Y:S02]  /*107b0*/  LOP3.LUT R53, R53, 0xff000000, R43, 0xf8, !PT ;  /* 0xff00000035357812 */ /* 0x000fe400078ef82b */
[-C--:B------:R-:W-:Y:S02]  /*107c0*/  F2FP.F16.E4M3.UNPACK_B R43, R27.reuse ;  /* 0x0000001bff2b723e */ /* 0x080fe400020006ff */
[----:B------:R-:W-:Y:S02]  /*107d0*/  F2FP.F16.E4M3.UNPACK_B R48, R27.H1 ;  /* 0x0000001bff30723e */ /* 0x000fe400030006ff */
[----:B------:R-:W-:Y:S01]  /*107e0*/  F2FP.F16.E4M3.UNPACK_B R27, R26.H1 ;  /* 0x0000001aff1b723e */ /* 0x000fe200030006ff */
[----:B---3--:R-:W0:Y:S02]  /*107f0*/  LDS.128 R4, [R61+0x18000] ;  /* 0x018000003d047984 */ /* 0x008e240000000c00 */
[----:B0-----:R-:W-:-:S02]  /*10800*/  F2FP.F16.E4M3.UNPACK_B R31, R5 ;  /* 0x00000005ff1f723e */ /* 0x001fc400020006ff */
[----:B------:R-:W-:Y:S01]  /*10810*/  F2FP.F16.E4M3.UNPACK_B R34, R5.H1 ;  /* 0x00000005ff22723e */ /* 0x000fe200030006ff */
[----:B------:R-:W-:Y:S01]  /*10820*/  HADD2.F32 R5, -RZ, R35.H0_H0 ;  /* 0x20000023ff057230 */ /* 0x000fe20000004100 */
[-C--:B------:R-:W-:Y:S01]  /*10830*/  F2FP.F16.E4M3.UNPACK_B R42, R7.reuse ;  /* 0x00000007ff2a723e */ /* 0x080fe200020006ff */
[----:B------:R-:W-:Y:S01]  /*10840*/  HADD2.F32 R33, -RZ, R31.H0_H0 ;  /* 0x2000001fff217230 */ /* 0x000fe20000004100 */
[----:B------:R-:W-:Y:S01]  /*10850*/  F2FP.F16.E4M3.UNPACK_B R47, R7.H1 ;  /* 0x00000007ff2f723e */ /* 0x000fe200030006ff */
[----:B------:R-:W-:Y:S02]  /*10860*/  HADD2.F32 R35, -RZ, R35.H1_H1 ;  /* 0x30000023ff237230 */ /* 0x000fe40000004100 */
[C---:B------:R-:W-:Y:S01]  /*10870*/  FMUL.FTZ R24, R5.reuse, R52 ;  /* 0x0000003405187220 */ /* 0x040fe20000410000 */
[----:B------:R-:W-:Y:S01]  /*10880*/  FMUL.FTZ R25, R5, R50 ;  /* 0x0000003205197220 */ /* 0x000fe20000410000 */
[----:B------:R-:W-:Y:S01]  /*10890*/  F2FP.F16.E4M3.UNPACK_B R30, R4 ;  /* 0x00000004ff1e723e */ /* 0x000fe200020006ff */
[----:B------:R-:W-:-:S02]  /*108a0*/  HADD2.F32 R31, -RZ, R31.H1_H1 ;  /* 0x3000001fff1f7230 */ /* 0x000fc40000004100 */
[C---:B------:R-:W-:Y:S01]  /*108b0*/  FFMA.FTZ R5, R33.reuse, R50, -R24 ;  /* 0x0000003221057223 */ /* 0x040fe20000010818 */
[----:B------:R-:W-:Y:S01]  /*108c0*/  F2FP.F16.E4M3.UNPACK_B R50, R45.H1 ;  /* 0x0000002dff32723e */ /* 0x000fe200030006ff */
[----:B------:R-:W-:Y:S01]  /*108d0*/  FFMA.FTZ R25, R33, R52, R25 ;  /* 0x0000003421197223 */ /* 0x000fe20000010019 */
[----:B------:R-:W-:Y:S01]  /*108e0*/  HADD2.F32 R52, -RZ, R51.H1_H1 ;  /* 0x30000033ff347230 */ /* 0x000fe20000004100 */
[----:B------:R-:W-:Y:S01]  /*108f0*/  F2FP.F16.E4M3.UNPACK_B R41, R4.H1 ;  /* 0x00000004ff29723e */ /* 0x000fe200030006ff */
[----:B------:R-:W-:Y:S01]  /*10900*/  HADD2.F32 R24, -RZ, R38.H0_H0 ;  /* 0x20000026ff187230 */ /* 0x000fe20000004100 */
[-C--:B------:R-:W-:Y:S01]  /*10910*/  F2FP.F16.E4M3.UNPACK_B R4, R6.reuse ;  /* 0x00000006ff04723e */ /* 0x080fe200020006ff */
[----:B------:R-:W-:Y:S01]  /*10920*/  HADD2.F32 R51, -RZ, R50.H0_H0 ;  /* 0x20000032ff337230 */ /* 0x000fe20000004100 */
[----:B------:R-:W-:Y:S01]  /*10930*/  F2FP.F16.E4M3.UNPACK_B R7, R6.H1 ;  /* 0x00000006ff07723e */ /* 0x000fe200030006ff */
[----:B------:R-:W-:Y:S01]  /*10940*/  HADD2.F32 R45, -RZ, R44.H0_H0 ;  /* 0x2000002cff2d7230 */ /* 0x000fe20000004100 */
[----:B------:R-:W-:Y:S01]  /*10950*/  F2FP.F16.E4M3.UNPACK_B R6, R26 ;  /* 0x0000001aff06723e */ /* 0x000fe200020006ff */
[----:B------:R-:W-:Y:S01]  /*10960*/  FMUL.FTZ R26, R35, R52 ;  /* 0x00000034231a7220 */ /* 0x000fe20000410000 */
[----:B------:R-:W-:-:S02]  /*10970*/  HADD2.F32 R33, -RZ, R34.H0_H0 ;  /* 0x20000022ff217230 */ /* 0x000fc40000004100 */
[-C--:B------:R-:W-:Y:S01]  /*10980*/  FMUL.FTZ R35, R35, R40.reuse ;  /* 0x0000002823237220 */ /* 0x080fe20000410000 */
[C---:B------:R-:W-:Y:S01]  /*10990*/  FMUL.FTZ R54, R24.reuse, R51 ;  /* 0x0000003318367220 */ /* 0x040fe20000410000 */
[-C--:B------:R-:W-:Y:S01]  /*109a0*/  FMUL.FTZ R56, R24, R45.reuse ;  /* 0x0000002d18387220 */ /* 0x080fe20000410000 */
[C---:B------:R-:W-:Y:S01]  /*109b0*/  FFMA.FTZ R26, R31.reuse, R40, -R26 ;  /* 0x000000281f1a7223 */ /* 0x040fe2000001081a */
[----:B------:R-:W-:Y:S01]  /*109c0*/  FFMA.FTZ R24, R31, R52, R35 ;  /* 0x000000341f187223 */ /* 0x000fe20000010023 */
[C---:B------:R-:W-:Y:S01]  /*109d0*/  FFMA.FTZ R31, R33.reuse, R45, -R54 ;  /* 0x0000002d211f7223 */ /* 0x040fe20000010836 */
[----:B------:R-:W-:Y:S01]  /*109e0*/  HADD2.F32 R45, -RZ, R44.H1_H1 ;  /* 0x3000002cff2d7230 */ /* 0x000fe20000004100 */
[----:B------:R-:W-:Y:S01]  /*109f0*/  F2FP.F16.E4M3.UNPACK_B R52, R53 ;  /* 0x00000035ff34723e */ /* 0x000fe200020006ff */
[----:B------:R-:W-:Y:S01]  /*10a00*/  FFMA.FTZ R33, R33, R51, R56 ;  /* 0x0000003321217223 */ /* 0x000fe20000010038 */
[-C--:B------:R-:W-:Y:S01]  /*10a10*/  F2FP.F16.E4M3.UNPACK_B R44, R49.reuse ;  /* 0x00000031ff2c723e */ /* 0x080fe200020006ff */
[----:B------:R-:W-:Y:S01]  /*10a20*/  HADD2.F32 R51, -RZ, R50.H1_H1 ;  /* 0x30000032ff337230 */ /* 0x000fe20000004100 */
[----:B------:R-:W-:Y:S01]  /*10a30*/  F2FP.F16.E4M3.UNPACK_B R49, R49.H1 ;  /* 0x00000031ff31723e */ /* 0x000fe200030006ff */
[----:B------:R-:W-:-:S02]  /*10a40*/  HADD2.F32 R38, -RZ, R38.H1_H1 ;  /* 0x30000026ff267230 */ /* 0x000fc40000004100 */
[----:B------:R-:W-:Y:S02]  /*10a50*/  HADD2.F32 R40, -RZ, R34.H1_H1 ;  /* 0x30000022ff287230 */ /* 0x000fe40000004100 */
[----:B------:R-:W-:Y:S02]  /*10a60*/  HADD2.F32 R54, -RZ, R52.H0_H0 ;  /* 0x20000034ff367230 */ /* 0x000fe40000004100 */
[C---:B------:R-:W-:Y:S01]  /*10a70*/  FMUL.FTZ R55, R38.reuse, R51 ;  /* 0x0000003326377220 */ /* 0x040fe20000410000 */
[----:B------:R-:W-:Y:S02]  /*10a80*/  HADD2.F32 R34, -RZ, R43.H0_H0 ;  /* 0x2000002bff227230 */ /* 0x000fe40000004100 */
[----:B------:R-:W-:Y:S01]  /*10a90*/  FMUL.FTZ R38, R38, R45 ;  /* 0x0000002d26267220 */ /* 0x000fe20000410000 */
[----:B------:R-:W-:Y:S02]  /*10aa0*/  HADD2.F32 R50, -RZ, R44.H0_H0 ;  /* 0x2000002cff327230 */ /* 0x000fe40000004100 */
[----:B------:R-:W-:-:S02]  /*10ab0*/  HADD2.F32 R35, -RZ, R42.H0_H0 ;  /* 0x2000002aff237230 */ /* 0x000fc40000004100 */
[C---:B------:R-:W-:Y:S01]  /*10ac0*/  FMUL.FTZ R56, R34.reuse, R54 ;  /* 0x0000003622387220 */ /* 0x040fe20000410000 */
[----:B------:R-:W-:Y:S02]  /*10ad0*/  HADD2.F32 R52, -RZ, R52.H1_H1 ;  /* 0x30000034ff347230 */ /* 0x000fe40000004100 */
[-C--:B------:R-:W-:Y:S01]  /*10ae0*/  FMUL.FTZ R57, R34, R50.reuse ;  /* 0x0000003222397220 */ /* 0x080fe20000410000 */
[C---:B------:R-:W-:Y:S01]  /*10af0*/  FFMA.FTZ R34, R40.reuse, R45, -R55 ;  /* 0x0000002d28227223 */ /* 0x040fe20000010837 */
[----:B------:R-:W-:Y:S01]  /*10b00*/  F2FP.F16.E4M3.UNPACK_B R55, R53.H1 ;  /* 0x00000035ff37723e */ /* 0x000fe200030006ff */
[----:B------:R-:W-:Y:S01]  /*10b10*/  FFMA.FTZ R40, R40, R51, R38 ;  /* 0x0000003328287223 */ /* 0x000fe20000010026 */
[C---:B------:R-:W-:Y:S01]  /*10b20*/  FFMA.FTZ R38, R35.reuse, R50, -R56 ;  /* 0x0000003223267223 */ /* 0x040fe20000010838 */
[----:B------:R-:W-:Y:S02]  /*10b30*/  HADD2.F32 R50, -RZ, R44.H1_H1 ;  /* 0x3000002cff327230 */ /* 0x000fe40000004100 */
[----:B------:R-:W-:Y:S01]  /*10b40*/  FFMA.FTZ R35, R35, R54, R57 ;  /* 0x0000003623237223 */ /* 0x000fe20000010039 */
[----:B------:R-:W-:Y:S01]  /*10b50*/  HADD2.F32 R53, -RZ, R55.H0_H0 ;  /* 0x20000037ff357230 */ /* 0x000fe20000004100 */
[----:B------:R-:W-:Y:S01]  /*10b60*/  F2FP.SATFINITE.E4M3.F32.PACK_AB_MERGE_C R31, R34, R31, RZ ;  /* 0x0000001f221f723e */ /* 0x000fe200048070ff */
[----:B------:R-:W-:Y:S01]  /*10b70*/  HADD2.F32 R44, -RZ, R48.H0_H0 ;  /* 0x20000030ff2c7230 */ /* 0x000fe20000004100 */
[----:B------:R-:W-:Y:S01]  /*10b80*/  F2FP.SATFINITE.E4M3.F32.PACK_AB_MERGE_C R33, R40, R33, RZ ;  /* 0x000000212821723e */ /* 0x000fe200048070ff */
[----:B------:R-:W-:Y:S01]  /*10b90*/  HADD2.F32 R51, -RZ, R49.H0_H0 ;  /* 0x20000031ff337230 */ /* 0x000fe20000004100 */
[----:B------:R-:W-:Y:S01]  /*10ba0*/  F2FP.SATFINITE.E4M3.F32.PACK_AB_MERGE_C R5, R26, R5, R31 ;  /* 0x000000051a05723e */ /* 0x000fe2000480701f */
[----:B------:R-:W-:-:S02]  /*10bb0*/  HADD2.F32 R43, -RZ, R43.H1_H1 ;  /* 0x3000002bff2b7230 */ /* 0x000fc40000004100 */
[C---:B------:R-:W-:Y:S01]  /*10bc0*/  FMUL.FTZ R54, R44.reuse, R53 ;  /* 0x000000352c367220 */ /* 0x040fe20000410000 */
[----:B------:R-:W-:Y:S02]  /*10bd0*/  HADD2.F32 R45, -RZ, R47.H0_H0 ;  /* 0x2000002fff2d7230 */ /* 0x000fe40000004100 */
[-C--:B------:R-:W-:Y:S01]  /*10be0*/  FMUL.FTZ R56, R44, R51.reuse ;  /* 0x000000332c387220 */ /* 0x080fe20000410000 */
[----:B------:R-:W-:Y:S02]  /*10bf0*/  HADD2.F32 R42, -RZ, R42.H1_H1 ;  /* 0x3000002aff2a7230 */ /* 0x000fe40000004100 */
[C---:B------:R-:W-:Y:S01]  /*10c00*/  FMUL.FTZ R57, R43.reuse, R52 ;  /* 0x000000342b397220 */ /* 0x040fe20000410000 */
[----:B------:R-:W-:Y:S01]  /*10c10*/  FMUL.FTZ R59, R43, R50 ;  /* 0x000000322b3b7220 */ /* 0x000fe20000410000 */
[C---:B------:R-:W-:Y:S01]  /*10c20*/  FFMA.FTZ R44, R45.reuse, R51, -R54 ;  /* 0x000000332d2c7223 */ /* 0x040fe20000010836 */
[----:B------:R-:W-:Y:S01]  /*10c30*/  F2FP.F16.E4M3.UNPACK_B R54, R32.H1 ;  /* 0x00000020ff36723e */ /* 0x000fe200030006ff */
[----:B------:R-:W-:Y:S01]  /*10c40*/  FFMA.FTZ R45, R45, R53, R56 ;  /* 0x000000352d2d7223 */ /* 0x000fe20000010038 */
[----:B------:R-:W-:Y:S01]  /*10c50*/  F2FP.F16.E4M3.UNPACK_B R51, R29.H1 ;  /* 0x0000001dff33723e */ /* 0x000fe200030006ff */
[----:B------:R-:W-:Y:S01]  /*10c60*/  FFMA.FTZ R43, R42, R50, -R57 ;  /* 0x000000322a2b7223 */ /* 0x000fe20000010839 */
[----:B------:R-:W-:-:S02]  /*10c70*/  HADD2.F32 R53, -RZ, R49.H1_H1 ;  /* 0x30000031ff357230 */ /* 0x000fc40000004100 */
[----:B------:R-:W-:Y:S01]  /*10c80*/  FFMA.FTZ R42, R42, R52, R59 ;  /* 0x000000342a2a7223 */ /* 0x000fe2000001003b */
[----:B------:R-:W-:Y:S01]  /*10c90*/  HADD2.F32 R56, -RZ, R55.H1_H1 ;  /* 0x30000037ff387230 */ /* 0x000fe20000004100 */
[----:B------:R-:W-:Y:S01]  /*10ca0*/  F2FP.SATFINITE.E4M3.F32.PACK_AB_MERGE_C R25, R24, R25, R33 ;  /* 0x000000191819723e */ /* 0x000fe20004807021 */
[----:B------:R-:W-:Y:S02]  /*10cb0*/  HADD2.F32 R49, -RZ, R47.H1_H1 ;  /* 0x3000002fff317230 */ /* 0x000fe40000004100 */
[----:B------:R-:W-:Y:S02]  /*10cc0*/  HADD2.F32 R50, -RZ, R48.H1_H1 ;  /* 0x30000030ff327230 */ /* 0x000fe40000004100 */
[----:B------:R-:W-:Y:S02]  /*10cd0*/  HADD2.F32 R55, -RZ, R54.H0_H0 ;  /* 0x20000036ff377230 */ /* 0x000fe40000004100 */
[----:B------:R-:W-:Y:S02]  /*10ce0*/  HADD2.F32 R47, -RZ, R46.H0_H0 ;  /* 0x2000002eff2f7230 */ /* 0x000fe40000004100 */
[----:B------:R-:W-:Y:S01]  /*10cf0*/  FMUL.FTZ R58, R50, R56 ;  /* 0x00000038323a7220 */ /* 0x000fe20000410000 */
[----:B------:R-:W-:-:S02]  /*10d00*/  HADD2.F32 R52, -RZ, R51.H0_H0 ;  /* 0x20000033ff347230 */ /* 0x000fc40000004100 */
[----:B------:R-:W-:Y:S01]  /*10d10*/  FMUL.FTZ R59, R50, R53 ;  /* 0x00000035323b7220 */ /* 0x000fe20000410000 */
[----:B------:R-:W-:Y:S02]  /*10d20*/  HADD2.F32 R48, -RZ, R41.H0_H0 ;  /* 0x20000029ff307230 */ /* 0x000fe40000004100 */
[C---:B------:R-:W-:Y:S01]  /*10d30*/  FMUL.FTZ R57, R47.reuse, R55 ;  /* 0x000000372f397220 */ /* 0x040fe20000410000 */
[----:B------:R-:W-:Y:S02]  /*10d40*/  HADD2.F32 R54, -RZ, R54.H1_H1 ;  /* 0x30000036ff367230 */ /* 0x000fe40000004100 */
[----:B------:R-:W-:Y:S01]  /*10d50*/  FMUL.FTZ R50, R47, R52 ;  /* 0x000000342f327220 */ /* 0x000fe20000410000 */
[----:B------:R-:W-:Y:S02]  /*10d60*/  HADD2.F32 R46, -RZ, R46.H1_H1 ;  /* 0x3000002eff2e7230 */ /* 0x000fe40000004100 */
[----:B------:R-:W-:Y:S01]  /*10d70*/  FFMA.FTZ R47, R49, R53, -R58 ;  /* 0x00000035312f7223 */ /* 0x000fe2000001083a */
[----:B------:R-:W-:-:S02]  /*10d80*/  HADD2.F32 R51, -RZ, R51.H1_H1 ;  /* 0x30000033ff337230 */ /* 0x000fc40000004100 */
[----:B------:R-:W-:Y:S01]  /*10d90*/  FFMA.FTZ R60, R49, R56, R59 ;  /* 0x00000038313c7223 */ /* 0x000fe2000001003b */
[C---:B------:R-:W-:Y:S01]  /*10da0*/  FFMA.FTZ R57, R48.reuse, R52, -R57 ;  /* 0x0000003430397223 */ /* 0x040fe20000010839 */
[----:B------:R-:W-:Y:S01]  /*10db0*/  FFMA.FTZ R55, R48, R55, R50 ;  /* 0x0000003730377223 */ /* 0x000fe20000010032 */
[----:B------:R-:W-:Y:S01]  /*10dc0*/  F2FP.F16.E4M3.UNPACK_B R49, R32 ;  /* 0x00000020ff31723e */ /* 0x000fe200020006ff */
[----:B------:R-:W-:Y:S01]  /*10dd0*/  HADD2.F32 R41, -RZ, R41.H1_H1 ;  /* 0x30000029ff297230 */ /* 0x000fe20000004100 */
[----:B------:R-:W-:Y:S01]  /*10de0*/  F2FP.F16.E4M3.UNPACK_B R48, R29 ;  /* 0x0000001dff30723e */ /* 0x000fe200020006ff */
[C---:B------:R-:W-:Y:S01]  /*10df0*/  FMUL.FTZ R50, R46.reuse, R54 ;  /* 0x000000362e327220 */ /* 0x040fe20000410000 */
[----:B------:R-:W-:Y:S01]  /*10e00*/  FMUL.FTZ R29, R46, R51 ;  /* 0x000000332e1d7220 */ /* 0x000fe20000410000 */
[----:B------:R-:W-:Y:S02]  /*10e10*/  HADD2.F32 R46, -RZ, R49.H0_H0 ;  /* 0x20000031ff2e7230 */ /* 0x000fe40000004100 */
[----:B------:R-:W-:-:S02]  /*10e20*/  HADD2.F32 R32, -RZ, R39.H0_H0 ;  /* 0x20000027ff207230 */ /* 0x000fc40000004100 */
[C---:B------:R-:W-:Y:S01]  /*10e30*/  FFMA.FTZ R56, R41.reuse, R51, -R50 ;  /* 0x0000003329387223 */ /* 0x040fe20000010832 */
[----:B------:R-:W-:Y:S01]  /*10e40*/  FFMA.FTZ R54, R41, R54, R29 ;  /* 0x0000003629367223 */ /* 0x000fe2000001001d */
[----:B------:R-:W-:Y:S02]  /*10e50*/  HADD2.F32 R41, -RZ, R48.H0_H0 ;  /* 0x20000030ff297230 */ /* 0x000fe40000004100 */
        /* <DEDUP_REMOVED lines=9> */
[----:B------:R-:W-:Y:S01]  /*10ef0*/  FFMA.FTZ R51, R29, R46, R32 ;  /* 0x0000002e1d337223 */ /* 0x000fe20000010020 */
[C---:B------:R-:W-:Y:S01]  /*10f00*/  FMUL.FTZ R53, R39.reuse, R49 ;  /* 0x0000003127357220 */ /* 0x040fe20000410000 */
[----:B------:R-:W-:Y:S01]  /*10f10*/  F2FP.F16.E4M3.UNPACK_B R29, R20.H1 ;  /* 0x00000014ff1d723e */ /* 0x000fe200030006ff */
[-C--:B------:R-:W-:Y:S01]  /*10f20*/  FMUL.FTZ R46, R39, R48.reuse ;  /* 0x00000030272e7220 */ /* 0x080fe20000410000 */
[----:B------:R-:W-:Y:S02]  /*10f30*/  HADD2.F32 R39, -RZ, R41.H0_H0 ;  /* 0x20000029ff277230 */ /* 0x000fe40000004100 */
[----:B------:R-:W-:Y:S01]  /*10f40*/  FFMA.FTZ R53, R30, R48, -R53 ;  /* 0x000000301e357223 */ /* 0x000fe20000010835 */
[----:B------:R-:W-:-:S02]  /*10f50*/  HADD2.F32 R32, -RZ, R27.H0_H0 ;  /* 0x2000001bff207230 */ /* 0x000fc40000004100 */
[----:B------:R-:W-:Y:S01]  /*10f60*/  FFMA.FTZ R52, R30, R49, R46 ;  /* 0x000000311e347223 */ /* 0x000fe2000001002e */
[--C-:B------:R-:W-:Y:S01]  /*10f70*/  HADD2.F32 R30, -RZ, R29.reuse.H0_H0 ;  /* 0x2000001dff1e7230 */ /* 0x100fe20000004100 */
[----:B------:R-:W-:Y:S01]  /*10f80*/  F2FP.F16.E4M3.UNPACK_B R20, R20 ;  /* 0x00000014ff14723e */ /* 0x000fe200020006ff */
[----:B------:R-:W-:Y:S02]  /*10f90*/  HADD2.F32 R46, -RZ, R29.H1_H1 ;  /* 0x3000001dff2e7230 */ /* 0x000fe40000004100 */
[C---:B------:R-:W-:Y:S01]  /*10fa0*/  FMUL.FTZ R58, R32.reuse, R39 ;  /* 0x00000027203a7220 */ /* 0x040fe20000410000 */
[----:B------:R-:W-:Y:S02]  /*10fb0*/  HADD2.F32 R29, -RZ, R7.H0_H0 ;  /* 0x20000007ff1d7230 */ /* 0x000fe40000004100 */
[----:B------:R-:W-:Y:S01]  /*10fc0*/  FMUL.FTZ R32, R32, R30 ;  /* 0x0000001e20207220 */ /* 0x000fe20000410000 */
[----:B------:R-:W-:Y:S01]  /*10fd0*/  HADD2.F32 R48, -RZ, R41.H1_H1 ;  /* 0x30000029ff307230 */ /* 0x000fe20000004100 */
[----:B------:R-:W-:Y:S01]  /*10fe0*/  F2FP.SATFINITE.E4M3.F32.PACK_AB_MERGE_C R54, R54, R55, RZ ;  /* 0x000000373636723e */ /* 0x000fe200048070ff */
[----:B------:R-:W-:-:S02]  /*10ff0*/  HADD2.F32 R27, -RZ, R27.H1_H1 ;  /* 0x3000001bff1b7230 */ /* 0x000fc40000004100 */
[C---:B------:R-:W-:Y:S01]  /*11000*/  FFMA.FTZ R58, R29.reuse, R30, -R58 ;  /* 0x0000001e1d3a7223 */ /* 0x040fe2000001083a */
[----:B------:R-:W-:Y:S02]  /*11010*/  HADD2.F32 R7, -RZ, R7.H1_H1 ;  /* 0x30000007ff077230 */ /* 0x000fe40000004100 */
[----:B------:R-:W-:Y:S01]  /*11020*/  FFMA.FTZ R32, R29, R39, R32 ;  /* 0x000000271d207223 */ /* 0x000fe20000010020 */
[----:B------:R-:W-:Y:S01]  /*11030*/  F2FP.F16.E4M3.UNPACK_B R29, R21 ;  /* 0x00000015ff1d723e */ /* 0x000fe200020006ff */
[C---:B------:R-:W-:Y:S01]  /*11040*/  FMUL.FTZ R30, R27.reuse, R48 ;  /* 0x000000301b1e7220 */ /* 0x040fe20000410000 */
[-C--:B------:R-:W-:Y:S01]  /*11050*/  FMUL.FTZ R27, R27, R46.reuse ;  /* 0x0000002e1b1b7220 */ /* 0x080fe20000410000 */
[--C-:B------:R-:W-:Y:S01]  /*11060*/  HADD2.F32 R21, -RZ, R20.reuse.H0_H0 ;  /* 0x20000014ff157230 */ /* 0x100fe20000004100 */
[----:B------:R-:W-:Y:S01]  /*11070*/  F2FP.SATFINITE.E4M3.F32.PACK_AB_MERGE_C R24, R52, R51, R54 ;  /* 0x000000333418723e */ /* 0x000fe20004807036 */
[C---:B------:R-:W-:Y:S01]  /*11080*/  FFMA.FTZ R49, R7.reuse, R46, -R30 ;  /* 0x0000002e07317223 */ /* 0x040fe2000001081e */
[----:B------:R-:W-:Y:S01]  /*11090*/  FFMA.FTZ R59, R7, R48, R27 ;  /* 0x00000030073b7223 */ /* 0x000fe2000001001b */
[----:B------:R-:W-:-:S02]  /*110a0*/  HADD2.F32 R27, -RZ, R20.H1_H1 ;  /* 0x30000014ff1b7230 */ /* 0x000fc40000004100 */
[--C-:B------:R-:W-:Y:S01]  /*110b0*/  HADD2.F32 R30, -RZ, R29.reuse.H0_H0 ;  /* 0x2000001dff1e7230 */ /* 0x100fe20000004100 */
[----:B------:R-:W-:Y:S01]  /*110c0*/  F2FP.SATFINITE.E4M3.F32.PACK_AB_MERGE_C R49, R49, R58, RZ ;  /* 0x0000003a3131723e */ /* 0x000fe200048070ff */
[--C-:B------:R-:W-:Y:S01]  /*110d0*/  HADD2.F32 R7, -RZ, R6.reuse.H0_H0 ;  /* 0x20000006ff077230 */ /* 0x100fe20000004100 */
[----:B------:R-:W-:Y:S01]  /*110e0*/  F2FP.SATFINITE.E4M3.F32.PACK_AB_MERGE_C R32, R59, R32, RZ ;  /* 0x000000203b20723e */ /* 0x000fe200048070ff */
[----:B------:R-:W-:Y:S02]  /*110f0*/  HADD2.F32 R29, -RZ, R29.H1_H1 ;  /* 0x3000001dff1d7230 */ /* 0x000fe40000004100 */
[----:B------:R-:W-:Y:S02]  /*11100*/  HADD2.F32 R20, -RZ, R6.H1_H1 ;  /* 0x30000006ff147230 */ /* 0x000fe40000004100 */
[C---:B------:R-:W-:Y:S01]  /*11110*/  FMUL.FTZ R39, R7.reuse, R30 ;  /* 0x0000001e07277220 */ /* 0x040fe20000410000 */
[--C-:B------:R-:W-:Y:S02]  /*11120*/  HADD2.F32 R6, -RZ, R4.reuse.H0_H0 ;  /* 0x20000004ff067230 */ /* 0x100fe40000004100 */
[----:B------:R-:W-:Y:S01]  /*11130*/  FMUL.FTZ R7, R7, R21 ;  /* 0x0000001507077220 */ /* 0x000fe20000410000 */
[----:B------:R-:W-:-:S02]  /*11140*/  HADD2.F32 R4, -RZ, R4.H1_H1 ;  /* 0x30000004ff047230 */ /* 0x000fc40000004100 */
[C---:B------:R-:W-:Y:S01]  /*11150*/  FMUL.FTZ R41, R20.reuse, R29 ;  /* 0x0000001d14297220 */ /* 0x040fe20000410000 */
[----:B------:R-:W-:Y:S01]  /*11160*/  FMUL.FTZ R20, R20, R27 ;  /* 0x0000001b14147220 */ /* 0x000fe20000410000 */
[C---:B------:R-:W-:Y:S01]  /*11170*/  FFMA.FTZ R39, R6.reuse, R21, -R39 ;  /* 0x0000001506277223 */ /* 0x040fe20000010827 */
[----:B------:R-:W-:Y:S01]  /*11180*/  FFMA.FTZ R30, R6, R30, R7 ;  /* 0x0000001e061e7223 */ /* 0x000fe20000010007 */
[C---:B------:R-:W-:Y:S01]  /*11190*/  FFMA.FTZ R6, R4.reuse, R27, -R41 ;  /* 0x0000001b04067223 */ /* 0x040fe20000010829 */
[----:B------:R-:W-:Y:S01]  /*111a0*/  FFMA.FTZ R29, R4, R29, R20 ;  /* 0x0000001d041d7223 */ /* 0x000fe20000010014 */
[----:B------:R-:W-:Y:S02]  /*111b0*/  F2FP.SATFINITE.E4M3.F32.PACK_AB_MERGE_C R7, R47, R44, RZ ;  /* 0x0000002c2f07723e */ /* 0x000fe400048070ff */
[----:B------:R-:W-:Y:S02]  /*111c0*/  F2FP.SATFINITE.E4M3.F32.PACK_AB_MERGE_C R4, R56, R57, RZ ;  /* 0x000000393804723e */ /* 0x000fe400048070ff */
[----:B------:R-:W-:-:S02]  /*111d0*/  F2FP.SATFINITE.E4M3.F32.PACK_AB_MERGE_C R27, R60, R45, RZ ;  /* 0x0000002d3c1b723e */ /* 0x000fc400048070ff */
[----:B------:R-:W-:Y:S02]  /*111e0*/  F2FP.SATFINITE.E4M3.F32.PACK_AB_MERGE_C R7, R43, R38, R7 ;  /* 0x000000262b07723e */ /* 0x000fe40004807007 */
[----:B------:R-:W-:Y:S02]  /*111f0*/  F2FP.SATFINITE.E4M3.F32.PACK_AB_MERGE_C R4, R53, R50, R4 ;  /* 0x000000323504723e */ /* 0x000fe40004807004 */
[----:B------:R-:W-:Y:S02]  /*11200*/  F2FP.SATFINITE.E4M3.F32.PACK_AB_MERGE_C R6, R6, R39, R49 ;  /* 0x000000270606723e */ /* 0x000fe40004807031 */
[----:B------:R-:W-:Y:S02]  /*11210*/  F2FP.SATFINITE.E4M3.F32.PACK_AB_MERGE_C R27, R42, R35, R27 ;  /* 0x000000232a1b723e */ /* 0x000fe4000480701b */
[----:B------:R-:W-:Y:S01]  /*11220*/  F2FP.SATFINITE.E4M3.F32.PACK_AB_MERGE_C R26, R29, R30, R32 ;  /* 0x0000001e1d1a723e */ /* 0x000fe20004807020 */
[----:B------:R3:W-:Y:S04]  /*11230*/  STS.128 [R61+0x18000], R4 ;  /* 0x018000043d007388 */ /* 0x0007e80000000c00 */
[----:B------:R3:W-:Y:S02]  /*11240*/  STS.128 [R28+0x18000], R24 ;  /* 0x018000181c007388 */ /* 0x0007e40000000c00 */
.L_x_1909:
[----:B------:R-:W-:Y:S05]  /*11250*/  BSYNC B1 ;  /* 0x0000000000017941 */ /* 0x000fea0003800000 */
.L_x_1908:
[----:B------:R-:W-:Y:S05]  /*11260*/  @P0 BRA `(.L_x_1893) ;  /* 0x0000000c00f80947 */ /* 0x000fea0003800000 */
[----:B------:R-:W4:Y:S01]  /*11270*/  LDL R51, [R1+0x70] ;  /* 0x0000700001337983 */ /* 0x000f220000100800 */
[----:B--23-5:R-:W-:Y:S01]  /*11280*/  LEA.HI R4, R3, R0, RZ, 0x1c ;  /* 0x0000000003047211 */ /* 0x02cfe200078fe0ff */
[----:B-1----:R-:W-:Y:S01]  /*11290*/  IMAD.SHL.U32 R24, R37, 0x80, RZ ;  /* 0x0000008025187824 */ /* 0x002fe200078e00ff */
[----:B------:R-:W-:Y:S02]  /*112a0*/  SHF.R.S32.HI R6, RZ, 0x1f, R37 ;  /* 0x0000001fff067819 */ /* 0x000fe40000011425 */
[----:B------:R-:W-:Y:S02]  /*112b0*/  SHF.R.S32.HI R21, RZ, 0x1f, R4 ;  /* 0x0000001fff157819 */ /* 0x000fe40000011404 */
[----:B------:R-:W-:Y:S02]  /*112c0*/  SHF.R.U32.HI R0, RZ, 0x8, R12 ;  /* 0x00000008ff007819 */ /* 0x000fe4000001160c */
[----:B0-----:R-:W-:Y:S01]  /*112d0*/  LEA.HI R25, R21, R4, RZ, 0x3 ;  /* 0x0000000415197211 */ /* 0x001fe200078f18ff */
[----:B------:R-:W-:Y:S01]  /*112e0*/  IMAD.SHL.U32 R21, R4, 0x10, RZ ;  /* 0x0000001004157824 */ /* 0x000fe200078e00ff */
[----:B------:R-:W-:-:S02]  /*112f0*/  LOP3.LUT R26, R24, 0x380, RZ, 0xc0, !PT ;  /* 0x00000380181a7812 */ /* 0x000fc400078ec0ff */
[----:B------:R-:W-:Y:S01]  /*11300*/  LEA.HI R37, R6, R37, RZ, 0x3 ;  /* 0x0000002506257211 */ /* 0x000fe200078f18ff */
[----:B------:R-:W-:Y:S01]  /*11310*/  IMAD.SHL.U32 R25, R25, 0x800, RZ ;  /* 0x0000080019197824 */ /* 0x000fe200078e00ff */
[----:B------:R-:W-:Y:S02]  /*11320*/  LOP3.LUT R3, R12, 0xff, RZ, 0xc0, !PT ;  /* 0x000000ff0c037812 */ /* 0x000fe400078ec0ff */
[----:B------:R-:W-:Y:S01]  /*11330*/  LOP3.LUT R4, R0, 0xff, RZ, 0xc0, !PT ;  /* 0x000000ff00047812 */ /* 0x000fe200078ec0ff */
[----:B------:R-:W-:Y:S01]  /*11340*/  IMAD.SHL.U32 R37, R37, 0x80, RZ ;  /* 0x0000008025257824 */ /* 0x000fe200078e00ff */
[----:B------:R-:W-:Y:S02]  /*11350*/  LOP3.LUT R0, R26, 0x70, R21, 0xf8, !PT ;  /* 0x000000701a007812 */ /* 0x000fe400078ef815 */
[----:B------:R-:W-:Y:S02]  /*11360*/  PRMT R21, R4, 0x7604, R3 ;  /* 0x0000760404157816 */ /* 0x000fe40000000003 */
[----:B------:R-:W-:-:S02]  /*11370*/  SHF.R.U32.HI R4, RZ, 0x8, R15 ;  /* 0x00000008ff047819 */ /* 0x000fc4000001160f */
[----:B------:R-:W-:Y:S02]  /*11380*/  SHF.R.U32.HI R27, RZ, 0x3, R26 ;  /* 0x00000003ff1b7819 */ /* 0x000fe4000001161a */
[----:B------:R-:W-:Y:S02]  /*11390*/  SHF.R.U32.HI R6, RZ, 0x8, R13 ;  /* 0x00000008ff067819 */ /* 0x000fe4000001160d */
[----:B------:R-:W-:Y:S02]  /*113a0*/  SHF.R.U32.HI R20, RZ, 0x8, R14 ;  /* 0x00000008ff147819 */ /* 0x000fe4000001160e */
[----:B------:R-:W-:Y:S02]  /*113b0*/  LOP3.LUT R3, R15, 0xff, RZ, 0xc0, !PT ;  /* 0x000000ff0f037812 */ /* 0x000fe400078ec0ff */
[----:B------:R-:W-:Y:S02]  /*113c0*/  LOP3.LUT R4, R4, 0xff, RZ, 0xc0, !PT ;  /* 0x000000ff04047812 */ /* 0x000fe400078ec0ff */
[----:B------:R-:W-:-:S02]  /*113d0*/  LOP3.LUT R0, R0, R27, RZ, 0x3c, !PT ;  /* 0x0000001b00007212 */ /* 0x000fc400078e3cff */
[----:B------:R-:W-:Y:S02]  /*113e0*/  LOP3.LUT R37, R37, 0xfffffc00, RZ, 0xc0, !PT ;  /* 0xfffffc0025257812 */ /* 0x000fe400078ec0ff */
[----:B------:R-:W-:Y:S02]  /*113f0*/  LOP3.LUT R25, R25, 0xffffc000, RZ, 0xc0, !PT ;  /* 0xffffc00019197812 */ /* 0x000fe400078ec0ff */
[----:B------:R-:W-:Y:S02]  /*11400*/  LOP3.LUT R5, R13, 0xff, RZ, 0xc0, !PT ;  /* 0x000000ff0d057812 */ /* 0x000fe400078ec0ff */
[----:B------:R-:W-:Y:S02]  /*11410*/  LOP3.LUT R7, R14, 0xff, RZ, 0xc0, !PT ;  /* 0x000000ff0e077812 */ /* 0x000fe400078ec0ff */
[----:B------:R-:W-:Y:S02]  /*11420*/  LOP3.LUT R6, R6, 0xff, RZ, 0xc0, !PT ;  /* 0x000000ff06067812 */ /* 0x000fe400078ec0ff */
[----:B------:R-:W-:-:S02]  /*11430*/  LOP3.LUT R24, R20, 0xff, RZ, 0xc0, !PT ;  /* 0x000000ff14187812 */ /* 0x000fc400078ec0ff */
[----:B------:R-:W-:Y:S02]  /*11440*/  PRMT R28, R4, 0x7604, R3 ;  /* 0x00007604041c7816 */ /* 0x000fe40000000003 */
[----:B------:R-:W-:Y:S02]  /*11450*/  IADD3 R3, R0, R25, R37 ;  /* 0x0000001900037210 */ /* 0x000fe40007ffe025 */
[----:B------:R-:W-:Y:S02]  /*11460*/  PRMT R20, R6, 0x7604, R5 ;  /* 0x0000760406147816 */ /* 0x000fe40000000005 */
[----:B------:R-:W-:Y:S01]  /*11470*/  PRMT R29, R24, 0x7604, R7 ;  /* 0x00007604181d7816 */ /* 0x000fe20000000007 */
[----:B------:R-:W-:Y:S01]  /*11480*/  IMAD.IADD R0, R22, 0x1, R3 ;  /* 0x0000000116007824 */ /* 0x000fe200078e0203 */
[----:B------:R-:W-:Y:S02]  /*11490*/  SHF.R.U32.HI R6, RZ, 0x8, R8 ;  /* 0x00000008ff067819 */ /* 0x000fe40000011608 */
[----:B------:R-:W-:-:S02]  /*114a0*/  SHF.R.U32.HI R24, RZ, 0x8, R9 ;  /* 0x00000008ff187819 */ /* 0x000fc40000011609 */
[----:B------:R-:W-:Y:S02]  /*114b0*/  LOP3.LUT R5, R8, 0xff, RZ, 0xc0, !PT ;  /* 0x000000ff08057812 */ /* 0x000fe400078ec0ff */
[----:B------:R-:W-:Y:S02]  /*114c0*/  LOP3.LUT R6, R6, 0xff, RZ, 0xc0, !PT ;  /* 0x000000ff06067812 */ /* 0x000fe400078ec0ff */
[----:B------:R-:W-:Y:S02]  /*114d0*/  LOP3.LUT R3, R24, 0xff, RZ, 0xc0, !PT ;  /* 0x000000ff18037812 */ /* 0x000fe400078ec0ff */
[----:B------:R-:W0:Y:S01]  /*114e0*/  LDS.128 R24, [R0+0x18000] ;  /* 0x0180000000187984 */ /* 0x000e220000000c00 */
[----:B------:R-:W-:Y:S02]  /*114f0*/  PRMT R33, R6, 0x7604, R5 ;  /* 0x0000760406217816 */ /* 0x000fe40000000005 */
[----:B------:R-:W-:Y:S02]  /*11500*/  SHF.R.U32.HI R35, RZ, 0x8, R11 ;  /* 0x00000008ff237819 */ /* 0x000fe4000001160b */
[----:B------:R-:W-:-:S02]  /*11510*/  LOP3.LUT R34, R11, 0xff, RZ, 0xc0, !PT ;  /* 0x000000ff0b227812 */ /* 0x000fc400078ec0ff */
[----:B------:R-:W-:Y:S02]  /*11520*/  LOP3.LUT R35, R35, 0xff, RZ, 0xc0, !PT ;  /* 0x000000ff23237812 */ /* 0x000fe400078ec0ff */
[----:B------:R-:W-:Y:S02]  /*11530*/  LOP3.LUT R30, R9, 0xff, RZ, 0xc0, !PT ;  /* 0x000000ff091e7812 */ /* 0x000fe400078ec0ff */
[----:B------:R-:W-:Y:S02]  /*11540*/  PRMT R34, R35, 0x7604, R34 ;  /* 0x0000760423227816 */ /* 0x000fe40000000022 */
[----:B------:R-:W-:Y:S02]  /*11550*/  SHF.R.U32.HI R35, RZ, 0x10, R9 ;  /* 0x00000010ff237819 */ /* 0x000fe40000011609 */
[----:B------:R-:W-:Y:S02]  /*11560*/  SHF.R.U32.HI R39, RZ, 0x10, R11 ;  /* 0x00000010ff277819 */ /* 0x000fe4000001160b */
[----:B------:R-:W-:Y:S01]  /*11570*/  PRMT R30, R3, 0x7604, R30 ;  /* 0x00007604031e7816 */ /* 0x000fe2000000001e */
[----:B------:R-:W-:Y:S01]  /*11580*/  IMAD.U32 R35, R35, 0x10000, RZ ;  /* 0x0001000023237824 */ /* 0x000fe200078e00ff */
[----:B------:R-:W-:Y:S01]  /*11590*/  SHF.R.U32.HI R32, RZ, 0x8, R10 ;  /* 0x00000008ff207819 */ /* 0x000fe2000001160a */
[----:B------:R-:W-:Y:S01]  /*115a0*/  IMAD.U32 R39, R39, 0x10000, RZ ;  /* 0x0001000027277824 */ /* 0x000fe200078e00ff */
[----:B------:R-:W-:-:S02]  /*115b0*/  SHF.R.U32.HI R3, RZ, 0x10, R13 ;  /* 0x00000010ff037819 */ /* 0x000fc4000001160d */
[----:B------:R-:W-:Y:S02]  /*115c0*/  LOP3.LUT R31, R10, 0xff, RZ, 0xc0, !PT ;  /* 0x000000ff0a1f7812 */ /* 0x000fe400078ec0ff */
[----:B------:R-:W-:Y:S02]  /*115d0*/  LOP3.LUT R32, R32, 0xff, RZ, 0xc0, !PT ;  /* 0x000000ff20207812 */ /* 0x000fe400078ec0ff */
[----:B------:R-:W-:Y:S02]  /*115e0*/  SHF.L.U32 R3, R3, 0x10, RZ ;  /* 0x0000001003037819 */ /* 0x000fe400000006ff */
[----:B------:R-:W-:Y:S02]  /*115f0*/  LOP3.LUT R35, R30, 0xff0000, R35, 0xf8, !PT ;  /* 0x00ff00001e237812 */ /* 0x000fe400078ef823 */
[----:B------:R-:W-:Y:S02]  /*11600*/  PRMT R37, R32, 0x7604, R31 ;  /* 0x0000760420257816 */ /* 0x000fe4000000001f */
[----:B------:R-:W-:-:S02]  /*11610*/  LOP3.LUT R3, R20, 0xff0000, R3, 0xf8, !PT ;  /* 0x00ff000014037812 */ /* 0x000fc400078ef803 */
[----:B------:R-:W-:Y:S02]  /*11620*/  LOP3.LUT R39, R34, 0xff0000, R39, 0xf8, !PT ;  /* 0x00ff000022277812 */ /* 0x000fe400078ef827 */
[----:B------:R-:W-:Y:S02]  /*11630*/  LOP3.LUT R38, R35, 0xff000000, R9, 0xf8, !PT ;  /* 0xff00000023267812 */ /* 0x000fe400078ef809 */
[----:B------:R-:W-:Y:S02]  /*11640*/  SHF.R.U32.HI R31, RZ, 0x10, R15 ;  /* 0x00000010ff1f7819 */ /* 0x000fe4000001160f */
[----:B------:R-:W-:Y:S02]  /*11650*/  LOP3.LUT R29, R29, 0xff0000, R14, 0xf8, !PT ;  /* 0x00ff00001d1d7812 */ /* 0x000fe400078ef80e */
[----:B------:R-:W-:Y:S01]  /*11660*/  LOP3.LUT R33, R33, 0xff0000, R8, 0xf8, !PT ;  /* 0x00ff000021217812 */ /* 0x000fe200078ef808 */
[----:B------:R-:W-:Y:S01]  /*11670*/  IMAD.U32 R31, R31, 0x10000, RZ ;  /* 0x000100001f1f7824 */ /* 0x000fe200078e00ff */
[----:B------:R-:W-:-:S02]  /*11680*/  LOP3.LUT R13, R3, 0xff000000, R13, 0xf8, !PT ;  /* 0xff000000030d7812 */ /* 0x000fc400078ef80d */
[----:B------:R-:W-:Y:S02]  /*11690*/  LOP3.LUT R37, R37, 0xff0000, R10, 0xf8, !PT ;  /* 0x00ff000025257812 */ /* 0x000fe400078ef80a */
[----:B------:R-:W-:Y:S02]  /*116a0*/  LOP3.LUT R42, R39, 0xff000000, R11, 0xf8, !PT ;  /* 0xff000000272a7812 */ /* 0x000fe400078ef80b */
[----:B------:R-:W-:Y:S02]  /*116b0*/  F2FP.F16.E4M3.UNPACK_B R39, R38 ;  /* 0x00000026ff27723e */ /* 0x000fe400020006ff */
[----:B0-----:R-:W-:Y:S02]  /*116c0*/  F2FP.F16.E4M3.UNPACK_B R11, R25 ;  /* 0x00000019ff0b723e */ /* 0x001fe400020006ff */
[----:B------:R-:W-:Y:S01]  /*116d0*/  LOP3.LUT R3, R29, 0xff000000, R14, 0xf8, !PT ;  /* 0xff0000001d037812 */ /* 0x000fe200078ef80e */
[--C-:B------:R-:W-:Y:S01]  /*116e0*/  HADD2.F32 R40, -RZ, R39.reuse.H0_H0 ;  /* 0x20000027ff287230 */ /* 0x100fe20000004100 */
[----:B------:R-:W-:Y:S01]  /*116f0*/  LOP3.LUT R29, R33, 0xff000000, R8, 0xf8, !PT ;  /* 0xff000000211d7812 */ /* 0x000fe200078ef808 */
[----:B------:R-:W-:Y:S01]  /*11700*/  HADD2.F32 R39, -RZ, R39.H1_H1 ;  /* 0x30000027ff277230 */ /* 0x000fe20000004100 */
[----:B------:R-:W-:-:S02]  /*11710*/  LOP3.LUT R21, R21, 0xff0000, R12, 0xf8, !PT ;  /* 0x00ff000015157812 */ /* 0x000fc400078ef80c */
[----:B------:R-:W-:Y:S02]  /*11720*/  LOP3.LUT R8, R37, 0xff000000, R10, 0xf8, !PT ;  /* 0xff00000025087812 */ /* 0x000fe400078ef80a */
[----:B------:R-:W-:Y:S02]  /*11730*/  F2FP.F16.E4M3.UNPACK_B R14, R13 ;  /* 0x0000000dff0e723e */ /* 0x000fe400020006ff */
[----:B------:R-:W-:Y:S02]  /*11740*/  LOP3.LUT R31, R28, 0xff0000, R31, 0xf8, !PT ;  /* 0x00ff00001c1f7812 */ /* 0x000fe400078ef81f */
[----:B------:R-:W-:Y:S01]  /*11750*/  LOP3.LUT R12, R21, 0xff000000, R12, 0xf8, !PT ;  /* 0xff000000150c7812 */ /* 0x000fe200078ef80c */
[----:B------:R-:W-:Y:S01]  /*11760*/  HADD2.F32 R28, -RZ, R14.H0_H0 ;  /* 0x2000000eff1c7230 */ /* 0x000fe20000004100 */
[----:B------:R-:W-:Y:S02]  /*11770*/  F2FP.F16.E4M3.UNPACK_B R21, R25.H1 ;  /* 0x00000019ff15723e */ /* 0x000fe400030006ff */
[----:B------:R-:W-:-:S02]  /*11780*/  F2FP.F16.E4M3.UNPACK_B R25, R24 ;  /* 0x00000018ff19723e */ /* 0x000fc400020006ff */
[----:B------:R-:W-:Y:S02]  /*11790*/  F2FP.F16.E4M3.UNPACK_B R35, R24.H1 ;  /* 0x00000018ff23723e */ /* 0x000fe400030006ff */
[-C--:B------:R-:W-:Y:S02]  /*117a0*/  F2FP.F16.E4M3.UNPACK_B R32, R27.reuse ;  /* 0x0000001bff20723e */ /* 0x080fe400020006ff */
[----:B------:R-:W-:Y:S02]  /*117b0*/  F2FP.F16.E4M3.UNPACK_B R37, R27.H1 ;  /* 0x0000001bff25723e */ /* 0x000fe400030006ff */
[----:B------:R-:W-:Y:S02]  /*117c0*/  F2FP.F16.E4M3.UNPACK_B R38, R38.H1 ;  /* 0x00000026ff26723e */ /* 0x000fe400030006ff */
[----:B------:R-:W-:Y:S01]  /*117d0*/  LOP3.LUT R34, R31, 0xff000000, R15, 0xf8, !PT ;  /* 0xff0000001f227812 */ /* 0x000fe200078ef80f */
[----:B----4-:R-:W0:Y:S02]  /*117e0*/  LDS.128 R4, [R51+0x18000] ;  /* 0x0180000033047984 */ /* 0x010e240000000c00 */
[----:B0-----:R-:W-:-:S02]  /*117f0*/  F2FP.F16.E4M3.UNPACK_B R10, R5 ;  /* 0x00000005ff0a723e */ /* 0x001fc400020006ff */
[----:B------:R-:W-:Y:S01]  /*11800*/  F2FP.F16.E4M3.UNPACK_B R20, R5.H1 ;  /* 0x00000005ff14723e */ /* 0x000fe200030006ff */
[--C-:B------:R-:W-:Y:S01]  /*11810*/  HADD2.F32 R5, -RZ, R11.reuse.H0_H0 ;  /* 0x2000000bff057230 */ /* 0x100fe20000004100 */
[-C--:B------:R-:W-:Y:S01]  /*11820*/  F2FP.F16.E4M3.UNPACK_B R30, R7.reuse ;  /* 0x00000007ff1e723e */ /* 0x080fe200020006ff */
[--C-:B------:R-:W-:Y:S01]  /*11830*/  HADD2.F32 R9, -RZ, R10.reuse.H0_H0 ;  /* 0x2000000aff097230 */ /* 0x100fe20000004100 */
[----:B------:R-:W-:Y:S01]  /*11840*/  F2FP.F16.E4M3.UNPACK_B R33, R7.H1 ;  /* 0x00000007ff21723e */ /* 0x000fe200030006ff */
[----:B------:R-:W-:Y:S02]  /*11850*/  HADD2.F32 R11, -RZ, R11.H1_H1 ;  /* 0x3000000bff0b7230 */ /* 0x000fe40000004100 */
[C---:B------:R-:W-:Y:S01]  /*11860*/  FMUL.FTZ R24, R5.reuse, R40 ;  /* 0x0000002805187220 */ /* 0x040fe20000410000 */
[----:B------:R-:W-:Y:S01]  /*11870*/  FMUL.FTZ R27, R5, R28 ;  /* 0x0000001c051b7220 */ /* 0x000fe20000410000 */
[----:B------:R-:W-:Y:S01]  /*11880*/  HADD2.F32 R10, -RZ, R10.H1_H1 ;  /* 0x3000000aff0a7230 */ /* 0x000fe20000004100 */
[----:B------:R-:W-:Y:S01]  /*11890*/  F2FP.F16.E4M3.UNPACK_B R31, R4.H1 ;  /* 0x00000004ff1f723e */ /* 0x000fe200030006ff */
[C---:B------:R-:W-:Y:S01]  /*118a0*/  FFMA.FTZ R5, R9.reuse, R28, -R24 ;  /* 0x0000001c09057223 */ /* 0x040fe20000010818 */
[----:B------:R-:W-:Y:S01]  /*118b0*/  F2FP.F16.E4M3.UNPACK_B R24, R13.H1 ;  /* 0x0000000dff18723e */ /* 0x000fe200030006ff */
[----:B------:R-:W-:Y:S01]  /*118c0*/  FFMA.FTZ R9, R9, R40, R27 ;  /* 0x0000002809097223 */ /* 0x000fe2000001001b */
[----:B------:R-:W-:-:S02]  /*118d0*/  HADD2.F32 R27, -RZ, R14.H1_H1 ;  /* 0x3000000eff1b7230 */ /* 0x000fc40000004100 */
[C---:B------:R-:W-:Y:S01]  /*118e0*/  FMUL.FTZ R41, R11.reuse, R39 ;  /* 0x000000270b297220 */ /* 0x040fe20000410000 */
[----:B------:R-:W-:Y:S01]  /*118f0*/  HADD2.F32 R40, -RZ, R38.H0_H0 ;  /* 0x20000026ff287230 */ /* 0x000fe20000004100 */
[----:B------:R-:W-:Y:S01]  /*11900*/  F2FP.F16.E4M3.UNPACK_B R15, R4 ;  /* 0x00000004ff0f723e */ /* 0x000fe200020006ff */
[----:B------:R-:W-:Y:S02]  /*11910*/  HADD2.F32 R14, -RZ, R21.H0_H0 ;  /* 0x20000015ff0e7230 */ /* 0x000fe40000004100 */
[-C--:B------:R-:W-:Y:S01]  /*11920*/  FMUL.FTZ R44, R11, R27.reuse ;  /* 0x0000001b0b2c7220 */ /* 0x080fe20000410000 */
[----:B------:R-:W-:Y:S01]  /*11930*/  HADD2.F32 R28, -RZ, R24.H0_H0 ;  /* 0x20000018ff1c7230 */ /* 0x000fe20000004100 */
[----:B------:R-:W-:Y:S01]  /*11940*/  F2FP.F16.E4M3.UNPACK_B R4, R6 ;  /* 0x00000006ff04723e */ /* 0x000fe200020006ff */
[----:B------:R-:W-:Y:S02]  /*11950*/  HADD2.F32 R13, -RZ, R20.H0_H0 ;  /* 0x20000014ff0d7230 */ /* 0x000fe40000004100 */
[C---:B------:R-:W-:Y:S01]  /*11960*/  FMUL.FTZ R46, R14.reuse, R40 ;  /* 0x000000280e2e7220 */ /* 0x040fe20000410000 */
[----:B------:R-:W-:Y:S01]  /*11970*/  F2FP.F16.E4M3.UNPACK_B R7, R6.H1 ;  /* 0x00000006ff07723e */ /* 0x000fe200030006ff */
[-C--:B------:R-:W-:Y:S01]  /*11980*/  FMUL.FTZ R43, R14, R28.reuse ;  /* 0x0000001c0e2b7220 */ /* 0x080fe20000410000 */
[----:B------:R-:W-:Y:S01]  /*11990*/  FFMA.FTZ R14, R10, R27, -R41 ;  /* 0x0000001b0a0e7223 */ /* 0x000fe20000010829 */
[----:B------:R-:W-:Y:S01]  /*119a0*/  FFMA.FTZ R11, R13, R28, -R46 ;  /* 0x0000001c0d0b7223 */ /* 0x000fe2000001082e */
[----:B------:R-:W-:-:S02]  /*119b0*/  HADD2.F32 R41, -RZ, R38.H1_H1 ;  /* 0x30000026ff297230 */ /* 0x000fc40000004100 */
[----:B------:R-:W-:Y:S01]  /*119c0*/  FFMA.FTZ R13, R13, R40, R43 ;  /* 0x000000280d0d7223 */ /* 0x000fe2000001002b */
[----:B------:R-:W-:Y:S01]  /*119d0*/  F2FP.F16.E4M3.UNPACK_B R40, R42 ;  /* 0x0000002aff28723e */ /* 0x000fe200020006ff */
[----:B------:R-:W-:Y:S01]  /*119e0*/  HADD2.F32 R27, -RZ, R24.H1_H1 ;  /* 0x30000018ff1b7230 */ /* 0x000fe20000004100 */
[----:B------:R-:W-:Y:S01]  /*119f0*/  F2FP.F16.E4M3.UNPACK_B R38, R34 ;  /* 0x00000022ff26723e */ /* 0x000fe200020006ff */
[----:B------:R-:W-:Y:S02]  /*11a00*/  HADD2.F32 R24, -RZ, R32.H0_H0 ;  /* 0x20000020ff187230 */ /* 0x000fe40000004100 */
[----:B------:R-:W-:Y:S01]  /*11a10*/  FFMA.FTZ R10, R10, R39, R44 ;  /* 0x000000270a0a7223 */ /* 0x000fe2000001002c */
[----:B------:R-:W-:Y:S01]  /*11a20*/  HADD2.F32 R43, -RZ, R40.H0_H0 ;  /* 0x20000028ff2b7230 */ /* 0x000fe20000004100 */
[-C--:B------:R-:W-:Y:S01]  /*11a30*/  F2FP.F16.E4M3.UNPACK_B R6, R26.reuse ;  /* 0x0000001aff06723e */ /* 0x080fe200020006ff */
[----:B------:R-:W-:Y:S01]  /*11a40*/  HADD2.F32 R28, -RZ, R20.H1_H1 ;  /* 0x30000014ff1c7230 */ /* 0x000fe20000004100 */
[----:B------:R-:W-:Y:S01]  /*11a50*/  F2FP.F16.E4M3.UNPACK_B R26, R26.H1 ;  /* 0x0000001aff1a723e */ /* 0x000fe200030006ff */
[----:B------:R-:W-:-:S02]  /*11a60*/  HADD2.F32 R20, -RZ, R21.H1_H1 ;  /* 0x30000015ff147230 */ /* 0x000fc40000004100 */
[----:B------:R-:W-:Y:S01]  /*11a70*/  FMUL.FTZ R46, R24, R43 ;  /* 0x0000002b182e7220 */ /* 0x000fe20000410000 */
[----:B------:R-:W-:Y:S02]  /*11a80*/  HADD2.F32 R39, -RZ, R38.H0_H0 ;  /* 0x20000026ff277230 */ /* 0x000fe40000004100 */
[----:B------:R-:W-:Y:S02]  /*11a90*/  HADD2.F32 R21, -RZ, R30.H0_H0 ;  /* 0x2000001eff157230 */ /* 0x000fe40000004100 */
[C---:B------:R-:W-:Y:S01]  /*11aa0*/  FMUL.FTZ R45, R20.reuse, R41 ;  /* 0x00000029142d7220 */ /* 0x040fe20000410000 */
[----:B------:R-:W-:Y:S01]  /*11ab0*/  FMUL.FTZ R44, R20, R27 ;  /* 0x0000001b142c7220 */ /* 0x000fe20000410000 */
[-C--:B------:R-:W-:Y:S01]  /*11ac0*/  FMUL.FTZ R48, R24, R39.reuse ;  /* 0x0000002718307220 */ /* 0x080fe20000410000 */
[----:B------:R-:W-:Y:S02]  /*11ad0*/  HADD2.F32 R32, -RZ, R32.H1_H1 ;  /* 0x30000020ff207230 */ /* 0x000fe40000004100 */
[C---:B------:R-:W-:Y:S01]  /*11ae0*/  FFMA.FTZ R24, R21.reuse, R39, -R46 ;  /* 0x0000002715187223 */ /* 0x040fe2000001082e */
[----:B------:R-:W-:Y:S01]  /*11af0*/  HADD2.F32 R39, -RZ, R38.H1_H1 ;  /* 0x30000026ff277230 */ /* 0x000fe20000004100 */
[----:B------:R-:W-:Y:S01]  /*11b00*/  F2FP.F16.E4M3.UNPACK_B R38, R34.H1 ;  /* 0x00000022ff26723e */ /* 0x000fe200030006ff */
[C---:B------:R-:W-:Y:S01]  /*11b10*/  FFMA.FTZ R20, R28.reuse, R27, -R45 ;  /* 0x0000001b1c147223 */ /* 0x040fe2000001082d */
[----:B------:R-:W-:Y:S01]  /*11b20*/  FFMA.FTZ R21, R21, R43, R48 ;  /* 0x0000002b15157223 */ /* 0x000fe20000010030 */
[----:B------:R-:W-:Y:S01]  /*11b30*/  FFMA.FTZ R28, R28, R41, R44 ;  /* 0x000000291c1c7223 */ /* 0x000fe2000001002c */
[----:B------:R-:W-:Y:S01]  /*11b40*/  F2FP.F16.E4M3.UNPACK_B R43, R42.H1 ;  /* 0x0000002aff2b723e */ /* 0x000fe200030006ff */
[----:B------:R-:W-:Y:S01]  /*11b50*/  HADD2.F32 R41, -RZ, R40.H1_H1 ;  /* 0x30000028ff297230 */ /* 0x000fe20000004100 */
[----:B------:R-:W-:Y:S01]  /*11b60*/  F2FP.SATFINITE.E4M3.F32.PACK_AB_MERGE_C R11, R20, R11, RZ ;  /* 0x0000000b140b723e */ /* 0x000fe200048070ff */
[----:B------:R-:W-:Y:S01]  /*11b70*/  HADD2.F32 R27, -RZ, R37.H0_H0 ;  /* 0x20000025ff1b7230 */ /* 0x000fe20000004100 */
[----:B------:R-:W-:Y:S01]  /*11b80*/  F2FP.SATFINITE.E4M3.F32.PACK_AB_MERGE_C R13, R28, R13, RZ ;  /* 0x0000000d1c0d723e */ /* 0x000fe200048070ff */
[----:B------:R-:W-:-:S02]  /*11b90*/  HADD2.F32 R40, -RZ, R38.H0_H0 ;  /* 0x20000026ff287230 */ /* 0x000fc40000004100 */
[C---:B------:R-:W-:Y:S01]  /*11ba0*/  FMUL.FTZ R45, R32.reuse, R41 ;  /* 0x00000029202d7220 */ /* 0x040fe20000410000 */
[----:B------:R-:W-:Y:S02]  /*11bb0*/  HADD2.F32 R42, -RZ, R43.H0_H0 ;  /* 0x2000002bff2a7230 */ /* 0x000fe40000004100 */
[----:B------:R-:W-:Y:S01]  /*11bc0*/  FMUL.FTZ R32, R32, R39 ;  /* 0x0000002720207220 */ /* 0x000fe20000410000 */
[----:B------:R-:W-:Y:S02]  /*11bd0*/  HADD2.F32 R30, -RZ, R30.H1_H1 ;  /* 0x3000001eff1e7230 */ /* 0x000fe40000004100 */
[C---:B------:R-:W-:Y:S01]  /*11be0*/  FMUL.FTZ R49, R27.reuse, R40 ;  /* 0x000000281b317220 */ /* 0x040fe20000410000 */
[----:B------:R-:W-:Y:S02]  /*11bf0*/  HADD2.F32 R34, -RZ, R33.H0_H0 ;  /* 0x20000021ff227230 */ /* 0x000fe40000004100 */
[----:B------:R-:W-:Y:S01]  /*11c00*/  FMUL.FTZ R47, R27, R42 ;  /* 0x0000002a1b2f7220 */ /* 0x000fe20000410000 */
[----:B------:R-:W-:-:S02]  /*11c10*/  HADD2.F32 R43, -RZ, R43.H1_H1 ;  /* 0x3000002bff2b7230 */ /* 0x000fc40000004100 */
[C---:B------:R-:W-:Y:S01]  /*11c20*/  FFMA.FTZ R27, R30.reuse, R39, -R45 ;  /* 0x000000271e1b7223 */ /* 0x040fe2000001082d */
[----:B------:R-:W-:Y:S01]  /*11c30*/  FFMA.FTZ R30, R30, R41, R32 ;  /* 0x000000291e1e7223 */ /* 0x000fe20000010020 */
[C---:B------:R-:W-:Y:S01]  /*11c40*/  FFMA.FTZ R49, R34.reuse, R42, R49 ;  /* 0x0000002a22317223 */ /* 0x040fe20000010031 */
[----:B------:R-:W-:Y:S01]  /*11c50*/  F2FP.F16.E4M3.UNPACK_B R42, R29.H1 ;  /* 0x0000001dff2a723e */ /* 0x000fe200030006ff */
[----:B------:R-:W-:Y:S01]  /*11c60*/  HADD2.F32 R41, -RZ, R38.H1_H1 ;  /* 0x30000026ff297230 */ /* 0x000fe20000004100 */
[----:B------:R-:W-:Y:S01]  /*11c70*/  F2FP.F16.E4M3.UNPACK_B R39, R12.H1 ;  /* 0x0000000cff27723e */ /* 0x000fe200030006ff */
[----:B------:R-:W-:Y:S02]  /*11c80*/  HADD2.F32 R38, -RZ, R37.H1_H1 ;  /* 0x30000025ff267230 */ /* 0x000fe40000004100 */
[----:B------:R-:W-:Y:S01]  /*11c90*/  FFMA.FTZ R32, R34, R40, -R47 ;  /* 0x0000002822207223 */ /* 0x000fe2000001082f */
[----:B------:R-:W-:Y:S01]  /*11ca0*/  HADD2.F32 R44, -RZ, R42.H0_H0 ;  /* 0x2000002aff2c7230 */ /* 0x000fe20000004100 */
[----:B------:R-:W-:Y:S01]  /*11cb0*/  F2FP.SATFINITE.E4M3.F32.PACK_AB_MERGE_C R5, R14, R5, R11 ;  /* 0x000000050e05723e */ /* 0x000fe2000480700b */
[----:B------:R-:W-:-:S02]  /*11cc0*/  HADD2.F32 R37, -RZ, R35.H0_H0 ;  /* 0x20000023ff257230 */ /* 0x000fc40000004100 */
[C---:B------:R-:W-:Y:S01]  /*11cd0*/  FMUL.FTZ R45, R38.reuse, R43 ;  /* 0x0000002b262d7220 */ /* 0x040fe20000410000 */
[----:B------:R-:W-:Y:S02]  /*11ce0*/  HADD2.F32 R34, -RZ, R33.H1_H1 ;  /* 0x30000021ff227230 */ /* 0x000fe40000004100 */
[-C--:B------:R-:W-:Y:S01]  /*11cf0*/  FMUL.FTZ R46, R38, R41.reuse ;  /* 0x00000029262e7220 */ /* 0x080fe20000410000 */
[----:B------:R-:W-:Y:S02]  /*11d00*/  HADD2.F32 R40, -RZ, R39.H0_H0 ;  /* 0x20000027ff287230 */ /* 0x000fe40000004100 */
[C---:B------:R-:W-:Y:S01]  /*11d10*/  FMUL.FTZ R38, R37.reuse, R44 ;  /* 0x0000002c25267220 */ /* 0x040fe20000410000 */
[----:B------:R-:W-:Y:S02]  /*11d20*/  HADD2.F32 R33, -RZ, R31.H0_H0 ;  /* 0x2000001fff217230 */ /* 0x000fe40000004100 */
[C---:B------:R-:W-:Y:S01]  /*11d30*/  FFMA.FTZ R45, R34.reuse, R41, -R45 ;  /* 0x00000029222d7223 */ /* 0x040fe2000001082d */
[----:B------:R-:W-:Y:S01]  /*11d40*/  FFMA.FTZ R50, R34, R43, R46 ;  /* 0x0000002b22327223 */ /* 0x000fe2000001002e */
[----:B------:R-:W-:Y:S01]  /*11d50*/  FMUL.FTZ R37, R37, R40 ;  /* 0x0000002825257220 */ /* 0x000fe20000410000 */
[----:B------:R-:W-:-:S02]  /*11d60*/  HADD2.F32 R42, -RZ, R42.H1_H1 ;  /* 0x3000002aff2a7230 */ /* 0x000fc40000004100 */
[C---:B------:R-:W-:Y:S01]  /*11d70*/  FFMA.FTZ R41, R33.reuse, R40, -R38 ;  /* 0x0000002821297223 */ /* 0x040fe20000010826 */
[----:B------:R-:W-:Y:S02]  /*11d80*/  HADD2.F32 R35, -RZ, R35.H1_H1 ;  /* 0x30000023ff237230 */ /* 0x000fe40000004100 */
[----:B------:R-:W-:Y:S01]  /*11d90*/  FFMA.FTZ R44, R33, R44, R37 ;  /* 0x0000002c212c7223 */ /* 0x000fe20000010025 */
[----:B------:R-:W-:Y:S01]  /*11da0*/  HADD2.F32 R34, -RZ, R39.H1_H1 ;  /* 0x30000027ff227230 */ /* 0x000fe20000004100 */
[----:B------:R-:W-:Y:S01]  /*11db0*/  F2FP.F16.E4M3.UNPACK_B R37, R29 ;  /* 0x0000001dff25723e */ /* 0x000fe200020006ff */
[----:B------:R-:W-:Y:S01]  /*11dc0*/  HADD2.F32 R31, -RZ, R31.H1_H1 ;  /* 0x3000001fff1f7230 */ /* 0x000fe20000004100 */
[----:B------:R-:W-:Y:S01]  /*11dd0*/  F2FP.F16.E4M3.UNPACK_B R33, R12 ;  /* 0x0000000cff21723e */ /* 0x000fe200020006ff */
[C---:B------:R-:W-:Y:S01]  /*11de0*/  FMUL.FTZ R12, R35.reuse, R42 ;  /* 0x0000002a230c7220 */ /* 0x040fe20000410000 */
[----:B------:R-:W-:Y:S01]  /*11df0*/  FMUL.FTZ R39, R35, R34 ;  /* 0x0000002223277220 */ /* 0x000fe20000410000 */
[----:B------:R-:W-:Y:S01]  /*11e00*/  HADD2.F32 R35, -RZ, R37.H0_H0 ;  /* 0x20000025ff237230 */ /* 0x000fe20000004100 */
[----:B------:R-:W-:Y:S01]  /*11e10*/  F2FP.SATFINITE.E4M3.F32.PACK_AB_MERGE_C R49, R50, R49, RZ ;  /* 0x000000313231723e */ /* 0x000fe200048070ff */
[----:B------:R-:W-:-:S02]  /*11e20*/  HADD2.F32 R29, -RZ, R25.H0_H0 ;  /* 0x20000019ff1d7230 */ /* 0x000fc40000004100 */
[C---:B------:R-:W-:Y:S01]  /*11e30*/  FFMA.FTZ R46, R31.reuse, R34, -R12 ;  /* 0x000000221f2e7223 */ /* 0x040fe2000001080c */
[----:B------:R-:W-:Y:S01]  /*11e40*/  FFMA.FTZ R43, R31, R42, R39 ;  /* 0x0000002a1f2b7223 */ /* 0x000fe20000010027 */
[----:B------:R-:W-:Y:S01]  /*11e50*/  HADD2.F32 R31, -RZ, R33.H0_H0 ;  /* 0x20000021ff1f7230 */ /* 0x000fe20000004100 */
[----:B------:R-:W-:Y:S01]  /*11e60*/  F2FP.SATFINITE.E4M3.F32.PACK_AB_MERGE_C R9, R10, R9, R13 ;  /* 0x000000090a09723e */ /* 0x000fe2000480700d */
        /* <DEDUP_REMOVED lines=24> */
[----:B------:R-:W-:Y:S01]  /*11ff0*/  F2FP.SATFINITE.E4M3.F32.PACK_AB_MERGE_C R11, R30, R21, R49 ;  /* 0x000000151e0b723e */ /* 0x000fe20004807031 */
[----:B------:R-:W-:-:S02]  /*12000*/  HADD2.F32 R26, -RZ, R26.H1_H1 ;  /* 0x3000001aff1a7230 */ /* 0x000fc40000004100 */
[C---:B------:R-:W-:Y:S01]  /*12010*/  FFMA.FTZ R37, R12.reuse, R15, -R37 ;  /* 0x0000000f0c257223 */ /* 0x040fe20000010825 */
[----:B------:R-:W-:Y:S02]  /*12020*/  HADD2.F32 R7, -RZ, R7.H1_H1 ;  /* 0x30000007ff077230 */ /* 0x000fe40000004100 */
[----:B------:R-:W-:Y:S01]  /*12030*/  FFMA.FTZ R33, R12, R33, R25 ;  /* 0x000000210c217223 */ /* 0x000fe20000010019 */
[----:B------:R-:W-:Y:S01]  /*12040*/  F2FP.F16.E4M3.UNPACK_B R12, R8 ;  /* 0x00000008ff0c723e */ /* 0x000fe200020006ff */
[C---:B------:R-:W-:Y:S01]  /*12050*/  FMUL.FTZ R34, R26.reuse, R31 ;  /* 0x0000001f1a227220 */ /* 0x040fe20000410000 */
[-C--:B------:R-:W-:Y:S01]  /*12060*/  FMUL.FTZ R26, R26, R29.reuse ;  /* 0x0000001d1a1a7220 */ /* 0x080fe20000410000 */
[----:B------:R-:W-:Y:S02]  /*12070*/  HADD2.F32 R8, -RZ, R3.H0_H0 ;  /* 0x20000003ff087230 */ /* 0x000fe40000004100 */
[C---:B------:R-:W-:Y:S01]  /*12080*/  FFMA.FTZ R42, R7.reuse, R29, -R34 ;  /* 0x0000001d072a7223 */ /* 0x040fe20000010822 */
[----:B------:R-:W-:Y:S01]  /*12090*/  FFMA.FTZ R48, R7, R31, R26 ;  /* 0x0000001f07307223 */ /* 0x000fe2000001001a */
[----:B------:R-:W-:-:S02]  /*120a0*/  HADD2.F32 R26, -RZ, R12.H0_H0 ;  /* 0x2000000cff1a7230 */ /* 0x000fc40000004100 */
[----:B------:R-:W-:Y:S01]  /*120b0*/  HADD2.F32 R7, -RZ, R6.H0_H0 ;  /* 0x20000006ff077230 */ /* 0x000fe20000004100 */
[----:B------:R-:W-:Y:S01]  /*120c0*/  F2FP.SATFINITE.E4M3.F32.PACK_AB_MERGE_C R37, R42, R37, RZ ;  /* 0x000000252a25723e */ /* 0x000fe200048070ff */
[----:B------:R-:W-:Y:S01]  /*120d0*/  HADD2.F32 R15, -RZ, R3.H1_H1 ;  /* 0x30000003ff0f7230 */ /* 0x000fe20000004100 */
[----:B------:R-:W-:Y:S01]  /*120e0*/  F2FP.SATFINITE.E4M3.F32.PACK_AB_MERGE_C R33, R48, R33, RZ ;  /* 0x000000213021723e */ /* 0x000fe200048070ff */
[----:B------:R-:W-:Y:S02]  /*120f0*/  HADD2.F32 R25, -RZ, R12.H1_H1 ;  /* 0x3000000cff197230 */ /* 0x000fe40000004100 */
[C---:B------:R-:W-:Y:S01]  /*12100*/  FMUL.FTZ R12, R7.reuse, R26 ;  /* 0x0000001a070c7220 */ /* 0x040fe20000410000 */
[----:B------:R-:W-:Y:S02]  /*12110*/  HADD2.F32 R6, -RZ, R6.H1_H1 ;  /* 0x30000006ff067230 */ /* 0x000fe40000004100 */
[----:B------:R-:W-:Y:S01]  /*12120*/  FMUL.FTZ R7, R7, R8 ;  /* 0x0000000807077220 */ /* 0x000fe20000410000 */
[----:B------:R-:W-:-:S02]  /*12130*/  HADD2.F32 R3, -RZ, R4.H0_H0 ;  /* 0x20000004ff037230 */ /* 0x000fc40000004100 */
[----:B------:R-:W-:Y:S02]  /*12140*/  HADD2.F32 R4, -RZ, R4.H1_H1 ;  /* 0x30000004ff047230 */ /* 0x000fe40000004100 */
[C---:B------:R-:W-:Y:S01]  /*12150*/  FMUL.FTZ R29, R6.reuse, R25 ;  /* 0x00000019061d7220 */ /* 0x040fe20000410000 */
        /* <DEDUP_REMOVED lines=11> */
[----:B------:R-:W-:Y:S02]  /*12210*/  F2FP.SATFINITE.E4M3.F32.PACK_AB_MERGE_C R8, R38, R35, R8 ;  /* 0x000000232608723e */ /* 0x000fe40004807008 */
[----:B------:R-:W-:Y:S01]  /*12220*/  F2FP.SATFINITE.E4M3.F32.PACK_AB_MERGE_C R10, R34, R3, R33 ;  /* 0x00000003220a723e */ /* 0x000fe20004807021 */
[----:B------:R4:W-:Y:S04]  /*12230*/  STS.128 [R51+0x18000], R4 ;  /* 0x0180000433007388 */ /* 0x0009e80000000c00 */
[----:B------:R4:W-:Y:S02]  /*12240*/  STS.128 [R0+0x18000], R8 ;  /* 0x0180000800007388 */ /* 0x0009e40000000c00 */
.L_x_1893:
[----:B------:R-:W-:Y:S05]  /*12250*/  BSYNC B0 ;  /* 0x0000000000007941 */ /* 0x000fea0003800000 */
.L_x_1865:
[----:B------:R-:W-:Y:S01]  /*12260*/  @!PT LDS RZ, [RZ] ;  /* 0x00000000fffff984 */ /* 0x000fe20000000800 */
[----:B------:R-:W-:Y:S01]  /*12270*/  @!PT LDS RZ, [RZ] ;  /* 0x00000000fffff984 */ /* 0x000fe20000000800 */
[----:B------:R-:W-:Y:S01]  /*12280*/  @!PT LDS RZ, [RZ] ;  /* 0x00000000fffff984 */ /* 0x000fe20000000800 */
[----:B------:R-:W-:Y:S01]  /*12290*/  @!PT LDS RZ, [RZ] ;  /* 0x00000000fffff984 */ /* 0x000fe20000000800 */
[----:B------:R1:W-:Y:S06]  /*122a0*/  MEMBAR.ALL.CTA ;  /* 0x0000000000007992 */ /* 0x0003ec0000008000 */
[----:B-1----:R-:W1:Y:S01]  /*122b0*/  FENCE.VIEW.ASYNC.S ;  /* 0x00000000000073c6 */ /* 0x002e620000000000 */
[----:B------:R-:W-:Y:S05]  /*122c0*/  WARPSYNC.ALL ;  /* 0x0000000000007948 */ /* 0x000fea0003800000 */
[----:B-1----:R-:W-:Y:S06]  /*122d0*/  BAR.SYNC.DEFER_BLOCKING 0xd, 0x100 ;  /* 0x0344000000007b1d */ /* 0x002fec0000010000 */
.L_x_1863:
[----:B----4-:R-:W4:Y:S01]  /*122e0*/  S2R R0, SR_TID.X ;  /* 0x0000000000007919 */ /* 0x010f220000002100 */
[----:B------:R-:W-:Y:S05]  /*122f0*/  WARPSYNC.ALL ;  /* 0x0000000000007948 */ /* 0x000fea0003800000 */
[----:B----4-:R-:W-:-:S05]  /*12300*/  SHF.R.U32.HI R0, RZ, 0x7, R0 ;  /* 0x00000007ff007819 */ /* 0x010fca0000011600 */
[----:B-----5:R-:W-:Y:S02]  /*12310*/  VIADD R10, R0, 0x8 ;  /* 0x00000008000a7836 */ /* 0x020fe40000000000 */
[----:B------:R-:W-:-:S03]  /*12320*/  IMAD.U32 R0, RZ, RZ, UR61 ;  /* 0x0000003dff007e24 */ /* 0x000fc6000f8e00ff */
[----:B------:R4:W-:Y:S02]  /*12330*/  BAR.SYNC.DEFER_BLOCKING R10, 0x100 ;  /* 0x0004000a0000751d */ /* 0x0009e40000010000 */
[----:B------:R-:W-:-:S13]  /*12340*/  ISETP.NE.AND P0, PT, R0, 0x3, PT ;  /* 0x000000030000780c */ /* 0x000fda0003f05270 */
[----:B----4-:R-:W-:Y:S05]  /*12350*/  @!P0 BRA `(.L_x_1910) ;  /* 0x0000000000048947 */ /* 0x010fea0003800000 */
[----:B------:R-:W-:Y:S01]  /*12360*/  BPT.TRAP 0x1 ;  /* 0x000000040000795c */ /* 0x000fe20000300000 */
.L_x_1910:
[----:B0-23--:R-:W-:Y:S01]  /*12370*/  IMAD R5, R23, 0x8, R22 ;  /* 0x0000000817057824 */ /* 0x00dfe200078e0216 */
[----:B------:R-:W-:-:S04]  /*12380*/  SHF.L.U32 R12, R186, 0x1f, RZ ;  /* 0x0000001fba0c7819 */ /* 0x000fc800000006ff */
[----:B------:R0:W2:Y:S01]  /*12390*/  SYNCS.PHASECHK.TRANS64.TRYWAIT P1, [R5+URZ+0x28430], R12 ;  /* 0x0284300c050075a7 */ /* 0x0000a2000802017f */
[----:B------:R-:W-:Y:S05]  /*123a0*/  @!P0 BRA `(.L_x_1911) ;  /* 0x0000000000048947 */ /* 0x000fea0003800000 */
[----:B------:R-:W-:Y:S01]  /*123b0*/  BPT.TRAP 0x1 ;  /* 0x000000040000795c */ /* 0x000fe20000300000 */
.L_x_1911:
[----:B--2---:R-:W-:Y:S05]  /*123c0*/  @P1 BRA `(.L_x_1912) ;  /* 0x0000000000081947 */ /* 0x004fea0003800000 */
[----:B------:R-:W2:Y:S02]  /*123d0*/  SYNCS.PHASECHK.TRANS64.TRYWAIT P1, [R5+URZ+0x28430], R12 ;  /* 0x0284300c050075a7 */ /* 0x000ea4000802017f */
[----:B--2---:R-:W-:Y:S05]  /*123e0*/  @!P1 BRA `(.L_x_1913) ;  /* 0x000001b400189947 */ /* 0x004fea0003800000 */
.L_x_1912:
[----:B------:R-:W-:Y:S05]  /*123f0*/  WARPSYNC.ALL ;  /* 0x0000000000007948 */ /* 0x000fea0003800000 */
[----:B------:R-:W-:Y:S01]  /*12400*/  R2UR UR4, R22 ;  /* 0x00000000160472ca */ /* 0x000fe200000e0000 */
[----:B------:R-:W-:Y:S01]  /*12410*/  IMAD.MOV.U32 R7, RZ, RZ, 0x40000040 ;  /* 0x40000040ff077424 */ /* 0x000fe200078e00ff */
[----:B------:R-:W-:Y:S01]  /*12420*/  R2UR UR5, R36 ;  /* 0x00000000240572ca */ /* 0x000fe200000e0000 */
[----:B------:R-:W-:Y:S01]  /*12430*/  UMOV UR9, 0x40000040 ;  /* 0x4000004000097882 */ /* 0x000fe20000000000 */
[----:B------:R-:W-:Y:S01]  /*12440*/  WARPGROUP.ARRIVE ;  /* 0x00000000000079c5 */ /* 0x000fe20000000000 */
[----:B------:R-:W-:Y:S01]  /*12450*/  MOV R9, 0x40000040 ;  /* 0x4000004000097802 */ /* 0x000fe20000000f00 */
[----:B------:R-:W-:Y:S01]  /*12460*/  IMAD.U32 R199, RZ, RZ, UR9 ;  /* 0x00000009ffc77e24 */ /* 0x000fe2000f8e00ff */
[----:B------:R-:W-:Y:S01]  /*12470*/  R2UR UR11, R7 ;  /* 0x00000000070b72ca */ /* 0x000fe200000e0000 */
[----:B------:R-:W-:Y:S01]  /*12480*/  UMOV UR57, 0x40000040 ;  /* 0x4000004000397882 */ /* 0x000fe20000000000 */
[----:B------:R-:W-:Y:S01]  /*12490*/  UMOV UR53, 0x40000040 ;  /* 0x4000004000357882 */ /* 0x000fe20000000000 */
[----:B------:R-:W-:Y:S01]  /*124a0*/  UMOV UR49, 0x40000040 ;  /* 0x4000004000317882 */ /* 0x000fe20000000000 */
[----:B------:R-:W-:Y:S01]  /*124b0*/  UMOV UR45, 0x40000040 ;  /* 0x40000040002d7882 */ /* 0x000fe20000000000 */
[----:B------:R-:W-:Y:S01]  /*124c0*/  IMAD.MOV.U32 R7, RZ, RZ, 0x40000040 ;  /* 0x40000040ff077424 */ /* 0x000fe200078e00ff */
[----:B------:R-:W-:Y:S01]  /*124d0*/  UIADD3 UR4, UR4, 0x20000, URZ ;  /* 0x0002000004047890 */ /* 0x000fe2000fffe03f */
[----:B------:R-:W3:Y:S01]  /*124e0*/  S2R R0, SR_TID.X ;  /* 0x0000000000007919 */ /* 0x000ee20000002100 */
[----:B------:R-:W-:-:S02]  /*124f0*/  ULOP3.LUT UR5, UR5, 0x10000, URZ, 0xfc, !UPT ;  /* 0x0001000005057892 */ /* 0x000fc4000f8efc3f */
[----:B------:R-:W-:Y:S01]  /*12500*/  USHF.R.U32.HI UR4, URZ, 0x4, UR4 ;  /* 0x000000043f047899 */ /* 0x000fe20008011604 */
[----:B------:R-:W-:Y:S01]  /*12510*/  R2UR UR43, R7 ;  /* 0x00000000072b72ca */ /* 0x000fe200000e0000 */
[----:B------:R-:W-:Y:S02]  /*12520*/  UIADD3 UR56, UR5, 0x6, URZ ;  /* 0x0000000605387890 */ /* 0x000fe4000fffe03f */
[----:B------:R-:W-:Y:S01]  /*12530*/  ULOP3.LUT UR4, UR4, 0x3fff, URZ, 0xc0, !UPT ;  /* 0x00003fff04047892 */ /* 0x000fe2000f8ec03f */
[----:B------:R-:W-:Y:S01]  /*12540*/  UMOV UR8, UR5 ;  /* 0x0000000500087c82 */ /* 0x000fe20008000000 */
[----:B------:R-:W-:Y:S01]  /*12550*/  UIADD3 UR52, UR5, 0x400, URZ ;  /* 0x0000040005347890 */ /* 0x000fe2000fffe03f */
[----:B------:R-:W-:Y:S01]  /*12560*/  IMAD.U32 R198, RZ, RZ, UR8 ;  /* 0x00000008ffc67e24 */ /* 0x000fe2000f8e00ff */
[----:B------:R-:W-:Y:S02]  /*12570*/  ULOP3.LUT UR60, UR4, 0x10000, URZ, 0xfc, !UPT ;  /* 0x00010000043c7892 */ /* 0x000fe4000f8efc3f */
[----:B------:R-:W-:-:S02]  /*12580*/  UIADD3 UR4, UR5, 0x2, URZ ;  /* 0x0000000205047890 */ /* 0x000fc4000fffe03f */
[----:B------:R-:W-:Y:S02]  /*12590*/  UIADD3 UR48, UR5, 0x402, URZ ;  /* 0x0000040205307890 */ /* 0x000fe4000fffe03f */
[----:B------:R-:W-:Y:S01]  /*125a0*/  LEA R6, R23, UR60, 0xa ;  /* 0x0000003c17067c11 */ /* 0x000fe2000f8e50ff */
[----:B------:R-:W-:Y:S02]  /*125b0*/  UIADD3 UR44, UR5, 0x404, URZ ;  /* 0x00000404052c7890 */ /* 0x000fe4000fffe03f */
[----:B------:R-:W-:Y:S01]  /*125c0*/  UIADD3 UR40, UR5, 0x406, URZ ;  /* 0x0000040605287890 */ /* 0x000fe2000fffe03f */
[C---:B------:R-:W-:Y:S01]  /*125d0*/  R2UR UR10, R6.reuse ;  /* 0x00000000060a72ca */ /* 0x040fe200000e0000 */
[----:B------:R-:W-:Y:S01]  /*125e0*/  VIADD R8, R6, 0x2 ;  /* 0x0000000206087836 */ /* 0x000fe20000000000 */
[----:B------:R-:W-:Y:S01]  /*125f0*/  UMOV UR41, 0x40000040 ;  /* 0x4000004000297882 */ /* 0x000fe20000000000 */
[----:B---3--:R-:W-:-:S10]  /*12600*/  SHF.R.U32.HI R0, RZ, 0x7, R0 ;  /* 0x00000007ff007819 */ /* 0x008fd40000011600 */
[----:B------:R-:W-:Y:S01]  /*12610*/  QGMMA.64x64x32.F32.E4M3.E4M3 R24, gdesc[UR8], RZ, !UPT, gsb0 ;  /* 0x00e00000081879f3 */ /* 0x000fe2000c0008ff */
[----:B------:R-:W-:Y:S01]  /*12620*/  R2UR UR10, R8 ;  /* 0x00000000080a72ca */ /* 0x000fe200000e0000 */
[----:B------:R-:W-:Y:S01]  /*12630*/  UMOV UR8, UR4 ;  /* 0x0000000400087c82 */ /* 0x000fe20008000000 */
[----:B------:R-:W-:Y:S01]  /*12640*/  R2UR UR11, R9 ;  /* 0x00000000090b72ca */ /* 0x000fe200000e0000 */
[----:B------:R-:W-:Y:S01]  /*12650*/  UMOV UR9, 0x40000040 ;  /* 0x4000004000097882 */ /* 0x000fe20000000000 */
[----:B------:R-:W-:Y:S01]  /*12660*/  VIADD R8, R6, 0x4 ;  /* 0x0000000406087836 */ /* 0x000fe20000000000 */
[----:B------:R-:W-:Y:S01]  /*12670*/  UIADD3 UR4, UR5, 0x4, URZ ;  /* 0x0000000405047890 */ /* 0x000fe2000fffe03f */
[----:B------:R-:W-:Y:S01]  /*12680*/  IMAD.MOV.U32 R9, RZ, RZ, 0x40000040 ;  /* 0x40000040ff097424 */ /* 0x000fe200078e00ff */
[----:B------:R-:W-:Y:S01]  /*12690*/  IADD3 R4, -R0, 0xb, RZ ;  /* 0x0000000b00047810 */ /* 0x000fe20007ffe1ff */
[----:B------:R-:W-:Y:S02]  /*126a0*/  IMAD.U32 R196, RZ, RZ, UR8 ;  /* 0x00000008ffc47e24 */ /* 0x000fe4000f8e00ff */
[----:B------:R-:W-:Y:S01]  /*126b0*/  IMAD.U32 R197, RZ, RZ, UR9 ;  /* 0x00000009ffc57e24 */ /* 0x000fe2000f8e00ff */
[----:B------:R-:W-:-:S02]  /*126c0*/  WARPGROUP.DEPBAR.LE gsb0, 0x0 ;  /* 0x00008000000079c5 */ /* 0x000fc40000010000 */
[----:B------:R-:W-:-:S06]  /*126d0*/  WARPGROUP.ARRIVE ;  /* 0x00000000000079c5 */ /* 0x000fcc0000000000 */
[----:B------:R-:W-:Y:S01]  /*126e0*/  QGMMA.64x64x32.F32.E4M3.E4M3 R24, gdesc[UR8], R24, gsb0 ;  /* 0x00e00000081879f3 */ /* 0x000fe20008000818 */
        /* <DEDUP_REMOVED lines=8> */
[----:B------:R-:W-:Y:S01]  /*12770*/  VIADD R8, R6, 0x200 ;  /* 0x0000020006087836 */ /* 0x000fe20000000000 */
[----:B------:R-:W-:Y:S01]  /*12780*/  R2UR UR59, R9 ;  /* 0x00000000093b72ca */ /* 0x000fe200000e0000 */
[----:B------:R-:W-:-:S02]  /*12790*/  IMAD.MOV.U32 R9, RZ, RZ, 0x40000040 ;  /* 0x40000040ff097424 */ /* 0x000fc400078e00ff */
[----:B------:R-:W-:Y:S01]  /*127a0*/  IMAD.U32 R195, RZ, RZ, UR9 ;  /* 0x00000009ffc37e24 */ /* 0x000fe2000f8e00ff */
[----:B------:R-:W-:Y:S02]  /*127b0*/  R2UR UR54, R8 ;  /* 0x00000000083672ca */ /* 0x000fe400000e0000 */
[----:B------:R-:W-:Y:S01]  /*127c0*/  R2UR UR55, R9 ;  /* 0x00000000093772ca */ /* 0x000fe200000e0000 */
[----:B------:R-:W-:Y:S01]  /*127d0*/  IMAD.MOV.U32 R9, RZ, RZ, 0x40000040 ;  /* 0x40000040ff097424 */ /* 0x000fe200078e00ff */
[----:B------:R-:W-:-:S04]  /*127e0*/  IADD3 R8, R6, 0x202, RZ ;  /* 0x0000020206087810 */ /* 0x000fc80007ffe0ff */
[----:B------:R-:W-:Y:S01]  /*127f0*/  R2UR UR50, R8 ;  /* 0x00000000083272ca */ /* 0x000fe200000e0000 */
[C---:B------:R-:W-:Y:S01]  /*12800*/  VIADD R8, R6.reuse, 0x204 ;  /* 0x0000020406087836 */ /* 0x040fe20000000000 */
[----:B------:R-:W-:Y:S01]  /*12810*/  R2UR UR51, R9 ;  /* 0x00000000093372ca */ /* 0x000fe200000e0000 */
[----:B------:R-:W-:Y:S02]  /*12820*/  IMAD.MOV.U32 R9, RZ, RZ, 0x40000040 ;  /* 0x40000040ff097424 */ /* 0x000fe400078e00ff */
[----:B------:R-:W-:Y:S01]  /*12830*/  VIADD R6, R6, 0x206 ;  /* 0x0000020606067836 */ /* 0x000fe20000000000 */
[----:B------:R-:W-:Y:S02]  /*12840*/  R2UR UR46, R8 ;  /* 0x00000000082e72ca */ /* 0x000fe400000e0000 */
[----:B------:R-:W-:Y:S02]  /*12850*/  R2UR UR47, R9 ;  /* 0x00000000092f72ca */ /* 0x000fe400000e0000 */
[----:B------:R-:W-:Y:S01]  /*12860*/  R2UR UR42, R6 ;  /* 0x00000000062a72ca */ /* 0x000fe200000e0000 */
        /* <DEDUP_REMOVED lines=20> */
[----:B------:R-:W-:Y:S05]  /*129b0*/  @!P0 BRA `(.L_x_1914) ;  /* 0x0000000000048947 */ /* 0x000fea0003800000 */
[----:B------:R-:W-:Y:S01]  /*129c0*/  BPT.TRAP 0x1 ;  /* 0x000000040000795c */ /* 0x000fe20000300000 */
.L_x_1914:
[----:B------:R-:W4:Y:S01]  /*129d0*/  LDC R9, c[0x0][0x448] ;  /* 0x00011200ff097b82 */ /* 0x000f220000000800 */
[C---:B-1----:R-:W-:Y:S01]  /*129e0*/  FMUL.FTZ R3, R2.reuse, R24 ;  /* 0x0000001802037220 */ /* 0x042fe20000410000 */
[----:B------:R-:W-:Y:S01]  /*129f0*/  FMUL.FTZ R13, R2, R25 ;  /* 0x00000019020d7220 */ /* 0x000fe20000410000 */
[----:B------:R-:W-:Y:S02]  /*12a00*/  IMAD.IADD R21, R208, 0x1, R201 ;  /* 0x00000001d0157824 */ /* 0x000fe400078e02c9 */
[C---:B------:R-:W-:Y:S01]  /*12a10*/  FMUL.FTZ R0, R2.reuse, R26 ;  /* 0x0000001a02007220 */ /* 0x040fe20000410000 */
[C---:B------:R-:W-:Y:S01]  /*12a20*/  FMUL.FTZ R20, R2.reuse, R32 ;  /* 0x0000002002147220 */ /* 0x040fe20000410000 */
[C---:B------:R-:W-:Y:S01]  /*12a30*/  FMUL.FTZ R32, R2.reuse, R33 ;  /* 0x0000002102207220 */ /* 0x040fe20000410000 */
[----:B------:R-:W-:Y:S02]  /*12a40*/  IMAD.MOV.U32 R26, RZ, RZ, R21 ;  /* 0x000000ffff1a7224 */ /* 0x000fe400078e0015 */
[C---:B------:R-:W-:Y:S01]  /*12a50*/  FMUL.FTZ R33, R2.reuse, R34 ;  /* 0x0000002202217220 */ /* 0x040fe20000410000 */
[C---:B------:R-:W-:Y:S01]  /*12a60*/  FMUL.FTZ R34, R2.reuse, R35 ;  /* 0x0000002302227220 */ /* 0x040fe20000410000 */
[C---:B------:R-:W-:Y:S01]  /*12a70*/  FMUL.FTZ R35, R2.reuse, R38 ;  /* 0x0000002602237220 */ /* 0x040fe20000410000 */
[C---:B------:R-:W-:Y:S01]  /*12a80*/  FMUL.FTZ R38, R2.reuse, R43 ;  /* 0x0000002b02267220 */ /* 0x040fe20000410000 */
[C---:B------:R-:W-:Y:S01]  /*12a90*/  FMUL.FTZ R6, R2.reuse, R27 ;  /* 0x0000001b02067220 */ /* 0x040fe20000410000 */
[C---:B------:R-:W-:Y:S01]  /*12aa0*/  FMUL.FTZ R40, R2.reuse, R40 ;  /* 0x0000002802287220 */ /* 0x040fe20000410000 */
[----:B------:R-:W-:Y:S01]  /*12ab0*/  IMAD.MOV.U32 R27, RZ, RZ, -0x40 ;  /* 0xffffffc0ff1b7424 */ /* 0x000fe200078e00ff */
[----:B------:R-:W-:Y:S01]  /*12ac0*/  ULDC.64 UR6, c[0x0][0x9e0] ;  /* 0x0002780000067ab9 */ /* 0x000fe20000000a00 */
[C---:B------:R-:W-:Y:S01]  /*12ad0*/  FMUL.FTZ R8, R2.reuse, R31 ;  /* 0x0000001f02087220 */ /* 0x040fe20000410000 */
[----:B------:R-:W-:Y:S01]  /*12ae0*/  UISETP.GE.AND UP0, UPT, UR7, 0x1, UPT ;  /* 0x000000010700788c */ /* 0x000fe2000bf06270 */
[C---:B------:R-:W-:Y:S01]  /*12af0*/  FMUL.FTZ R15, R2.reuse, R29 ;  /* 0x0000001d020f7220 */ /* 0x040fe20000410000 */
[C---:B------:R-:W-:Y:S01]  /*12b00*/  FMUL.FTZ R7, R2.reuse, R30 ;  /* 0x0000001e02077220 */ /* 0x040fe20000410000 */
[C---:B------:R-:W-:Y:S01]  /*12b10*/  FMUL.FTZ R31, R2.reuse, R36 ;  /* 0x00000024021f7220 */ /* 0x040fe20000410000 */
[C---:B------:R-:W-:Y:S01]  /*12b20*/  FMUL.FTZ R30, R2.reuse, R37 ;  /* 0x00000025021e7220 */ /* 0x040fe20000410000 */
[C---:B------:R-:W-:Y:S01]  /*12b30*/  FMUL.FTZ R36, R2.reuse, R39 ;  /* 0x0000002702247220 */ /* 0x040fe20000410000 */
[----:B------:R1:W0:Y:S01]  /*12b40*/  MUFU.TANH R29, R40 ;  /* 0x00000028001d7308 */ /* 0x0002220000002400 */
[----:B----4-:R-:W-:Y:S01]  /*12b50*/  ISETP.NE.AND P1, PT, R9, 0x1, PT ;  /* 0x000000010900780c */ /* 0x010fe20003f25270 */
[C---:B------:R-:W-:Y:S01]  /*12b60*/  FMUL.FTZ R14, R2.reuse, R28 ;  /* 0x0000001c020e7220 */ /* 0x040fe20000410000 */
[C---:B------:R-:W-:Y:S01]  /*12b70*/  FMUL.FTZ R37, R2.reuse, R42 ;  /* 0x0000002a02257220 */ /* 0x040fe20000410000 */
[C---:B------:R-:W-:Y:S01]  /*12b80*/  FMUL.FTZ R39, R2.reuse, R46 ;  /* 0x0000002e02277220 */ /* 0x040fe20000410000 */
[C---:B------:R-:W-:Y:S01]  /*12b90*/  FMUL.FTZ R48, R2.reuse, R48 ;  /* 0x0000003002307220 */ /* 0x040fe20000410000 */
[C---:B------:R-:W-:Y:S01]  /*12ba0*/  FMUL.FTZ R49, R2.reuse, R49 ;  /* 0x0000003102317220 */ /* 0x040fe20000410000 */
[C---:B------:R-:W-:Y:S01]  /*12bb0*/  FMUL.FTZ R11, R2.reuse, R50 ;  /* 0x00000032020b7220 */ /* 0x040fe20000410000 */
[C---:B------:R-:W-:Y:S01]  /*12bc0*/  FMUL.FTZ R9, R2.reuse, R51 ;  /* 0x0000003302097220 */ /* 0x040fe20000410000 */
[C---:B-1----:R-:W-:Y:S01]  /*12bd0*/  FMUL.FTZ R40, R2.reuse, R47 ;  /* 0x0000002f02287220 */ /* 0x042fe20000410000 */
[C---:B------:R-:W-:Y:S01]  /*12be0*/  FMUL.FTZ R52, R2.reuse, R52 ;  /* 0x0000003402347220 */ /* 0x040fe20000410000 */
[C---:B------:R-:W-:Y:S01]  /*12bf0*/  FMUL.FTZ R53, R2.reuse, R53 ;  /* 0x0000003502357220 */ /* 0x040fe20000410000 */
[C---:B------:R-:W-:Y:S01]  /*12c00*/  FMUL.FTZ R44, R2.reuse, R44 ;  /* 0x0000002c022c7220 */ /* 0x040fe20000410000 */
[C---:B------:R-:W-:Y:S01]  /*12c10*/  FMUL.FTZ R45, R2.reuse, R45 ;  /* 0x0000002d022d7220 */ /* 0x040fe20000410000 */
[----:B------:R-:W1:Y:S01]  /*12c20*/  @P1 LDC R24, c[0x0][0x44c] ;  /* 0x00011300ff181b82 */ /* 0x000e620000000800 */
[----:B------:R-:W-:Y:S01]  /*12c30*/  FMUL.FTZ R55, R2, R55 ;  /* 0x0000003702377220 */ /* 0x000fe20000410000 */
[----:B------:R-:W-:Y:S01]  /*12c40*/  PLOP3.LUT P2, PT, PT, PT, UP0, 0x40, 0x0 ;  /* 0x000000000000781c */ /* 0x000fe20003f4e808 */
[----:B------:R-:W4:Y:S01]  /*12c50*/  MUFU.TANH R3, R3 ;  /* 0x0000000300037308 */ /* 0x000f220000002400 */
[----:B------:R-:W-:Y:S01]  /*12c60*/  ULDC UR51, c[0x0][0x9dc] ;  /* 0x0002770000337ab9 */ /* 0x000fe20000000800 */
[----:B------:R-:W-:Y:S01]  /*12c70*/  LEA R51, R160, 0xffffffc0, 0x6 ;  /* 0xffffffc0a0337811 */ /* 0x000fe200078e30ff */
[----:B------:R-:W-:Y:S01]  /*12c80*/  ULOP3.LUT UR51, URZ, UR51, URZ, 0x33, !UPT ;  /* 0x000000333f337292 */ /* 0x000fe2000f8e333f */
[----:B------:R-:W-:Y:S01]  /*12c90*/  FMUL.FTZ R41, R2, R41 ;  /* 0x0000002902297220 */ /* 0x000fe20000410000 */
[----:B------:R-:W5:Y:S01]  /*12ca0*/  @P1 LDC R25, c[0x0][0x450] ;  /* 0x00011400ff191b82 */ /* 0x000f620000000800 */
[----:B------:R-:W-:Y:S01]  /*12cb0*/  IADD3 R46, -R191, R192, -R51 ;  /* 0x000000c0bf2e7210 */ /* 0x000fe20007ffe933 */
[----:B------:R-:W-:Y:S01]  /*12cc0*/  UP2UR UR42, UPR, URZ, 0x1 ;  /* 0x000000013f2a7883 */ /* 0x000fe20008000000 */
[----:B------:R-:W0:Y:S08]  /*12cd0*/  MUFU.TANH R13, R13 ;  /* 0x0000000d000d7308 */ /* 0x000e300000002400 */
[----:B------:R-:W0:Y:S01]  /*12ce0*/  MUFU.TANH R0, R0 ;  /* 0x0000000000007308 */ /* 0x000e220000002400 */
[----:B-1----:R-:W-:-:S07]  /*12cf0*/  @P1 IMAD.HI.U32 R24, R21, R24, RZ ;  /* 0x0000001815181227 */ /* 0x002fce00078e00ff */
[----:B------:R-:W1:Y:S01]  /*12d00*/  MUFU.TANH R6, R6 ;  /* 0x0000000600067308 */ /* 0x000e620000002400 */
[----:B------:R-:W-:Y:S01]  /*12d10*/  VIADD R21, R5, 0x28440 ;  /* 0x0002844005157836 */ /* 0x000fe20000000000 */
[----:B-----5:R-:W-:Y:S01]  /*12d20*/  @P1 SHF.R.U32.HI R26, RZ, R25, R24 ;  /* 0x00000019ff1a1219 */ /* 0x020fe20000011618 */
[----:B------:R-:W-:Y:S02]  /*12d30*/  IMAD.U32 R24, RZ, RZ, UR39 ;  /* 0x00000027ff187e24 */ /* 0x000fe4000f8e00ff */
[----:B------:R-:W-:-:S03]  /*12d40*/  FMUL.FTZ R25, R2, R54 ;  /* 0x0000003602197220 */ /* 0x000fc60000410000 */
[----:B------:R-:W0:Y:S01]  /*12d50*/  MUFU.TANH R14, R14 ;  /* 0x0000000e000e7308 */ /* 0x000e220000002400 */
[----:B------:R-:W5:Y:S01]  /*12d60*/  SHFL.IDX PT, R43, R26, RZ, 0x1c1f ;  /* 0x001c1fff1a2b7589 */ /* 0x000f6200000e0000 */
[----:B------:R-:W-:Y:S01]  /*12d70*/  PRMT R21, R24, 0x654, R21 ;  /* 0x0000065418157816 */ /* 0x000fe20000000015 */
[----:B------:R-:W-:-:S03]  /*12d80*/  IMAD R24, R160, R27, 0x41 ;  /* 0x00000041a0187424 */ /* 0x000fc600078e021b */
[----:B------:R2:W-:Y:S02]  /*12d90*/  SYNCS.ARRIVE.TRANS64.RED.A1T0 RZ, [R21+URZ], RZ ;  /* 0x000000ff15ff79a7 */ /* 0x0005e4000810043f */
[----:B------:R-:W0:Y:S01]  /*12da0*/  MUFU.TANH R15, R15 ;  /* 0x0000000f000f7308 */ /* 0x000e220000002400 */
[----:B------:R-:W-:Y:S01]  /*12db0*/  IADD3 R28, -R191, R24, R192 ;  /* 0x00000018bf1c7210 */ /* 0x000fe20007ffe1c0 */
[----:B------:R-:W-:-:S03]  /*12dc0*/  VIADD R54, R24, 0xffffffff ;  /* 0xffffffff18367836 */ /* 0x000fc60000000000 */
[----:B------:R-:W-:-:S03]  /*12dd0*/  IADD3 R28, R28, -R189, RZ ;  /* 0x800000bd1c1c7210 */ /* 0x000fc60007ffe0ff */
[----:B------:R-:W0:Y:S02]  /*12de0*/  MUFU.TANH R7, R7 ;  /* 0x0000000700077308 */ /* 0x000e240000002400 */
[C---:B------:R-:W-:Y:S02]  /*12df0*/  VIADD R47, R28.reuse, UR6 ;  /* 0x000000061c2f7c36 */ /* 0x040fe40008000000 */
[----:B------:R-:W-:-:S04]  /*12e00*/  VIADD R50, R28, UR51 ;  /* 0x000000331c327c36 */ /* 0x000fc80008000000 */
[----:B------:R-:W0:Y:S01]  /*12e10*/  MUFU.TANH R8, R8 ;  /* 0x0000000800087308 */ /* 0x000e220000002400 */
[----:B-----5:R-:W-:-:S07]  /*12e20*/  VIADDMNMX R28, R43, R47, R46, PT ;  /* 0x0000002f2b1c7246 */ /* 0x020fce000380012e */
        /* <DEDUP_REMOVED lines=21> */
[----:B--2---:R-:W2:Y:S08]  /*12f80*/  MUFU.TANH R21, R55 ;  /* 0x0000003700157308 */ /* 0x004eb00000002400 */
[----:B------:R5:W0:Y:S02]  /*12f90*/  MUFU.TANH R56, R41 ;  /* 0x0000002900387308 */ /* 0x000a240000002400 */
[----:B-----5:R-:W-:Y:S01]  /*12fa0*/  IMAD.IADD R41, R50, 0x1, R43 ;  /* 0x0000000132297824 */ /* 0x020fe200078e022b */
[----:B-12-4-:R-:W-:Y:S06]  /*12fb0*/  @P2 BRA `(.L_x_1915) ;  /* 0x0000000000582947 */ /* 0x016fec0003800000 */
[----:B------:R-:W-:Y:S01]  /*12fc0*/  IADD3 R24, -R189, R192, R43 ;  /* 0x000000c0bd187210 */ /* 0x000fe20007ffe12b */
[----:B------:R-:W-:Y:S03]  /*12fd0*/  BSSY B0, `(.L_x_1916) ;  /* 0x0000010000007945 */ /* 0x000fe60003800000 */
[----:B------:R-:W-:-:S13]  /*12fe0*/  ISETP.GT.AND P2, PT, R24, -0x1, PT ;  /* 0xffffffff1800780c */ /* 0x000fda0003f44270 */
[----:B------:R-:W-:Y:S05]  /*12ff0*/  @P2 BRA `(.L_x_1917) ;  /* 0x0000000000202947 */ /* 0x000fea0003800000 */
[----:B------:R-:W-:Y:S01]  /*13000*/  UISETP.NE.AND UP0, UPT, UR7, 0x1, UPT ;  /* 0x000000010700788c */ /* 0x000fe2000bf05270 */
[----:B------:R-:W-:-:S05]  /*13010*/  LOP3.LUT R24, RZ, R24, RZ, 0x33, !PT ;  /* 0x00000018ff187212 */ /* 0x000fca00078e33ff */
[----:B------:R-:W-:-:S05]  /*13020*/  PLOP3.LUT P2, PT, PT, PT, UP0, 0x80, 0x0 ;  /* 0x000000000000781c */ /* 0x000fca0003f4f008 */
[----:B------:R-:W-:-:S08]  /*13030*/  @UP0 ULDC.64 UR4, c[0x0][0x9e8] ;  /* 0x00027a0000040ab9 */ /* 0x000fd00000000a00 */
[----:B------:R-:W-:-:S05]  /*13040*/  @P2 IMAD.HI.U32 R27, R24, UR4, RZ ;  /* 0x00000004181b2c27 */ /* 0x000fca000f8e00ff */
[----:B------:R-:W-:-:S04]  /*13050*/  @P2 SHF.R.U32.HI R24, RZ, UR5, R27 ;  /* 0x00000005ff182c19 */ /* 0x000fc8000801161b */
[----:B------:R-:W-:Y:S01]  /*13060*/  LOP3.LUT R24, RZ, R24, RZ, 0x33, !PT ;  /* 0x00000018ff187212 */ /* 0x000fe200078e33ff */
[----:B------:R-:W-:Y:S06]  /*13070*/  BRA `(.L_x_1918) ;  /* 0x0000000000147947 */ /* 0x000fec0003800000 */
.L_x_1917:
[----:B------:R-:W-:-:S06]  /*13080*/  UISETP.NE.AND UP0, UPT, UR7, 0x1, UPT ;  /* 0x000000010700788c */ /* 0x000fcc000bf05270 */
[----:B------:R-:W-:-:S05]  /*13090*/  PLOP3.LUT P2, PT, PT, PT, UP0, 0x80, 0x0 ;  /* 0x000000000000781c */ /* 0x000fca0003f4f008 */
[----:B------:R-:W-:-:S08]  /*130a0*/  @UP0 ULDC.64 UR4, c[0x0][0x9e8] ;  /* 0x00027a0000040ab9 */ /* 0x000fd00000000a00 */
[----:B------:R-:W-:-:S05]  /*130b0*/  @P2 IMAD.HI.U32 R27, R24, UR4, RZ ;  /* 0x00000004181b2c27 */ /* 0x000fca000f8e00ff */
[----:B------:R-:W-:-:S07]  /*130c0*/  @P2 SHF.R.U32.HI R24, RZ, UR5, R27 ;  /* 0x00000005ff182c19 */ /* 0x000fce000801161b */
.L_x_1918:
[----:B------:R-:W-:Y:S05]  /*130d0*/  BSYNC B0 ;  /* 0x0000000000007941 */ /* 0x000fea0003800000 */
.L_x_1916:
[----:B------:R-:W-:-:S04]  /*130e0*/  IMAD R24, R24, UR7, -R51 ;  /* 0x0000000718187c24 */ /* 0x000fc8000f8e0a33 */
[----:B------:R-:W-:-:S05]  /*130f0*/  IMAD.IADD R24, R24, 0x1, -R191 ;  /* 0x0000000118187824 */ /* 0x000fca00078e0abf */
[----:B------:R-:W-:Y:S02]  /*13100*/  VIMNMX R41, R41, R24, !PT ;  /* 0x0000001829297248 */ /* 0x000fe40007fe0100 */
[----:B------:R-:W-:-:S07]  /*13110*/  VIADDMNMX R28, R24, UR7, R28, PT ;  /* 0x00000007181c7c46 */ /* 0x000fce000b80011c */
.L_x_1915:
[C---:B------:R-:W-:Y:S01]  /*13120*/  ISETP.GE.AND P3, PT, R54.reuse, 0x9, PT ;  /* 0x000000093600780c */ /* 0x040fe20003f66270 */
[----:B------:R-:W-:Y:S01]  /*13130*/  UISETP.GE.AND UP0, UPT, UR7, 0x1, UPT ;  /* 0x000000010700788c */ /* 0x000fe2000bf06270 */
[----:B------:R-:W-:Y:S02]  /*13140*/  ISETP.GE.AND P2, PT, R54, 0x2, PT ;  /* 0x000000023600780c */ /* 0x000fe40003f46270 */
[C---:B------:R-:W-:Y:S02]  /*13150*/  ISETP.GT.AND P4, PT, R41.reuse, 0x8, !P3 ;  /* 0x000000082900780c */ /* 0x040fe40005f84270 */
[----:B------:R-:W-:Y:S02]  /*13160*/  ISETP.GT.AND P5, PT, R41, 0x1, !P2 ;  /* 0x000000012900780c */ /* 0x000fe400057a4270 */
[----:B------:R-:W-:Y:S02]  /*13170*/  ISETP.LT.OR P4, PT, R28, 0x9, P4 ;  /* 0x000000091c00780c */ /* 0x000fe40002781670 */
[----:B------:R-:W-:-:S02]  /*13180*/  ISETP.GE.AND P6, PT, R54, 0xa, PT ;  /* 0x0000000a3600780c */ /* 0x000fc40003fc6270 */
[----:B0-----:R-:W-:Y:S02]  /*13190*/  FSEL R42, R14, -INF , !P4 ;  /* 0xff8000000e2a7808 */ /* 0x001fe40006000000 */
[C---:B------:R-:W-:Y:S02]  /*131a0*/  ISETP.LT.OR P5, PT, R28.reuse, 0x2, P5 ;  /* 0x000000021c00780c */ /* 0x040fe40002fa1670 */
[----:B------:R-:W-:Y:S02]  /*131b0*/  ISETP.GT.AND P4, PT, R41, 0x9, !P6 ;  /* 0x000000092900780c */ /* 0x000fe40007784270 */
[----:B------:R-:W-:Y:S02]  /*131c0*/  FSEL R45, R13, -INF , !P5 ;  /* 0xff8000000d2d7808 */ /* 0x000fe40006800000 */
        /* <DEDUP_REMOVED lines=8> */
[C---:B------:R-:W-:Y:S02]  /*13250*/  ISETP.GT.AND P4, PT, R41.reuse, 0x11, !P5 ;  /* 0x000000112900780c */ /* 0x040fe40006f84270 */
[----:B------:R-:W-:Y:S02]  /*13260*/  P2R R60, PR, RZ, 0x20 ;  /* 0x00000020ff3c7803 */ /* 0x000fe40000000000 */
[----:B------:R-:W-:Y:S02]  /*13270*/  ISETP.LT.OR P4, PT, R28, 0x12, P4 ;  /* 0x000000121c00780c */ /* 0x000fe40002781670 */
[----:B------:R-:W-:Y:S02]  /*13280*/  ISETP.GE.AND P5, PT, R54, 0x19, PT ;  /* 0x000000193600780c */ /* 0x000fe40003fa6270 */
[----:B------:R-:W-:Y:S02]  /*13290*/  FSEL R32, R32, -INF , !P4 ;  /* 0xff80000020207808 */ /* 0x000fe40006000000 */
[----:B------:R-:W-:-:S02]  /*132a0*/  ISETP.GT.AND P4, PT, R41, 0x18, !P5 ;  /* 0x000000182900780c */ /* 0x000fc40006f84270 */
[----:B------:R-:W-:Y:S02]  /*132b0*/  P2R R61, PR, RZ, 0x20 ;  /* 0x00000020ff3d7803 */ /* 0x000fe40000000000 */
[----:B------:R-:W-:Y:S02]  /*132c0*/  ISETP.LT.OR P4, PT, R28, 0x19, P4 ;  /* 0x000000191c00780c */ /* 0x000fe40002781670 */
[----:B------:R-:W-:Y:S02]  /*132d0*/  ISETP.GE.AND P5, PT, R54, 0x1a, PT ;  /* 0x0000001a3600780c */ /* 0x000fe40003fa6270 */
[----:B------:R-:W-:Y:S02]  /*132e0*/  FSEL R31, R31, -INF , !P4 ;  /* 0xff8000001f1f7808 */ /* 0x000fe40006000000 */
[----:B------:R-:W-:Y:S02]  /*132f0*/  ISETP.GT.AND P4, PT, R41, 0x19, !P5 ;  /* 0x000000192900780c */ /* 0x000fe40006f84270 */
[----:B------:R-:W-:-:S02]  /*13300*/  P2R R62, PR, RZ, 0x20 ;  /* 0x00000020ff3e7803 */ /* 0x000fc40000000000 */
        /* <DEDUP_REMOVED lines=26> */
[----:B------:R-:W-:Y:S02]  /*134b0*/  P2R R55, PR, RZ, 0x40 ;  /* 0x00000040ff377803 */ /* 0x000fe40000000000 */
        /* <DEDUP_REMOVED lines=11> */
[----:B------:R-:W-:-:S04]  /*13570*/  ISETP.GT.AND P6, PT, R41, RZ, !P6 ;  /* 0x000000ff2900720c */ /* 0x000fc800077c4270 */
[----:B------:R-:W-:-:S04]  /*13580*/  ISETP.LT.OR P6, PT, R28, 0x1, P6 ;  /* 0x000000011c00780c */ /* 0x000fc800037c1670 */
[----:B------:R-:W-:Y:S02]  /*13590*/  FSEL R49, R3, -INF , !P6 ;  /* 0xff80000003317808 */ /* 0x000fe40007000000 */
[----:B------:R-:W-:-:S04]  /*135a0*/  ISETP.GE.AND P6, PT, R54, 0x3a, PT ;  /* 0x0000003a3600780c */ /* 0x000fc80003fc6270 */
[----:B------:R-:W-:Y:S02]  /*135b0*/  P2R R52, PR, RZ, 0x40 ;  /* 0x00000040ff347803 */ /* 0x000fe40000000000 */
[----:B------:R-:W-:Y:S02]  /*135c0*/  ISETP.GT.AND P6, PT, R41, 0x39, !P6 ;  /* 0x000000392900780c */ /* 0x000fe400077c4270 */
[----:B------:R-:W0:Y:S02]  /*135d0*/  SHFL.IDX PT, R41, R26, 0x1, 0x1c1f ;  /* 0x003c1f001a297f89 */ /* 0x000e2400000e0000 */
[----:B------:R-:W-:-:S04]  /*135e0*/  ISETP.LT.OR P6, PT, R28, 0x3a, P6 ;  /* 0x0000003a1c00780c */ /* 0x000fc800037c1670 */
[----:B------:R-:W-:Y:S02]  /*135f0*/  FSEL R3, R53, -INF , !P6 ;  /* 0xff80000035037808 */ /* 0x000fe40007000000 */
[----:B------:R-:W-:Y:S02]  /*13600*/  PLOP3.LUT P6, PT, PT, PT, UP0, 0x40, 0x0 ;  /* 0x000000000000781c */ /* 0x000fe40003fce808 */
[----:B0-----:R-:W-:Y:S01]  /*13610*/  VIADDMNMX R46, R41, R47, R46, PT ;  /* 0x0000002f292e7246 */ /* 0x001fe2000380012e */
[----:B------:R-:W-:-:S10]  /*13620*/  IMAD.IADD R47, R50, 0x1, R41 ;  /* 0x00000001322f7824 */ /* 0x000fd400078e0229 */
[----:B------:R-:W-:Y:S05]  /*13630*/  @P6 BRA `(.L_x_1919) ;  /* 0x0000000000606947 */ /* 0x000fea0003800000 */
        /* <DEDUP_REMOVED lines=8> */
[----:B------:R-:W-:Y:S01]  /*136c0*/  @P6 IMAD.HI.U32 R28, R26, UR4, RZ ;  /* 0x000000041a1c6c27 */ /* 0x000fe2000f8e00ff */
[----:B------:R-:W-:-:S13]  /*136d0*/  PLOP3.LUT P6, PT, PT, PT, UP0, 0x80, 0x0 ;  /* 0x000000000000781c */ /* 0x000fda0003fcf008 */
[----:B------:R-:W-:-:S04]  /*136e0*/  @P6 SHF.R.U32.HI R26, RZ, UR5, R28 ;  /* 0x00000005ff1a6c19 */ /* 0x000fc8000801161c */
[----:B------:R-:W-:Y:S01]  /*136f0*/  LOP3.LUT R26, RZ, R26, RZ, 0x33, !PT ;  /* 0x0000001aff1a7212 */ /* 0x000fe200078e33ff */
[----:B------:R-:W-:Y:S06]  /*13700*/  BRA `(.L_x_1922) ;  /* 0x0000000000187947 */ /* 0x000fec0003800000 */
.L_x_1921:
[----:B------:R-:W-:-:S06]  /*13710*/  UISETP.NE.AND UP0, UPT, UR7, 0x1, UPT ;  /* 0x000000010700788c */ /* 0x000fcc000bf05270 */
[----:B------:R-:W-:-:S05]  /*13720*/  PLOP3.LUT P6, PT, PT, PT, UP0, 0x80, 0x0 ;  /* 0x000000000000781c */ /* 0x000fca0003fcf008 */
[----:B------:R-:W-:-:S08]  /*13730*/  @UP0 ULDC.64 UR4, c[0x0][0x9e8] ;  /* 0x00027a0000040ab9 */ /* 0x000fd00000000a00 */
[----:B------:R-:W-:Y:S01]  /*13740*/  @P6 IMAD.HI.U32 R28, R26, UR4, RZ ;  /* 0x000000041a1c6c27 */ /* 0x000fe2000f8e00ff */
[----:B------:R-:W-:-:S13]  /*13750*/  PLOP3.LUT P6, PT, PT, PT, UP0, 0x80, 0x0 ;  /* 0x000000000000781c */ /* 0x000fda0003fcf008 */
[----:B------:R-:W-:-:S07]  /*13760*/  @P6 SHF.R.U32.HI R26, RZ, UR5, R28 ;  /* 0x00000005ff1a6c19 */ /* 0x000fce000801161c */
.L_x_1922:
[----:B------:R-:W-:Y:S05]  /*13770*/  BSYNC B0 ;  /* 0x0000000000007941 */ /* 0x000fea0003800000 */
.L_x_1920:
[----:B------:R-:W-:-:S04]  /*13780*/  IMAD R26, R26, UR7, -R51 ;  /* 0x000000071a1a7c24 */ /* 0x000fc8000f8e0a33 */
[----:B------:R-:W-:-:S05]  /*13790*/  IMAD.IADD R26, R26, 0x1, -R191 ;  /* 0x000000011a1a7824 */ /* 0x000fca00078e0abf */
[----:B------:R-:W-:Y:S02]  /*137a0*/  VIMNMX R47, R47, R26, !PT ;  /* 0x0000001a2f2f7248 */ /* 0x000fe40007fe0100 */
[----:B------:R-:W-:-:S07]  /*137b0*/  VIADDMNMX R46, R26, UR7, R46, PT ;  /* 0x000000071a2e7c46 */ /* 0x000fce000b80012e */
.L_x_1919:
[C---:B------:R-:W-:Y:S01]  /*137c0*/  ISETP.GT.AND P2, PT, R47.reuse, 0x1, !P2 ;  /* 0x000000012f00780c */ /* 0x040fe20005744270 */
[----:B------:R-:W-:Y:S01]  /*137d0*/  ULDC UR38, c[0x0][0x988] ;  /* 0x0002620000267ab9 */ /* 0x000fe20000000800 */
[----:B------:R-:W-:Y:S02]  /*137e0*/  ISETP.GT.AND P3, PT, R47, 0x8, !P3 ;  /* 0x000000082f00780c */ /* 0x000fe40005f64270 */
[C---:B------:R-:W-:Y:S02]  /*137f0*/  ISETP.LT.OR P2, PT, R46.reuse, 0x2, P2 ;  /* 0x000000022e00780c */ /* 0x040fe40001741670 */
[----:B------:R-:W-:Y:S02]  /*13800*/  ISETP.LT.OR P3, PT, R46, 0x9, P3 ;  /* 0x000000092e00780c */ /* 0x000fe40001f61670 */
[----:B------:R-:W-:Y:S02]  /*13810*/  FSEL R26, R6, -INF , !P2 ;  /* 0xff800000061a7808 */ /* 0x000fe40005000000 */
[----:B------:R-:W-:-:S02]  /*13820*/  ISETP.NE.AND P2, PT, R55, RZ, PT ;  /* 0x000000ff3700720c */ /* 0x000fc40003f45270 */
[----:B------:R-:W-:Y:S02]  /*13830*/  FSEL R28, R7, -INF , !P3 ;  /* 0xff800000071c7808 */ /* 0x000fe40005800000 */
[----:B------:R-:W-:Y:S02]  /*13840*/  ISETP.GT.AND P2, PT, R47, 0x9, !P2 ;  /* 0x000000092f00780c */ /* 0x000fe40005744270 */
[----:B------:R-:W-:Y:S02]  /*13850*/  ISETP.NE.AND P3, PT, R57, RZ, PT ;  /* 0x000000ff3900720c */ /* 0x000fe40003f65270 */
[----:B------:R-:W-:Y:S02]  /*13860*/  ISETP.LT.OR P2, PT, R46, 0xa, P2 ;  /* 0x0000000a2e00780c */ /* 0x000fe40001741670 */
[----:B------:R-:W-:Y:S02]  /*13870*/  ISETP.NE.AND P6, PT, R48, RZ, PT ;  /* 0x000000ff3000720c */ /* 0x000fe40003fc5270 */
[----:B------:R-:W-:-:S02]  /*13880*/  FSEL R8, R8, -INF , !P2 ;  /* 0xff80000008087808 */ /* 0x000fc40005000000 */
[----:B------:R-:W-:Y:S02]  /*13890*/  ISETP.NE.AND P2, PT, R59, RZ, PT ;  /* 0x000000ff3b00720c */ /* 0x000fe40003f45270 */
[----:B------:R-:W-:Y:S02]  /*138a0*/  FMNMX.FTZ R7, R49, R45, !PT ;  /* 0x0000002d31077209 */ /* 0x000fe40007810000 */
[C---:B------:R-:W-:Y:S02]  /*138b0*/  ISETP.GT.AND P2, PT, R47.reuse, 0x10, !P2 ;  /* 0x000000102f00780c */ /* 0x040fe40005744270 */
[C---:B------:R-:W-:Y:S02]  /*138c0*/  ISETP.GT.AND P4, PT, R47.reuse, 0x31, !P4 ;  /* 0x000000312f00780c */ /* 0x040fe40006784270 */
[----:B------:R-:W-:Y:S02]  /*138d0*/  ISETP.LT.OR P2, PT, R46, 0x11, P2 ;  /* 0x000000112e00780c */ /* 0x000fe40001741670 */
[----:B------:R-:W-:-:S02]  /*138e0*/  ISETP.GT.AND P5, PT, R47, 0x38, !P5 ;  /* 0x000000382f00780c */ /* 0x000fc40006fa4270 */
[----:B------:R-:W-:Y:S02]  /*138f0*/  FSEL R33, R33, -INF , !P2 ;  /* 0xff80000021217808 */ /* 0x000fe40005000000 */
[----:B------:R-:W-:Y:S02]  /*13900*/  ISETP.NE.AND P2, PT, R60, RZ, PT ;  /* 0x000000ff3c00720c */ /* 0x000fe40003f45270 */
[C---:B------:R-:W-:Y:S02]  /*13910*/  ISETP.LT.OR P4, PT, R46.reuse, 0x32, P4 ;  /* 0x000000322e00780c */ /* 0x040fe40002781670 */
[----:B------:R-:W-:Y:S02]  /*13920*/  ISETP.GT.AND P2, PT, R47, 0x11, !P2 ;  /* 0x000000112f00780c */ /* 0x000fe40005744270 */
[C---:B------:R-:W-:Y:S02]  /*13930*/  ISETP.LT.OR P5, PT, R46.reuse, 0x39, P5 ;  /* 0x000000392e00780c */ /* 0x040fe40002fa1670 */
[----:B------:R-:W-:-:S02]  /*13940*/  ISETP.LT.OR P2, PT, R46, 0x12, P2 ;  /* 0x000000122e00780c */ /* 0x000fc40001741670 */
[----:B------:R-:W-:Y:S02]  /*13950*/  FSEL R25, R25, -INF , !P5 ;  /* 0xff80000019197808 */ /* 0x000fe40006800000 */
[----:B------:R-:W-:Y:S02]  /*13960*/  FSEL R34, R34, -INF , !P2 ;  /* 0xff80000022227808 */ /* 0x000fe40005000000 */
[----:B------:R-:W-:-:S04]  /*13970*/  ISETP.NE.AND P2, PT, R61, RZ, PT ;  /* 0x000000ff3d00720c */ /* 0x000fc80003f45270 */
[----:B------:R-:W-:-:S04]  /*13980*/  ISETP.GT.AND P2, PT, R47, 0x18, !P2 ;  /* 0x000000182f00780c */ /* 0x000fc80005744270 */
[----:B------:R-:W-:-:S04]  /*13990*/  ISETP.LT.OR P2, PT, R46, 0x19, P2 ;  /* 0x000000192e00780c */ /* 0x000fc80001741670 */
        /* <DEDUP_REMOVED lines=17> */
[----:B------:R-:W-:Y:S02]  /*13ab0*/  ISETP.GT.AND P2, PT, R47, 0x29, !P3 ;  /* 0x000000292f00780c */ /* 0x000fe40005f44270 */
[----:B------:R-:W-:Y:S02]  /*13ac0*/  ISETP.NE.AND P3, PT, R58, RZ, PT ;  /* 0x000000ff3a00720c */ /* 0x000fe40003f65270 */
[----:B------:R-:W-:-:S04]  /*13ad0*/  ISETP.LT.OR P2, PT, R46, 0x2a, P2 ;  /* 0x0000002a2e00780c */ /* 0x000fc80001741670 */
[----:B------:R-:W-:Y:S02]  /*13ae0*/  FSEL R40, R40, -INF , !P2 ;  /* 0xff80000028287808 */ /* 0x000fe40005000000 */
[----:B------:R-:W-:Y:S02]  /*13af0*/  ISETP.GT.AND P2, PT, R47, RZ, !P6 ;  /* 0x000000ff2f00720c */ /* 0x000fe40007744270 */
[----:B------:R-:W-:Y:S02]  /*13b00*/  ISETP.NE.AND P6, PT, R52, RZ, PT ;  /* 0x000000ff3400720c */ /* 0x000fe40003fc5270 */
[----:B------:R-:W-:-:S04]  /*13b10*/  ISETP.LT.OR P2, PT, R46, 0x1, P2 ;  /* 0x000000012e00780c */ /* 0x000fc80001741670 */
[----:B------:R-:W-:Y:S02]  /*13b20*/  FSEL R41, R0, -INF , !P2 ;  /* 0xff80000000297808 */ /* 0x000fe40005000000 */
[----:B------:R-:W-:-:S04]  /*13b30*/  FMNMX.FTZ R0, R42, R7, !PT ;  /* 0x000000072a007209 */ /* 0x000fc80007810000 */
        /* <DEDUP_REMOVED lines=12> */
[----:B------:R-:W-:-:S05]  /*13c00*/  FMNMX.FTZ R0, R3, R0, !PT ;  /* 0x0000000003007209 */ /* 0x000fca0007810000 */
[----:B------:R-:W0:Y:S02]  /*13c10*/  SHFL.BFLY PT, R7, R0, 0x2, 0x1f ;  /* 0x0c401f0000077f89 */ /* 0x000e2400000e0000 */
[----:B0-----:R-:W-:-:S05]  /*13c20*/  FMNMX.FTZ R48, R0, R7, !PT ;  /* 0x0000000700307209 */ /* 0x001fca0007810000 */
[----:B------:R-:W0:Y:S02]  /*13c30*/  SHFL.BFLY PT, R7, R48, 0x1, 0x1f ;  /* 0x0c201f0030077f89 */ /* 0x000e2400000e0000 */
[----:B0-----:R-:W-:Y:S01]  /*13c40*/  FMNMX.FTZ R6, R48, R7, !PT ;  /* 0x0000000730067209 */ /* 0x001fe20007810000 */
[----:B------:R-:W-:-:S03]  /*13c50*/  IMAD.U32 R7, RZ, RZ, UR38 ;  /* 0x00000026ff077e24 */ /* 0x000fc6000f8e00ff */
[C---:B------:R-:W-:Y:S01]  /*13c60*/  FSETP.NEU.FTZ.AND P2, PT, R6.reuse, -INF , PT ;  /* 0xff8000000600780b */ /* 0x040fe20003f5d000 */
[----:B------:R-:W-:-:S05]  /*13c70*/  FFMA.FTZ R7, R6, R7, -8 ;  /* 0xc100000006077423 */ /* 0x000fca0000010007 */
[----:B------:R-:W-:Y:S02]  /*13c80*/  FSEL R50, R7, RZ, P2 ;  /* 0x000000ff07327208 */ /* 0x000fe40001000000 */
[----:B------:R-:W-:Y:S02]  /*13c90*/  FMNMX.FTZ R7, R41, R26, !PT ;  /* 0x0000001a29077209 */ /* 0x000fe40007810000 */
[----:B------:R-:W-:Y:S01]  /*13ca0*/  ISETP.GT.AND P2, PT, R47, 0x30, !P3 ;  /* 0x000000302f00780c */ /* 0x000fe20005f44270 */
[----:B------:R-:W-:-:S01]  /*13cb0*/  FFMA.FTZ R158, R15, UR38, -R50 ;  /* 0x000000260f9e7c23 */ /* 0x000fc20008010832 */
[----:B------:R-:W-:Y:S01]  /*13cc0*/  FMNMX.FTZ R7, R28, R7, !PT ;  /* 0x000000071c077209 */ /* 0x000fe20007810000 */
[----:B------:R-:W-:-:S01]  /*13cd0*/  FFMA.FTZ R15, R14, UR38, -R50 ;  /* 0x000000260e0f7c23 */ /* 0x000fc20008010832 */
[----:B------:R-:W-:Y:S01]  /*13ce0*/  ISETP.LT.OR P2, PT, R46, 0x31, P2 ;  /* 0x000000312e00780c */ /* 0x000fe20001741670 */
[----:B------:R-:W-:Y:S01]  /*13cf0*/  IMAD.U32 R14, RZ, RZ, UR38 ;  /* 0x00000026ff0e7e24 */ /* 0x000fe2000f8e00ff */
[----:B------:R-:W-:Y:S01]  /*13d00*/  FMNMX.FTZ R0, R8, R7, !PT ;  /* 0x0000000708007209 */ /* 0x000fe20007810000 */
[----:B------:R-:W-:-:S01]  /*13d10*/  FFMA.FTZ R156, R29, UR38, -R50 ;  /* 0x000000261d9c7c23 */ /* 0x000fc20008010832 */
[----:B------:R-:W-:Y:S01]  /*13d20*/  FSEL R11, R11, -INF , !P2 ;  /* 0xff8000000b0b7808 */ /* 0x000fe20005000000 */
[----:B------:R-:W-:-:S01]  /*13d30*/  FFMA.FTZ R29, R20, UR38, -R50 ;  /* 0x00000026141d7c23 */ /* 0x000fc20008010832 */
[----:B------:R-:W-:Y:S01]  /*13d40*/  FMNMX.FTZ R7, R33, R0, !PT ;  /* 0x0000000021077209 */ /* 0x000fe20007810000 */
[----:B------:R-:W-:-:S01]  /*13d50*/  FFMA.FTZ R152, R49, UR38, -R50 ;  /* 0x0000002631987c23 */ /* 0x000fc20008010832 */
[----:B------:R-:W-:Y:S01]  /*13d60*/  ISETP.GT.AND P3, PT, R47, 0x39, !P6 ;  /* 0x000000392f00780c */ /* 0x000fe20007764270 */
[----:B------:R-:W-:-:S01]  /*13d70*/  FFMA.FTZ R42, R42, UR38, -R50 ;  /* 0x000000262a2a7c23 */ /* 0x000fc20008010832 */
[----:B------:R-:W-:Y:S01]  /*13d80*/  FMNMX.FTZ R0, R34, R7, !PT ;  /* 0x0000000722007209 */ /* 0x000fe20007810000 */
[----:B------:R-:W-:-:S01]  /*13d90*/  FFMA.FTZ R43, R43, UR38, -R50 ;  /* 0x000000262b2b7c23 */ /* 0x000fc20008010832 */
[----:B------:R-:W-:Y:S01]  /*13da0*/  ISETP.LT.OR P3, PT, R46, 0x3a, P3 ;  /* 0x0000003a2e00780c */ /* 0x000fe20001f61670 */
[----:B------:R-:W-:Y:S01]  /*13db0*/  MUFU.EX2 R152, R152 ;  /* 0x0000009800987308 */ /* 0x000fe20000000800 */
[----:B------:R-:W-:Y:S01]  /*13dc0*/  FMNMX.FTZ R7, R35, R0, !PT ;  /* 0x0000000023077209 */ /* 0x000fe20007810000 */
[--C-:B------:R-:W-:Y:S01]  /*13dd0*/  FFMA.FTZ R154, R44, UR38, -R50.reuse ;  /* 0x000000262c9a7c23 */ /* 0x100fe20008010832 */
[----:B------:R-:W-:Y:S01]  /*13de0*/  FSEL R21, R21, -INF , !P3 ;  /* 0xff80000015157808 */ /* 0x000fe20005800000 */
[--C-:B------:R-:W-:Y:S01]  /*13df0*/  FFMA.FTZ R3, R3, UR38, -R50.reuse ;  /* 0x0000002603037c23 */ /* 0x100fe20008010832 */
[----:B------:R-:W-:Y:S01]  /*13e00*/  FMNMX.FTZ R0, R36, R7, !PT ;  /* 0x0000000724007209 */ /* 0x000fe20007810000 */
[--C-:B------:R-:W-:Y:S01]  /*13e10*/  FFMA.FTZ R31, R31, UR38, -R50.reuse ;  /* 0x000000261f1f7c23 */ /* 0x100fe20008010832 */
[----:B------:R-:W-:-:S01]  /*13e20*/  FFMA.FTZ R30, R30, UR38, -R50 ;  /* 0x000000261e1e7c23 */ /* 0x000fc20008010832 */
[----:B------:R-:W-:Y:S01]  /*13e30*/  MUFU.EX2 R42, R42 ;  /* 0x0000002a002a7308 */ /* 0x000fe20000000800 */
[----:B------:R-:W-:Y:S01]  /*13e40*/  FMNMX.FTZ R7, R37, R0, !PT ;  /* 0x0000000025077209 */ /* 0x000fe20007810000 */
[--C-:B------:R-:W-:Y:S01]  /*13e50*/  FFMA.FTZ R27, R27, UR38, -R50.reuse ;  /* 0x000000261b1b7c23 */ /* 0x100fe20008010832 */
[----:B------:R-:W-:-:S01]  /*13e60*/  FFMA.FTZ R24, R24, UR38, -R50 ;  /* 0x0000002618187c23 */ /* 0x000fc20008010832 */
[----:B------:R-:W-:Y:S01]  /*13e70*/  FFMA.FTZ R13, R13, UR38, -R50 ;  /* 0x000000260d0d7c23 */ /* 0x000fe20008010832 */
[----:B------:R-:W-:-:S03]  /*13e80*/  FMNMX.FTZ R0, R38, R7, !PT ;  /* 0x0000000726007209 */ /* 0x000fc60007810000 */
[----:B------:R-:W-:Y:S01]  /*13e90*/  MUFU.EX2 R43, R43 ;  /* 0x0000002b002b7308 */ /* 0x000fe20000000800 */
[----:B------:R-:W-:Y:S02]  /*13ea0*/  FMNMX.FTZ R7, R39, R0, !PT ;  /* 0x0000000027077209 */ /* 0x000fe40007810000 */
[----:B------:R-:W-:Y:S01]  /*13eb0*/  FSEL R0, R9, -INF , !P4 ;  /* 0xff80000009007808 */ /* 0x000fe20006000000 */
[----:B------:R-:W-:-:S01]  /*13ec0*/  FFMA.FTZ R9, R45, UR38, -R50 ;  /* 0x000000262d097c23 */ /* 0x000fc20008010832 */
[----:B------:R-:W-:Y:S01]  /*13ed0*/  FMNMX.FTZ R48, R40, R7, !PT ;  /* 0x0000000728307209 */ /* 0x000fe20007810000 */
[----:B------:R-:W-:-:S02]  /*13ee0*/  FFMA.FTZ R45, R32, UR38, -R50 ;  /* 0x00000026202d7c23 */ /* 0x000fc40008010832 */
[----:B------:R-:W-:Y:S01]  /*13ef0*/  MUFU.EX2 R154, R154 ;  /* 0x0000009a009a7308 */ /* 0x000fe20000000800 */
[----:B------:R-:W-:-:S04]  /*13f00*/  FMNMX.FTZ R7, R11, R48, !PT ;  /* 0x000000300b077209 */ /* 0x000fc80007810000 */
[----:B------:R-:W-:-:S03]  /*13f10*/  FMNMX.FTZ R46, R0, R7, !PT ;  /* 0x00000007002e7209 */ /* 0x000fc60007810000 */
[----:B------:R-:W-:Y:S01]  /*13f20*/  MUFU.EX2 R9, R9 ;  /* 0x0000000900097308 */ /* 0x000fe20000000800 */
[----:B------:R-:W-:-:S04]  /*13f30*/  FMNMX.FTZ R46, R25, R46, !PT ;  /* 0x0000002e192e7209 */ /* 0x000fc80007810000 */
[----:B------:R-:W-:-:S03]  /*13f40*/  FMNMX.FTZ R46, R21, R46, !PT ;  /* 0x0000002e152e7209 */ /* 0x000fc60007810000 */
[----:B------:R-:W-:Y:S02]  /*13f50*/  MUFU.EX2 R45, R45 ;  /* 0x0000002d002d7308 */ /* 0x000fe40000000800 */
[----:B------:R-:W0:Y:S06]  /*13f60*/  SHFL.BFLY PT, R7, R46, 0x2, 0x1f ;  /* 0x0c401f002e077f89 */ /* 0x000e2c00000e0000 */
[----:B------:R-:W-:Y:S08]  /*13f70*/  MUFU.EX2 R31, R31 ;  /* 0x0000001f001f7308 */ /* 0x000ff00000000800 */
[----:B------:R-:W-:Y:S08]  /*13f80*/  MUFU.EX2 R30, R30 ;  /* 0x0000001e001e7308 */ /* 0x000ff00000000800 */
[----:B------:R-:W-:Y:S01]  /*13f90*/  MUFU.EX2 R156, R156 ;  /* 0x0000009c009c7308 */ /* 0x000fe20000000800 */
[----:B0-----:R-:W-:-:S05]  /*13fa0*/  FMNMX.FTZ R32, R46, R7, !PT ;  /* 0x000000072e207209 */ /* 0x001fca0007810000 */
[----:B------:R-:W0:Y:S02]  /*13fb0*/  SHFL.BFLY PT, R7, R32, 0x1, 0x1f ;  /* 0x0c201f0020077f89 */ /* 0x000e2400000e0000 */
[----:B------:R-:W-:Y:S08]  /*13fc0*/  MUFU.EX2 R27, R27 ;  /* 0x0000001b001b7308 */ /* 0x000ff00000000800 */
[----:B------:R-:W-:Y:S08]  /*13fd0*/  MUFU.EX2 R24, R24 ;  /* 0x0000001800187308 */ /* 0x000ff00000000800 */
[----:B------:R-:W-:Y:S01]  /*13fe0*/  MUFU.EX2 R29, R29 ;  /* 0x0000001d001d7308 */ /* 0x000fe20000000800 */
[----:B0-----:R-:W-:-:S07]  /*13ff0*/  FMNMX.FTZ R7, R32, R7, !PT ;  /* 0x0000000720077209 */ /* 0x001fce0007810000 */
[----:B------:R-:W-:Y:S01]  /*14000*/  MUFU.EX2 R158, R158 ;  /* 0x0000009e009e7308 */ /* 0x000fe20000000800 */
[C---:B------:R-:W-:Y:S01]  /*14010*/  FSETP.NEU.FTZ.AND P2, PT, R7.reuse, -INF , PT ;  /* 0xff8000000700780b */ /* 0x040fe20003f5d000 */
[----:B------:R-:W-:-:S06]  /*14020*/  FFMA.FTZ R14, R7, R14, -8 ;  /* 0xc1000000070e7423 */ /* 0x000fcc000001000e */
[----:B------:R-:W-:Y:S01]  /*14030*/  MUFU.EX2 R15, R15 ;  /* 0x0000000f000f7308 */ /* 0x000fe20000000800 */
        /* <DEDUP_REMOVED lines=18> */
[----:B------:R-:W-:-:S05]  /*14160*/  FFMA.FTZ R20, R21, UR38, -R20 ;  /* 0x0000002615147c23 */ /* 0x000fca0008010814 */
[----:B------:R-:W1:Y:S08]  /*14170*/  MUFU.EX2 R28, R28 ;  /* 0x0000001c001c7308 */ /* 0x000e700000000800 */
[----:B------:R-:W2:Y:S01]  /*14180*/  MUFU.EX2 R41, R8 ;  /* 0x0000000800297308 */ /* 0x000ea20000000800 */
[----:B0-----:R-:W-:-:S07]  /*14190*/  FADD.FTZ R47, R153, R26 ;  /* 0x0000001a992f7221 */ /* 0x001fce0000010000 */
[----:B------:R-:W0:Y:S01]  /*141a0*/  MUFU.EX2 R33, R33 ;  /* 0x0000002100217308 */ /* 0x000e220000000800 */
[----:B-1----:R-:W-:-:S07]  /*141b0*/  FADD.FTZ R32, R28, R47 ;  /* 0x0000002f1c207221 */ /* 0x002fce0000010000 */
[----:B------:R1:W-:Y:S01]  /*141c0*/  MUFU.EX2 R14, R3 ;  /* 0x00000003000e7308 */ /* 0x0003e20000000800 */
[----:B--2---:R-:W-:-:S01]  /*141d0*/  FADD.FTZ R32, R41, R32 ;  /* 0x0000002029207221 */ /* 0x004fc20000010000 */
[----:B------:R-:W-:-:S04]  /*141e0*/  F2FP.SATFINITE.E4M3.F32.PACK_AB_MERGE_C R28, R41, R28, RZ ;  /* 0x0000001c291c723e */ /* 0x000fc800048070ff */
[----:B------:R-:W-:Y:S02]  /*141f0*/  F2FP.SATFINITE.E4M3.F32.PACK_AB_MERGE_C R153, R26, R153, R28 ;  /* 0x000000991a99723e */ /* 0x000fe4000480701c */
[----:B------:R-:W2:Y:S01]  /*14200*/  MUFU.EX2 R34, R34 ;  /* 0x0000002200227308 */ /* 0x000ea20000000800 */
[----:B-1----:R-:W-:-:S04]  /*14210*/  FADD.FTZ R3, R152, R9 ;  /* 0x0000000998037221 */ /* 0x002fc80000010000 */
[----:B------:R-:W-:Y:S01]  /*14220*/  FADD.FTZ R8, R42, R3 ;  /* 0x000000032a087221 */ /* 0x000fe20000010000 */
[C---:B------:R-:W-:Y:S02]  /*14230*/  F2FP.SATFINITE.E4M3.F32.PACK_AB_MERGE_C R42, R43.reuse, R42, RZ ;  /* 0x0000002a2b2a723e */ /* 0x040fe400048070ff */
[----:B------:R-:W1:Y:S01]  /*14240*/  MUFU.EX2 R35, R35 ;  /* 0x0000002300237308 */ /* 0x000e620000000800 */
[----:B------:R-:W-:-:S01]  /*14250*/  FADD.FTZ R3, R43, R8 ;  /* 0x000000082b037221 */ /* 0x000fc20000010000 */
[----:B------:R-:W-:-:S03]  /*14260*/  F2FP.SATFINITE.E4M3.F32.PACK_AB_MERGE_C R152, R9, R152, R42 ;  /* 0x000000980998723e */ /* 0x000fc6000480702a */
[----:B------:R-:W-:Y:S01]  /*14270*/  FADD.FTZ R8, R154, R3 ;  /* 0x000000039a087221 */ /* 0x000fe20000010000 */
[----:B0-----:R-:W-:-:S02]  /*14280*/  FADD.FTZ R3, R33, R32 ;  /* 0x0000002021037221 */ /* 0x001fc40000010000 */
[----:B------:R-:W0:Y:S01]  /*14290*/  MUFU.EX2 R36, R36 ;  /* 0x0000002400247308 */ /* 0x000e220000000800 */
[----:B------:R-:W-:-:S01]  /*142a0*/  FADD.FTZ R8, R45, R8 ;  /* 0x000000082d087221 */ /* 0x000fc20000010000 */
[----:B--2---:R-:W-:-:S03]  /*142b0*/  FADD.FTZ R32, R34, R3 ;  /* 0x0000000322207221 */ /* 0x004fc60000010000 */
[----:B------:R-:W-:-:S03]  /*142c0*/  FADD.FTZ R3, R31, R8 ;  /* 0x000000081f037221 */ /* 0x000fc60000010000 */
[----:B------:R-:W2:Y:S01]  /*142d0*/  MUFU.EX2 R37, R37 ;  /* 0x0000002500257308 */ /* 0x000ea20000000800 */
[----:B-1----:R-:W-:-:S01]  /*142e0*/  FADD.FTZ R47, R35, R32 ;  /* 0x00000020232f7221 */ /* 0x002fc20000010000 */
[C---:B------:R-:W-:Y:S01]  /*142f0*/  FADD.FTZ R3, R30.reuse, R3 ;  /* 0x000000031e037221 */ /* 0x040fe20000010000 */
[----:B------:R-:W-:-:S03]  /*14300*/  F2FP.SATFINITE.E4M3.F32.PACK_AB_MERGE_C R30, R30, R31, RZ ;  /* 0x0000001f1e1e723e */ /* 0x000fc600048070ff */
[----:B------:R-:W-:Y:S01]  /*14310*/  FADD.FTZ R44, R156, R3 ;  /* 0x000000039c2c7221 */ /* 0x000fe20000010000 */
[----:B------:R-:W-:Y:S01]  /*14320*/  F2FP.SATFINITE.E4M3.F32.PACK_AB_MERGE_C R154, R45, R154, R30 ;  /* 0x0000009a2d9a723e */ /* 0x000fe2000480701e */
[----:B------:R-:W1:Y:S01]  /*14330*/  MUFU.EX2 R38, R38 ;  /* 0x0000002600267308 */ /* 0x000e620000000800 */
[----:B0-----:R-:W-:-:S01]  /*14340*/  FADD.FTZ R32, R36, R47 ;  /* 0x0000002f24207221 */ /* 0x001fc20000010000 */
[----:B------:R-:W-:Y:S01]  /*14350*/  FADD.FTZ R47, R27, R44 ;  /* 0x0000002c1b2f7221 */ /* 0x000fe20000010000 */
[----:B------:R-:W-:-:S03]  /*14360*/  F2FP.SATFINITE.E4M3.F32.PACK_AB_MERGE_C R35, R36, R35, RZ ;  /* 0x000000232423723e */ /* 0x000fc600048070ff */
[----:B------:R-:W-:Y:S01]  /*14370*/  FADD.FTZ R44, R24, R47 ;  /* 0x0000002f182c7221 */ /* 0x000fe20000010000 */
[----:B------:R-:W-:Y:S01]  /*14380*/  F2FP.SATFINITE.E4M3.F32.PACK_AB_MERGE_C R24, R29, R24, RZ ;  /* 0x000000181d18723e */ /* 0x000fe200048070ff */
[----:B------:R-:W0:Y:S01]  /*14390*/  MUFU.EX2 R39, R39 ;  /* 0x0000002700277308 */ /* 0x000e220000000800 */
[----:B--2---:R-:W-:-:S01]  /*143a0*/  FADD.FTZ R3, R37, R32 ;  /* 0x0000002025037221 */ /* 0x004fc20000010000 */
[----:B------:R-:W-:Y:S01]  /*143b0*/  FADD.FTZ R21, R29, R44 ;  /* 0x0000002c1d157221 */ /* 0x000fe20000010000 */
[----:B------:R-:W-:Y:S02]  /*143c0*/  F2FP.SATFINITE.E4M3.F32.PACK_AB_MERGE_C R156, R27, R156, R24 ;  /* 0x0000009c1b9c723e */ /* 0x000fe40004807018 */
[----:B------:R-:W-:-:S03]  /*143d0*/  F2FP.SATFINITE.E4M3.F32.PACK_AB_MERGE_C R155, R34, R33, R35 ;  /* 0x00000021229b723e */ /* 0x000fc60004807023 */
[----:B------:R-:W2:Y:S01]  /*143e0*/  MUFU.EX2 R40, R40 ;  /* 0x0000002800287308 */ /* 0x000ea20000000800 */
[----:B-1----:R-:W-:-:S07]  /*143f0*/  FADD.FTZ R32, R38, R3 ;  /* 0x0000000326207221 */ /* 0x002fce0000010000 */
[----:B------:R-:W1:Y:S01]  /*14400*/  MUFU.EX2 R11, R11 ;  /* 0x0000000b000b7308 */ /* 0x000e620000000800 */
[----:B0-----:R-:W-:-:S01]  /*14410*/  FADD.FTZ R3, R39, R32 ;  /* 0x0000002027037221 */ /* 0x001fc20000010000 */
[----:B------:R-:W-:-:S04]  /*14420*/  FADD.FTZ R32, R158, R21 ;  /* 0x000000159e207221 */ /* 0x000fc80000010000 */
[----:B------:R-:W-:Y:S02]  /*14430*/  FADD.FTZ R32, R15, R32 ;  /* 0x000000200f207221 */ /* 0x000fe40000010000 */
[----:B------:R0:W4:Y:S01]  /*14440*/  MUFU.EX2 R8, R0 ;  /* 0x0000000000087308 */ /* 0x0001220000000800 */
[----:B--2---:R-:W-:-:S04]  /*14450*/  F2FP.SATFINITE.E4M3.F32.PACK_AB_MERGE_C R39, R40, R39, RZ ;  /* 0x000000272827723e */ /* 0x004fc800048070ff */
[----:B------:R-:W-:-:S03]  /*14460*/  F2FP.SATFINITE.E4M3.F32.PACK_AB_MERGE_C R157, R38, R37, R39 ;  /* 0x00000025269d723e */ /* 0x000fc60004807027 */
[----:B------:R-:W2:Y:S01]  /*14470*/  MUFU.EX2 R13, R13 ;  /* 0x0000000d000d7308 */ /* 0x000ea20000000800 */
[----:B0-----:R-:W-:-:S04]  /*14480*/  FADD.FTZ R0, R40, R3 ;  /* 0x0000000328007221 */ /* 0x001fc80000010000 */
[----:B-1----:R-:W-:-:S03]  /*14490*/  FADD.FTZ R3, R11, R0 ;  /* 0x000000000b037221 */ /* 0x002fc60000010000 */
[----:B------:R-:W0:Y:S01]  /*144a0*/  MUFU.EX2 R25, R25 ;  /* 0x0000001900197308 */ /* 0x000e220000000800 */
[----:B----4-:R-:W-:-:S07]  /*144b0*/  FADD.FTZ R0, R8, R3 ;  /* 0x0000000308007221 */ /* 0x010fce0000010000 */
[----:B------:R-:W1:Y:S01]  /*144c0*/  MUFU.EX2 R20, R20 ;  /* 0x0000001400147308 */ /* 0x000e620000000800 */
[----:B--2---:R-:W-:-:S01]  /*144d0*/  FADD.FTZ R3, R13, R32 ;  /* 0x000000200d037221 */ /* 0x004fc20000010000 */
[----:B------:R-:W-:-:S03]  /*144e0*/  F2FP.SATFINITE.E4M3.F32.PACK_AB_MERGE_C R13, R14, R13, RZ ;  /* 0x0000000d0e0d723e */ /* 0x000fc600048070ff */
[----:B------:R-:W-:Y:S01]  /*144f0*/  FADD.FTZ R3, R14, R3 ;  /* 0x000000030e037221 */ /* 0x000fe20000010000 */
[----:B------:R-:W-:Y:S01]  /*14500*/  F2FP.SATFINITE.E4M3.F32.PACK_AB_MERGE_C R158, R15, R158, R13 ;  /* 0x0000009e0f9e723e */ /* 0x000fe2000480700d */
[----:B0-----:R-:W-:Y:S01]  /*14510*/  FADD.FTZ R21, R25, R0 ;  /* 0x0000000019157221 */ /* 0x001fe20000010000 */
[----:B-1----:R-:W-:-:S03]  /*14520*/  F2FP.SATFINITE.E4M3.F32.PACK_AB_MERGE_C R25, R20, R25, RZ ;  /* 0x000000191419723e */ /* 0x002fc600048070ff */
[----:B------:R-:W-:Y:S01]  /*14530*/  FADD.FTZ R0, R20, R21 ;  /* 0x0000001514007221 */ /* 0x000fe20000010000 */
[----:B------:R-:W-:Y:S01]  /*14540*/  F2FP.SATFINITE.E4M3.F32.PACK_AB_MERGE_C R159, R8, R11, R25 ;  /* 0x0000000b089f723e */ /* 0x000fe20004807019 */
[----:B------:R-:W-:Y:S06]  /*14550*/  @!P0 BRA `(.L_x_1923) ;  /* 0x0000000000048947 */ /* 0x000fec0003800000 */
[----:B------:R-:W-:Y:S01]  /*14560*/  BPT.TRAP 0x1 ;  /* 0x000000040000795c */ /* 0x000fe20000300000 */
.L_x_1923:
[----:B------:R0:W1:Y:S01]  /*14570*/  SYNCS.PHASECHK.TRANS64.TRYWAIT P2, [R5+URZ+0x28450], R12 ;  /* 0x0284500c050075a7 */ /* 0x000062000804017f */
[----:B------:R-:W-:Y:S05]  /*14580*/  @!P0 BRA `(.L_x_1924) ;  /* 0x0000000000048947 */ /* 0x000fea0003800000 */
[----:B------:R-:W-:Y:S01]  /*14590*/  BPT.TRAP 0x1 ;  /* 0x000000040000795c */ /* 0x000fe20000300000 */
.L_x_1924:
[----:B------:R-:W-:Y:S04]  /*145a0*/  BSSY B0, `(.L_x_1925) ;  /* 0x0000004000007945 */ /* 0x000fe80003800000 */
[----:B-1----:R-:W-:Y:S05]  /*145b0*/  @P2 BRA `(.L_x_1926) ;  /* 0x0000000000082947 */ /* 0x002fea0003800000 */
[----:B------:R-:W1:Y:S02]  /*145c0*/  SYNCS.PHASECHK.TRANS64.TRYWAIT P2, [R5+URZ+0x28450], R12 ;  /* 0x0284500c050075a7 */ /* 0x000e64000804017f */
[----:B-1----:R-:W-:Y:S05]  /*145d0*/  @!P2 BRA `(.L_x_1927) ;  /* 0x0000019000b0a947 */ /* 0x002fea0003800000 */
.L_x_1926:
[----:B------:R-:W-:Y:S05]  /*145e0*/  BSYNC B0 ;  /* 0x0000000000007941 */ /* 0x000fea0003800000 */
.L_x_1925:
[----:B------:R-:W-:Y:S05]  /*145f0*/  WARPSYNC.ALL ;  /* 0x0000000000007948 */ /* 0x000fea0003800000 */
[----:B------:R-:W-:Y:S01]  /*14600*/  R2UR UR4, R22 ;  /* 0x00000000160472ca */ /* 0x000fe200000e0000 */
[----:B------:R2:W-:Y:S01]  /*14610*/  BAR.SYNC.DEFER_BLOCKING R10, 0x100 ;  /* 0x0004000a0000751d */ /* 0x0005e20000010000 */
[----:B------:R-:W-:-:S05]  /*14620*/  IMAD.MOV.U32 R9, RZ, RZ, -0x7fffffe0 ;  /* 0x80000020ff097424 */ /* 0x000fca00078e00ff */
[C---:B------:R-:W-:Y:S02]  /*14630*/  R2UR UR11, R9.reuse ;  /* 0x00000000090b72ca */ /* 0x040fe400000e0000 */
[----:B------:R-:W-:-:S04]  /*14640*/  R2UR UR15, R9 ;  /* 0x00000000090f72ca */ /* 0x000fc800000e0000 */
[----:B------:R-:W-:-:S04]  /*14650*/  UIADD3 UR4, UR4, 0x8000, URZ ;  /* 0x0000800004047890 */ /* 0x000fc8000fffe03f */
[----:B------:R-:W-:-:S04]  /*14660*/  USHF.R.U32.HI UR4, URZ, 0x4, UR4 ;  /* 0x000000043f047899 */ /* 0x000fc80008011604 */
[----:B------:R-:W-:-:S04]  /*14670*/  ULOP3.LUT UR4, UR4, 0x3fff, URZ, 0xc0, !UPT ;  /* 0x00003fff04047892 */ /* 0x000fc8000f8ec03f */
[----:B------:R-:W-:Y:S01]  /*14680*/  ULOP3.LUT UR43, UR4, 0x10000, URZ, 0xfc, !UPT ;  /* 0x00010000042b7892 */ /* 0x000fe2000f8efc3f */
[----:B------:R-:W-:-:S05]  /*14690*/  WARPGROUP.ARRIVE ;  /* 0x00000000000079c5 */ /* 0x000fca0000000000 */
[----:B------:R-:W-:-:S04]  /*146a0*/  LEA R8, R23, UR43, 0xa ;  /* 0x0000002b17087c11 */ /* 0x000fc8000f8e50ff */
[C---:B------:R-:W-:Y:S02]  /*146b0*/  R2UR UR10, R8.reuse ;  /* 0x00000000080a72ca */ /* 0x040fe400000e0000 */
[----:B------:R-:W-:-:S04]  /*146c0*/  IADD3 R8, R8, 0x2, RZ ;  /* 0x0000000208087810 */ /* 0x000fc80007ffe0ff */
[----:B------:R-:W-:-:S07]  /*146d0*/  R2UR UR14, R8 ;  /* 0x00000000080e72ca */ /* 0x000fce00000e0000 */
[----:B------:R-:W-:Y:S03]  /*146e0*/  QGMMA.64x256x32.F32.E4M3.E4M3 R24, R152, gdesc[UR8], RZ, !UPT, gsb0 ;  /* 0x03e0000898187df3 */ /* 0x000fe6000c0008ff */
[----:B------:R-:W-:Y:S02]  /*146f0*/  WARPGROUP.DEPBAR.LE gsb0, 0x0 ;  /* 0x00008000000079c5 */ /* 0x000fe40000010000 */
[----:B------:R-:W-:-:S15]  /*14700*/  WARPGROUP.ARRIVE ;  /* 0x00000000000079c5 */ /* 0x000fde0000000000 */
[----:B------:R-:W-:-:S08]  /*14710*/  NOP ;  /* 0x0000000000007918 */ /* 0x000fd00000000000 */
[----:B------:R-:W-:Y:S03]  /*14720*/  QGMMA.64x256x32.F32.E4M3.E4M3 R24, R156, gdesc[UR12], R24, gsb0 ;  /* 0x03e0000c9c187df3 */ /* 0x000fe60008000818 */
[----:B------:R-:W-:Y:S02]  /*14730*/  WARPGROUP.DEPBAR.LE gsb0, 0x0 ;  /* 0x00008000000079c5 */ /* 0x000fe40000010000 */
[----:B--2---:R-:W-:Y:S05]  /*14740*/  @!P0 BRA `(.L_x_1928) ;  /* 0x0000000000048947 */ /* 0x004fea0003800000 */
[----:B------:R-:W-:Y:S01]  /*14750*/  BPT.TRAP 0x1 ;  /* 0x000000040000795c */ /* 0x000fe20000300000 */
.L_x_1928:
[----:B01----:R-:W-:Y:S01]  /*14760*/  VIADD R5, R5, 0x28460 ;  /* 0x0002846005057836 */ /* 0x003fe20000000000 */
[----:B------:R-:W-:Y:S01]  /*14770*/  UISETP.GE.AND UP0, UPT, UR7, 0x1, UPT ;  /* 0x000000010700788c */ /* 0x000fe2000bf06270 */
[----:B------:R-:W-:Y:S02]  /*14780*/  IMAD.U32 R8, RZ, RZ, UR39 ;  /* 0x00000027ff087e24 */ /* 0x000fe4000f8e00ff */
[----:B------:R-:W-:-:S03]  /*14790*/  IMAD.MOV.U32 R9, RZ, RZ, R201 ;  /* 0x000000ffff097224 */ /* 0x000fc600078e00c9 */
[----:B------:R-:W-:Y:S02]  /*147a0*/  PRMT R5, R8, 0x654, R5 ;  /* 0x0000065408057816 */ /* 0x000fe40000000005 */
[----:B------:R-:W0:Y:S01]  /*147b0*/  @P1 LDC R8, c[0x0][0x44c] ;  /* 0x00011300ff081b82 */ /* 0x000e220000000800 */
[----:B------:R-:W-:Y:S01]  /*147c0*/  PLOP3.LUT P2, PT, PT, PT, UP0, 0x40, 0x0 ;  /* 0x000000000000781c */ /* 0x000fe20003f4e808 */
[----:B------:R1:W-:Y:S06]  /*147d0*/  SYNCS.ARRIVE.TRANS64.RED.A1T0 RZ, [R5+URZ], RZ ;  /* 0x000000ff05ff79a7 */ /* 0x0003ec000810043f */
[----:B-1----:R-:W1:Y:S01]  /*147e0*/  @P1 LDC R5, c[0x0][0x450] ;  /* 0x00011400ff051b82 */ /* 0x002e620000000800 */
[----:B0-----:R-:W-:-:S05]  /*147f0*/  @P1 IMAD.HI.U32 R8, R201, R8, RZ ;  /* 0x00000008c9081227 */ /* 0x001fca00078e00ff */
[----:B-1----:R-:W-:Y:S01]  /*14800*/  @P1 SHF.R.U32.HI R9, RZ, R5, R8 ;  /* 0x00000005ff091219 */ /* 0x002fe20000011608 */
[----:B------:R-:W-:-:S04]  /*14810*/  VIADD R5, R160, 0xfffffffe ;  /* 0xfffffffea0057836 */ /* 0x000fc80000000000 */
[----:B------:R-:W-:-:S04]  /*14820*/  IMAD.IADD R161, R161, 0x1, R9 ;  /* 0x00000001a1a17824 */ /* 0x000fc800078e0209 */
[----:B------:R-:W-:Y:S01]  /*14830*/  VIADD R8, R161, UR6 ;  /* 0x00000006a1087c36 */ /* 0x000fe20008000000 */
[----:B------:R-:W-:Y:S06]  /*14840*/  @P2 BRA `(.L_x_1929) ;  /* 0x0000000000542947 */ /* 0x000fec0003800000 */
[C---:B------:R-:W-:Y:S01]  /*14850*/  ISETP.GT.AND P2, PT, R161.reuse, RZ, PT ;  /* 0x000000ffa100720c */ /* 0x040fe20003f44270 */
[----:B------:R-:W-:Y:S01]  /*14860*/  BSSY B0, `(.L_x_1930) ;  /* 0x0000010000007945 */ /* 0x000fe20003800000 */
[----:B------:R-:W-:-:S11]  /*14870*/  VIADD R9, R161, 0xffffffff ;  /* 0xffffffffa1097836 */ /* 0x000fd60000000000 */
[----:B------:R-:W-:Y:S05]  /*14880*/  @P2 BRA `(.L_x_1931) ;  /* 0x0000000000202947 */ /* 0x000fea0003800000 */
[----:B------:R-:W-:Y:S01]  /*14890*/  UISETP.NE.AND UP0, UPT, UR7, 0x1, UPT ;  /* 0x000000010700788c */ /* 0x000fe2000bf05270 */
[----:B------:R-:W-:-:S05]  /*148a0*/  IMAD.MOV R9, RZ, RZ, -R161 ;  /* 0x000000ffff097224 */ /* 0x000fca00078e0aa1 */
[----:B------:R-:W-:-:S05]  /*148b0*/  PLOP3.LUT P2, PT, PT, PT, UP0, 0x80, 0x0 ;  /* 0x000000000000781c */ /* 0x000fca0003f4f008 */
[----:B------:R-:W-:-:S08]  /*148c0*/  @UP0 ULDC.64 UR4, c[0x0][0x9e8] ;  /* 0x00027a0000040ab9 */ /* 0x000fd00000000a00 */
[----:B------:R-:W-:-:S05]  /*148d0*/  @P2 IMAD.HI.U32 R10, R9, UR4, RZ ;  /* 0x00000004090a2c27 */ /* 0x000fca000f8e00ff */
[----:B------:R-:W-:-:S04]  /*148e0*/  @P2 SHF.R.U32.HI R9, RZ, UR5, R10 ;  /* 0x00000005ff092c19 */ /* 0x000fc8000801160a */
[----:B------:R-:W-:Y:S01]  /*148f0*/  LOP3.LUT R9, RZ, R9, RZ, 0x33, !PT ;  /* 0x00000009ff097212 */ /* 0x000fe200078e33ff */
[----:B------:R-:W-:Y:S06]  /*14900*/  BRA `(.L_x_1932) ;  /* 0x0000000000147947 */ /* 0x000fec0003800000 */
.L_x_1931:
[----:B------:R-:W-:-:S06]  /*14910*/  UISETP.NE.AND UP0, UPT, UR7, 0x1, UPT ;  /* 0x000000010700788c */ /* 0x000fcc000bf05270 */
[----:B------:R-:W-:-:S05]  /*14920*/  PLOP3.LUT P2, PT, PT, PT, UP0, 0x80, 0x0 ;  /* 0x000000000000781c */ /* 0x000fca0003f4f008 */
[----:B------:R-:W-:-:S08]  /*14930*/  @UP0 ULDC.64 UR4, c[0x0][0x9e8] ;  /* 0x00027a0000040ab9 */ /* 0x000fd00000000a00 */
[----:B------:R-:W-:-:S05]  /*14940*/  @P2 IMAD.HI.U32 R10, R9, UR4, RZ ;  /* 0x00000004090a2c27 */ /* 0x000fca000f8e00ff */
[----:B------:R-:W-:-:S07]  /*14950*/  @P2 SHF.R.U32.HI R9, RZ, UR5, R10 ;  /* 0x00000005ff092c19 */ /* 0x000fce000801160a */
.L_x_1932:
[----:B------:R-:W-:Y:S05]  /*14960*/  BSYNC B0 ;  /* 0x0000000000007941 */ /* 0x000fea0003800000 */
.L_x_1930:
[----:B------:R-:W-:-:S04]  /*14970*/  IMAD.U32 R10, RZ, RZ, UR7 ;  /* 0x00000007ff0a7e24 */ /* 0x000fc8000f8e00ff */
[----:B------:R-:W-:-:S05]  /*14980*/  IMAD R10, R9, R10, UR7 ;  /* 0x00000007090a7e24 */ /* 0x000fca000f8e020a */
[----:B------:R-:W-:-:S07]  /*14990*/  VIMNMX R8, R8, R10, PT ;  /* 0x0000000a08087248 */ /* 0x000fce0003fe0100 */
.L_x_1929:
[----:B------:R-:W-:Y:S01]  /*149a0*/  SHF.R.S32.HI R9, RZ, 0x1f, R8 ;  /* 0x0000001fff097819 */ /* 0x000fe20000011408 */
[----:B------:R-:W-:Y:S01]  /*149b0*/  ULDC UR46, c[0x0][0x9e4] ;  /* 0x00027900002e7ab9 */ /* 0x000fe20000000800 */
[----:B------:R-:W-:Y:S01]  /*149c0*/  ULDC UR54, c[0x0][0x9e4] ;  /* 0x0002790000367ab9 */ /* 0x000fe20000000800 */
[----:B------:R-:W-:Y:S01]  /*149d0*/  ULDC UR58, c[0x0][0x988] ;  /* 0x00026200003a7ab9 */ /* 0x000fe20000000800 */
[----:B------:R-:W-:Y:S01]  /*149e0*/  LEA.HI R9, R9, R8, RZ, 0x6 ;  /* 0x0000000809097211 */ /* 0x000fe200078f30ff */
[----:B------:R-:W-:Y:S01]  /*149f0*/  ULDC UR47, c[0x0][0x988] ;  /* 0x00026200002f7ab9 */ /* 0x000fe20000000800 */
[----:B------:R-:W-:Y:S01]  /*14a00*/  ULDC UR55, c[0x0][0x988] ;  /* 0x0002620000377ab9 */ /* 0x000fe20000000800 */
[----:B------:R-:W-:Y:S01]  /*14a10*/  ULDC UR50, c[0x0][0x9e0] ;  /* 0x0002780000327ab9 */ /* 0x000fe20000000800 */
[----:B------:R-:W-:Y:S01]  /*14a20*/  SHF.R.S32.HI R8, RZ, 0x6, R9 ;  /* 0x00000006ff087819 */ /* 0x000fe20000011409 */
[----:B------:R-:W-:-:S03]  /*14a30*/  ULDC UR59, c[0x0][0x9e0] ;  /* 0x00027800003b7ab9 */ /* 0x000fc60000000800 */
[----:B------:R-:W-:-:S04]  /*14a40*/  VIMNMX R8, R204, R8, !PT ;  /* 0x00000008cc087248 */ /* 0x000fc80007fe0100 */
[----:B------:R-:W-:-:S13]  /*14a50*/  ISETP.GE.AND P2, PT, R5, R8, PT ;  /* 0x000000080500720c */ /* 0x000fda0003f46270 */
[----:B------:R-:W-:Y:S05]  /*14a60*/  @!P2 BRA `(.L_x_1933) ;  /* 0x000000280060a947 */ /* 0x000fea0003800000 */
.L_x_1953:
[----:B------:R-:W-:Y:S01]  /*14a70*/  VIADD R23, R23, 0x1 ;  /* 0x0000000117177836 */ /* 0x000fe20000000000 */
[----:B------:R-:W-:Y:S05]  /*14a80*/  YIELD ;  /* 0x0000000000007946 */ /* 0x000fea0003800000 */
[----:B------:R-:W-:-:S04]  /*14a90*/  ISETP.NE.AND P2, PT, R23, 0x2, PT ;  /* 0x000000021700780c */ /* 0x000fc80003f45270 */
[----:B--23--:R-:W-:Y:S02]  /*14aa0*/  SEL R4, RZ, 0x1, P2 ;  /* 0x00000001ff047807 */ /* 0x00cfe40001000000 */
[----:B------:R-:W-:Y:S02]  /*14ab0*/  SEL R23, R23, RZ, P2 ;  /* 0x000000ff17177207 */ /* 0x000fe40001000000 */
[----:B------:R-:W-:Y:S01]  /*14ac0*/  LOP3.LUT R186, R186, R4, RZ, 0x3c, !PT ;  /* 0x00000004baba7212 */ /* 0x000fe200078e3cff */
[----:B------:R-:W-:Y:S06]  /*14ad0*/  @!P0 BRA `(.L_x_1934) ;  /* 0x0000000000048947 */ /* 0x000fec0003800000 */
[----:B------:R-:W-:Y:S01]  /*14ae0*/  BPT.TRAP 0x1 ;  /* 0x000000040000795c */ /* 0x000fe20000300000 */
.L_x_1934:
[----:B------:R-:W-:Y:S02]  /*14af0*/  LEA R205, R23, R22, 0x3 ;  /* 0x0000001617cd7211 */ /* 0x000fe400078e18ff */
[----:B------:R-:W-:-:S04]  /*14b00*/  SHF.L.U32 R9, R186, 0x1f, RZ ;  /* 0x0000001fba097819 */ /* 0x000fc800000006ff */
[----:B------:R0:W1:Y:S01]  /*14b10*/  SYNCS.PHASECHK.TRANS64.TRYWAIT P2, [R205+URZ+0x28430], R9 ;  /* 0x02843009cd0075a7 */ /* 0x000062000804017f */
[----:B------:R-:W-:Y:S05]  /*14b20*/  @!P0 BRA `(.L_x_1935) ;  /* 0x0000000000048947 */ /* 0x000fea0003800000 */
[----:B------:R-:W-:Y:S01]  /*14b30*/  BPT.TRAP 0x1 ;  /* 0x000000040000795c */ /* 0x000fe20000300000 */
.L_x_1935:
[----:B------:R-:W-:Y:S01]  /*14b40*/  LEA R10, R23, UR60, 0xa ;  /* 0x0000003c170a7c11 */ /* 0x000fe2000f8e50ff */
[----:B------:R-:W-:-:S04]  /*14b50*/  IMAD.MOV.U32 R11, RZ, RZ, 0x40000040 ;  /* 0x40000040ff0b7424 */ /* 0x000fc800078e00ff */
[C---:B------:R-:W-:Y:S02]  /*14b60*/  VIADD R12, R10.reuse, 0x2 ;  /* 0x000000020a0c7836 */ /* 0x040fe40000000000 */
[----:B------:R-:W-:Y:S01]  /*14b70*/  VIADD R4, R10, 0x4 ;  /* 0x000000040a047836 */ /* 0x000fe20000000000 */
[----:B-1----:R-:W-:Y:S06]  /*14b80*/  @P2 BRA `(.L_x_1936) ;  /* 0x0000000000082947 */ /* 0x002fec0003800000 */
[----:B------:R-:W1:Y:S02]  /*14b90*/  SYNCS.PHASECHK.TRANS64.TRYWAIT P2, [R205+URZ+0x28430], R9 ;  /* 0x02843009cd0075a7 */ /* 0x000e64000804017f */
[----:B-1----:R-:W-:Y:S05]  /*14ba0*/  @!P2 BRA `(.L_x_1937) ;  /* 0x0000018c0050a947 */ /* 0x002fea0003800000 */
.L_x_1936:
[----:B------:R-:W-:Y:S05]  /*14bb0*/  WARPSYNC.ALL ;  /* 0x0000000000007948 */ /* 0x000fea0003800000 */
[----:B------:R-:W-:Y:S01]  /*14bc0*/  R2UR UR14, R10 ;  /* 0x000000000a0e72ca */ /* 0x000fe200000e0000 */
[----:B------:R-:W-:Y:S01]  /*14bd0*/  WARPGROUP.ARRIVE ;  /* 0x00000000000079c5 */ /* 0x000fe20000000000 */
[----:B------:R-:W-:Y:S01]  /*14be0*/  R2UR UR15, R11 ;  /* 0x000000000b0f72ca */ /* 0x000fe200000e0000 */
[----:B------:R-:W-:Y:S01]  /*14bf0*/  IMAD.MOV.U32 R13, RZ, RZ, 0x40000040 ;  /* 0x40000040ff0d7424 */ /* 0x000fe200078e00ff */
[----:B------:R-:W-:Y:S01]  /*14c00*/  R2UR UR12, R198 ;  /* 0x00000000c60c72ca */ /* 0x000fe200000e0000 */
[----:B------:R-:W-:Y:S01]  /*14c10*/  VIADD R14, R10, 0x6 ;  /* 0x000000060a0e7836 */ /* 0x000fe20000000000 */
[----:B------:R-:W-:Y:S01]  /*14c20*/  R2UR UR13, R199 ;  /* 0x00000000c70d72ca */ /* 0x000fe200000e0000 */
[----:B------:R-:W-:Y:S01]  /*14c30*/  IMAD.MOV.U32 R15, RZ, RZ, 0x40000040 ;  /* 0x40000040ff0f7424 */ /* 0x000fe200078e00ff */
[----:B------:R-:W-:Y:S01]  /*14c40*/  R2UR UR10, R12 ;  /* 0x000000000c0a72ca */ /* 0x000fe200000e0000 */
[----:B------:R-:W-:Y:S01]  /*14c50*/  IMAD.MOV.U32 R12, RZ, RZ, R4 ;  /* 0x000000ffff0c7224 */ /* 0x000fe200078e0004 */
[----:B------:R-:W-:Y:S01]  /*14c60*/  R2UR UR11, R13 ;  /* 0x000000000d0b72ca */ /* 0x000fe200000e0000 */
[----:B------:R-:W-:Y:S01]  /*14c70*/  UMOV UR16, UR56 ;  /* 0x0000003800107c82 */ /* 0x000fe20008000000 */
[----:B------:R-:W-:Y:S01]  /*14c80*/  R2UR UR8, R196 ;  /* 0x00000000c40872ca */ /* 0x000fe200000e0000 */
[----:B------:R-:W-:Y:S01]  /*14c90*/  UMOV UR17, UR57 ;  /* 0x0000003900117c82 */ /* 0x000fe20008000000 */
[----:B------:R-:W-:Y:S01]  /*14ca0*/  R2UR UR9, R197 ;  /* 0x00000000c50972ca */ /* 0x000fe200000e0000 */
[----:B------:R-:W-:Y:S01]  /*14cb0*/  UMOV UR20, UR52 ;  /* 0x0000003400147c82 */ /* 0x000fe20008000000 */
[----:B------:R-:W-:Y:S01]  /*14cc0*/  R2UR UR6, R12 ;  /* 0x000000000c0672ca */ /* 0x000fe200000e0000 */
[----:B------:R-:W-:Y:S01]  /*14cd0*/  VIADD R12, R10, 0x200 ;  /* 0x000002000a0c7836 */ /* 0x000fe20000000000 */
[----:B------:R-:W-:Y:S01]  /*14ce0*/  R2UR UR7, R13 ;  /* 0x000000000d0772ca */ /* 0x000fe200000e0000 */
[----:B------:R-:W-:Y:S01]  /*14cf0*/  QGMMA.64x64x32.F32.E4M3.E4M3 R152, gdesc[UR12], RZ, !UPT, gsb0 ;  /* 0x00e000000c9879f3 */ /* 0x000fe2000c0008ff */
[----:B------:R-:W-:Y:S01]  /*14d00*/  R2UR UR4, R194 ;  /* 0x00000000c20472ca */ /* 0x000fe200000e0000 */
[----:B------:R-:W-:Y:S01]  /*14d10*/  UMOV UR21, UR53 ;  /* 0x0000003500157c82 */ /* 0x000fe20008000000 */
[----:B------:R-:W-:Y:S01]  /*14d20*/  R2UR UR5, R195 ;  /* 0x00000000c30572ca */ /* 0x000fe200000e0000 */
[----:B------:R-:W-:Y:S01]  /*14d30*/  UMOV UR24, UR48 ;  /* 0x0000003000187c82 */ /* 0x000fe20008000000 */
[----:B------:R-:W-:Y:S01]  /*14d40*/  R2UR UR18, R14 ;  /* 0x000000000e1272ca */ /* 0x000fe200000e0000 */
[----:B------:R-:W-:Y:S01]  /*14d50*/  VIADD R14, R10, 0x202 ;  /* 0x000002020a0e7836 */ /* 0x000fe20000000000 */
[----:B------:R-:W-:Y:S01]  /*14d60*/  R2UR UR19, R15 ;  /* 0x000000000f1372ca */ /* 0x000fe200000e0000 */
[----:B------:R-:W-:Y:S01]  /*14d70*/  UMOV UR25, UR49 ;  /* 0x0000003100197c82 */ /* 0x000fe20008000000 */
[----:B------:R-:W-:Y:S01]  /*14d80*/  R2UR UR22, R12 ;  /* 0x000000000c1672ca */ /* 0x000fe200000e0000 */
[----:B------:R-:W-:Y:S01]  /*14d90*/  VIADD R20, R10, 0x204 ;  /* 0x000002040a147836 */ /* 0x000fe20000000000 */
[----:B------:R-:W-:Y:S01]  /*14da0*/  R2UR UR23, R13 ;  /* 0x000000000d1772ca */ /* 0x000fe200000e0000 */
[----:B------:R-:W-:Y:S01]  /*14db0*/  IMAD.MOV.U32 R21, RZ, RZ, 0x40000040 ;  /* 0x40000040ff157424 */ /* 0x000fe200078e00ff */
[----:B------:R-:W-:Y:S01]  /*14dc0*/  R2UR UR26, R14 ;  /* 0x000000000e1a72ca */ /* 0x000fe200000e0000 */
[----:B------:R-:W-:Y:S01]  /*14dd0*/  UMOV UR28, UR44 ;  /* 0x0000002c001c7c82 */ /* 0x000fe20008000000 */
        /* <DEDUP_REMOVED lines=8> */
[----:B------:R-:W-:Y:S01]  /*14e60*/  R2UR UR35, R11 ;  /* 0x000000000b2372ca */ /* 0x000fe200000e0000 */
[----:B------:R-:W2:Y:S01]  /*14e70*/  S2R R206, SR_TID.X ;  /* 0x0000000000ce7919 */ /* 0x000ea20000002100 */
[----:B------:R-:W-:-:S02]  /*14e80*/  R2UR UR34, R10 ;  /* 0x000000000a2272ca */ /* 0x000fc400000e0000 */
[----:B--2---:R-:W-:-:S04]  /*14e90*/  SHF.R.U32.HI R206, RZ, 0x7, R206 ;  /* 0x00000007ffce7819 */ /* 0x004fc800000116ce */
        /* <DEDUP_REMOVED lines=26> */
.L_x_1938:
[----:B------:R-:W3:Y:S01]  /*15040*/  @P1 LDC R11, c[0x0][0x44c] ;  /* 0x00011300ff0b1b82 */ /* 0x000ee20000000800 */
[----:B------:R-:W-:Y:S02]  /*15050*/  IMAD.IADD R14, R208, 0x1, R201 ;  /* 0x00000001d00e7824 */ /* 0x000fe400078e02c9 */
[C---:B------:R-:W-:Y:S01]  /*15060*/  FMUL.FTZ R15, R2.reuse, R152 ;  /* 0x00000098020f7220 */ /* 0x040fe20000410000 */
[C---:B------:R-:W-:Y:S01]  /*15070*/  FMUL.FTZ R21, R2.reuse, R153 ;  /* 0x0000009902157220 */ /* 0x040fe20000410000 */
[C---:B------:R-:W-:Y:S01]  /*15080*/  FMUL.FTZ R13, R2.reuse, R155 ;  /* 0x0000009b020d7220 */ /* 0x040fe20000410000 */
[C---:B------:R-:W-:Y:S01]  /*15090*/  FMUL.FTZ R152, R2.reuse, R156 ;  /* 0x0000009c02987220 */ /* 0x040fe20000410000 */
[C---:B------:R-:W-:Y:S01]  /*150a0*/  FMUL.FTZ R155, R2.reuse, R157 ;  /* 0x0000009d029b7220 */ /* 0x040fe20000410000 */
[C---:B------:R-:W-:Y:S01]  /*150b0*/  FMUL.FTZ R153, R2.reuse, R159 ;  /* 0x0000009f02997220 */ /* 0x040fe20000410000 */
[----:B------:R-:W4:Y:S01]  /*150c0*/  @P1 LDC R10, c[0x0][0x450] ;  /* 0x00011400ff0a1b82 */ /* 0x000f220000000800 */
        /* <DEDUP_REMOVED lines=8> */
[----:B------:R-:W-:Y:S01]  /*15150*/  UISETP.NE.AND UP0, UPT, UR42, URZ, UPT ;  /* 0x0000003f2a00728c */ /* 0x000fe2000bf05270 */
[C---:B------:R-:W-:Y:S01]  /*15160*/  FMUL.FTZ R20, R2.reuse, R158 ;  /* 0x0000009e02147220 */ /* 0x040fe20000410000 */
[C---:B------:R-:W-:Y:S01]  /*15170*/  FMUL.FTZ R154, R2.reuse, R162 ;  /* 0x000000a2029a7220 */ /* 0x040fe20000410000 */
[C---:B------:R-:W-:Y:S01]  /*15180*/  FMUL.FTZ R167, R2.reuse, R169 ;  /* 0x000000a902a77220 */ /* 0x040fe20000410000 */
[C---:B------:R-:W-:Y:S01]  /*15190*/  FMUL.FTZ R164, R2.reuse, R171 ;  /* 0x000000ab02a47220 */ /* 0x040fe20000410000 */
[C---:B------:R-:W-:Y:S01]  /*151a0*/  FMUL.FTZ R168, R2.reuse, R175 ;  /* 0x000000af02a87220 */ /* 0x040fe20000410000 */
[----:B------:R-:W-:Y:S01]  /*151b0*/  FMUL.FTZ R158, R2, R166 ;  /* 0x000000a6029e7220 */ /* 0x000fe20000410000 */
[----:B---3--:R-:W-:-:S04]  /*151c0*/  @P1 IMAD.HI.U32 R11, R14, R11, RZ ;  /* 0x0000000b0e0b1227 */ /* 0x008fc800078e00ff */
[C---:B------:R-:W-:Y:S01]  /*151d0*/  FMUL.FTZ R162, R2.reuse, R170 ;  /* 0x000000aa02a27220 */ /* 0x040fe20000410000 */
[C---:B------:R-:W-:Y:S01]  /*151e0*/  FMUL.FTZ R169, R2.reuse, R172 ;  /* 0x000000ac02a97220 */ /* 0x040fe20000410000 */
[C---:B------:R-:W-:Y:S01]  /*151f0*/  FMUL.FTZ R171, R2.reuse, R173 ;  /* 0x000000ad02ab7220 */ /* 0x040fe20000410000 */
[C---:B------:R-:W-:Y:S01]  /*15200*/  FMUL.FTZ R175, R2.reuse, R177 ;  /* 0x000000b102af7220 */ /* 0x040fe20000410000 */
[C---:B------:R-:W-:Y:S01]  /*15210*/  FMUL.FTZ R166, R2.reuse, R174 ;  /* 0x000000ae02a67220 */ /* 0x040fe20000410000 */
[C---:B------:R-:W-:Y:S01]  /*15220*/  FMUL.FTZ R173, R2.reuse, R176 ;  /* 0x000000b002ad7220 */ /* 0x040fe20000410000 */
[C---:B------:R-:W-:Y:S01]  /*15230*/  FMUL.FTZ R170, R2.reuse, R178 ;  /* 0x000000b202aa7220 */ /* 0x040fe20000410000 */
[----:B----4-:R-:W-:Y:S01]  /*15240*/  @P1 SHF.R.U32.HI R14, RZ, R10, R11 ;  /* 0x0000000aff0e1219 */ /* 0x010fe2000001160b */
[C---:B------:R-:W-:Y:S01]  /*15250*/  FMUL.FTZ R172, R2.reuse, R179 ;  /* 0x000000b302ac7220 */ /* 0x040fe20000410000 */
[----:B------:R-:W-:Y:S02]  /*15260*/  IMAD.SHL.U32 R177, R5, 0x40, RZ ;  /* 0x0000004005b17824 */ /* 0x000fe400078e00ff */
[C---:B------:R-:W-:Y:S01]  /*15270*/  FMUL.FTZ R178, R2.reuse, R180 ;  /* 0x000000b402b27220 */ /* 0x040fe20000410000 */
[C---:B------:R-:W-:Y:S01]  /*15280*/  FMUL.FTZ R179, R2.reuse, R181 ;  /* 0x000000b502b37220 */ /* 0x040fe20000410000 */
[----:B------:R-:W3:Y:S01]  /*15290*/  SHFL.IDX PT, R206, R14, RZ, 0x1c1f ;  /* 0x001c1fff0ece7589 */ /* 0x000ee200000e0000 */
[C---:B------:R-:W-:Y:S01]  /*152a0*/  FMUL.FTZ R174, R2.reuse, R182 ;  /* 0x000000b602ae7220 */ /* 0x040fe20000410000 */
[----:B------:R-:W-:Y:S01]  /*152b0*/  FMUL.FTZ R176, R2, R183 ;  /* 0x000000b702b07220 */ /* 0x000fe20000410000 */
[----:B------:R-:W-:Y:S01]  /*152c0*/  PLOP3.LUT P2, PT, PT, PT, UP0, 0x40, 0x0 ;  /* 0x000000000000781c */ /* 0x000fe20003f4e808 */
[----:B------:R-:W4:Y:S01]  /*152d0*/  MUFU.TANH R15, R15 ;  /* 0x0000000f000f7308 */ /* 0x000f220000002400 */
[----:B------:R-:W-:Y:S01]  /*152e0*/  IADD3 R181, -R191, 0x1, -R177 ;  /* 0x00000001bfb57810 */ /* 0x000fe20007ffe9b1 */
[----:B------:R-:W-:-:S02]  /*152f0*/  VIADD R10, R205, 0x28440 ;  /* 0x00028440cd0a7836 */ /* 0x000fc40000000000 */
[----:B------:R-:W-:Y:S01]  /*15300*/  IMAD.U32 R11, RZ, RZ, UR39 ;  /* 0x00000027ff0b7e24 */ /* 0x000fe2000f8e00ff */
[----:B------:R-:W-:-:S03]  /*15310*/  IADD3 R181, -R189, R181, R192 ;  /* 0x000000b5bdb57210 */ /* 0x000fc60007ffe1c0 */
[----:B------:R-:W0:Y:S01]  /*15320*/  MUFU.TANH R21, R21 ;  /* 0x0000001500157308 */ /* 0x000e220000002400 */
[----:B------:R-:W-:Y:S01]  /*15330*/  PRMT R10, R11, 0x654, R10 ;  /* 0x000006540b0a7816 */ /* 0x000fe2000000000a */
[C---:B------:R-:W-:Y:S02]  /*15340*/  VIADD R180, R181.reuse, UR50 ;  /* 0x00000032b5b47c36 */ /* 0x040fe40008000000 */
[----:B------:R-:W-:Y:S01]  /*15350*/  VIADD R181, R181, UR51 ;  /* 0x00000033b5b57c36 */ /* 0x000fe20008000000 */
[----:B------:R0:W-:Y:S03]  /*15360*/  SYNCS.ARRIVE.TRANS64.RED.A1T0 RZ, [R10+URZ], RZ ;  /* 0x000000ff0aff79a7 */ /* 0x0001e6000810043f */
[----:B------:R-:W0:Y:S01]  /*15370*/  MUFU.TANH R12, R12 ;  /* 0x0000000c000c7308 */ /* 0x000e220000002400 */
[C---:B---3--:R-:W-:Y:S02]  /*15380*/  IMAD.IADD R182, R206.reuse, 0x1, R180 ;  /* 0x00000001ceb67824 */ /* 0x048fe400078e02b4 */
[----:B------:R-:W-:-:S05]  /*15390*/  IMAD.IADD R183, R206, 0x1, R181 ;  /* 0x00000001ceb77824 */ /* 0x000fca00078e02b5 */
[----:B------:R-:W3:Y:S08]  /*153a0*/  MUFU.TANH R13, R13 ;  /* 0x0000000d000d7308 */ /* 0x000ef00000002400 */
        /* <DEDUP_REMOVED lines=28> */
[----:B---34-:R-:W-:Y:S05]  /*15570*/  @P2 BRA `(.L_x_1939) ;  /* 0x0000000000582947 */ /* 0x018fea0003800000 */
[----:B------:R-:W-:Y:S01]  /*15580*/  IADD3 R206, -R189, R192, R206 ;  /* 0x000000c0bdce7210 */ /* 0x000fe20007ffe1ce */
[----:B------:R-:W-:Y:S03]  /*15590*/  BSSY B0, `(.L_x_1940) ;  /* 0x0000010000007945 */ /* 0x000fe60003800000 */
[----:B------:R-:W-:-:S13]  /*155a0*/  ISETP.GT.AND P2, PT, R206, -0x1, PT ;  /* 0xffffffffce00780c */ /* 0x000fda0003f44270 */
[----:B------:R-:W-:Y:S05]  /*155b0*/  @P2 BRA `(.L_x_1941) ;  /* 0x0000000000202947 */ /* 0x000fea0003800000 */
[----:B------:R-:W-:Y:S02]  /*155c0*/  MOV R226, UR46 ;  /* 0x0000002e00e27c02 */ /* 0x000fe40008000f00 */
[----:B------:R-:W-:Y:S02]  /*155d0*/  LOP3.LUT R206, RZ, R206, RZ, 0x33, !PT ;  /* 0x000000ceffce7212 */ /* 0x000fe400078e33ff */
[----:B------:R-:W-:-:S13]  /*155e0*/  ISETP.NE.AND P2, PT, R226, 0x1, PT ;  /* 0x00000001e200780c */ /* 0x000fda0003f45270 */
[----:B0-----:R-:W0:Y:S02]  /*155f0*/  @P2 LDC.64 R10, c[0x0][0x9e8] ;  /* 0x00027a00ff0a2b82 */ /* 0x001e240000000a00 */
[----:B0-----:R-:W-:-:S05]  /*15600*/  @P2 IMAD.HI.U32 R10, R206, R10, RZ ;  /* 0x0000000ace0a2227 */ /* 0x001fca00078e00ff */
[----:B------:R-:W-:-:S04]  /*15610*/  @P2 SHF.R.U32.HI R206, RZ, R11, R10 ;  /* 0x0000000bffce2219 */ /* 0x000fc8000001160a */
[----:B------:R-:W-:Y:S01]  /*15620*/  LOP3.LUT R206, RZ, R206, RZ, 0x33, !PT ;  /* 0x000000ceffce7212 */ /* 0x000fe200078e33ff */
[----:B------:R-:W-:Y:S06]  /*15630*/  BRA `(.L_x_1942) ;  /* 0x0000000000147947 */ /* 0x000fec0003800000 */
.L_x_1941:
[----:B------:R-:W-:-:S05]  /*15640*/  IMAD.U32 R226, RZ, RZ, UR46 ;  /* 0x0000002effe27e24 */ /* 0x000fca000f8e00ff */
[----:B------:R-:W-:-:S13]  /*15650*/  ISETP.NE.AND P2, PT, R226, 0x1, PT ;  /* 0x00000001e200780c */ /* 0x000fda0003f45270 */
[----:B0-----:R-:W0:Y:S02]  /*15660*/  @P2 LDC.64 R10, c[0x0][0x9e8] ;  /* 0x00027a00ff0a2b82 */ /* 0x001e240000000a00 */
[----:B0-----:R-:W-:-:S05]  /*15670*/  @P2 IMAD.HI.U32 R10, R206, R10, RZ ;  /* 0x0000000ace0a2227 */ /* 0x001fca00078e00ff */
[----:B------:R-:W-:-:S07]  /*15680*/  @P2 SHF.R.U32.HI R206, RZ, R11, R10 ;  /* 0x0000000bffce2219 */ /* 0x000fce000001160a */
.L_x_1942:
[----:B------:R-:W-:Y:S05]  /*15690*/  BSYNC B0 ;  /* 0x0000000000007941 */ /* 0x000fea0003800000 */
.L_x_1940:
[----:B------:R-:W-:-:S04]  /*156a0*/  IMAD R206, R206, R226, -R177 ;  /* 0x000000e2cece7224 */ /* 0x000fc800078e0ab1 */
[----:B------:R-:W-:-:S05]  /*156b0*/  IMAD.IADD R206, R206, 0x1, -R191 ;  /* 0x00000001cece7824 */ /* 0x000fca00078e0abf */
[----:B------:R-:W-:Y:S02]  /*156c0*/  VIMNMX R183, R183, R206, !PT ;  /* 0x000000ceb7b77248 */ /* 0x000fe40007fe0100 */
[----:B------:R-:W-:-:S07]  /*156d0*/  VIADDMNMX R182, R206, R226, R182, PT ;  /* 0x000000e2ceb67246 */ /* 0x000fce00038001b6 */
.L_x_1939:
[----:B------:R-:W-:Y:S01]  /*156e0*/  ISETP.GT.AND P2, PT, R5, -0x1, PT ;  /* 0xffffffff0500780c */ /* 0x000fe20003f44270 */
[----:B------:R-:W3:Y:S01]  /*156f0*/  SHFL.IDX PT, R14, R14, 0x1, 0x1c1f ;  /* 0x003c1f000e0e7f89 */ /* 0x000ee200000e0000 */
[----:B------:R-:W-:Y:S02]  /*15700*/  UISETP.NE.AND UP0, UPT, UR42, URZ, UPT ;  /* 0x0000003f2a00728c */ /* 0x000fe4000bf05270 */
[C---:B------:R-:W-:Y:S02]  /*15710*/  ISETP.GT.AND P3, PT, R183.reuse, RZ, P2 ;  /* 0x000000ffb700720c */ /* 0x040fe40001764270 */
[C---:B------:R-:W-:Y:S02]  /*15720*/  ISETP.GT.AND P5, PT, R183.reuse, 0x8, P2 ;  /* 0x00000008b700780c */ /* 0x040fe400017a4270 */
[----:B------:R-:W-:Y:S02]  /*15730*/  ISETP.LT.OR P4, PT, R182, 0x1, P3 ;  /* 0x00000001b600780c */ /* 0x000fe40001f81670 */
[----:B------:R-:W-:-:S02]  /*15740*/  ISETP.GT.AND P3, PT, R183, 0x1, P2 ;  /* 0x00000001b700780c */ /* 0x000fc40001764270 */
[----:B------:R-:W-:Y:S02]  /*15750*/  FSEL R15, R15, -INF , !P4 ;  /* 0xff8000000f0f7808 */ /* 0x000fe40006000000 */
[C---:B------:R-:W-:Y:S02]  /*15760*/  ISETP.LT.OR P3, PT, R182.reuse, 0x2, P3 ;  /* 0x00000002b600780c */ /* 0x040fe40001f61670 */
[----:B------:R-:W-:Y:S02]  /*15770*/  ISETP.GT.AND P4, PT, R183, 0x9, P2 ;  /* 0x00000009b700780c */ /* 0x000fe40001784270 */
[----:B0-----:R-:W-:Y:S02]  /*15780*/  FSEL R21, R21, -INF , !P3 ;  /* 0xff80000015157808 */ /* 0x001fe40005800000 */
[----:B------:R-:W-:Y:S02]  /*15790*/  ISETP.GT.AND P3, PT, R183, 0x10, P2 ;  /* 0x00000010b700780c */ /* 0x000fe40001764270 */
[----:B------:R-:W-:-:S02]  /*157a0*/  ISETP.LT.OR P5, PT, R182, 0x9, P5 ;  /* 0x00000009b600780c */ /* 0x000fc40002fa1670 */
[----:B------:R-:W-:Y:S01]  /*157b0*/  ISETP.LT.OR P3, PT, R182, 0x11, P3 ;  /* 0x00000011b600780c */ /* 0x000fe20001f61670 */
[--C-:B---3--:R-:W-:Y:S01]  /*157c0*/  IMAD.IADD R180, R180, 0x1, R14.reuse ;  /* 0x00000001b4b47824 */ /* 0x108fe200078e020e */
[----:B------:R-:W-:Y:S01]  /*157d0*/  ISETP.LT.OR P4, PT, R182, 0xa, P4 ;  /* 0x0000000ab600780c */ /* 0x000fe20002781670 */
[----:B------:R-:W-:Y:S01]  /*157e0*/  IMAD.IADD R181, R181, 0x1, R14 ;  /* 0x00000001b5b57824 */ /* 0x000fe200078e020e */
[----:B------:R-:W-:Y:S02]  /*157f0*/  FSEL R157, R157, -INF , !P3 ;  /* 0xff8000009d9d7808 */ /* 0x000fe40005800000 */
[----:B------:R-:W-:Y:S02]  /*15800*/  ISETP.GT.AND P3, PT, R183, 0x19, P2 ;  /* 0x00000019b700780c */ /* 0x000fe40001764270 */
[----:B------:R-:W-:Y:S02]  /*15810*/  FSEL R152, R152, -INF , !P5 ;  /* 0xff80000098987808 */ /* 0x000fe40006800000 */
[----:B------:R-:W-:-:S02]  /*15820*/  ISETP.LT.OR P3, PT, R182, 0x1a, P3 ;  /* 0x0000001ab600780c */ /* 0x000fc40001f61670 */
[----:B------:R-:W-:Y:S02]  /*15830*/  FSEL R155, R155, -INF , !P4 ;  /* 0xff8000009b9b7808 */ /* 0x000fe40006000000 */
[C---:B------:R-:W-:Y:S02]  /*15840*/  ISETP.GT.AND P5, PT, R183.reuse, 0x11, P2 ;  /* 0x00000011b700780c */ /* 0x040fe400017a4270 */
[----:B------:R-:W-:Y:S02]  /*15850*/  ISETP.GT.AND P4, PT, R183, 0x18, P2 ;  /* 0x00000018b700780c */ /* 0x000fe40001784270 */
[----:B------:R-:W-:Y:S02]  /*15860*/  FSEL R163, R163, -INF , !P3 ;  /* 0xff800000a3a37808 */ /* 0x000fe40005800000 */
[----:B------:R-:W-:Y:S02]  /*15870*/  ISETP.GT.AND P3, PT, R183, 0x28, P2 ;  /* 0x00000028b700780c */ /* 0x000fe40001764270 */
[----:B------:R-:W-:-:S02]  /*15880*/  ISETP.LT.OR P5, PT, R182, 0x12, P5 ;  /* 0x00000012b600780c */ /* 0x000fc40002fa1670 */
[C---:B------:R-:W-:Y:S02]  /*15890*/  ISETP.LT.OR P4, PT, R182.reuse, 0x19, P4 ;  /* 0x00000019b600780c */ /* 0x040fe40002781670 */
[----:B------:R-:W-:Y:S02]  /*158a0*/  ISETP.LT.OR P3, PT, R182, 0x29, P3 ;  /* 0x00000029b600780c */ /* 0x000fe40001f61670 */
[----:B------:R-:W-:Y:S02]  /*158b0*/  FSEL R159, R159, -INF , !P5 ;  /* 0xff8000009f9f7808 */ /* 0x000fe40006800000 */
[----:B------:R-:W-:Y:S02]  /*158c0*/  FSEL R161, R161, -INF , !P4 ;  /* 0xff800000a1a17808 */ /* 0x000fe40006000000 */
[C---:B------:R-:W-:Y:S02]  /*158d0*/  ISETP.GT.AND P5, PT, R183.reuse, 0x20, P2 ;  /* 0x00000020b700780c */ /* 0x040fe400017a4270 */
[----:B------:R-:W-:-:S02]  /*158e0*/  ISETP.GT.AND P4, PT, R183, 0x21, P2 ;  /* 0x00000021b700780c */ /* 0x000fc40001784270 */
[----:B------:R-:W-:Y:S02]  /*158f0*/  FSEL R169, R169, -INF , !P3 ;  /* 0xff800000a9a97808 */ /* 0x000fe40005800000 */
[----:B------:R-:W-:Y:S02]  /*15900*/  ISETP.GT.AND P3, PT, R183, 0x31, P2 ;  /* 0x00000031b700780c */ /* 0x000fe40001764270 */
[C---:B------:R-:W-:Y:S02]  /*15910*/  ISETP.LT.OR P5, PT, R182.reuse, 0x21, P5 ;  /* 0x00000021b600780c */ /* 0x040fe40002fa1670 */
[C---:B------:R-:W-:Y:S02]  /*15920*/  ISETP.LT.OR P4, PT, R182.reuse, 0x22, P4 ;  /* 0x00000022b600780c */ /* 0x040fe40002781670 */
[----:B------:R-:W-:Y:S02]  /*15930*/  ISETP.LT.OR P3, PT, R182, 0x32, P3 ;  /* 0x00000032b600780c */ /* 0x000fe40001f61670 */
[----:B------:R-:W-:-:S02]  /*15940*/  FSEL R165, R165, -INF , !P5 ;  /* 0xff800000a5a57808 */ /* 0x000fc40006800000 */
[----:B------:R-:W-:Y:S02]  /*15950*/  FSEL R167, R167, -INF , !P4 ;  /* 0xff800000a7a77808 */ /* 0x000fe40006000000 */
[C---:B------:R-:W-:Y:S02]  /*15960*/  ISETP.GT.AND P5, PT, R183.reuse, 0x29, P2 ;  /* 0x00000029b700780c */ /* 0x040fe400017a4270 */
[----:B------:R-:W-:Y:S02]  /*15970*/  ISETP.GT.AND P4, PT, R183, 0x30, P2 ;  /* 0x00000030b700780c */ /* 0x000fe40001784270 */
[----:B------:R-:W-:Y:S02]  /*15980*/  FSEL R175, R175, -INF , !P3 ;  /* 0xff800000afaf7808 */ /* 0x000fe40005800000 */
[----:B------:R-:W-:Y:S02]  /*15990*/  PLOP3.LUT P3, PT, PT, PT, UP0, 0x40, 0x0 ;  /* 0x000000000000781c */ /* 0x000fe40003f6e808 */
[----:B------:R-:W-:-:S02]  /*159a0*/  ISETP.LT.OR P5, PT, R182, 0x2a, P5 ;  /* 0x0000002ab600780c */ /* 0x000fc40002fa1670 */
[C---:B------:R-:W-:Y:S02]  /*159b0*/  ISETP.LT.OR P4, PT, R182.reuse, 0x31, P4 ;  /* 0x00000031b600780c */ /* 0x040fe40002781670 */
[----:B------:R-:W-:Y:S02]  /*159c0*/  FSEL R171, R171, -INF , !P5 ;  /* 0xff800000abab7808 */ /* 0x000fe40006800000 */
[----:B------:R-:W-:Y:S02]  /*159d0*/  FSEL R173, R173, -INF , !P4 ;  /* 0xff800000adad7808 */ /* 0x000fe40006000000 */
[C---:B------:R-:W-:Y:S02]  /*159e0*/  ISETP.GT.AND P5, PT, R183.reuse, 0x38, P2 ;  /* 0x00000038b700780c */ /* 0x040fe400017a4270 */
[----:B------:R-:W-:Y:S02]  /*159f0*/  ISETP.GT.AND P4, PT, R183, 0x39, P2 ;  /* 0x00000039b700780c */ /* 0x000fe40001784270 */
[----:B------:R-:W-:-:S02]  /*15a00*/  ISETP.LT.OR P5, PT, R182, 0x39, P5 ;  /* 0x00000039b600780c */ /* 0x000fc40002fa1670 */
[----:B------:R-:W-:Y:S02]  /*15a10*/  ISETP.LT.OR P4, PT, R182, 0x3a, P4 ;  /* 0x0000003ab600780c */ /* 0x000fe40002781670 */
[----:B------:R-:W-:Y:S02]  /*15a20*/  FSEL R178, R178, -INF , !P5 ;  /* 0xff800000b2b27808 */ /* 0x000fe40006800000 */
[----:B------:R-:W-:Y:S01]  /*15a30*/  FSEL R179, R179, -INF , !P4 ;  /* 0xff800000b3b37808 */ /* 0x000fe20006000000 */
[----:B------:R-:W-:Y:S08]  /*15a40*/  @P3 BRA `(.L_x_1943) ;  /* 0x0000000000583947 */ /* 0x000ff00003800000 */
[----:B------:R-:W-:Y:S01]  /*15a50*/  IADD3 R14, -R189, R192, R14 ;  /* 0x000000c0bd0e7210 */ /* 0x000fe20007ffe10e */
[----:B------:R-:W-:Y:S03]  /*15a60*/  BSSY B0, `(.L_x_1944) ;  /* 0x0000010000007945 */ /* 0x000fe60003800000 */
        /* <DEDUP_REMOVED lines=10> */
.L_x_1945:
[----:B------:R-:W-:-:S05]  /*15b10*/  IMAD.U32 R182, RZ, RZ, UR46 ;  /* 0x0000002effb67e24 */ /* 0x000fca000f8e00ff */
[----:B------:R-:W-:-:S13]  /*15b20*/  ISETP.NE.AND P3, PT, R182, 0x1, PT ;  /* 0x00000001b600780c */ /* 0x000fda0003f65270 */
[----:B------:R-:W0:Y:S02]  /*15b30*/  @P3 LDC.64 R10, c[0x0][0x9e8] ;  /* 0x00027a00ff0a3b82 */ /* 0x000e240000000a00 */
[----:B0-----:R-:W-:-:S05]  /*15b40*/  @P3 IMAD.HI.U32 R10, R14, R10, RZ ;  /* 0x0000000a0e0a3227 */ /* 0x001fca00078e00ff */
[----:B------:R-:W-:-:S07]  /*15b50*/  @P3 SHF.R.U32.HI R14, RZ, R11, R10 ;  /* 0x0000000bff0e3219 */ /* 0x000fce000001160a */
.L_x_1946:
[----:B------:R-:W-:Y:S05]  /*15b60*/  BSYNC B0 ;  /* 0x0000000000007941 */ /* 0x000fea0003800000 */
.L_x_1944:
[----:B------:R-:W-:-:S04]  /*15b70*/  IMAD R14, R14, R182, -R177 ;  /* 0x000000b60e0e7224 */ /* 0x000fc800078e0ab1 */
[----:B------:R-:W-:-:S05]  /*15b80*/  IMAD.IADD R14, R14, 0x1, -R191 ;  /* 0x000000010e0e7824 */ /* 0x000fca00078e0abf */
[----:B------:R-:W-:Y:S02]  /*15b90*/  VIMNMX R181, R181, R14, !PT ;  /* 0x0000000eb5b57248 */ /* 0x000fe40007fe0100 */
[----:B------:R-:W-:-:S07]  /*15ba0*/  VIADDMNMX R180, R14, R182, R180, PT ;  /* 0x000000b60eb47246 */ /* 0x000fce00038001b4 */
.L_x_1943:
[----:B------:R-:W-:Y:S01]  /*15bb0*/  FMNMX.FTZ R10, R15, R6, !PT ;  /* 0x000000060f0a7209 */ /* 0x000fe20007810000 */
[----:B------:R-:W-:Y:S01]  /*15bc0*/  UMOV UR38, UR47 ;  /* 0x0000002f00267c82 */ /* 0x000fe20008000000 */
[----:B------:R-:W-:Y:S02]  /*15bd0*/  ISETP.GT.AND P4, PT, R181, 0x8, P2 ;  /* 0x00000008b500780c */ /* 0x000fe40001784270 */
[----:B------:R-:W-:Y:S02]  /*15be0*/  FMNMX.FTZ R10, R21, R10, !PT ;  /* 0x0000000a150a7209 */ /* 0x000fe40007810000 */
[----:B------:R-:W-:Y:S02]  /*15bf0*/  ISETP.LT.OR P4, PT, R180, 0x9, P4 ;  /* 0x00000009b400780c */ /* 0x000fe40002781670 */
[----:B------:R-:W-:Y:S02]  /*15c00*/  FMNMX.FTZ R10, R152, R10, !PT ;  /* 0x0000000a980a7209 */ /* 0x000fe40007810000 */
[----:B------:R-:W-:-:S02]  /*15c10*/  FSEL R20, R20, -INF , !P4 ;  /* 0xff80000014147808 */ /* 0x000fc40006000000 */
[----:B------:R-:W-:Y:S02]  /*15c20*/  FMNMX.FTZ R10, R155, R10, !PT ;  /* 0x0000000a9b0a7209 */ /* 0x000fe40007810000 */
[----:B------:R-:W-:Y:S02]  /*15c30*/  ISETP.GT.AND P4, PT, R181, RZ, P2 ;  /* 0x000000ffb500720c */ /* 0x000fe40001784270 */
[----:B------:R-:W-:Y:S02]  /*15c40*/  FMNMX.FTZ R10, R157, R10, !PT ;  /* 0x0000000a9d0a7209 */ /* 0x000fe40007810000 */
[----:B------:R-:W-:Y:S02]  /*15c50*/  ISETP.GT.AND P5, PT, R181, 0x1, P2 ;  /* 0x00000001b500780c */ /* 0x000fe400017a4270 */
[----:B------:R-:W-:Y:S02]  /*15c60*/  FMNMX.FTZ R10, R159, R10, !PT ;  /* 0x0000000a9f0a7209 */ /* 0x000fe40007810000 */
[----:B------:R-:W-:-:S02]  /*15c70*/  ISETP.LT.OR P4, PT, R180, 0x1, P4 ;  /* 0x00000001b400780c */ /* 0x000fc40002781670 */
[----:B------:R-:W-:Y:S02]  /*15c80*/  FMNMX.FTZ R10, R161, R10, !PT ;  /* 0x0000000aa10a7209 */ /* 0x000fe40007810000 */
[----:B------:R-:W-:Y:S02]  /*15c90*/  ISETP.LT.OR P5, PT, R180, 0x2, P5 ;  /* 0x00000002b400780c */ /* 0x000fe40002fa1670 */
[----:B------:R-:W-:Y:S02]  /*15ca0*/  FMNMX.FTZ R10, R163, R10, !PT ;  /* 0x0000000aa30a7209 */ /* 0x000fe40007810000 */
[----:B------:R-:W-:Y:S02]  /*15cb0*/  FSEL R12, R12, -INF , !P4 ;  /* 0xff8000000c0c7808 */ /* 0x000fe40006000000 */
[----:B------:R-:W-:Y:S02]  /*15cc0*/  FMNMX.FTZ R10, R165, R10, !PT ;  /* 0x0000000aa50a7209 */ /* 0x000fe40007810000 */
[----:B------:R-:W-:-:S02]  /*15cd0*/  FSEL R13, R13, -INF , !P5 ;  /* 0xff8000000d0d7808 */ /* 0x000fc40006800000 */
        /* <DEDUP_REMOVED lines=13> */
[----:B------:R-:W-:-:S03]  /*15db0*/  ISETP.LT.OR P4, PT, R180, 0x29, P4 ;  /* 0x00000029b400780c */ /* 0x000fc60002781670 */
[----:B------:R-:W0:Y:S01]  /*15dc0*/  SHFL.BFLY PT, R11, R10, 0x2, 0x1f ;  /* 0x0c401f000a0b7f89 */ /* 0x000e2200000e0000 */
[----:B------:R-:W-:Y:S02]  /*15dd0*/  FSEL R166, R166, -INF , !P4 ;  /* 0xff800000a6a67808 */ /* 0x000fe40006000000 */
[----:B------:R-:W-:-:S04]  /*15de0*/  ISETP.GT.AND P4, PT, R181, 0x31, P2 ;  /* 0x00000031b500780c */ /* 0x000fc80001784270 */
[----:B------:R-:W-:-:S04]  /*15df0*/  ISETP.LT.OR P4, PT, R180, 0x32, P4 ;  /* 0x00000032b400780c */ /* 0x000fc80002781670 */
[----:B------:R-:W-:Y:S02]  /*15e00*/  FSEL R172, R172, -INF , !P4 ;  /* 0xff800000acac7808 */ /* 0x000fe40006000000 */
[----:B0-----:R-:W-:-:S05]  /*15e10*/  FMNMX.FTZ R10, R10, R11, !PT ;  /* 0x0000000b0a0a7209 */ /* 0x001fca0007810000 */
[----:B------:R-:W0:Y:S02]  /*15e20*/  SHFL.BFLY PT, R11, R10, 0x1, 0x1f ;  /* 0x0c201f000a0b7f89 */ /* 0x000e2400000e0000 */
[----:B0-----:R-:W-:-:S04]  /*15e30*/  FMNMX.FTZ R10, R10, R11, !PT ;  /* 0x0000000b0a0a7209 */ /* 0x001fc80007810000 */
[----:B------:R-:W-:-:S04]  /*15e40*/  FSETP.NEU.FTZ.AND P3, PT, R10, -INF , PT ;  /* 0xff8000000a00780b */ /* 0x000fc80003f7d000 */
[----:B------:R-:W-:-:S05]  /*15e50*/  FSEL R11, R10, RZ, P3 ;  /* 0x000000ff0a0b7208 */ /* 0x000fca0001800000 */
[----:B------:R-:W-:Y:S01]  /*15e60*/  FADD.FTZ R11, -R11, R6 ;  /* 0x000000060b0b7221 */ /* 0x000fe20000010100 */
[----:B------:R-:W-:-:S04]  /*15e70*/  IMAD.U32 R6, RZ, RZ, UR38 ;  /* 0x00000026ff067e24 */ /* 0x000fc8000f8e00ff */
[----:B------:R-:W-:-:S05]  /*15e80*/  FFMA.FTZ R6, R10, R6, -8 ;  /* 0xc10000000a067423 */ /* 0x000fca0000010006 */
[----:B------:R-:W-:Y:S02]  /*15e90*/  FSEL R6, R6, RZ, P3 ;  /* 0x000000ff06067208 */ /* 0x000fe40001800000 */
[----:B------:R-:W-:-:S03]  /*15ea0*/  ISETP.GT.AND P3, PT, R181, 0x9, P2 ;  /* 0x00000009b500780c */ /* 0x000fc60001764270 */
        /* <DEDUP_REMOVED lines=17> */
[----:B------:R-:W-:Y:S01]  /*15fc0*/  MUFU.EX2 R15, R15 ;  /* 0x0000000f000f7308 */ /* 0x000fe20000000800 */
[----:B------:R-:W-:-:S02]  /*15fd0*/  ISETP.LT.OR P3, PT, R180, 0xa, P3 ;  /* 0x0000000ab400780c */ /* 0x000fc40001f61670 */
[----:B------:R-:W-:Y:S02]  /*15fe0*/  FSEL R11, R154, -INF , !P5 ;  /* 0xff8000009a0b7808 */ /* 0x000fe40006800000 */
[----:B------:R-:W-:Y:S02]  /*15ff0*/  FSEL R153, R153, -INF , !P3 ;  /* 0xff80000099997808 */ /* 0x000fe40005800000 */
[C---:B------:R-:W-:Y:S01]  /*16000*/  ISETP.GT.AND P3, PT, R181.reuse, 0x11, P2 ;  /* 0x00000011b500780c */ /* 0x040fe20001764270 */
[----:B------:R-:W0:Y:S01]  /*16010*/  MUFU.EX2 R6, R6 ;  /* 0x0000000600067308 */ /* 0x000e220000000800 */
[----:B------:R-:W-:Y:S02]  /*16020*/  ISETP.GT.AND P5, PT, R181, 0x18, P2 ;  /* 0x00000018b500780c */ /* 0x000fe400017a4270 */
[C---:B------:R-:W-:Y:S02]  /*16030*/  ISETP.LT.OR P3, PT, R180.reuse, 0x12, P3 ;  /* 0x00000012b400780c */ /* 0x040fe40001f61670 */
[----:B------:R-:W-:-:S02]  /*16040*/  ISETP.LT.OR P5, PT, R180, 0x19, P5 ;  /* 0x00000019b400780c */ /* 0x000fc40002fa1670 */
[----:B------:R-:W-:Y:S01]  /*16050*/  FSEL R14, R156, -INF , !P3 ;  /* 0xff8000009c0e7808 */ /* 0x000fe20005800000 */
[----:B------:R-:W3:Y:S01]  /*16060*/  MUFU.EX2 R21, R21 ;  /* 0x0000001500157308 */ /* 0x000ee20000000800 */
[----:B------:R-:W-:-:S04]  /*16070*/  ISETP.GT.AND P3, PT, R181, 0x20, P2 ;  /* 0x00000020b500780c */ /* 0x000fc80001764270 */
[----:B------:R-:W-:-:S03]  /*16080*/  ISETP.LT.OR P3, PT, R180, 0x21, P3 ;  /* 0x00000021b400780c */ /* 0x000fc60001f61670 */
[----:B------:R-:W4:Y:S01]  /*16090*/  MUFU.EX2 R152, R152 ;  /* 0x0000009800987308 */ /* 0x000f220000000800 */
[----:B0-----:R-:W-:-:S01]  /*160a0*/  FFMA.FTZ R3, R6, R3, R15 ;  /* 0x0000000306037223 */ /* 0x001fc2000001000f */
[----:B------:R-:W-:Y:S01]  /*160b0*/  FSEL R162, R162, -INF , !P3 ;  /* 0xff800000a2a27808 */ /* 0x000fe20005800000 */
[-C--:B------:R-:W-:Y:S01]  /*160c0*/  FMUL.FTZ R24, R24, R6.reuse ;  /* 0x0000000618187220 */ /* 0x080fe20000410000 */
[----:B------:R-:W-:Y:S01]  /*160d0*/  ISETP.GT.AND P3, PT, R181, 0x29, P2 ;  /* 0x00000029b500780c */ /* 0x000fe20001764270 */
[-C--:B------:R-:W-:Y:S01]  /*160e0*/  FMUL.FTZ R25, R25, R6.reuse ;  /* 0x0000000619197220 */ /* 0x080fe20000410000 */
[-C--:B------:R-:W-:Y:S01]  /*160f0*/  FMUL.FTZ R28, R28, R6.reuse ;  /* 0x000000061c1c7220 */ /* 0x080fe20000410000 */
[----:B------:R-:W-:Y:S01]  /*16100*/  FMUL.FTZ R29, R29, R6 ;  /* 0x000000061d1d7220 */ /* 0x000fe20000410000 */
[----:B------:R-:W0:Y:S01]  /*16110*/  MUFU.EX2 R155, R155 ;  /* 0x0000009b009b7308 */ /* 0x000e220000000800 */
[----:B---3--:R-:W-:-:S01]  /*16120*/  FADD.FTZ R3, R21, R3 ;  /* 0x0000000315037221 */ /* 0x008fc20000010000 */
[----:B------:R-:W-:Y:S01]  /*16130*/  ISETP.LT.OR P3, PT, R180, 0x2a, P3 ;  /* 0x0000002ab400780c */ /* 0x000fe20001f61670 */
[-C--:B------:R-:W-:Y:S01]  /*16140*/  FMUL.FTZ R32, R32, R6.reuse ;  /* 0x0000000620207220 */ /* 0x080fe20000410000 */
[-C--:B------:R-:W-:Y:S01]  /*16150*/  FMUL.FTZ R33, R33, R6.reuse ;  /* 0x0000000621217220 */ /* 0x080fe20000410000 */
[-C--:B------:R-:W-:Y:S01]  /*16160*/  FMUL.FTZ R36, R36, R6.reuse ;  /* 0x0000000624247220 */ /* 0x080fe20000410000 */
[----:B------:R-:W-:Y:S01]  /*16170*/  FSEL R168, R168, -INF , !P3 ;  /* 0xff800000a8a87808 */ /* 0x000fe20005800000 */
[----:B------:R-:W-:Y:S01]  /*16180*/  FMUL.FTZ R37, R37, R6 ;  /* 0x0000000625257220 */ /* 0x000fe20000410000 */
[----:B------:R-:W-:Y:S01]  /*16190*/  ISETP.GT.AND P3, PT, R181, 0x38, P2 ;  /* 0x00000038b500780c */ /* 0x000fe20001764270 */
[----:B----4-:R-:W-:-:S01]  /*161a0*/  FADD.FTZ R3, R152, R3 ;  /* 0x0000000398037221 */ /* 0x010fc20000010000 */
[----:B------:R-:W-:Y:S01]  /*161b0*/  MUFU.EX2 R161, R161 ;  /* 0x000000a100a17308 */ /* 0x000fe20000000800 */
[-C--:B------:R-:W-:Y:S01]  /*161c0*/  FMUL.FTZ R40, R40, R6.reuse ;  /* 0x0000000628287220 */ /* 0x080fe20000410000 */
[----:B------:R-:W-:Y:S01]  /*161d0*/  ISETP.LT.OR P3, PT, R180, 0x39, P3 ;  /* 0x00000039b400780c */ /* 0x000fe20001f61670 */
[-C--:B------:R-:W-:Y:S01]  /*161e0*/  FMUL.FTZ R41, R41, R6.reuse ;  /* 0x0000000629297220 */ /* 0x080fe20000410000 */
[-C--:B------:R-:W-:Y:S01]  /*161f0*/  FMUL.FTZ R44, R44, R6.reuse ;  /* 0x000000062c2c7220 */ /* 0x080fe20000410000 */
[----:B------:R-:W-:Y:S01]  /*16200*/  FMUL.FTZ R45, R45, R6 ;  /* 0x000000062d2d7220 */ /* 0x000fe20000410000 */
[----:B------:R-:W-:Y:S01]  /*16210*/  FSEL R174, R174, -INF , !P3 ;  /* 0xff800000aeae7808 */ /* 0x000fe20005800000 */
[----:B0-----:R-:W-:-:S01]  /*16220*/  FADD.FTZ R3, R155, R3 ;  /* 0x000000039b037221 */ /* 0x001fc20000010000 */
[----:B------:R-:W-:Y:S01]  /*16230*/  F2FP.SATFINITE.E4M3.F32.PACK_AB_MERGE_C R152, R155, R152, RZ ;  /* 0x000000989b98723e */ /* 0x000fe200048070ff */
[----:B------:R-:W-:Y:S01]  /*16240*/  MUFU.EX2 R163, R163 ;  /* 0x000000a300a37308 */ /* 0x000fe20000000800 */
[-C--:B------:R-:W-:Y:S01]  /*16250*/  FMUL.FTZ R48, R48, R6.reuse ;  /* 0x0000000630307220 */ /* 0x080fe20000410000 */
[-C--:B------:R-:W-:Y:S01]  /*16260*/  FMUL.FTZ R49, R49, R6.reuse ;  /* 0x0000000631317220 */ /* 0x080fe20000410000 */
[----:B------:R-:W-:Y:S01]  /*16270*/  F2FP.SATFINITE.E4M3.F32.PACK_AB_MERGE_C R152, R21, R15, R152 ;  /* 0x0000000f1598723e */ /* 0x000fe20004807098 */
[-C--:B------:R-:W-:Y:S01]  /*16280*/  FMUL.FTZ R52, R52, R6.reuse ;  /* 0x0000000634347220 */ /* 0x080fe20000410000 */
[----:B------:R-:W-:Y:S01]  /*16290*/  FMNMX.FTZ R15, R12, R7, !PT ;  /* 0x000000070c0f7209 */ /* 0x000fe20007810000 */
[-C--:B------:R-:W-:Y:S01]  /*162a0*/  FMUL.FTZ R53, R53, R6.reuse ;  /* 0x0000000635357220 */ /* 0x080fe20000410000 */
[-C--:B------:R-:W-:Y:S01]  /*162b0*/  FMUL.FTZ R56, R56, R6.reuse ;  /* 0x0000000638387220 */ /* 0x080fe20000410000 */
[----:B------:R-:W0:Y:S01]  /*162c0*/  MUFU.EX2 R157, R157 ;  /* 0x0000009d009d7308 */ /* 0x000e220000000800 */
[----:B------:R-:W-:Y:S01]  /*162d0*/  FMNMX.FTZ R21, R13, R15, !PT ;  /* 0x0000000f0d157209 */ /* 0x000fe20007810000 */
[-C--:B------:R-:W-:Y:S01]  /*162e0*/  FMUL.FTZ R57, R57, R6.reuse ;  /* 0x0000000639397220 */ /* 0x080fe20000410000 */
[----:B------:R-:W-:Y:S01]  /*162f0*/  FSEL R15, R158, -INF , !P5 ;  /* 0xff8000009e0f7808 */ /* 0x000fe20006800000 */
[-C--:B------:R-:W-:Y:S01]  /*16300*/  FMUL.FTZ R60, R60, R6.reuse ;  /* 0x000000063c3c7220 */ /* 0x080fe20000410000 */
[----:B------:R-:W-:Y:S01]  /*16310*/  FMNMX.FTZ R21, R20, R21, !PT ;  /* 0x0000001514157209 */ /* 0x000fe20007810000 */
[-C--:B------:R-:W-:Y:S01]  /*16320*/  FMUL.FTZ R61, R61, R6.reuse ;  /* 0x000000063d3d7220 */ /* 0x080fe20000410000 */
[----:B------:R-:W-:Y:S01]  /*16330*/  ISETP.GT.AND P5, PT, R181, 0x21, P2 ;  /* 0x00000021b500780c */ /* 0x000fe200017a4270 */
[----:B------:R-:W3:Y:S01]  /*16340*/  MUFU.EX2 R159, R159 ;  /* 0x0000009f009f7308 */ /* 0x000ee20000000800 */
[----:B------:R-:W-:Y:S01]  /*16350*/  FMNMX.FTZ R21, R153, R21, !PT ;  /* 0x0000001599157209 */ /* 0x000fe20007810000 */
[-C--:B------:R-:W-:Y:S01]  /*16360*/  FMUL.FTZ R64, R64, R6.reuse ;  /* 0x0000000640407220 */ /* 0x080fe20000410000 */
[----:B------:R-:W-:Y:S01]  /*16370*/  ISETP.LT.OR P5, PT, R180, 0x22, P5 ;  /* 0x00000022b400780c */ /* 0x000fe20002fa1670 */
[-C--:B------:R-:W-:Y:S01]  /*16380*/  FMUL.FTZ R65, R65, R6.reuse ;  /* 0x0000000641417220 */ /* 0x080fe20000410000 */
[----:B------:R-:W-:Y:S01]  /*16390*/  FMNMX.FTZ R21, R11, R21, !PT ;  /* 0x000000150b157209 */ /* 0x000fe20007810000 */
[-C--:B------:R-:W-:Y:S01]  /*163a0*/  FMUL.FTZ R68, R68, R6.reuse ;  /* 0x0000000644447220 */ /* 0x080fe20000410000 */
[----:B------:R-:W-:Y:S01]  /*163b0*/  FSEL R164, R164, -INF , !P5 ;  /* 0xff800000a4a47808 */ /* 0x000fe20006800000 */
[----:B------:R-:W4:Y:S01]  /*163c0*/  MUFU.EX2 R165, R165 ;  /* 0x000000a500a57308 */ /* 0x000f220000000800 */
[----:B------:R-:W-:Y:S01]  /*163d0*/  FMNMX.FTZ R21, R14, R21, !PT ;  /* 0x000000150e157209 */ /* 0x000fe20007810000 */
[----:B0-----:R-:W-:Y:S01]  /*163e0*/  FADD.FTZ R3, R157, R3 ;  /* 0x000000039d037221 */ /* 0x001fe20000010000 */
[----:B------:R-:W-:Y:S01]  /*163f0*/  ISETP.GT.AND P5, PT, R181, 0x30, P2 ;  /* 0x00000030b500780c */ /* 0x000fe200017a4270 */
[-C--:B------:R-:W-:Y:S01]  /*16400*/  FMUL.FTZ R69, R69, R6.reuse ;  /* 0x0000000645457220 */ /* 0x080fe20000410000 */
[----:B------:R-:W-:Y:S01]  /*16410*/  FMNMX.FTZ R21, R15, R21, !PT ;  /* 0x000000150f157209 */ /* 0x000fe20007810000 */
[-C--:B------:R-:W-:Y:S01]  /*16420*/  FMUL.FTZ R72, R72, R6.reuse ;  /* 0x0000000648487220 */ /* 0x080fe20000410000 */
[----:B------:R-:W-:Y:S01]  /*16430*/  ISETP.LT.OR P5, PT, R180, 0x31, P5 ;  /* 0x00000031b400780c */ /* 0x000fe20002fa1670 */
[----:B------:R-:W0:Y:S01]  /*16440*/  MUFU.EX2 R167, R167 ;  /* 0x000000a700a77308 */ /* 0x000e220000000800 */
[----:B------:R-:W-:Y:S01]  /*16450*/  FMNMX.FTZ R21, R160, R21, !PT ;  /* 0x00000015a0157209 */ /* 0x000fe20007810000 */
[----:B---3--:R-:W-:Y:S01]  /*16460*/  FADD.FTZ R3, R159, R3 ;  /* 0x000000039f037221 */ /* 0x008fe20000010000 */
[----:B------:R-:W-:Y:S01]  /*16470*/  FSEL R170, R170, -INF , !P5 ;  /* 0xff800000aaaa7808 */ /* 0x000fe20006800000 */
[-C--:B------:R-:W-:Y:S01]  /*16480*/  FMUL.FTZ R73, R73, R6.reuse ;  /* 0x0000000649497220 */ /* 0x080fe20000410000 */
[----:B------:R-:W-:Y:S01]  /*16490*/  FMNMX.FTZ R21, R162, R21, !PT ;  /* 0x00000015a2157209 */ /* 0x000fe20007810000 */
[----:B------:R-:W-:Y:S01]  /*164a0*/  FADD.FTZ R3, R161, R3 ;  /* 0x00000003a1037221 */ /* 0x000fe20000010000 */
[----:B------:R-:W-:Y:S01]  /*164b0*/  ISETP.GT.AND P2, PT, R181, 0x39, P2 ;  /* 0x00000039b500780c */ /* 0x000fe20001744270 */
[----:B------:R-:W3:Y:S01]  /*164c0*/  MUFU.EX2 R169, R169 ;  /* 0x000000a900a97308 */ /* 0x000ee20000000800 */
[----:B------:R-:W-:Y:S01]  /*164d0*/  FMNMX.FTZ R21, R164, R21, !PT ;  /* 0x00000015a4157209 */ /* 0x000fe20007810000 */
[----:B------:R-:W-:Y:S01]  /*164e0*/  FADD.FTZ R3, R163, R3 ;  /* 0x00000003a3037221 */ /* 0x000fe20000010000 */
[----:B------:R-:W-:Y:S01]  /*164f0*/  ISETP.LT.OR P2, PT, R180, 0x3a, P2 ;  /* 0x0000003ab400780c */ /* 0x000fe20001741670 */
[-C--:B------:R-:W-:Y:S01]  /*16500*/  FMUL.FTZ R76, R76, R6.reuse ;  /* 0x000000064c4c7220 */ /* 0x080fe20000410000 */
[----:B------:R-:W-:Y:S01]  /*16510*/  FMNMX.FTZ R21, R166, R21, !PT ;  /* 0x00000015a6157209 */ /* 0x000fe20007810000 */
[----:B----4-:R-:W-:Y:S01]  /*16520*/  FADD.FTZ R3, R165, R3 ;  /* 0x00000003a5037221 */ /* 0x010fe20000010000 */
[----:B------:R-:W-:Y:S01]  /*16530*/  FSEL R176, R176, -INF , !P2 ;  /* 0xff800000b0b07808 */ /* 0x000fe20005000000 */
[----:B------:R-:W4:Y:S01]  /*16540*/  MUFU.EX2 R171, R171 ;  /* 0x000000ab00ab7308 */ /* 0x000f220000000800 */
[----:B------:R-:W-:Y:S01]  /*16550*/  FMNMX.FTZ R21, R168, R21, !PT ;  /* 0x00000015a8157209 */ /* 0x000fe20007810000 */
[----:B0-----:R-:W-:Y:S01]  /*16560*/  FADD.FTZ R3, R167, R3 ;  /* 0x00000003a7037221 */ /* 0x001fe20000010000 */
[-C--:B------:R-:W-:Y:S01]  /*16570*/  FMUL.FTZ R77, R77, R6.reuse ;  /* 0x000000064d4d7220 */ /* 0x080fe20000410000 */
[-C--:B------:R-:W-:Y:S01]  /*16580*/  FMUL.FTZ R80, R80, R6.reuse ;  /* 0x0000000650507220 */ /* 0x080fe20000410000 */
[----:B------:R-:W-:Y:S01]  /*16590*/  FMNMX.FTZ R21, R170, R21, !PT ;  /* 0x00000015aa157209 */ /* 0x000fe20007810000 */
[-C--:B------:R-:W-:Y:S01]  /*165a0*/  FMUL.FTZ R81, R81, R6.reuse ;  /* 0x0000000651517220 */ /* 0x080fe20000410000 */
[-C--:B------:R-:W-:Y:S01]  /*165b0*/  FMUL.FTZ R84, R84, R6.reuse ;  /* 0x0000000654547220 */ /* 0x080fe20000410000 */
[----:B------:R-:W0:Y:S01]  /*165c0*/  MUFU.EX2 R173, R173 ;  /* 0x000000ad00ad7308 */ /* 0x000e220000000800 */
[----:B------:R-:W-:Y:S01]  /*165d0*/  FMNMX.FTZ R21, R172, R21, !PT ;  /* 0x00000015ac157209 */ /* 0x000fe20007810000 */
[----:B---3--:R-:W-:Y:S01]  /*165e0*/  FADD.FTZ R3, R169, R3 ;  /* 0x00000003a9037221 */ /* 0x008fe20000010000 */
[-C--:B------:R-:W-:Y:S01]  /*165f0*/  FMUL.FTZ R85, R85, R6.reuse ;  /* 0x0000000655557220 */ /* 0x080fe20000410000 */
[-C--:B------:R-:W-:Y:S01]  /*16600*/  FMUL.FTZ R88, R88, R6.reuse ;  /* 0x0000000658587220 */ /* 0x080fe20000410000 */
[----:B------:R-:W-:Y:S01]  /*16610*/  FMNMX.FTZ R21, R174, R21, !PT ;  /* 0x00000015ae157209 */ /* 0x000fe20007810000 */
[-C--:B------:R-:W-:Y:S01]  /*16620*/  FMUL.FTZ R89, R89, R6.reuse ;  /* 0x0000000659597220 */ /* 0x080fe20000410000 */
[-C--:B------:R-:W-:Y:S01]  /*16630*/  FMUL.FTZ R92, R92, R6.reuse ;  /* 0x000000065c5c7220 */ /* 0x080fe20000410000 */
[----:B------:R-:W3:Y:S01]  /*16640*/  MUFU.EX2 R175, R175 ;  /* 0x000000af00af7308 */ /* 0x000ee20000000800 */
[----:B------:R-:W-:Y:S01]  /*16650*/  FMNMX.FTZ R21, R176, R21, !PT ;  /* 0x00000015b0157209 */ /* 0x000fe20007810000 */
[C---:B----4-:R-:W-:Y:S01]  /*16660*/  FADD.FTZ R3, R171.reuse, R3 ;  /* 0x00000003ab037221 */ /* 0x050fe20000010000 */
[----:B------:R-:W-:Y:S01]  /*16670*/  F2FP.SATFINITE.E4M3.F32.PACK_AB_MERGE_C R156, R171, R169, RZ ;  /* 0x000000a9ab9c723e */ /* 0x000fe200048070ff */
[-C--:B------:R-:W-:Y:S01]  /*16680*/  FMUL.FTZ R93, R93, R6.reuse ;  /* 0x000000065d5d7220 */ /* 0x080fe20000410000 */
[----:B------:R-:W-:Y:S01]  /*16690*/  FMUL.FTZ R96, R96, R6 ;  /* 0x0000000660607220 */ /* 0x000fe20000410000 */
[----:B------:R-:W4:Y:S01]  /*166a0*/  SHFL.BFLY PT, R154, R21, 0x2, 0x1f ;  /* 0x0c401f00159a7f89 */ /* 0x000f2200000e0000 */
[----:B------:R-:W-:Y:S01]  /*166b0*/  F2FP.SATFINITE.E4M3.F32.PACK_AB_MERGE_C R156, R167, R165, R156 ;  /* 0x000000a5a79c723e */ /* 0x000fe2000480709c */
[----:B------:R-:W5:Y:S01]  /*166c0*/  MUFU.EX2 R178, R178 ;  /* 0x000000b200b27308 */ /* 0x000f620000000800 */
        /* <DEDUP_REMOVED lines=8> */
[----:B---3--:R-:W-:-:S01]  /*16750*/  FADD.FTZ R3, R175, R3 ;  /* 0x00000003af037221 */ /* 0x008fc20000010000 */
[-C--:B------:R-:W-:Y:S01]  /*16760*/  FMUL.FTZ R109, R109, R6.reuse ;  /* 0x000000066d6d7220 */ /* 0x080fe20000410000 */
[-C--:B------:R-:W-:Y:S01]  /*16770*/  FMUL.FTZ R112, R112, R6.reuse ;  /* 0x0000000670707220 */ /* 0x080fe20000410000 */
[-C--:B------:R-:W-:Y:S01]  /*16780*/  FMUL.FTZ R113, R113, R6.reuse ;  /* 0x0000000671717220 */ /* 0x080fe20000410000 */
[-C--:B------:R-:W-:Y:S01]  /*16790*/  FMUL.FTZ R116, R116, R6.reuse ;  /* 0x0000000674747220 */ /* 0x080fe20000410000 */
[-C--:B------:R-:W-:Y:S01]  /*167a0*/  FMUL.FTZ R117, R117, R6.reuse ;  /* 0x0000000675757220 */ /* 0x080fe20000410000 */
[-C--:B------:R-:W-:Y:S01]  /*167b0*/  FMUL.FTZ R120, R120, R6.reuse ;  /* 0x0000000678787220 */ /* 0x080fe20000410000 */
[----:B------:R-:W-:Y:S01]  /*167c0*/  FMUL.FTZ R121, R121, R6 ;  /* 0x0000000679797220 */ /* 0x000fe20000410000 */
[----:B-----5:R-:W-:-:S01]  /*167d0*/  FADD.FTZ R3, R178, R3 ;  /* 0x00000003b2037221 */ /* 0x020fc20000010000 */
[-C--:B------:R-:W-:Y:S01]  /*167e0*/  FMUL.FTZ R124, R124, R6.reuse ;  /* 0x000000067c7c7220 */ /* 0x080fe20000410000 */
[-C--:B------:R-:W-:Y:S01]  /*167f0*/  FMUL.FTZ R125, R125, R6.reuse ;  /* 0x000000067d7d7220 */ /* 0x080fe20000410000 */
[-C--:B------:R-:W-:Y:S01]  /*16800*/  FMUL.FTZ R128, R128, R6.reuse ;  /* 0x0000000680807220 */ /* 0x080fe20000410000 */
[----:B------:R-:W-:Y:S01]  /*16810*/  FMUL.FTZ R129, R129, R6 ;  /* 0x0000000681817220 */ /* 0x000fe20000410000 */
[----:B----4-:R-:W-:Y:S01]  /*16820*/  FMNMX.FTZ R21, R21, R154, !PT ;  /* 0x0000009a15157209 */ /* 0x010fe20007810000 */
[----:B------:R-:W-:Y:S01]  /*16830*/  FMUL.FTZ R132, R132, R6 ;  /* 0x0000000684847220 */ /* 0x000fe20000410000 */
[----:B------:R-:W-:Y:S01]  /*16840*/  F2FP.SATFINITE.E4M3.F32.PACK_AB_MERGE_C R154, R163, R161, RZ ;  /* 0x000000a1a39a723e */ /* 0x000fe200048070ff */
[----:B0-----:R-:W-:-:S01]  /*16850*/  FADD.FTZ R3, R179, R3 ;  /* 0x00000003b3037221 */ /* 0x001fc20000010000 */
[----:B------:R-:W-:Y:S01]  /*16860*/  F2FP.SATFINITE.E4M3.F32.PACK_AB_MERGE_C R158, R179, R178, RZ ;  /* 0x000000b2b39e723e */ /* 0x000fe200048070ff */
[----:B------:R-:W0:Y:S01]  /*16870*/  SHFL.BFLY PT, R155, R21, 0x1, 0x1f ;  /* 0x0c201f00159b7f89 */ /* 0x000e2200000e0000 */
[----:B------:R-:W-:Y:S01]  /*16880*/  F2FP.SATFINITE.E4M3.F32.PACK_AB_MERGE_C R154, R159, R157, R154 ;  /* 0x0000009d9f9a723e */ /* 0x000fe2000480709a */
        /* <DEDUP_REMOVED lines=10> */
[----:B0-----:R-:W-:Y:S01]  /*16930*/  FMNMX.FTZ R21, R21, R155, !PT ;  /* 0x0000009b15157209 */ /* 0x001fe20007810000 */
[----:B------:R-:W-:-:S03]  /*16940*/  IMAD.U32 R155, RZ, RZ, UR38 ;  /* 0x00000026ff9b7e24 */ /* 0x000fc6000f8e00ff */
[C---:B------:R-:W-:Y:S01]  /*16950*/  FSETP.NEU.FTZ.AND P2, PT, R21.reuse, -INF , PT ;  /* 0xff8000001500780b */ /* 0x040fe20003f5d000 */
[----:B------:R-:W-:-:S05]  /*16960*/  FFMA.FTZ R155, R21, R155, -8 ;  /* 0xc1000000159b7423 */ /* 0x000fca000001009b */
[----:B------:R-:W-:-:S05]  /*16970*/  FSEL R155, R155, RZ, P2 ;  /* 0x000000ff9b9b7208 */ /* 0x000fca0001000000 */
[--C-:B------:R-:W-:Y:S01]  /*16980*/  FFMA.FTZ R157, R153, UR38, -R155.reuse ;  /* 0x00000026999d7c23 */ /* 0x100fe2000801089b */
[----:B------:R-:W-:Y:S01]  /*16990*/  FSEL R153, R21, RZ, P2 ;  /* 0x000000ff15997208 */ /* 0x000fe20001000000 */
[--C-:B------:R-:W-:Y:S01]  /*169a0*/  FFMA.FTZ R12, R12, UR38, -R155.reuse ;  /* 0x000000260c0c7c23 */ /* 0x100fe2000801089b */
[----:B------:R-:W-:-:S01]  /*169b0*/  FFMA.FTZ R13, R13, UR38, -R155 ;  /* 0x000000260d0d7c23 */ /* 0x000fc2000801089b */
[--C-:B------:R-:W-:Y:S01]  /*169c0*/  FFMA.FTZ R20, R20, UR38, -R155.reuse ;  /* 0x0000002614147c23 */ /* 0x100fe2000801089b */
[----:B------:R-:W-:-:S01]  /*169d0*/  FFMA.FTZ R11, R11, UR38, -R155 ;  /* 0x000000260b0b7c23 */ /* 0x000fc2000801089b */
[----:B------:R-:W-:Y:S01]  /*169e0*/  FADD.FTZ R153, -R153, R7 ;  /* 0x0000000799997221 */ /* 0x000fe20000010100 */
[----:B------:R-:W-:Y:S01]  /*169f0*/  MUFU.EX2 R157, R157 ;  /* 0x0000009d009d7308 */ /* 0x000fe20000000800 */
[----:B------:R-:W-:-:S01]  /*16a00*/  FFMA.FTZ R14, R14, UR38, -R155 ;  /* 0x000000260e0e7c23 */ /* 0x000fc2000801089b */
[--C-:B------:R-:W-:Y:S01]  /*16a10*/  FFMA.FTZ R15, R15, UR38, -R155.reuse ;  /* 0x000000260f0f7c23 */ /* 0x100fe2000801089b */
[----:B------:R-:W-:Y:S01]  /*16a20*/  FMUL.FTZ R7, R153, UR38 ;  /* 0x0000002699077c20 */ /* 0x000fe20008410000 */
[--C-:B------:R-:W-:Y:S01]  /*16a30*/  FFMA.FTZ R159, R160, UR38, -R155.reuse ;  /* 0x00000026a09f7c23 */ /* 0x100fe2000801089b */
[----:B------:R-:W-:-:S01]  /*16a40*/  FFMA.FTZ R160, R162, UR38, -R155 ;  /* 0x00000026a2a07c23 */ /* 0x000fc2000801089b */
[--C-:B------:R-:W-:Y:S01]  /*16a50*/  FFMA.FTZ R161, R172, UR38, -R155.reuse ;  /* 0x00000026aca17c23 */ /* 0x100fe2000801089b */
[----:B------:R-:W-:-:S01]  /*16a60*/  FFMA.FTZ R174, R174, UR38, -R155 ;  /* 0x00000026aeae7c23 */ /* 0x000fc2000801089b */
[----:B------:R-:W-:Y:S08]  /*16a70*/  MUFU.EX2 R12, R12 ;  /* 0x0000000c000c7308 */ /* 0x000ff00000000800 */
[----:B------:R-:W0:Y:S08]  /*16a80*/  MUFU.EX2 R7, R7 ;  /* 0x0000000700077308 */ /* 0x000e300000000800 */
[----:B------:R-:W3:Y:S08]  /*16a90*/  MUFU.EX2 R13, R13 ;  /* 0x0000000d000d7308 */ /* 0x000ef00000000800 */
[----:B------:R-:W4:Y:S01]  /*16aa0*/  MUFU.EX2 R20, R20 ;  /* 0x0000001400147308 */ /* 0x000f220000000800 */
        /* <DEDUP_REMOVED lines=16> */
[----:B----4-:R-:W-:Y:S01]  /*16bb0*/  F2FP.SATFINITE.E4M3.F32.PACK_AB_MERGE_C R153, R157, R20, RZ ;  /* 0x000000149d99723e */ /* 0x010fe200048070ff */
[----:B------:R-:W-:Y:S01]  /*16bc0*/  FADD.FTZ R0, R20, R0 ;  /* 0x0000000014007221 */ /* 0x000fe20000010000 */
[----:B------:R-:W-:-:S01]  /*16bd0*/  FFMA.FTZ R20, R170, UR38, -R155 ;  /* 0x00000026aa147c23 */ /* 0x000fc2000801089b */
[----:B------:R-:W-:Y:S01]  /*16be0*/  FMUL.FTZ R50, R50, R7 ;  /* 0x0000000732327220 */ /* 0x000fe20000410000 */
[----:B------:R-:W-:Y:S01]  /*16bf0*/  F2FP.SATFINITE.E4M3.F32.PACK_AB_MERGE_C R153, R13, R12, R153 ;  /* 0x0000000c0d99723e */ /* 0x000fe20004807099 */
[----:B------:R-:W-:Y:S01]  /*16c00*/  FADD.FTZ R157, R157, R0 ;  /* 0x000000009d9d7221 */ /* 0x000fe20000010000 */
[----:B------:R-:W-:-:S01]  /*16c10*/  FFMA.FTZ R12, R164, UR38, -R155 ;  /* 0x00000026a40c7c23 */ /* 0x000fc2000801089b */
[----:B------:R-:W4:Y:S01]  /*16c20*/  MUFU.EX2 R15, R15 ;  /* 0x0000000f000f7308 */ /* 0x000f220000000800 */
[----:B------:R-:W-:-:S01]  /*16c30*/  FFMA.FTZ R13, R166, UR38, -R155 ;  /* 0x00000026a60d7c23 */ /* 0x000fc2000801089b */
[----:B0-----:R-:W-:Y:S01]  /*16c40*/  FADD.FTZ R157, R11, R157 ;  /* 0x0000009d0b9d7221 */ /* 0x001fe20000010000 */
[----:B------:R-:W-:-:S01]  /*16c50*/  FFMA.FTZ R0, R168, UR38, -R155 ;  /* 0x00000026a8007c23 */ /* 0x000fc2000801089b */
[----:B------:R-:W-:Y:S01]  /*16c60*/  FFMA.FTZ R155, R176, UR38, -R155 ;  /* 0x00000026b09b7c23 */ /* 0x000fe2000801089b */
        /* <DEDUP_REMOVED lines=20> */
[----:B0-----:R-:W-:-:S01]  /*16db0*/  FADD.FTZ R157, R159, R157 ;  /* 0x0000009d9f9d7221 */ /* 0x001fc20000010000 */
[----:B------:R-:W-:Y:S01]  /*16dc0*/  F2FP.SATFINITE.E4M3.F32.PACK_AB_MERGE_C R15, R159, R15, RZ ;  /* 0x0000000f9f0f723e */ /* 0x000fe200048070ff */
        /* <DEDUP_REMOVED lines=48> */
[----:B------:R-:W-:-:S03]  /*170d0*/  FMUL.FTZ R151, R151, R7 ;  /* 0x0000000797977220 */ /* 0x000fc60000410000 */
[----:B------:R-:W-:Y:S01]  /*170e0*/  F2FP.SATFINITE.E4M3.F32.PACK_AB_MERGE_C R157, R12, R160, R157 ;  /* 0x000000a00c9d723e */ /* 0x000fe2000480709d */
[----:B---3--:R-:W-:-:S01]  /*170f0*/  FADD.FTZ R0, R174, R159 ;  /* 0x0000009fae007221 */ /* 0x008fc20000010000 */
[----:B----4-:R-:W-:-:S03]  /*17100*/  F2FP.SATFINITE.E4M3.F32.PACK_AB_MERGE_C R159, R155, R174, RZ ;  /* 0x000000ae9b9f723e */ /* 0x010fc600048070ff */
[----:B------:R-:W-:Y:S01]  /*17110*/  FADD.FTZ R0, R155, R0 ;  /* 0x000000009b007221 */ /* 0x000fe20000010000 */
[----:B------:R-:W-:Y:S02]  /*17120*/  F2FP.SATFINITE.E4M3.F32.PACK_AB_MERGE_C R155, R14, R11, R15 ;  /* 0x0000000b0e9b723e */ /* 0x000fe4000480700f */
[----:B------:R-:W-:Y:S01]  /*17130*/  F2FP.SATFINITE.E4M3.F32.PACK_AB_MERGE_C R159, R161, R20, R159 ;  /* 0x00000014a19f723e */ /* 0x000fe2000480709f */
[----:B------:R-:W-:Y:S06]  /*17140*/  @!P0 BRA `(.L_x_1947) ;  /* 0x0000000000048947 */ /* 0x000fec0003800000 */
[----:B------:R-:W-:Y:S01]  /*17150*/  BPT.TRAP 0x1 ;  /* 0x000000040000795c */ /* 0x000fe20000300000 */
.L_x_1947:
[----:B------:R0:W3:Y:S01]  /*17160*/  SYNCS.PHASECHK.TRANS64.TRYWAIT P2, [R205+URZ+0x28450], R9 ;  /* 0x02845009cd0075a7 */ /* 0x0000e2000804017f */
[----:B------:R-:W-:Y:S05]  /*17170*/  @!P0 BRA `(.L_x_1948) ;  /* 0x0000000000048947 */ /* 0x000fea0003800000 */
[----:B------:R-:W-:Y:S01]  /*17180*/  BPT.TRAP 0x1 ;  /* 0x000000040000795c */ /* 0x000fe20000300000 */
.L_x_1948:
[----:B------:R-:W-:Y:S04]  /*17190*/  BSSY B0, `(.L_x_1949) ;  /* 0x0000004000007945 */ /* 0x000fe80003800000 */
[----:B---3--:R-:W-:Y:S05]  /*171a0*/  @P2 BRA `(.L_x_1950) ;  /* 0x0000000000082947 */ /* 0x008fea0003800000 */
[----:B------:R-:W3:Y:S02]  /*171b0*/  SYNCS.PHASECHK.TRANS64.TRYWAIT P2, [R205+URZ+0x28450], R9 ;  /* 0x02845009cd0075a7 */ /* 0x000ee4000804017f */
[----:B---3--:R-:W-:Y:S05]  /*171c0*/  @!P2 BRA `(.L_x_1951) ;  /* 0x0000016400dca947 */ /* 0x008fea0003800000 */
.L_x_1950:
[----:B------:R-:W-:Y:S05]  /*171d0*/  BSYNC B0 ;  /* 0x0000000000007941 */ /* 0x000fea0003800000 */
.L_x_1949:
[----:B------:R-:W4:Y:S01]  /*171e0*/  S2R R11, SR_TID.X ;  /* 0x00000000000b7919 */ /* 0x000f220000002100 */
[----:B------:R-:W-:Y:S01]  /*171f0*/  IMAD.MOV.U32 R7, RZ, RZ, -0x7fffffe0 ;  /* 0x80000020ff077424 */ /* 0x000fe200078e00ff */
[----:B------:R-:W-:Y:S05]  /*17200*/  WARPSYNC.ALL ;  /* 0x0000000000007948 */ /* 0x000fea0003800000 */
[----:B------:R-:W-:Y:S02]  /*17210*/  R2UR UR7, R7 ;  /* 0x00000000070772ca */ /* 0x000fe400000e0000 */
[----:B------:R-:W-:-:S04]  /*17220*/  LEA R6, R23, UR43, 0xa ;  /* 0x0000002b17067c11 */ /* 0x000fc8000f8e50ff */
[C---:B------:R-:W-:Y:S01]  /*17230*/  R2UR UR6, R6.reuse ;  /* 0x00000000060672ca */ /* 0x040fe200000e0000 */
[----:B------:R-:W-:Y:S01]  /*17240*/  VIADD R6, R6, 0x2 ;  /* 0x0000000206067836 */ /* 0x000fe20000000000 */
[----:B----4-:R-:W-:-:S04]  /*17250*/  SHF.R.U32.HI R11, RZ, 0x7, R11 ;  /* 0x00000007ff0b7819 */ /* 0x010fc8000001160b */
[----:B------:R-:W-:-:S05]  /*17260*/  IADD3 R7, R11, 0x8, RZ ;  /* 0x000000080b077810 */ /* 0x000fca0007ffe0ff */
[----:B------:R4:W-:Y:S02]  /*17270*/  BAR.SYNC.DEFER_BLOCKING R7, 0x100 ;  /* 0x000400070000751d */ /* 0x0009e40000010000 */
[----:B----4-:R-:W-:-:S04]  /*17280*/  IMAD.MOV.U32 R7, RZ, RZ, -0x7fffffe0 ;  /* 0x80000020ff077424 */ /* 0x010fc800078e00ff */
[----:B------:R-:W-:-:S06]  /*17290*/  WARPGROUP.ARRIVE ;  /* 0x00000000000079c5 */ /* 0x000fcc0000000000 */
        /* <DEDUP_REMOVED lines=10> */
.L_x_1952:
[----:B------:R-:W-:Y:S01]  /*17340*/  ISETP.GT.AND P2, PT, R5, R8, PT ;  /* 0x000000080500720c */ /* 0x000fe20003f44270 */
[----:B01-3--:R-:W-:Y:S02]  /*17350*/  VIADD R205, R205, 0x28460 ;  /* 0x00028460cdcd7836 */ /* 0x00bfe40000000000 */
[----:B------:R-:W-:Y:S02]  /*17360*/  IMAD.U32 R6, RZ, RZ, UR39 ;  /* 0x00000027ff067e24 */ /* 0x000fe4000f8e00ff */
[----:B------:R-:W-:Y:S02]  /*17370*/  VIADD R5, R5, 0xffffffff ;  /* 0xffffffff05057836 */ /* 0x000fe40000000000 */
[----:B------:R-:W-:Y:S01]  /*17380*/  IMAD.MOV.U32 R7, RZ, RZ, R21 ;  /* 0x000000ffff077224 */ /* 0x000fe200078e0015 */
[----:B------:R-:W-:-:S04]  /*17390*/  PRMT R6, R6, 0x654, R205 ;  /* 0x0000065406067816 */ /* 0x000fc800000000cd */
[----:B------:R0:W-:Y:S02]  /*173a0*/  SYNCS.ARRIVE.TRANS64.RED.A1T0 RZ, [R6+URZ], RZ ;  /* 0x000000ff06ff79a7 */ /* 0x0001e4000810043f */
[----:B0-----:R-:W-:Y:S01]  /*173b0*/  IMAD.MOV.U32 R6, RZ, RZ, R10 ;  /* 0x000000ffff067224 */ /* 0x001fe200078e000a */
[----:B------:R-:W-:Y:S06]  /*173c0*/  @P2 BRA `(.L_x_1953) ;  /* 0xffffffd400a82947 */ /* 0x000fec000383ffff */
[----:B------:R-:W-:Y:S02]  /*173d0*/  IMAD.MOV.U32 R7, RZ, RZ, R21 ;  /* 0x000000ffff077224 */ /* 0x000fe400078e0015 */
[----:B------:R-:W-:-:S07]  /*173e0*/  IMAD.MOV.U32 R6, RZ, RZ, R10 ;  /* 0x000000ffff067224 */ /* 0x000fce00078e000a */
.L_x_1933:
[----:B------:R-:W0:Y:S01]  /*173f0*/  LDC R8, c[0x0][0x448] ;  /* 0x00011200ff087b82 */ /* 0x000e220000000800 */
[----:B------:R-:W-:Y:S01]  /*17400*/  VIADD R9, R201, 0x7f ;  /* 0x0000007fc9097836 */ /* 0x000fe20000000000 */
[----:B------:R-:W-:-:S06]  /*17410*/  ULDC UR4, c[0x0][0x9dc] ;  /* 0x0002770000047ab9 */ /* 0x000fcc0000000800 */
[----:B------:R-:W1:Y:S01]  /*17420*/  LDC R12, c[0x0][0x9e4] ;  /* 0x00027900ff0c7b82 */ /* 0x000e620000000800 */
[----:B0-----:R-:W-:Y:S02]  /*17430*/  ISETP.NE.AND P4, PT, R8, 0x1, PT ;  /* 0x000000010800780c */ /* 0x001fe40003f85270 */
[----:B-1----:R-:W-:-:S11]  /*17440*/  ISETP.GE.AND P5, PT, R12, 0x1, PT ;  /* 0x000000010c00780c */ /* 0x002fd60003fa6270 */
[----:B------:R-:W0:Y:S08]  /*17450*/  @P4 LDC R10, c[0x0][0x44c] ;  /* 0x00011300ff0a4b82 */ /* 0x000e300000000800 */
[----:B------:R-:W1:Y:S01]  /*17460*/  @P4 LDC R8, c[0x0][0x450] ;  /* 0x00011400ff084b82 */ /* 0x000e620000000800 */
[----:B0-----:R-:W-:-:S05]  /*17470*/  @P4 IMAD.HI.U32 R10, R9, R10, RZ ;  /* 0x0000000a090a4227 */ /* 0x001fca00078e00ff */
[----:B-1----:R-:W-:Y:S02]  /*17480*/  @P4 SHF.R.U32.HI R9, RZ, R8, R10 ;  /* 0x00000008ff094219 */ /* 0x002fe4000001160a */
[----:B------:R-:W-:-:S04]  /*17490*/  IADD3 R8, R192, 0x1, -R189 ;  /* 0x00000001c0087810 */ /* 0x000fc80007ffe8bd */
[----:B------:R-:W-:-:S05]  /*174a0*/  IADD3 R9, R8, R9, RZ ;  /* 0x0000000908097210 */ /* 0x000fca0007ffe0ff */
[----:B------:R-:W-:Y:S01]  /*174b0*/  VIADD R10, R9, -UR4 ;  /* 0x80000004090a7c36 */ /* 0x000fe20008000000 */
[----:B------:R-:W-:Y:S06]  /*174c0*/  @!P5 BRA `(.L_x_1954) ;  /* 0x000000000048d947 */ /* 0x000fec0003800000 */
[----:B------:R-:W-:Y:S01]  /*174d0*/  IMAD.MOV.U32 R11, RZ, RZ, R9 ;  /* 0x000000ffff0b7224 */ /* 0x000fe200078e0009 */
[----:B------:R-:W-:Y:S04]  /*174e0*/  BSSY B0, `(.L_x_1955) ;  /* 0x000000e000007945 */ /* 0x000fe80003800000 */
[----:B------:R-:W-:-:S13]  /*174f0*/  ISETP.GT.AND P1, PT, R11, -0x1, PT ;  /* 0xffffffff0b00780c */ /* 0x000fda0003f24270 */
        /* <DEDUP_REMOVED lines=8> */
.L_x_1956:
[----:B------:R-:W-:-:S13]  /*17580*/  ISETP.NE.AND P1, PT, R12, 0x1, PT ;  /* 0x000000010c00780c */ /* 0x000fda0003f25270 */
[----:B------:R-:W0:Y:S02]  /*17590*/  @P1 LDC.64 R8, c[0x0][0x9e8] ;  /* 0x00027a00ff081b82 */ /* 0x000e240000000a00 */
[----:B0-----:R-:W-:-:S05]  /*175a0*/  @P1 IMAD.HI.U32 R8, R11, R8, RZ ;  /* 0x000000080b081227 */ /* 0x001fca00078e00ff */
[----:B------:R-:W-:-:S07]  /*175b0*/  @P1 SHF.R.U32.HI R11, RZ, R9, R8 ;  /* 0x00000009ff0b1219 */ /* 0x000fce0000011608 */
.L_x_1957:
[----:B------:R-:W-:Y:S05]  /*175c0*/  BSYNC B0 ;  /* 0x0000000000007941 */ /* 0x000fea0003800000 */
.L_x_1955:
[----:B------:R-:W-:-:S05]  /*175d0*/  IMAD R11, R11, R12, RZ ;  /* 0x0000000c0b0b7224 */ /* 0x000fca00078e02ff */
[----:B------:R-:W-:-:S07]  /*175e0*/  VIMNMX R10, R10, R11, !PT ;  /* 0x0000000b0a0a7248 */ /* 0x000fce0007fe0100 */
.L_x_1954:
[----:B------:R-:W-:-:S05]  /*175f0*/  VIADD R10, R10, 0x3f ;  /* 0x0000003f0a0a7836 */ /* 0x000fca0000000000 */
[----:B------:R-:W-:-:S04]  /*17600*/  SHF.R.S32.HI R8, RZ, 0x1f, R10 ;  /* 0x0000001fff087819 */ /* 0x000fc8000001140a */
[----:B------:R-:W-:-:S04]  /*17610*/  LEA.HI R8, R8, R10, RZ, 0x6 ;  /* 0x0000000a08087211 */ /* 0x000fc800078f30ff */
[----:B------:R-:W-:-:S04]  /*17620*/  SHF.R.S32.HI R8, RZ, 0x6, R8 ;  /* 0x00000006ff087819 */ /* 0x000fc80000011408 */
[----:B------:R-:W-:-:S04]  /*17630*/  VIMNMX R8, R204, R8, !PT ;  /* 0x00000008cc087248 */ /* 0x000fc80007fe0100 */
[----:B------:R-:W-:-:S13]  /*17640*/  ISETP.GE.AND P1, PT, R5, R8, PT ;  /* 0x000000080500720c */ /* 0x000fda0003f26270 */
[----:B------:R-:W-:Y:S05]  /*17650*/  @!P1 BRA `(.L_x_1958) ;  /* 0x0000001c00cc9947 */ /* 0x000fea0003800000 */
[----:B------:R-:W-:Y:S02]  /*17660*/  IMAD.MOV.U32 R12, RZ, RZ, R7 ;  /* 0x000000ffff0c7224 */ /* 0x000fe400078e0007 */
[----:B------:R-:W-:Y:S02]  /*17670*/  IMAD.MOV.U32 R13, RZ, RZ, R6 ;  /* 0x000000ffff0d7224 */ /* 0x000fe400078e0006 */
[----:B------:R-:W-:-:S07]  /*17680*/  IMAD.MOV.U32 R9, RZ, RZ, R5 ;  /* 0x000000ffff097224 */ /* 0x000fce00078e0005 */
.L_x_1970:
[----:B------:R-:W-:Y:S01]  /*17690*/  VIADD R23, R23, 0x1 ;  /* 0x0000000117177836 */ /* 0x000fe20000000000 */
[----:B------:R-:W-:Y:S05]  /*176a0*/  YIELD ;  /* 0x0000000000007946 */ /* 0x000fea0003800000 */
[----:B--23--:R-:W-:Y:S01]  /*176b0*/  IMAD.MOV.U32 R4, RZ, RZ, R9 ;  /* 0x000000ffff047224 */ /* 0x00cfe200078e0009 */
[----:B------:R-:W-:Y:S01]  /*176c0*/  ISETP.NE.AND P2, PT, R23, 0x2, PT ;  /* 0x000000021700780c */ /* 0x000fe20003f45270 */
[----:B------:R-:W-:-:S03]  /*176d0*/  VIADD R9, R9, 0xffffffff ;  /* 0xffffffff09097836 */ /* 0x000fc60000000000 */
[----:B------:R-:W-:Y:S02]  /*176e0*/  ISETP.GT.AND P1, PT, R4, R8, PT ;  /* 0x000000080400720c */ /* 0x000fe40003f24270 */
[----:B------:R-:W-:Y:S02]  /*176f0*/  SEL R11, R23, RZ, P2 ;  /* 0x000000ff170b7207 */ /* 0x000fe40001000000 */
[----:B------:R-:W-:-:S03]  /*17700*/  SEL R4, RZ, 0x1, P2 ;  /* 0x00000001ff047807 */ /* 0x000fc60001000000 */
[----:B------:R-:W-:Y:S01]  /*17710*/  IMAD.MOV.U32 R23, RZ, RZ, R11 ;  /* 0x000000ffff177224 */ /* 0x000fe200078e000b */
[----:B------:R-:W-:Y:S01]  /*17720*/  LOP3.LUT R186, R186, R4, RZ, 0x3c, !PT ;  /* 0x00000004baba7212 */ /* 0x000fe200078e3cff */
[----:B0-----:R-:W-:Y:S06]  /*17730*/  @!P0 BRA `(.L_x_1959) ;  /* 0x0000000000048947 */ /* 0x001fec0003800000 */
[----:B------:R-:W-:Y:S01]  /*17740*/  BPT.TRAP 0x1 ;  /* 0x000000040000795c */ /* 0x000fe20000300000 */
.L_x_1959:
[----:B------:R-:W-:Y:S02]  /*17750*/  LEA R5, R23, R22, 0x3 ;  /* 0x0000001617057211 */ /* 0x000fe400078e18ff */
[----:B------:R-:W-:-:S04]  /*17760*/  SHF.L.U32 R10, R186, 0x1f, RZ ;  /* 0x0000001fba0a7819 */ /* 0x000fc800000006ff */
[----:B------:R0:W1:Y:S01]  /*17770*/  SYNCS.PHASECHK.TRANS64.TRYWAIT P2, [R5+URZ+0x28430], R10 ;  /* 0x0284300a050075a7 */ /* 0x000062000804017f */
[----:B------:R-:W-:Y:S05]  /*17780*/  @!P0 BRA `(.L_x_1960) ;  /* 0x0000000000048947 */ /* 0x000fea0003800000 */
[----:B------:R-:W-:Y:S01]  /*17790*/  BPT.TRAP 0x1 ;  /* 0x000000040000795c */ /* 0x000fe20000300000 */
.L_x_1960:
[----:B------:R-:W-:Y:S01]  /*177a0*/  LEA R6, R23, UR60, 0xa ;  /* 0x0000003c17067c11 */ /* 0x000fe2000f8e50ff */
[----:B------:R-:W-:-:S04]  /*177b0*/  IMAD.MOV.U32 R7, RZ, RZ, 0x40000040 ;  /* 0x40000040ff077424 */ /* 0x000fc800078e00ff */
[C---:B------:R-:W-:Y:S02]  /*177c0*/  VIADD R14, R6.reuse, 0x2 ;  /* 0x00000002060e7836 */ /* 0x040fe40000000000 */
[----:B------:R-:W-:Y:S01]  /*177d0*/  VIADD R4, R6, 0x4 ;  /* 0x0000000406047836 */ /* 0x000fe20000000000 */
[----:B-1----:R-:W-:Y:S06]  /*177e0*/  @P2 BRA `(.L_x_1961) ;  /* 0x0000000000082947 */ /* 0x002fec0003800000 */
[----:B------:R-:W1:Y:S02]  /*177f0*/  SYNCS.PHASECHK.TRANS64.TRYWAIT P2, [R5+URZ+0x28430], R10 ;  /* 0x0284300a050075a7 */ /* 0x000e64000804017f */
[----:B-1----:R-:W-:Y:S05]  /*17800*/  @!P2 BRA `(.L_x_1962) ;  /* 0x000001600060a947 */ /* 0x002fea0003800000 */
.L_x_1961:
[----:B------:R-:W-:Y:S05]  /*17810*/  WARPSYNC.ALL ;  /* 0x0000000000007948 */ /* 0x000fea0003800000 */
[C---:B------:R-:W-:Y:S01]  /*17820*/  R2UR UR14, R6.reuse ;  /* 0x00000000060e72ca */ /* 0x040fe200000e0000 */
[----:B------:R-:W-:Y:S01]  /*17830*/  VIADD R152, R6, 0x204 ;  /* 0x0000020406987836 */ /* 0x000fe20000000000 */
[----:B------:R-:W-:Y:S01]  /*17840*/  R2UR UR15, R7 ;  /* 0x00000000070f72ca */ /* 0x000fe200000e0000 */
[----:B------:R-:W-:Y:S01]  /*17850*/  IMAD.MOV.U32 R153, RZ, RZ, 0x40000040 ;  /* 0x40000040ff997424 */ /* 0x000fe200078e00ff */
[----:B------:R-:W-:Y:S01]  /*17860*/  R2UR UR12, R198 ;  /* 0x00000000c60c72ca */ /* 0x000fe200000e0000 */
[----:B------:R-:W-:Y:S01]  /*17870*/  IMAD.MOV.U32 R15, RZ, RZ, 0x40000040 ;  /* 0x40000040ff0f7424 */ /* 0x000fe200078e00ff */
[----:B------:R-:W-:Y:S01]  /*17880*/  R2UR UR13, R199 ;  /* 0x00000000c70d72ca */ /* 0x000fe200000e0000 */
[----:B------:R-:W-:Y:S01]  /*17890*/  VIADD R20, R6, 0x6 ;  /* 0x0000000606147836 */ /* 0x000fe20000000000 */
[----:B------:R-:W-:Y:S01]  /*178a0*/  R2UR UR30, R152 ;  /* 0x00000000981e72ca */ /* 0x000fe200000e0000 */
[----:B------:R-:W-:Y:S01]  /*178b0*/  IMAD.MOV.U32 R21, RZ, RZ, 0x40000040 ;  /* 0x40000040ff157424 */ /* 0x000fe200078e00ff */
        /* <DEDUP_REMOVED lines=8> */
[----:B------:R-:W-:Y:S01]  /*17940*/  UMOV UR20, UR52 ;  /* 0x0000003400147c82 */ /* 0x000fe20008000000 */
[----:B------:R-:W-:Y:S01]  /*17950*/  QGMMA.64x64x32.F32.E4M3.E4M3 R152, gdesc[UR12], RZ, !UPT, gsb0 ;  /* 0x00e000000c9879f3 */ /* 0x000fe2000c0008ff */
[----:B------:R-:W-:Y:S01]  /*17960*/  R2UR UR9, R197 ;  /* 0x00000000c50972ca */ /* 0x000fe200000e0000 */
[----:B------:R-:W-:Y:S01]  /*17970*/  UMOV UR21, UR53 ;  /* 0x0000003500157c82 */ /* 0x000fe20008000000 */
[----:B------:R-:W-:Y:S01]  /*17980*/  R2UR UR6, R14 ;  /* 0x000000000e0672ca */ /* 0x000fe200000e0000 */
[----:B------:R-:W-:Y:S01]  /*17990*/  VIADD R14, R6, 0x200 ;  /* 0x00000200060e7836 */ /* 0x000fe20000000000 */
        /* <DEDUP_REMOVED lines=14> */
[----:B------:R-:W-:Y:S01]  /*17a80*/  R2UR UR26, R20 ;  /* 0x00000000141a72ca */ /* 0x000fe200000e0000 */
[----:B------:R-:W-:Y:S01]  /*17a90*/  UMOV UR33, UR41 ;  /* 0x0000002900217c82 */ /* 0x000fe20008000000 */
[----:B------:R-:W-:Y:S01]  /*17aa0*/  R2UR UR27, R21 ;  /* 0x00000000151b72ca */ /* 0x000fe200000e0000 */
[----:B------:R-:W2:Y:S01]  /*17ab0*/  S2R R205, SR_TID.X ;  /* 0x0000000000cd7919 */ /* 0x000ea20000002100 */
[----:B------:R-:W-:-:S02]  /*17ac0*/  IADD3 R6, R6, 0x206, RZ ;  /* 0x0000020606067810 */ /* 0x000fc40007ffe0ff */
[----:B------:R-:W-:Y:S02]  /*17ad0*/  R2UR UR35, R7 ;  /* 0x00000000072372ca */ /* 0x000fe400000e0000 */
[----:B------:R-:W-:Y:S02]  /*17ae0*/  R2UR UR34, R6 ;  /* 0x00000000062272ca */ /* 0x000fe400000e0000 */
        /* <DEDUP_REMOVED lines=27> */
.L_x_1963:
        /* <DEDUP_REMOVED lines=17> */
[----:B------:R-:W-:Y:S01]  /*17db0*/  FMUL.FTZ R172, R2, R181 ;  /* 0x000000b502ac7220 */ /* 0x000fe20000410000 */
[----:B------:R-:W-:-:S04]  /*17dc0*/  UMOV UR38, UR55 ;  /* 0x0000003700267c82 */ /* 0x000fc80008000000 */
        /* <DEDUP_REMOVED lines=27> */
[----:B----4-:R-:W-:-:S04]  /*17f80*/  FMNMX.FTZ R6, R168, R6, !PT ;  /* 0x00000006a8067209 */ /* 0x010fc80007810000 */
[----:B-----5:R-:W-:-:S04]  /*17f90*/  FMNMX.FTZ R6, R169, R6, !PT ;  /* 0x00000006a9067209 */ /* 0x020fc80007810000 */
[----:B---3--:R-:W-:-:S05]  /*17fa0*/  FMNMX.FTZ R6, R172, R6, !PT ;  /* 0x00000006ac067209 */ /* 0x008fca0007810000 */
        /* <DEDUP_REMOVED lines=25> */
[----:B------:R-:W-:Y:S01]  /*18140*/  FFMA.FTZ R13, R172, UR38, -R13 ;  /* 0x00000026ac0d7c23 */ /* 0x000fe2000801080d */
[----:B------:R-:W-:-:S03]  /*18150*/  FMUL.FTZ R172, R2, R179 ;  /* 0x000000b302ac7220 */ /* 0x000fc60000410000 */
[----:B------:R-:W-:Y:S01]  /*18160*/  MUFU.EX2 R15, R15 ;  /* 0x0000000f000f7308 */ /* 0x000fe20000000800 */
[-C--:B---3--:R-:W-:Y:S01]  /*18170*/  FMUL.FTZ R24, R24, R173.reuse ;  /* 0x000000ad18187220 */ /* 0x088fe20000410000 */
[-C--:B------:R-:W-:Y:S01]  /*18180*/  FMUL.FTZ R25, R25, R173.reuse ;  /* 0x000000ad19197220 */ /* 0x080fe20000410000 */
[-C--:B------:R-:W-:Y:S01]  /*18190*/  FMUL.FTZ R28, R28, R173.reuse ;  /* 0x000000ad1c1c7220 */ /* 0x080fe20000410000 */
[-C--:B------:R-:W-:Y:S01]  /*181a0*/  FMUL.FTZ R29, R29, R173.reuse ;  /* 0x000000ad1d1d7220 */ /* 0x080fe20000410000 */
[-C--:B------:R-:W-:Y:S01]  /*181b0*/  FMUL.FTZ R32, R32, R173.reuse ;  /* 0x000000ad20207220 */ /* 0x080fe20000410000 */
[-C--:B------:R-:W-:Y:S01]  /*181c0*/  FMUL.FTZ R33, R33, R173.reuse ;  /* 0x000000ad21217220 */ /* 0x080fe20000410000 */
[----:B------:R-:W-:Y:S01]  /*181d0*/  FMUL.FTZ R36, R36, R173 ;  /* 0x000000ad24247220 */ /* 0x000fe20000410000 */
[----:B------:R-:W3:Y:S01]  /*181e0*/  MUFU.EX2 R20, R20 ;  /* 0x0000001400147308 */ /* 0x000ee20000000800 */
[----:B----4-:R-:W-:-:S01]  /*181f0*/  FFMA.FTZ R3, R173, R3, R7 ;  /* 0x00000003ad037223 */ /* 0x010fc20000010007 */
[-C--:B------:R-:W-:Y:S01]  /*18200*/  FMUL.FTZ R37, R37, R173.reuse ;  /* 0x000000ad25257220 */ /* 0x080fe20000410000 */
[-C--:B------:R-:W-:Y:S01]  /*18210*/  FMUL.FTZ R40, R40, R173.reuse ;  /* 0x000000ad28287220 */ /* 0x080fe20000410000 */
[-C--:B------:R-:W-:Y:S01]  /*18220*/  FMUL.FTZ R41, R41, R173.reuse ;  /* 0x000000ad29297220 */ /* 0x080fe20000410000 */
[-C--:B------:R-:W-:Y:S01]  /*18230*/  FMUL.FTZ R44, R44, R173.reuse ;  /* 0x000000ad2c2c7220 */ /* 0x080fe20000410000 */
[-C--:B------:R-:W-:Y:S01]  /*18240*/  FMUL.FTZ R45, R45, R173.reuse ;  /* 0x000000ad2d2d7220 */ /* 0x080fe20000410000 */
[-C--:B------:R-:W-:Y:S01]  /*18250*/  FMUL.FTZ R48, R48, R173.reuse ;  /* 0x000000ad30307220 */ /* 0x080fe20000410000 */
[----:B------:R-:W4:Y:S01]  /*18260*/  MUFU.EX2 R14, R14 ;  /* 0x0000000e000e7308 */ /* 0x000f220000000800 */
        /* <DEDUP_REMOVED lines=8> */
[----:B---3--:R-:W-:Y:S01]  /*182f0*/  F2FP.SATFINITE.E4M3.F32.PACK_AB_MERGE_C R152, R20, R15, RZ ;  /* 0x0000000f1498723e */ /* 0x008fe200048070ff */
        /* <DEDUP_REMOVED lines=8> */
[----:B------:R-:W-:Y:S01]  /*18380*/  F2FP.SATFINITE.E4M3.F32.PACK_AB_MERGE_C R152, R14, R7, R152 ;  /* 0x000000070e98723e */ /* 0x000fe20004807098 */
[C---:B------:R-:W-:Y:S01]  /*18390*/  FMUL.FTZ R14, R2.reuse, R154 ;  /* 0x0000009a020e7220 */ /* 0x040fe20000410000 */
[----:B------:R-:W-:Y:S01]  /*183a0*/  FMUL.FTZ R154, R2, R159 ;  /* 0x0000009f029a7220 */ /* 0x000fe20000410000 */
[----:B------:R-:W-:-:S01]  /*183b0*/  FADD.FTZ R3, R15, R3 ;  /* 0x000000030f037221 */ /* 0x000fc20000010000 */
[C---:B------:R-:W-:Y:S01]  /*183c0*/  FMUL.FTZ R15, R2.reuse, R155 ;  /* 0x0000009b020f7220 */ /* 0x040fe20000410000 */
[C---:B------:R-:W-:Y:S01]  /*183d0*/  FMUL.FTZ R155, R2.reuse, R162 ;  /* 0x000000a2029b7220 */ /* 0x040fe20000410000 */
[----:B------:R-:W-:Y:S01]  /*183e0*/  FMUL.FTZ R159, R2, R166 ;  /* 0x000000a6029f7220 */ /* 0x000fe20000410000 */
[----:B------:R-:W4:Y:S01]  /*183f0*/  MUFU.TANH R14, R14 ;  /* 0x0000000e000e7308 */ /* 0x000f220000002400 */
[----:B------:R-:W-:-:S01]  /*18400*/  FADD.FTZ R3, R20, R3 ;  /* 0x0000000314037221 */ /* 0x000fc20000010000 */
[C---:B------:R-:W-:Y:S01]  /*18410*/  FMUL.FTZ R20, R2.reuse, R158 ;  /* 0x0000009e02147220 */ /* 0x040fe20000410000 */
[C---:B------:R-:W-:Y:S01]  /*18420*/  FMUL.FTZ R158, R2.reuse, R163 ;  /* 0x000000a3029e7220 */ /* 0x040fe20000410000 */
        /* <DEDUP_REMOVED lines=8> */
[----:B------:R-:W-:Y:S01]  /*184b0*/  FMUL.FTZ R175, R2, R183 ;  /* 0x000000b702af7220 */ /* 0x000fe20000410000 */
[----:B---3--:R-:W-:-:S01]  /*184c0*/  FADD.FTZ R3, R21, R3 ;  /* 0x0000000315037221 */ /* 0x008fc20000010000 */
        /* <DEDUP_REMOVED lines=64> */
[----:B------:R-:W-:-:S03]  /*188d0*/  FMNMX.FTZ R7, R172, R7, !PT ;  /* 0x00000007ac077209 */ /* 0x000fc60007810000 */
[----:B------:R4:W-:Y:S01]  /*188e0*/  MUFU.EX2 R178, R153 ;  /* 0x0000009900b27308 */ /* 0x0009e20000000800 */
[----:B-----5:R-:W-:-:S07]  /*188f0*/  FMNMX.FTZ R7, R174, R7, !PT ;  /* 0x00000007ae077209 */ /* 0x020fce0007810000 */
[----:B------:R-:W5:Y:S01]  /*18900*/  MUFU.EX2 R176, R176 ;  /* 0x000000b000b07308 */ /* 0x000f620000000800 */
[----:B---3--:R-:W-:Y:S01]  /*18910*/  FMNMX.FTZ R177, R175, R7, !PT ;  /* 0x00000007afb17209 */ /* 0x008fe20007810000 */
[----:B----4-:R-:W-:-:S04]  /*18920*/  IMAD.U32 R153, RZ, RZ, UR38 ;  /* 0x00000026ff997e24 */ /* 0x010fc8000f8e00ff */
[----:B------:R-:W3:Y:S02]  /*18930*/  SHFL.BFLY PT, R7, R177, 0x2, 0x1f ;  /* 0x0c401f00b1077f89 */ /* 0x000ee400000e0000 */
[----:B------:R-:W4:Y:S08]  /*18940*/  MUFU.EX2 R156, R156 ;  /* 0x0000009c009c7308 */ /* 0x000f300000000800 */
[----:B------:R-:W0:Y:S01]  /*18950*/  MUFU.EX2 R157, R157 ;  /* 0x0000009d009d7308 */ /* 0x000e220000000800 */
[----:B-----5:R-:W-:-:S04]  /*18960*/  FADD.FTZ R3, R176, R3 ;  /* 0x00000003b0037221 */ /* 0x020fc80000010000 */
[----:B------:R-:W-:-:S03]  /*18970*/  FADD.FTZ R3, R178, R3 ;  /* 0x00000003b2037221 */ /* 0x000fc60000010000 */
[----:B------:R-:W5:Y:S01]  /*18980*/  MUFU.EX2 R160, R160 ;  /* 0x000000a000a07308 */ /* 0x000f620000000800 */
[----:B----4-:R-:W-:-:S01]  /*18990*/  FADD.FTZ R3, R156, R3 ;  /* 0x000000039c037221 */ /* 0x010fc20000010000 */
[----:B------:R-:W-:Y:S02]  /*189a0*/  F2FP.SATFINITE.E4M3.F32.PACK_AB_MERGE_C R156, R156, R178, RZ ;  /* 0x000000b29c9c723e */ /* 0x000fe400048070ff */
[----:B---3--:R-:W-:-:S04]  /*189b0*/  FMNMX.FTZ R177, R177, R7, !PT ;  /* 0x00000007b1b17209 */ /* 0x008fc80007810000 */
[----:B------:R-:W3:Y:S01]  /*189c0*/  MUFU.EX2 R161, R161 ;  /* 0x000000a100a17308 */ /* 0x000ee20000000800 */
[----:B0-----:R-:W-:-:S01]  /*189d0*/  FADD.FTZ R3, R157, R3 ;  /* 0x000000039d037221 */ /* 0x001fc20000010000 */
[----:B------:R-:W0:Y:S06]  /*189e0*/  SHFL.BFLY PT, R7, R177, 0x1, 0x1f ;  /* 0x0c201f00b1077f89 */ /* 0x000e2c00000e0000 */
[----:B------:R-:W4:Y:S01]  /*189f0*/  MUFU.EX2 R164, R164 ;  /* 0x000000a400a47308 */ /* 0x000f220000000800 */
[----:B-----5:R-:W-:-:S07]  /*18a00*/  FADD.FTZ R3, R160, R3 ;  /* 0x00000003a0037221 */ /* 0x020fce0000010000 */
[----:B------:R-:W5:Y:S01]  /*18a10*/  MUFU.EX2 R165, R165 ;  /* 0x000000a500a57308 */ /* 0x000f620000000800 */
[----:B---3--:R-:W-:-:S07]  /*18a20*/  FADD.FTZ R3, R161, R3 ;  /* 0x00000003a1037221 */ /* 0x008fce0000010000 */
[----:B------:R-:W3:Y:S01]  /*18a30*/  MUFU.EX2 R168, R168 ;  /* 0x000000a800a87308 */ /* 0x000ee20000000800 */
[----:B----4-:R-:W-:-:S01]  /*18a40*/  FADD.FTZ R3, R164, R3 ;  /* 0x00000003a4037221 */ /* 0x010fc20000010000 */
[----:B0-----:R-:W-:-:S05]  /*18a50*/  FMNMX.FTZ R7, R177, R7, !PT ;  /* 0x00000007b1077209 */ /* 0x001fca0007810000 */
[C---:B------:R-:W-:Y:S01]  /*18a60*/  FADD.FTZ R177, -R7.reuse, R12 ;  /* 0x0000000c07b17221 */ /* 0x040fe20000010100 */
[----:B------:R-:W-:-:S01]  /*18a70*/  FFMA.FTZ R12, R7, R153, -8 ;  /* 0xc1000000070c7423 */ /* 0x000fc20000010099 */
[----:B------:R-:W0:Y:S01]  /*18a80*/  MUFU.EX2 R169, R169 ;  /* 0x000000a900a97308 */ /* 0x000e220000000800 */
[----:B-----5:R-:W-:-:S01]  /*18a90*/  FADD.FTZ R3, R165, R3 ;  /* 0x00000003a5037221 */ /* 0x020fc20000010000 */
[----:B------:R-:W-:Y:S01]  /*18aa0*/  FMUL.FTZ R153, R177, UR38 ;  /* 0x00000026b1997c20 */ /* 0x000fe20008410000 */
        /* <DEDUP_REMOVED lines=14> */
[----:B------:R-:W-:-:S01]  /*18b90*/  FFMA.FTZ R171, R171, UR38, -R12 ;  /* 0x00000026abab7c23 */ /* 0x000fc2000801080c */
[--C-:B------:R-:W-:Y:S01]  /*18ba0*/  FFMA.FTZ R172, R172, UR38, -R12.reuse ;  /* 0x00000026acac7c23 */ /* 0x100fe2000801080c */
[----:B------:R-:W-:-:S01]  /*18bb0*/  FFMA.FTZ R174, R174, UR38, -R12 ;  /* 0x00000026aeae7c23 */ /* 0x000fc2000801080c */
[----:B------:R-:W-:Y:S01]  /*18bc0*/  FFMA.FTZ R12, R175, UR38, -R12 ;  /* 0x00000026af0c7c23 */ /* 0x000fe2000801080c */
[----:B---3--:R-:W-:-:S03]  /*18bd0*/  FADD.FTZ R3, R168, R3 ;  /* 0x00000003a8037221 */ /* 0x008fc60000010000 */
[----:B------:R-:W3:Y:S01]  /*18be0*/  MUFU.EX2 R15, R15 ;  /* 0x0000000f000f7308 */ /* 0x000ee20000000800 */
[----:B0-----:R-:W-:-:S01]  /*18bf0*/  FADD.FTZ R3, R169, R3 ;  /* 0x00000003a9037221 */ /* 0x001fc20000010000 */
[-C--:B----4-:R-:W-:Y:S01]  /*18c00*/  FMUL.FTZ R26, R26, R158.reuse ;  /* 0x0000009e1a1a7220 */ /* 0x090fe20000410000 */
[-C--:B------:R-:W-:Y:S01]  /*18c10*/  FMUL.FTZ R27, R27, R158.reuse ;  /* 0x0000009e1b1b7220 */ /* 0x080fe20000410000 */
[-C--:B------:R-:W-:Y:S01]  /*18c20*/  FMUL.FTZ R30, R30, R158.reuse ;  /* 0x0000009e1e1e7220 */ /* 0x080fe20000410000 */
[-C--:B------:R-:W-:Y:S01]  /*18c30*/  FMUL.FTZ R31, R31, R158.reuse ;  /* 0x0000009e1f1f7220 */ /* 0x080fe20000410000 */
[-C--:B------:R-:W-:Y:S01]  /*18c40*/  FMUL.FTZ R34, R34, R158.reuse ;  /* 0x0000009e22227220 */ /* 0x080fe20000410000 */
[----:B------:R-:W-:Y:S01]  /*18c50*/  FMUL.FTZ R35, R35, R158 ;  /* 0x0000009e23237220 */ /* 0x000fe20000410000 */
[----:B------:R-:W0:Y:S01]  /*18c60*/  MUFU.EX2 R20, R20 ;  /* 0x0000001400147308 */ /* 0x000e220000000800 */
[----:B-----5:R-:W-:-:S01]  /*18c70*/  FFMA.FTZ R0, R158, R0, R14 ;  /* 0x000000009e007223 */ /* 0x020fc2000001000e */
[-C--:B------:R-:W-:Y:S01]  /*18c80*/  FMUL.FTZ R38, R38, R158.reuse ;  /* 0x0000009e26267220 */ /* 0x080fe20000410000 */
[-C--:B------:R-:W-:Y:S01]  /*18c90*/  FMUL.FTZ R39, R39, R158.reuse ;  /* 0x0000009e27277220 */ /* 0x080fe20000410000 */
        /* <DEDUP_REMOVED lines=21> */
[----:B----4-:R-:W-:-:S01]  /*18df0*/  FADD.FTZ R0, R154, R0 ;  /* 0x000000009a007221 */ /* 0x010fc20000010000 */
[----:B------:R-:W-:Y:S01]  /*18e00*/  F2FP.SATFINITE.E4M3.F32.PACK_AB_MERGE_C R153, R154, R20, RZ ;  /* 0x000000149a99723e */ /* 0x000fe200048070ff */
[-C--:B------:R-:W-:Y:S01]  /*18e10*/  FMUL.FTZ R74, R74, R158.reuse ;  /* 0x0000009e4a4a7220 */ /* 0x080fe20000410000 */
[----:B------:R-:W-:Y:S01]  /*18e20*/  F2FP.SATFINITE.E4M3.F32.PACK_AB_MERGE_C R154, R176, R21, R156 ;  /* 0x00000015b09a723e */ /* 0x000fe2000480709c */
[----:B------:R-:W-:Y:S01]  /*18e30*/  FMUL.FTZ R75, R75, R158 ;  /* 0x0000009e4b4b7220 */ /* 0x000fe20000410000 */
[----:B------:R-:W-:Y:S01]  /*18e40*/  F2FP.SATFINITE.E4M3.F32.PACK_AB_MERGE_C R153, R15, R14, R153 ;  /* 0x0000000e0f99723e */ /* 0x000fe20004807099 */
[----:B------:R-:W-:Y:S01]  /*18e50*/  IMAD.U32 R15, RZ, RZ, UR39 ;  /* 0x00000027ff0f7e24 */ /* 0x000fe2000f8e00ff */
[----:B------:R-:W4:Y:S01]  /*18e60*/  MUFU.EX2 R159, R159 ;  /* 0x0000009f009f7308 */ /* 0x000f220000000800 */
        /* <DEDUP_REMOVED lines=25> */
[----:B------:R-:W-:Y:S01]  /*19000*/  F2FP.SATFINITE.E4M3.F32.PACK_AB_MERGE_C R14, R162, R159, RZ ;  /* 0x0000009fa20e723e */ /* 0x000fe200048070ff */
[-C--:B------:R-:W-:Y:S01]  /*19010*/  FMUL.FTZ R110, R110, R158.reuse ;  /* 0x0000009e6e6e7220 */ /* 0x080fe20000410000 */
[-C--:B------:R-:W-:Y:S01]  /*19020*/  FMUL.FTZ R111, R111, R158.reuse ;  /* 0x0000009e6f6f7220 */ /* 0x080fe20000410000 */
[----:B------:R-:W-:Y:S01]  /*19030*/  FMUL.FTZ R114, R114, R158 ;  /* 0x0000009e72727220 */ /* 0x000fe20000410000 */
[----:B------:R-:W-:Y:S01]  /*19040*/  F2FP.SATFINITE.E4M3.F32.PACK_AB_MERGE_C R155, R177, R155, R14 ;  /* 0x0000009bb19b723e */ /* 0x000fe2000480700e */
[----:B------:R-:W-:Y:S01]  /*19050*/  VIADD R14, R5, 0x28440 ;  /* 0x00028440050e7836 */ /* 0x000fe20000000000 */
[----:B------:R-:W3:Y:S01]  /*19060*/  MUFU.EX2 R167, R167 ;  /* 0x000000a700a77308 */ /* 0x000ee20000000800 */
[----:B0-----:R-:W-:-:S01]  /*19070*/  FADD.FTZ R0, R163, R0 ;  /* 0x00000000a3007221 */ /* 0x001fc20000010000 */
[-C--:B------:R-:W-:Y:S01]  /*19080*/  FMUL.FTZ R115, R115, R158.reuse ;  /* 0x0000009e73737220 */ /* 0x080fe20000410000 */
[-C--:B------:R-:W-:Y:S01]  /*19090*/  FMUL.FTZ R118, R118, R158.reuse ;  /* 0x0000009e76767220 */ /* 0x080fe20000410000 */
[----:B------:R-:W-:Y:S01]  /*190a0*/  PRMT R14, R15, 0x654, R14 ;  /* 0x000006540f0e7816 */ /* 0x000fe2000000000e */
[-C--:B------:R-:W-:Y:S01]  /*190b0*/  FMUL.FTZ R119, R119, R158.reuse ;  /* 0x0000009e77777220 */ /* 0x080fe20000410000 */
[-C--:B------:R-:W-:Y:S01]  /*190c0*/  FMUL.FTZ R122, R122, R158.reuse ;  /* 0x0000009e7a7a7220 */ /* 0x080fe20000410000 */
[----:B------:R-:W-:Y:S01]  /*190d0*/  FMUL.FTZ R123, R123, R158 ;  /* 0x0000009e7b7b7220 */ /* 0x000fe20000410000 */
[----:B------:R-:W0:Y:S01]  /*190e0*/  MUFU.EX2 R170, R170 ;  /* 0x000000aa00aa7308 */ /* 0x000e220000000800 */
[----:B----4-:R-:W-:-:S01]  /*190f0*/  FADD.FTZ R0, R166, R0 ;  /* 0x00000000a6007221 */ /* 0x010fc20000010000 */
[----:B------:R4:W-:Y:S01]  /*19100*/  SYNCS.ARRIVE.TRANS64.RED.A1T0 RZ, [R14+URZ], RZ ;  /* 0x000000ff0eff79a7 */ /* 0x0009e2000810043f */
[-C--:B------:R-:W-:Y:S01]  /*19110*/  FMUL.FTZ R126, R126, R158.reuse ;  /* 0x0000009e7e7e7220 */ /* 0x080fe20000410000 */
[-C--:B------:R-:W-:Y:S01]  /*19120*/  FMUL.FTZ R127, R127, R158.reuse ;  /* 0x0000009e7f7f7220 */ /* 0x080fe20000410000 */
[-C--:B------:R-:W-:Y:S01]  /*19130*/  FMUL.FTZ R130, R130, R158.reuse ;  /* 0x0000009e82827220 */ /* 0x080fe20000410000 */
[-C--:B------:R-:W-:Y:S01]  /*19140*/  FMUL.FTZ R131, R131, R158.reuse ;  /* 0x0000009e83837220 */ /* 0x080fe20000410000 */
[----:B------:R-:W-:Y:S01]  /*19150*/  FMUL.FTZ R134, R134, R158 ;  /* 0x0000009e86867220 */ /* 0x000fe20000410000 */
[----:B------:R-:W5:Y:S01]  /*19160*/  MUFU.EX2 R171, R171 ;  /* 0x000000ab00ab7308 */ /* 0x000f620000000800 */
        /* <DEDUP_REMOVED lines=11> */
[-C--:B------:R-:W-:Y:S01]  /*19220*/  FMUL.FTZ R150, R150, R158.reuse ;  /* 0x0000009e96967220 */ /* 0x080fe20000410000 */
[----:B------:R-:W-:Y:S01]  /*19230*/  FMUL.FTZ R151, R151, R158 ;  /* 0x0000009e97977220 */ /* 0x000fe20000410000 */
[----:B------:R-:W-:-:S02]  /*19240*/  F2FP.SATFINITE.E4M3.F32.PACK_AB_MERGE_C R157, R166, R163, R157 ;  /* 0x000000a3a69d723e */ /* 0x000fc4000480709d */
[----:B------:R-:W0:Y:S01]  /*19250*/  MUFU.EX2 R13, R13 ;  /* 0x0000000d000d7308 */ /* 0x000e220000000800 */
[----:B-----5:R-:W-:-:S07]  /*19260*/  FADD.FTZ R0, R171, R0 ;  /* 0x00000000ab007221 */ /* 0x020fce0000010000 */
[----:B------:R-:W5:Y:S01]  /*19270*/  MUFU.EX2 R174, R174 ;  /* 0x000000ae00ae7308 */ /* 0x000f620000000800 */
[----:B---3--:R-:W-:-:S07]  /*19280*/  FADD.FTZ R0, R172, R0 ;  /* 0x00000000ac007221 */ /* 0x008fce0000010000 */
[----:B------:R-:W3:Y:S01]  /*19290*/  MUFU.EX2 R12, R12 ;  /* 0x0000000c000c7308 */ /* 0x000ee20000000800 */
[----:B0-----:R-:W-:-:S01]  /*192a0*/  FADD.FTZ R3, R13, R3 ;  /* 0x000000030d037221 */ /* 0x001fc20000010000 */
[----:B------:R-:W-:-:S04]  /*192b0*/  F2FP.SATFINITE.E4M3.F32.PACK_AB_MERGE_C R13, R13, R169, RZ ;  /* 0x000000a90d0d723e */ /* 0x000fc800048070ff */
[----:B------:R-:W-:Y:S01]  /*192c0*/  F2FP.SATFINITE.E4M3.F32.PACK_AB_MERGE_C R158, R168, R165, R13 ;  /* 0x000000a5a89e723e */ /* 0x000fe2000480700d */
[----:B-----5:R-:W-:-:S01]  /*192d0*/  FADD.FTZ R0, R174, R0 ;  /* 0x00000000ae007221 */ /* 0x020fc20000010000 */
[----:B---3--:R-:W-:-:S03]  /*192e0*/  F2FP.SATFINITE.E4M3.F32.PACK_AB_MERGE_C R159, R12, R174, RZ ;  /* 0x000000ae0c9f723e */ /* 0x008fc600048070ff */
[----:B------:R-:W-:Y:S01]  /*192f0*/  FADD.FTZ R0, R12, R0 ;  /* 0x000000000c007221 */ /* 0x000fe20000010000 */
[----:B------:R-:W-:Y:S01]  /*19300*/  F2FP.SATFINITE.E4M3.F32.PACK_AB_MERGE_C R159, R172, R171, R159 ;  /* 0x000000abac9f723e */ /* 0x000fe2000480709f */
[----:B----4-:R-:W-:Y:S06]  /*19310*/  @!P0 BRA `(.L_x_1964) ;  /* 0x0000000000048947 */ /* 0x010fec0003800000 */
[----:B------:R-:W-:Y:S01]  /*19320*/  BPT.TRAP 0x1 ;  /* 0x000000040000795c */ /* 0x000fe20000300000 */
.L_x_1964:
[----:B------:R0:W3:Y:S01]  /*19330*/  SYNCS.PHASECHK.TRANS64.TRYWAIT P2, [R5+URZ+0x28450], R10 ;  /* 0x0284500a050075a7 */ /* 0x0000e2000804017f */
[----:B------:R-:W-:Y:S05]  /*19340*/  @!P0 BRA `(.L_x_1965) ;  /* 0x0000000000048947 */ /* 0x000fea0003800000 */
[----:B------:R-:W-:Y:S01]  /*19350*/  BPT.TRAP 0x1 ;  /* 0x000000040000795c */ /* 0x000fe20000300000 */
.L_x_1965:
[----:B------:R-:W-:Y:S04]  /*19360*/  BSSY B0, `(.L_x_1966) ;  /* 0x0000004000007945 */ /* 0x000fe80003800000 */
[----:B---3--:R-:W-:Y:S05]  /*19370*/  @P2 BRA `(.L_x_1967) ;  /* 0x0000000000082947 */ /* 0x008fea0003800000 */
[----:B------:R-:W3:Y:S02]  /*19380*/  SYNCS.PHASECHK.TRANS64.TRYWAIT P2, [R5+URZ+0x28450], R10 ;  /* 0x0284500a050075a7 */ /* 0x000ee4000804017f */
[----:B---3--:R-:W-:Y:S05]  /*19390*/  @!P2 BRA `(.L_x_1968) ;  /* 0x000001440090a947 */ /* 0x008fea0003800000 */
.L_x_1967:
[----:B------:R-:W-:Y:S05]  /*193a0*/  BSYNC B0 ;  /* 0x0000000000007941 */ /* 0x000fea0003800000 */
.L_x_1966:
[----:B------:R-:W4:Y:S01]  /*193b0*/  S2R R12, SR_TID.X ;  /* 0x00000000000c7919 */ /* 0x000f220000002100 */
[----:B01-3--:R-:W-:Y:S01]  /*193c0*/  LEA R10, R11, UR43, 0xa ;  /* 0x0000002b0b0a7c11 */ /* 0x00bfe2000f8e50ff */
[----:B------:R-:W-:Y:S01]  /*193d0*/  IMAD.MOV.U32 R11, RZ, RZ, -0x7fffffe0 ;  /* 0x80000020ff0b7424 */ /* 0x000fe200078e00ff */
[----:B------:R-:W-:Y:S05]  /*193e0*/  WARPSYNC.ALL ;  /* 0x0000000000007948 */ /* 0x000fea0003800000 */
[----:B------:R-:W-:Y:S02]  /*193f0*/  R2UR UR7, R11 ;  /* 0x000000000b0772ca */ /* 0x000fe400000e0000 */
[C---:B------:R-:W-:Y:S01]  /*19400*/  R2UR UR6, R10.reuse ;  /* 0x000000000a0672ca */ /* 0x040fe200000e0000 */
[----:B------:R-:W-:Y:S01]  /*19410*/  VIADD R10, R10, 0x2 ;  /* 0x000000020a0a7836 */ /* 0x000fe20000000000 */
[----:B----4-:R-:W-:-:S05]  /*19420*/  SHF.R.U32.HI R12, RZ, 0x7, R12 ;  /* 0x00000007ff0c7819 */ /* 0x010fca000001160c */
[----:B------:R-:W-:-:S05]  /*19430*/  VIADD R11, R12, 0x8 ;  /* 0x000000080c0b7836 */ /* 0x000fca0000000000 */
[----:B------:R0:W-:Y:S02]  /*19440*/  BAR.SYNC.DEFER_BLOCKING R11, 0x100 ;  /* 0x0004000b0000751d */ /* 0x0001e40000010000 */
[----:B0-----:R-:W-:-:S04]  /*19450*/  IMAD.MOV.U32 R11, RZ, RZ, -0x7fffffe0 ;  /* 0x80000020ff0b7424 */ /* 0x001fc800078e00ff */
        /* <DEDUP_REMOVED lines=11> */
.L_x_1969:
[----:B------:R-:W-:Y:S01]  /*19510*/  IMAD.U32 R10, RZ, RZ, UR39 ;  /* 0x00000027ff0a7e24 */ /* 0x000fe2000f8e00ff */
[----:B------:R-:W-:Y:S01]  /*19520*/  IADD3 R5, R5, 0x28460, RZ ;  /* 0x0002846005057810 */ /* 0x000fe20007ffe0ff */
[----:B------:R-:W-:Y:S02]  /*19530*/  IMAD.MOV.U32 R12, RZ, RZ, R7 ;  /* 0x000000ffff0c7224 */ /* 0x000fe400078e0007 */
[----:B------:R-:W-:Y:S01]  /*19540*/  IMAD.MOV.U32 R13, RZ, RZ, R6 ;  /* 0x000000ffff0d7224 */ /* 0x000fe200078e0006 */
[----:B------:R-:W-:-:S04]  /*19550*/  PRMT R5, R10, 0x654, R5 ;  /* 0x000006540a057816 */ /* 0x000fc80000000005 */
[----:B------:R0:W-:Y:S01]  /*19560*/  SYNCS.ARRIVE.TRANS64.RED.A1T0 RZ, [R5+URZ], RZ ;  /* 0x000000ff05ff79a7 */ /* 0x0001e2000810043f */
[----:B------:R-:W-:Y:S05]  /*19570*/  @P1 BRA `(.L_x_1970) ;  /* 0xffffffe000441947 */ /* 0x000fea000383ffff */
[----:B0-----:R-:W-:-:S07]  /*19580*/  IMAD.MOV.U32 R5, RZ, RZ, R9 ;  /* 0x000000ffff057224 */ /* 0x001fce00078e0009 */
.L_x_1958:
[----:B------:R-:W-:-:S13]  /*19590*/  ISETP.GE.AND P1, PT, R5, R204, PT ;  /* 0x000000cc0500720c */ /* 0x000fda0003f26270 */
[----:B------:R-:W-:Y:S05]  /*195a0*/  @!P1 BRA `(.L_x_1971) ;  /* 0x0000002800549947 */ /* 0x000fea0003800000 */
[----:B------:R-:W-:Y:S02]  /*195b0*/  IMAD.MOV.U32 R11, RZ, RZ, R7 ;  /* 0x000000ffff0b7224 */ /* 0x000fe400078e0007 */
[----:B------:R-:W-:-:S07]  /*195c0*/  IMAD.MOV.U32 R205, RZ, RZ, R6 ;  /* 0x000000ffffcd7224 */ /* 0x000fce00078e0006 */
.L_x_1991:
[----:B------:R-:W-:Y:S01]  /*195d0*/  VIADD R23, R23, 0x1 ;  /* 0x0000000117177836 */ /* 0x000fe20000000000 */
[----:B------:R-:W-:Y:S05]  /*195e0*/  YIELD ;  /* 0x0000000000007946 */ /* 0x000fea0003800000 */
[----:B------:R-:W-:-:S04]  /*195f0*/  ISETP.NE.AND P1, PT, R23, 0x2, PT ;  /* 0x000000021700780c */ /* 0x000fc80003f25270 */
[----:B------:R-:W-:Y:S02]  /*19600*/  SEL R9, R23, RZ, P1 ;  /* 0x000000ff17097207 */ /* 0x000fe40000800000 */
[----:B--23--:R-:W-:-:S03]  /*19610*/  SEL R4, RZ, 0x1, P1 ;  /* 0x00000001ff047807 */ /* 0x00cfc60000800000 */
[----:B------:R-:W-:Y:S01]  /*19620*/  IMAD.MOV.U32 R23, RZ, RZ, R9 ;  /* 0x000000ffff177224 */ /* 0x000fe200078e0009 */
[----:B------:R-:W-:Y:S01]  /*19630*/  LOP3.LUT R186, R186, R4, RZ, 0x3c, !PT ;  /* 0x00000004baba7212 */ /* 0x000fe200078e3cff */
[----:B0-----:R-:W-:Y:S06]  /*19640*/  @!P0 BRA `(.L_x_1972) ;  /* 0x0000000000048947 */ /* 0x001fec0003800000 */
[----:B------:R-:W-:Y:S01]  /*19650*/  BPT.TRAP 0x1 ;  /* 0x000000040000795c */ /* 0x000fe20000300000 */
.L_x_1972:
[----:B------:R-:W-:Y:S01]  /*19660*/  IMAD R10, R23, 0x8, R22 ;  /* 0x00000008170a7824 */ /* 0x000fe200078e0216 */
[----:B------:R-:W-:-:S04]  /*19670*/  SHF.L.U32 R8, R186, 0x1f, RZ ;  /* 0x0000001fba087819 */ /* 0x000fc800000006ff */
[----:B------:R0:W1:Y:S01]  /*19680*/  SYNCS.PHASECHK.TRANS64.TRYWAIT P1, [R10+URZ+0x28430], R8 ;  /* 0x028430080a0075a7 */ /* 0x000062000802017f */
[----:B------:R-:W-:Y:S05]  /*19690*/  @!P0 BRA `(.L_x_1973) ;  /* 0x0000000000048947 */ /* 0x000fea0003800000 */
[----:B------:R-:W-:Y:S01]  /*196a0*/  BPT.TRAP 0x1 ;  /* 0x000000040000795c */ /* 0x000fe20000300000 */
.L_x_1973:
[----:B------:R-:W-:Y:S01]  /*196b0*/  LEA R6, R23, UR60, 0xa ;  /* 0x0000003c17067c11 */ /* 0x000fe2000f8e50ff */
[----:B------:R-:W-:-:S03]  /*196c0*/  IMAD.MOV.U32 R7, RZ, RZ, 0x40000040 ;  /* 0x40000040ff077424 */ /* 0x000fc600078e00ff */
[C---:B------:R-:W-:Y:S01]  /*196d0*/  IADD3 R4, R6.reuse, 0x4, RZ ;  /* 0x0000000406047810 */ /* 0x040fe20007ffe0ff */
[----:B------:R-:W-:Y:S01]  /*196e0*/  VIADD R12, R6, 0x2 ;  /* 0x00000002060c7836 */ /* 0x000fe20000000000 */
[----:B-1----:R-:W-:Y:S06]  /*196f0*/  @P1 BRA `(.L_x_1974) ;  /* 0x0000000000081947 */ /* 0x002fec0003800000 */
[----:B------:R-:W1:Y:S02]  /*19700*/  SYNCS.PHASECHK.TRANS64.TRYWAIT P1, [R10+URZ+0x28430], R8 ;  /* 0x028430080a0075a7 */ /* 0x000e64000802017f */
[----:B-1----:R-:W-:Y:S05]  /*19710*/  @!P1 BRA `(.L_x_1975) ;  /* 0x0000014000c49947 */ /* 0x002fea0003800000 */
.L_x_1974:
        /* <DEDUP_REMOVED lines=41> */
[----:B------:R-:W-:Y:S01]  /*199b0*/  MOV R7, 0x40000040 ;  /* 0x4000004000077802 */ /* 0x000fe20000000f00 */
        /* <DEDUP_REMOVED lines=31> */
.L_x_1976:
        /* <DEDUP_REMOVED lines=33> */
[----:B------:R-:W-:Y:S02]  /*19dc0*/  IMAD.SHL.U32 R177, R5, 0x40, RZ ;  /* 0x0000004005b17824 */ /* 0x000fe400078e00ff */
[C---:B------:R-:W-:Y:S01]  /*19dd0*/  FMUL.FTZ R178, R2.reuse, R180 ;  /* 0x000000b402b27220 */ /* 0x040fe20000410000 */
[C---:B------:R-:W-:Y:S01]  /*19de0*/  FMUL.FTZ R179, R2.reuse, R181 ;  /* 0x000000b502b37220 */ /* 0x040fe20000410000 */
[C---:B------:R-:W-:Y:S01]  /*19df0*/  FMUL.FTZ R174, R2.reuse, R182 ;  /* 0x000000b602ae7220 */ /* 0x040fe20000410000 */
[----:B------:R-:W3:Y:S01]  /*19e00*/  SHFL.IDX PT, R206, R14, RZ, 0x1c1f ;  /* 0x001c1fff0ece7589 */ /* 0x000ee200000e0000 */
[----:B------:R-:W-:Y:S01]  /*19e10*/  FMUL.FTZ R175, R2, R183 ;  /* 0x000000b702af7220 */ /* 0x000fe20000410000 */
[----:B------:R-:W-:Y:S01]  /*19e20*/  IADD3 R181, -R191, 0x1, -R177 ;  /* 0x00000001bfb57810 */ /* 0x000fe20007ffe9b1 */
[----:B------:R-:W4:Y:S01]  /*19e30*/  MUFU.TANH R15, R15 ;  /* 0x0000000f000f7308 */ /* 0x000f220000002400 */
[----:B------:R-:W-:-:S02]  /*19e40*/  VIADD R6, R10, 0x28440 ;  /* 0x000284400a067836 */ /* 0x000fc40000000000 */
[----:B------:R-:W-:Y:S01]  /*19e50*/  IMAD.U32 R7, RZ, RZ, UR39 ;  /* 0x00000027ff077e24 */ /* 0x000fe2000f8e00ff */
[----:B------:R-:W-:-:S04]  /*19e60*/  IADD3 R181, -R189, R181, R192 ;  /* 0x000000b5bdb57210 */ /* 0x000fc80007ffe1c0 */
[----:B------:R-:W0:Y:S01]  /*19e70*/  MUFU.TANH R152, R152 ;  /* 0x0000009800987308 */ /* 0x000e220000002400 */
[----:B------:R-:W-:Y:S01]  /*19e80*/  PRMT R6, R7, 0x654, R6 ;  /* 0x0000065407067816 */ /* 0x000fe20000000006 */
[C---:B------:R-:W-:Y:S02]  /*19e90*/  VIADD R180, R181.reuse, UR59 ;  /* 0x0000003bb5b47c36 */ /* 0x040fe40008000000 */
[----:B------:R-:W-:Y:S01]  /*19ea0*/  VIADD R181, R181, UR51 ;  /* 0x00000033b5b57c36 */ /* 0x000fe20008000000 */
[----:B------:R0:W-:Y:S03]  /*19eb0*/  SYNCS.ARRIVE.TRANS64.RED.A1T0 RZ, [R6+URZ], RZ ;  /* 0x000000ff06ff79a7 */ /* 0x0001e6000810043f */
[----:B------:R-:W0:Y:S01]  /*19ec0*/  MUFU.TANH R12, R12 ;  /* 0x0000000c000c7308 */ /* 0x000e220000002400 */
[--C-:B---3--:R-:W-:Y:S02]  /*19ed0*/  IMAD.IADD R182, R180, 0x1, R206.reuse ;  /* 0x00000001b4b67824 */ /* 0x108fe400078e02ce */
        /* <DEDUP_REMOVED lines=30> */
[----:B---34-:R-:W-:Y:S05]  /*1a0c0*/  @!P5 BRA `(.L_x_1977) ;  /* 0x000000000058d947 */ /* 0x018fea0003800000 */
[----:B------:R-:W-:Y:S01]  /*1a0d0*/  IADD3 R206, -R189, R192, R206 ;  /* 0x000000c0bdce7210 */ /* 0x000fe20007ffe1ce */
[----:B------:R-:W-:Y:S03]  /*1a0e0*/  BSSY B0, `(.L_x_1978) ;  /* 0x0000010000007945 */ /* 0x000fe60003800000 */
[----:B------:R-:W-:-:S13]  /*1a0f0*/  ISETP.GT.AND P1, PT, R206, -0x1, PT ;  /* 0xffffffffce00780c */ /* 0x000fda0003f24270 */
[----:B------:R-:W-:Y:S05]  /*1a100*/  @P1 BRA `(.L_x_1979) ;  /* 0x0000000000201947 */ /* 0x000fea0003800000 */
[----:B------:R-:W-:Y:S01]  /*1a110*/  IMAD.U32 R226, RZ, RZ, UR54 ;  /* 0x00000036ffe27e24 */ /* 0x000fe2000f8e00ff */
[----:B------:R-:W-:-:S04]  /*1a120*/  LOP3.LUT R206, RZ, R206, RZ, 0x33, !PT ;  /* 0x000000ceffce7212 */ /* 0x000fc800078e33ff */
[----:B------:R-:W-:-:S13]  /*1a130*/  ISETP.NE.AND P1, PT, R226, 0x1, PT ;  /* 0x00000001e200780c */ /* 0x000fda0003f25270 */
[----:B0-----:R-:W0:Y:S02]  /*1a140*/  @P1 LDC.64 R6, c[0x0][0x9e8] ;  /* 0x00027a00ff061b82 */ /* 0x001e240000000a00 */
[----:B0-----:R-:W-:-:S05]  /*1a150*/  @P1 IMAD.HI.U32 R6, R206, R6, RZ ;  /* 0x00000006ce061227 */ /* 0x001fca00078e00ff */
[----:B------:R-:W-:-:S04]  /*1a160*/  @P1 SHF.R.U32.HI R206, RZ, R7, R6 ;  /* 0x00000007ffce1219 */ /* 0x000fc80000011606 */
[----:B------:R-:W-:Y:S01]  /*1a170*/  LOP3.LUT R206, RZ, R206, RZ, 0x33, !PT ;  /* 0x000000ceffce7212 */ /* 0x000fe200078e33ff */
[----:B------:R-:W-:Y:S06]  /*1a180*/  BRA `(.L_x_1980) ;  /* 0x0000000000147947 */ /* 0x000fec0003800000 */
.L_x_1979:
[----:B------:R-:W-:-:S05]  /*1a190*/  IMAD.U32 R226, RZ, RZ, UR54 ;  /* 0x00000036ffe27e24 */ /* 0x000fca000f8e00ff */
[----:B------:R-:W-:-:S13]  /*1a1a0*/  ISETP.NE.AND P1, PT, R226, 0x1, PT ;  /* 0x00000001e200780c */ /* 0x000fda0003f25270 */
[----:B0-----:R-:W0:Y:S02]  /*1a1b0*/  @P1 LDC.64 R6, c[0x0][0x9e8] ;  /* 0x00027a00ff061b82 */ /* 0x001e240000000a00 */
[----:B0-----:R-:W-:-:S05]  /*1a1c0*/  @P1 IMAD.HI.U32 R6, R206, R6, RZ ;  /* 0x00000006ce061227 */ /* 0x001fca00078e00ff */
[----:B------:R-:W-:-:S07]  /*1a1d0*/  @P1 SHF.R.U32.HI R206, RZ, R7, R6 ;  /* 0x00000007ffce1219 */ /* 0x000fce0000011606 */
.L_x_1980:
[----:B------:R-:W-:Y:S05]  /*1a1e0*/  BSYNC B0 ;  /* 0x0000000000007941 */ /* 0x000fea0003800000 */
.L_x_1978:
[----:B------:R-:W-:-:S05]  /*1a1f0*/  IMAD R206, R206, R226, -R177 ;  /* 0x000000e2cece7224 */ /* 0x000fca00078e0ab1 */
[----:B------:R-:W-:-:S04]  /*1a200*/  IADD3 R206, -R191, R206, RZ ;  /* 0x000000cebfce7210 */ /* 0x000fc80007ffe1ff */
[----:B------:R-:W-:Y:S02]  /*1a210*/  VIMNMX R183, R183, R206, !PT ;  /* 0x000000ceb7b77248 */ /* 0x000fe40007fe0100 */
[----:B------:R-:W-:-:S07]  /*1a220*/  VIADDMNMX R182, R206, R226, R182, PT ;  /* 0x000000e2ceb67246 */ /* 0x000fce00038001b6 */
.L_x_1977:
[----:B------:R-:W-:Y:S01]  /*1a230*/  ISETP.GT.AND P1, PT, R5, -0x1, PT ;  /* 0xffffffff0500780c */ /* 0x000fe20003f24270 */
[----:B------:R-:W3:Y:S03]  /*1a240*/  SHFL.IDX PT, R14, R14, 0x1, 0x1c1f ;  /* 0x003c1f000e0e7f89 */ /* 0x000ee600000e0000 */
[C---:B------:R-:W-:Y:S02]  /*1a250*/  ISETP.GT.AND P3, PT, R183.reuse, RZ, P1 ;  /* 0x000000ffb700720c */ /* 0x040fe40000f64270 */
[----:B------:R-:W-:Y:S02]  /*1a260*/  ISETP.GT.AND P2, PT, R183, 0x1, P1 ;  /* 0x00000001b700780c */ /* 0x000fe40000f44270 */
[C---:B------:R-:W-:Y:S02]  /*1a270*/  ISETP.LT.OR P3, PT, R182.reuse, 0x1, P3 ;  /* 0x00000001b600780c */ /* 0x040fe40001f61670 */
[----:B------:R-:W-:-:S02]  /*1a280*/  ISETP.LT.OR P2, PT, R182, 0x2, P2 ;  /* 0x00000002b600780c */ /* 0x000fc40001741670 */
[----:B------:R-:W-:Y:S02]  /*1a290*/  FSEL R15, R15, -INF , !P3 ;  /* 0xff8000000f0f7808 */ /* 0x000fe40005800000 */
[----:B0-----:R-:W-:Y:S02]  /*1a2a0*/  FSEL R152, R152, -INF , !P2 ;  /* 0xff80000098987808 */ /* 0x001fe40005000000 */
[C---:B------:R-:W-:Y:S02]  /*1a2b0*/  ISETP.GT.AND P3, PT, R183.reuse, 0x8, P1 ;  /* 0x00000008b700780c */ /* 0x040fe40000f64270 */
[----:B------:R-:W-:Y:S02]  /*1a2c0*/  ISETP.GT.AND P2, PT, R183, 0x9, P1 ;  /* 0x00000009b700780c */ /* 0x000fe40000f44270 */
[C---:B------:R-:W-:Y:S02]  /*1a2d0*/  ISETP.LT.OR P3, PT, R182.reuse, 0x9, P3 ;  /* 0x00000009b600780c */ /* 0x040fe40001f61670 */
[----:B------:R-:W-:-:S02]  /*1a2e0*/  ISETP.LT.OR P2, PT, R182, 0xa, P2 ;  /* 0x0000000ab600780c */ /* 0x000fc40001741670 */
[----:B------:R-:W-:Y:S01]  /*1a2f0*/  FSEL R154, R154, -INF , !P3 ;  /* 0xff8000009a9a7808 */ /* 0x000fe20005800000 */
[--C-:B---3--:R-:W-:Y:S01]  /*1a300*/  IMAD.IADD R180, R180, 0x1, R14.reuse ;  /* 0x00000001b4b47824 */ /* 0x108fe200078e020e */
[----:B------:R-:W-:Y:S01]  /*1a310*/  FSEL R155, R155, -INF , !P2 ;  /* 0xff8000009b9b7808 */ /* 0x000fe20005000000 */
[----:B------:R-:W-:Y:S01]  /*1a320*/  IMAD.IADD R181, R181, 0x1, R14 ;  /* 0x00000001b5b57824 */ /* 0x000fe200078e020e */
[C---:B------:R-:W-:Y:S02]  /*1a330*/  ISETP.GT.AND P3, PT, R183.reuse, 0x10, P1 ;  /* 0x00000010b700780c */ /* 0x040fe40000f64270 */
[----:B------:R-:W-:Y:S02]  /*1a340*/  ISETP.GT.AND P2, PT, R183, 0x11, P1 ;  /* 0x00000011b700780c */ /* 0x000fe40000f44270 */
[C---:B------:R-:W-:Y:S02]  /*1a350*/  ISETP.LT.OR P3, PT, R182.reuse, 0x11, P3 ;  /* 0x00000011b600780c */ /* 0x040fe40001f61670 */
[----:B------:R-:W-:-:S02]  /*1a360*/  ISETP.LT.OR P2, PT, R182, 0x12, P2 ;  /* 0x00000012b600780c */ /* 0x000fc40001741670 */
[----:B------:R-:W-:Y:S02]  /*1a370*/  FSEL R157, R157, -INF , !P3 ;  /* 0xff8000009d9d7808 */ /* 0x000fe40005800000 */
[----:B------:R-:W-:Y:S02]  /*1a380*/  FSEL R160, R160, -INF , !P2 ;  /* 0xff800000a0a07808 */ /* 0x000fe40005000000 */
        /* <DEDUP_REMOVED lines=29> */
[----:B------:R-:W-:Y:S01]  /*1a560*/  FSEL R179, R179, -INF , !P2 ;  /* 0xff800000b3b37808 */ /* 0x000fe20005000000 */
[----:B------:R-:W-:Y:S08]  /*1a570*/  @!P5 BRA `(.L_x_1981) ;  /* 0x000000000058d947 */ /* 0x000ff00003800000 */
        /* <DEDUP_REMOVED lines=12> */
.L_x_1983:
[----:B------:R-:W-:-:S05]  /*1a640*/  IMAD.U32 R182, RZ, RZ, UR54 ;  /* 0x00000036ffb67e24 */ /* 0x000fca000f8e00ff */
[----:B------:R-:W-:-:S13]  /*1a650*/  ISETP.NE.AND P2, PT, R182, 0x1, PT ;  /* 0x00000001b600780c */ /* 0x000fda0003f45270 */
[----:B------:R-:W0:Y:S02]  /*1a660*/  @P2 LDC.64 R6, c[0x0][0x9e8] ;  /* 0x00027a00ff062b82 */ /* 0x000e240000000a00 */
[----:B0-----:R-:W-:-:S05]  /*1a670*/  @P2 IMAD.HI.U32 R6, R14, R6, RZ ;  /* 0x000000060e062227 */ /* 0x001fca00078e00ff */
[----:B------:R-:W-:-:S07]  /*1a680*/  @P2 SHF.R.U32.HI R14, RZ, R7, R6 ;  /* 0x00000007ff0e2219 */ /* 0x000fce0000011606 */
.L_x_1984:
[----:B------:R-:W-:Y:S05]  /*1a690*/  BSYNC B0 ;  /* 0x0000000000007941 */ /* 0x000fea0003800000 */
.L_x_1982:
[----:B------:R-:W-:-:S04]  /*1a6a0*/  IMAD R14, R14, R182, -R177 ;  /* 0x000000b60e0e7224 */ /* 0x000fc800078e0ab1 */
[----:B------:R-:W-:-:S05]  /*1a6b0*/  IMAD.IADD R14, R14, 0x1, -R191 ;  /* 0x000000010e0e7824 */ /* 0x000fca00078e0abf */
[----:B------:R-:W-:Y:S02]  /*1a6c0*/  VIMNMX R181, R181, R14, !PT ;  /* 0x0000000eb5b57248 */ /* 0x000fe40007fe0100 */
[----:B------:R-:W-:-:S07]  /*1a6d0*/  VIADDMNMX R180, R14, R182, R180, PT ;  /* 0x000000b60eb47246 */ /* 0x000fce00038001b4 */
.L_x_1981:
[----:B------:R-:W-:Y:S01]  /*1a6e0*/  FMNMX.FTZ R6, R15, R205, !PT ;  /* 0x000000cd0f067209 */ /* 0x000fe20007810000 */
[----:B------:R-:W-:-:S03]  /*1a6f0*/  UMOV UR38, UR58 ;  /* 0x0000003a00267c82 */ /* 0x000fc60008000000 */
        /* <DEDUP_REMOVED lines=21> */
[----:B------:R-:W-:-:S03]  /*1a850*/  FFMA.FTZ R7, R6, R7, -8 ;  /* 0xc100000006077423 */ /* 0x000fc60000010007 */
[----:B------:R-:W-:Y:S02]  /*1a860*/  FSEL R14, R6, RZ, P2 ;  /* 0x000000ff060e7208 */ /* 0x000fe40001000000 */
[----:B------:R-:W-:Y:S02]  /*1a870*/  FSEL R7, R7, RZ, P2 ;  /* 0x000000ff07077208 */ /* 0x000fe40001000000 */
[----:B------:R-:W-:Y:S01]  /*1a880*/  ISETP.GT.AND P2, PT, R181, 0x1, P1 ;  /* 0x00000001b500780c */ /* 0x000fe20000f44270 */
[----:B------:R-:W-:-:S02]  /*1a890*/  FADD.FTZ R14, -R14, R205 ;  /* 0x000000cd0e0e7221 */ /* 0x000fc40000010100 */
[--C-:B------:R-:W-:Y:S01]  /*1a8a0*/  FFMA.FTZ R15, R15, UR38, -R7.reuse ;  /* 0x000000260f0f7c23 */ /* 0x100fe20008010807 */
[----:B------:R-:W-:-:S01]  /*1a8b0*/  FFMA.FTZ R152, R152, UR38, -R7 ;  /* 0x0000002698987c23 */ /* 0x000fc20008010807 */
[----:B------:R-:W-:Y:S01]  /*1a8c0*/  FMUL.FTZ R14, R14, UR38 ;  /* 0x000000260e0e7c20 */ /* 0x000fe20008410000 */
[----:B------:R-:W-:-:S01]  /*1a8d0*/  FFMA.FTZ R154, R154, UR38, -R7 ;  /* 0x000000269a9a7c23 */ /* 0x000fc20008010807 */
[--C-:B------:R-:W-:Y:S01]  /*1a8e0*/  FFMA.FTZ R155, R155, UR38, -R7.reuse ;  /* 0x000000269b9b7c23 */ /* 0x100fe20008010807 */
[----:B------:R-:W-:Y:S01]  /*1a8f0*/  ISETP.LT.OR P3, PT, R180, 0x2, P2 ;  /* 0x00000002b400780c */ /* 0x000fe20001761670 */
[----:B------:R-:W-:Y:S01]  /*1a900*/  MUFU.EX2 R15, R15 ;  /* 0x0000000f000f7308 */ /* 0x000fe20000000800 */
[----:B------:R-:W-:Y:S01]  /*1a910*/  ISETP.GT.AND P2, PT, R181, 0x8, P1 ;  /* 0x00000008b500780c */ /* 0x000fe20000f44270 */
[--C-:B------:R-:W-:Y:S01]  /*1a920*/  FFMA.FTZ R157, R157, UR38, -R7.reuse ;  /* 0x000000269d9d7c23 */ /* 0x100fe20008010807 */
[----:B------:R-:W-:Y:S01]  /*1a930*/  FSEL R13, R13, -INF , !P3 ;  /* 0xff8000000d0d7808 */ /* 0x000fe20005800000 */
[--C-:B------:R-:W-:Y:S01]  /*1a940*/  FFMA.FTZ R160, R160, UR38, -R7.reuse ;  /* 0x00000026a0a07c23 */ /* 0x100fe20008010807 */
[----:B------:R-:W-:Y:S01]  /*1a950*/  ISETP.GT.AND P3, PT, R181, 0x9, P1 ;  /* 0x00000009b500780c */ /* 0x000fe20000f64270 */
[--C-:B------:R-:W-:Y:S01]  /*1a960*/  FFMA.FTZ R162, R162, UR38, -R7.reuse ;  /* 0x00000026a2a27c23 */ /* 0x100fe20008010807 */
[C---:B------:R-:W-:Y:S01]  /*1a970*/  ISETP.LT.OR P2, PT, R180.reuse, 0x9, P2 ;  /* 0x00000009b400780c */ /* 0x040fe20001741670 */
[----:B------:R-:W0:Y:S01]  /*1a980*/  MUFU.EX2 R14, R14 ;  /* 0x0000000e000e7308 */ /* 0x000e220000000800 */
[----:B------:R-:W-:Y:S01]  /*1a990*/  ISETP.LT.OR P3, PT, R180, 0xa, P3 ;  /* 0x0000000ab400780c */ /* 0x000fe20001f61670 */
[--C-:B------:R-:W-:Y:S01]  /*1a9a0*/  FFMA.FTZ R163, R163, UR38, -R7.reuse ;  /* 0x00000026a3a37c23 */ /* 0x100fe20008010807 */
[----:B------:R-:W-:Y:S01]  /*1a9b0*/  FSEL R20, R20, -INF , !P2 ;  /* 0xff80000014147808 */ /* 0x000fe20005000000 */
[--C-:B------:R-:W-:Y:S01]  /*1a9c0*/  FFMA.FTZ R165, R165, UR38, -R7.reuse ;  /* 0x00000026a5a57c23 */ /* 0x100fe20008010807 */
[----:B------:R-:W-:Y:S01]  /*1a9d0*/  FSEL R21, R21, -INF , !P3 ;  /* 0xff80000015157808 */ /* 0x000fe20005800000 */
[--C-:B------:R-:W-:Y:S01]  /*1a9e0*/  FFMA.FTZ R168, R168, UR38, -R7.reuse ;  /* 0x00000026a8a87c23 */ /* 0x100fe20008010807 */
[C---:B------:R-:W-:Y:S01]  /*1a9f0*/  ISETP.GT.AND P3, PT, R181.reuse, 0x11, P1 ;  /* 0x00000011b500780c */ /* 0x040fe20000f64270 */
[----:B------:R-:W3:Y:S01]  /*1aa00*/  MUFU.EX2 R152, R152 ;  /* 0x0000009800987308 */ /* 0x000ee20000000800 */
[----:B------:R-:W-:Y:S01]  /*1aa10*/  ISETP.GT.AND P2, PT, R181, 0x10, P1 ;  /* 0x00000010b500780c */ /* 0x000fe20000f44270 */
[--C-:B------:R-:W-:Y:S01]  /*1aa20*/  FFMA.FTZ R170, R170, UR38, -R7.reuse ;  /* 0x00000026aaaa7c23 */ /* 0x100fe20008010807 */
[C---:B------:R-:W-:Y:S01]  /*1aa30*/  ISETP.LT.OR P3, PT, R180.reuse, 0x12, P3 ;  /* 0x00000012b400780c */ /* 0x040fe20001f61670 */
[--C-:B------:R-:W-:Y:S01]  /*1aa40*/  FFMA.FTZ R171, R171, UR38, -R7.reuse ;  /* 0x00000026abab7c23 */ /* 0x100fe20008010807 */
[----:B------:R-:W-:Y:S01]  /*1aa50*/  ISETP.LT.OR P2, PT, R180, 0x11, P2 ;  /* 0x00000011b400780c */ /* 0x000fe20001741670 */
[--C-:B------:R-:W-:Y:S01]  /*1aa60*/  FFMA.FTZ R173, R173, UR38, -R7.reuse ;  /* 0x00000026adad7c23 */ /* 0x100fe20008010807 */
[----:B------:R-:W-:-:S01]  /*1aa70*/  FFMA.FTZ R176, R176, UR38, -R7 ;  /* 0x00000026b0b07c23 */ /* 0x000fc20008010807 */
[----:B------:R-:W4:Y:S01]  /*1aa80*/  MUFU.EX2 R154, R154 ;  /* 0x0000009a009a7308 */ /* 0x000f220000000800 */
[----:B0-----:R-:W-:-:S01]  /*1aa90*/  FFMA.FTZ R3, R14, R3, R15 ;  /* 0x000000030e037223 */ /* 0x001fc2000001000f */
[----:B------:R-:W-:Y:S01]  /*1aaa0*/  FSEL R153, R153, -INF , !P2 ;  /* 0xff80000099997808 */ /* 0x000fe20005000000 */
[----:B------:R-:W-:-:S01]  /*1aab0*/  FFMA.FTZ R178, R178, UR38, -R7 ;  /* 0x00000026b2b27c23 */ /* 0x000fc20008010807 */
[----:B------:R-:W-:Y:S01]  /*1aac0*/  ISETP.GT.AND P2, PT, R181, 0x18, P1 ;  /* 0x00000018b500780c */ /* 0x000fe20000f44270 */
[----:B------:R-:W-:-:S01]  /*1aad0*/  FFMA.FTZ R7, R179, UR38, -R7 ;  /* 0x00000026b3077c23 */ /* 0x000fc20008010807 */
        /* <DEDUP_REMOVED lines=19> */
[C---:B0-----:R-:W-:Y:S01]  /*1ac10*/  F2FP.SATFINITE.E4M3.F32.PACK_AB_MERGE_C R154, R155.reuse, R154, RZ ;  /* 0x0000009a9b9a723e */ /* 0x041fe200048070ff */
[----:B------:R-:W-:Y:S01]  /*1ac20*/  FADD.FTZ R3, R155, R3 ;  /* 0x000000039b037221 */ /* 0x000fe20000010000 */
[----:B------:R-:W-:Y:S01]  /*1ac30*/  FSEL R155, R158, -INF , !P2 ;  /* 0xff8000009e9b7808 */ /* 0x000fe20005000000 */
[-C--:B------:R-:W-:Y:S01]  /*1ac40*/  FMUL.FTZ R49, R49, R14.reuse ;  /* 0x0000000e31317220 */ /* 0x080fe20000410000 */
[----:B------:R-:W-:Y:S01]  /*1ac50*/  F2FP.SATFINITE.E4M3.F32.PACK_AB_MERGE_C R152, R152, R15, R154 ;  /* 0x0000000f9898723e */ /* 0x000fe2000480709a */
[-C--:B------:R-:W-:Y:S01]  /*1ac60*/  FMUL.FTZ R52, R52, R14.reuse ;  /* 0x0000000e34347220 */ /* 0x080fe20000410000 */
[----:B------:R-:W-:Y:S01]  /*1ac70*/  FSEL R15, R156, -INF , !P3 ;  /* 0xff8000009c0f7808 */ /* 0x000fe20005800000 */
[----:B------:R-:W0:Y:S01]  /*1ac80*/  MUFU.EX2 R162, R162 ;  /* 0x000000a200a27308 */ /* 0x000e220000000800 */
[----:B------:R-:W-:Y:S01]  /*1ac90*/  ISETP.GT.AND P3, PT, R181, RZ, P1 ;  /* 0x000000ffb500720c */ /* 0x000fe20000f64270 */
[----:B---3--:R-:W-:Y:S01]  /*1aca0*/  FADD.FTZ R3, R157, R3 ;  /* 0x000000039d037221 */ /* 0x008fe20000010000 */
[----:B------:R-:W-:Y:S01]  /*1acb0*/  ISETP.GT.AND P2, PT, R181, 0x19, P1 ;  /* 0x00000019b500780c */ /* 0x000fe20000f44270 */
[-C--:B------:R-:W-:Y:S01]  /*1acc0*/  FMUL.FTZ R53, R53, R14.reuse ;  /* 0x0000000e35357220 */ /* 0x080fe20000410000 */
[----:B------:R-:W-:Y:S01]  /*1acd0*/  ISETP.LT.OR P3, PT, R180, 0x1, P3 ;  /* 0x00000001b400780c */ /* 0x000fe20001f61670 */
[-C--:B------:R-:W-:Y:S01]  /*1ace0*/  FMUL.FTZ R56, R56, R14.reuse ;  /* 0x0000000e38387220 */ /* 0x080fe20000410000 */
[----:B------:R-:W-:Y:S01]  /*1acf0*/  ISETP.LT.OR P2, PT, R180, 0x1a, P2 ;  /* 0x0000001ab400780c */ /* 0x000fe20001741670 */
[----:B------:R-:W3:Y:S01]  /*1ad00*/  MUFU.EX2 R163, R163 ;  /* 0x000000a300a37308 */ /* 0x000ee20000000800 */
[----:B------:R-:W-:Y:S01]  /*1ad10*/  FSEL R12, R12, -INF , !P3 ;  /* 0xff8000000c0c7808 */ /* 0x000fe20005800000 */
[----:B----4-:R-:W-:Y:S01]  /*1ad20*/  FADD.FTZ R3, R160, R3 ;  /* 0x00000003a0037221 */ /* 0x010fe20000010000 */
[----:B------:R-:W-:Y:S01]  /*1ad30*/  ISETP.GT.AND P3, PT, R181, 0x20, P1 ;  /* 0x00000020b500780c */ /* 0x000fe20000f64270 */
[-C--:B------:R-:W-:Y:S01]  /*1ad40*/  FMUL.FTZ R57, R57, R14.reuse ;  /* 0x0000000e39397220 */ /* 0x080fe20000410000 */
[----:B------:R-:W-:Y:S01]  /*1ad50*/  FMNMX.FTZ R154, R12, R11, !PT ;  /* 0x0000000b0c9a7209 */ /* 0x000fe20007810000 */
[----:B------:R-:W-:Y:S01]  /*1ad60*/  FMUL.FTZ R60, R60, R14 ;  /* 0x0000000e3c3c7220 */ /* 0x000fe20000410000 */
[----:B------:R-:W-:Y:S01]  /*1ad70*/  ISETP.LT.OR P3, PT, R180, 0x21, P3 ;  /* 0x00000021b400780c */ /* 0x000fe20001f61670 */
[----:B------:R-:W4:Y:S01]  /*1ad80*/  MUFU.EX2 R165, R165 ;  /* 0x000000a500a57308 */ /* 0x000f220000000800 */
[----:B------:R-:W-:Y:S01]  /*1ad90*/  FMNMX.FTZ R154, R13, R154, !PT ;  /* 0x0000009a0d9a7209 */ /* 0x000fe20007810000 */
[----:B0-----:R-:W-:Y:S01]  /*1ada0*/  FADD.FTZ R3, R162, R3 ;  /* 0x00000003a2037221 */ /* 0x001fe20000010000 */
[----:B------:R-:W-:Y:S01]  /*1adb0*/  FSEL R159, R159, -INF , !P2 ;  /* 0xff8000009f9f7808 */ /* 0x000fe20005000000 */
[----:B------:R-:W-:Y:S01]  /*1adc0*/  FMUL.FTZ R61, R61, R14 ;  /* 0x0000000e3d3d7220 */ /* 0x000fe20000410000 */
[----:B------:R-:W-:Y:S01]  /*1add0*/  FMNMX.FTZ R154, R20, R154, !PT ;  /* 0x0000009a149a7209 */ /* 0x000fe20007810000 */
[----:B------:R-:W-:Y:S01]  /*1ade0*/  FMUL.FTZ R64, R64, R14 ;  /* 0x0000000e40407220 */ /* 0x000fe20000410000 */
[----:B------:R-:W-:Y:S01]  /*1adf0*/  ISETP.GT.AND P2, PT, R181, 0x21, P1 ;  /* 0x00000021b500780c */ /* 0x000fe20000f44270 */
[----:B------:R-:W0:Y:S01]  /*1ae00*/  MUFU.EX2 R168, R168 ;  /* 0x000000a800a87308 */ /* 0x000e220000000800 */
[----:B------:R-:W-:Y:S01]  /*1ae10*/  FMNMX.FTZ R154, R21, R154, !PT ;  /* 0x0000009a159a7209 */ /* 0x000fe20007810000 */
[----:B---3--:R-:W-:Y:S01]  /*1ae20*/  FADD.FTZ R3, R163, R3 ;  /* 0x00000003a3037221 */ /* 0x008fe20000010000 */
[----:B------:R-:W-:Y:S01]  /*1ae30*/  FSEL R161, R161, -INF , !P3 ;  /* 0xff800000a1a17808 */ /* 0x000fe20005800000 */
[----:B------:R-:W-:Y:S01]  /*1ae40*/  FMUL.FTZ R65, R65, R14 ;  /* 0x0000000e41417220 */ /* 0x000fe20000410000 */
[----:B------:R-:W-:Y:S01]  /*1ae50*/  FMNMX.FTZ R154, R153, R154, !PT ;  /* 0x0000009a999a7209 */ /* 0x000fe20007810000 */
[----:B------:R-:W-:Y:S01]  /*1ae60*/  FMUL.FTZ R68, R68, R14 ;  /* 0x0000000e44447220 */ /* 0x000fe20000410000 */
[----:B------:R-:W-:Y:S01]  /*1ae70*/  ISETP.GT.AND P3, PT, R181, 0x28, P1 ;  /* 0x00000028b500780c */ /* 0x000fe20000f64270 */
[----:B------:R-:W3:Y:S01]  /*1ae80*/  MUFU.EX2 R170, R170 ;  /* 0x000000aa00aa7308 */ /* 0x000ee20000000800 */
[----:B------:R-:W-:Y:S01]  /*1ae90*/  FMNMX.FTZ R154, R15, R154, !PT ;  /* 0x0000009a0f9a7209 */ /* 0x000fe20007810000 */
[----:B----4-:R-:W-:Y:S01]  /*1aea0*/  FADD.FTZ R3, R165, R3 ;  /* 0x00000003a5037221 */ /* 0x010fe20000010000 */
[----:B------:R-:W-:Y:S01]  /*1aeb0*/  ISETP.LT.OR P2, PT, R180, 0x22, P2 ;  /* 0x00000022b400780c */ /* 0x000fe20001741670 */
[----:B------:R-:W-:Y:S01]  /*1aec0*/  FMUL.FTZ R69, R69, R14 ;  /* 0x0000000e45457220 */ /* 0x000fe20000410000 */
[----:B------:R-:W-:Y:S01]  /*1aed0*/  FMNMX.FTZ R154, R155, R154, !PT ;  /* 0x0000009a9b9a7209 */ /* 0x000fe20007810000 */
[----:B------:R-:W-:Y:S01]  /*1aee0*/  FMUL.FTZ R72, R72, R14 ;  /* 0x0000000e48487220 */ /* 0x000fe20000410000 */
[----:B------:R-:W-:Y:S01]  /*1aef0*/  ISETP.LT.OR P3, PT, R180, 0x29, P3 ;  /* 0x00000029b400780c */ /* 0x000fe20001f61670 */
[----:B------:R-:W4:Y:S01]  /*1af00*/  MUFU.EX2 R171, R171 ;  /* 0x000000ab00ab7308 */ /* 0x000f220000000800 */
[----:B------:R-:W-:Y:S01]  /*1af10*/  FMNMX.FTZ R154, R159, R154, !PT ;  /* 0x0000009a9f9a7209 */ /* 0x000fe20007810000 */
[----:B0-----:R-:W-:Y:S01]  /*1af20*/  FADD.FTZ R3, R168, R3 ;  /* 0x00000003a8037221 */ /* 0x001fe20000010000 */
[----:B------:R-:W-:Y:S01]  /*1af30*/  FSEL R164, R164, -INF , !P2 ;  /* 0xff800000a4a47808 */ /* 0x000fe20005000000 */
[-C--:B------:R-:W-:Y:S01]  /*1af40*/  FMUL.FTZ R73, R73, R14.reuse ;  /* 0x0000000e49497220 */ /* 0x080fe20000410000 */
[----:B------:R-:W-:Y:S01]  /*1af50*/  ISETP.GT.AND P2, PT, R181, 0x29, P1 ;  /* 0x00000029b500780c */ /* 0x000fe20000f44270 */
[----:B------:R-:W-:Y:S01]  /*1af60*/  FMUL.FTZ R76, R76, R14 ;  /* 0x0000000e4c4c7220 */ /* 0x000fe20000410000 */
[----:B------:R-:W-:Y:S01]  /*1af70*/  FMNMX.FTZ R154, R161, R154, !PT ;  /* 0x0000009aa19a7209 */ /* 0x000fe20007810000 */
[----:B------:R-:W0:Y:S01]  /*1af80*/  MUFU.EX2 R173, R173 ;  /* 0x000000ad00ad7308 */ /* 0x000e220000000800 */
[----:B------:R-:W-:Y:S01]  /*1af90*/  FSEL R166, R166, -INF , !P3 ;  /* 0xff800000a6a67808 */ /* 0x000fe20005800000 */
[----:B---3--:R-:W-:Y:S01]  /*1afa0*/  FADD.FTZ R3, R170, R3 ;  /* 0x00000003aa037221 */ /* 0x008fe20000010000 */
[----:B------:R-:W-:Y:S01]  /*1afb0*/  ISETP.GT.AND P3, PT, R181, 0x30, P1 ;  /* 0x00000030b500780c */ /* 0x000fe20000f64270 */
[-C--:B------:R-:W-:Y:S01]  /*1afc0*/  FMUL.FTZ R77, R77, R14.reuse ;  /* 0x0000000e4d4d7220 */ /* 0x080fe20000410000 */
[----:B------:R-:W-:Y:S01]  /*1afd0*/  ISETP.LT.OR P2, PT, R180, 0x2a, P2 ;  /* 0x0000002ab400780c */ /* 0x000fe20001741670 */
[----:B------:R-:W-:Y:S01]  /*1afe0*/  FMUL.FTZ R80, R80, R14 ;  /* 0x0000000e50507220 */ /* 0x000fe20000410000 */
[----:B------:R-:W-:Y:S01]  /*1aff0*/  FMNMX.FTZ R154, R164, R154, !PT ;  /* 0x0000009aa49a7209 */ /* 0x000fe20007810000 */
[----:B------:R-:W3:Y:S01]  /*1b000*/  MUFU.EX2 R176, R176 ;  /* 0x000000b000b07308 */ /* 0x000ee20000000800 */
[----:B------:R-:W-:Y:S01]  /*1b010*/  ISETP.LT.OR P3, PT, R180, 0x31, P3 ;  /* 0x00000031b400780c */ /* 0x000fe20001f61670 */
[----:B----4-:R-:W-:Y:S01]  /*1b020*/  FADD.FTZ R3, R171, R3 ;  /* 0x00000003ab037221 */ /* 0x010fe20000010000 */
[----:B------:R-:W-:Y:S01]  /*1b030*/  FSEL R167, R167, -INF , !P2 ;  /* 0xff800000a7a77808 */ /* 0x000fe20005000000 */
[-C--:B------:R-:W-:Y:S01]  /*1b040*/  FMUL.FTZ R81, R81, R14.reuse ;  /* 0x0000000e51517220 */ /* 0x080fe20000410000 */
[----:B------:R-:W-:Y:S01]  /*1b050*/  ISETP.GT.AND P2, PT, R181, 0x31, P1 ;  /* 0x00000031b500780c */ /* 0x000fe20000f44270 */
[----:B------:R-:W-:Y:S01]  /*1b060*/  FMUL.FTZ R84, R84, R14 ;  /* 0x0000000e54547220 */ /* 0x000fe20000410000 */
[----:B------:R-:W-:Y:S01]  /*1b070*/  FMNMX.FTZ R154, R166, R154, !PT ;  /* 0x0000009aa69a7209 */ /* 0x000fe20007810000 */
[----:B------:R-:W4:Y:S01]  /*1b080*/  MUFU.EX2 R178, R178 ;  /* 0x000000b200b27308 */ /* 0x000f220000000800 */
[----:B------:R-:W-:Y:S01]  /*1b090*/  FSEL R169, R169, -INF , !P3 ;  /* 0xff800000a9a97808 */ /* 0x000fe20005800000 */
[----:B0-----:R-:W-:Y:S01]  /*1b0a0*/  FADD.FTZ R3, R173, R3 ;  /* 0x00000003ad037221 */ /* 0x001fe20000010000 */
[----:B------:R-:W-:Y:S01]  /*1b0b0*/  ISETP.GT.AND P3, PT, R181, 0x38, P1 ;  /* 0x00000038b500780c */ /* 0x000fe20000f64270 */
[-C--:B------:R-:W-:Y:S01]  /*1b0c0*/  FMUL.FTZ R85, R85, R14.reuse ;  /* 0x0000000e55557220 */ /* 0x080fe20000410000 */
[----:B------:R-:W-:Y:S01]  /*1b0d0*/  ISETP.LT.OR P2, PT, R180, 0x32, P2 ;  /* 0x00000032b400780c */ /* 0x000fe20001741670 */
[----:B------:R-:W-:Y:S01]  /*1b0e0*/  FMUL.FTZ R88, R88, R14 ;  /* 0x0000000e58587220 */ /* 0x000fe20000410000 */
[----:B------:R-:W-:Y:S01]  /*1b0f0*/  FMNMX.FTZ R154, R167, R154, !PT ;  /* 0x0000009aa79a7209 */ /* 0x000fe20007810000 */
[-C--:B------:R-:W-:Y:S01]  /*1b100*/  FMUL.FTZ R89, R89, R14.reuse ;  /* 0x0000000e59597220 */ /* 0x080fe20000410000 */
[----:B------:R-:W-:Y:S01]  /*1b110*/  ISETP.GT.AND P1, PT, R181, 0x39, P1 ;  /* 0x00000039b500780c */ /* 0x000fe20000f24270 */
[----:B---3--:R-:W-:Y:S01]  /*1b120*/  FADD.FTZ R3, R176, R3 ;  /* 0x00000003b0037221 */ /* 0x008fe20000010000 */
[----:B------:R-:W-:Y:S01]  /*1b130*/  ISETP.LT.OR P3, PT, R180, 0x39, P3 ;  /* 0x00000039b400780c */ /* 0x000fe20001f61670 */
[-C--:B------:R-:W-:Y:S01]  /*1b140*/  FMUL.FTZ R92, R92, R14.reuse ;  /* 0x0000000e5c5c7220 */ /* 0x080fe20000410000 */
[----:B------:R-:W-:Y:S01]  /*1b150*/  FSEL R172, R172, -INF , !P2 ;  /* 0xff800000acac7808 */ /* 0x000fe20005000000 */
[----:B------:R-:W-:Y:S01]  /*1b160*/  FMUL.FTZ R93, R93, R14 ;  /* 0x0000000e5d5d7220 */ /* 0x000fe20000410000 */
[----:B------:R-:W-:Y:S01]  /*1b170*/  FMNMX.FTZ R154, R169, R154, !PT ;  /* 0x0000009aa99a7209 */ /* 0x000fe20007810000 */
[-C--:B------:R-:W-:Y:S01]  /*1b180*/  FMUL.FTZ R96, R96, R14.reuse ;  /* 0x0000000e60607220 */ /* 0x080fe20000410000 */
[----:B------:R-:W-:Y:S01]  /*1b190*/  ISETP.LT.OR P1, PT, R180, 0x3a, P1 ;  /* 0x0000003ab400780c */ /* 0x000fe20000f21670 */
[----:B----4-:R-:W-:Y:S01]  /*1b1a0*/  FADD.FTZ R3, R178, R3 ;  /* 0x00000003b2037221 */ /* 0x010fe20000010000 */
[----:B------:R-:W-:Y:S01]  /*1b1b0*/  FSEL R174, R174, -INF , !P3 ;  /* 0xff800000aeae7808 */ /* 0x000fe20005800000 */
[----:B------:R-:W-:Y:S01]  /*1b1c0*/  FMUL.FTZ R97, R97, R14 ;  /* 0x0000000e61617220 */ /* 0x000fe20000410000 */
[----:B------:R-:W-:Y:S01]  /*1b1d0*/  FMNMX.FTZ R154, R172, R154, !PT ;  /* 0x0000009aac9a7209 */ /* 0x000fe20007810000 */
[-C--:B------:R-:W-:Y:S01]  /*1b1e0*/  FMUL.FTZ R100, R100, R14.reuse ;  /* 0x0000000e64647220 */ /* 0x080fe20000410000 */
[----:B------:R-:W-:Y:S01]  /*1b1f0*/  FSEL R175, R175, -INF , !P1 ;  /* 0xff800000afaf7808 */ /* 0x000fe20004800000 */
[----:B------:R-:W-:Y:S01]  /*1b200*/  FMUL.FTZ R101, R101, R14 ;  /* 0x0000000e65657220 */ /* 0x000fe20000410000 */
[----:B------:R-:W-:Y:S01]  /*1b210*/  FMNMX.FTZ R154, R174, R154, !PT ;  /* 0x0000009aae9a7209 */ /* 0x000fe20007810000 */
[----:B------:R-:W-:Y:S01]  /*1b220*/  FMUL.FTZ R104, R104, R14 ;  /* 0x0000000e68687220 */ /* 0x000fe20000410000 */
[----:B------:R-:W-:Y:S01]  /*1b230*/  F2FP.SATFINITE.E4M3.F32.PACK_AB_MERGE_C R162, R163, R162, RZ ;  /* 0x000000a2a3a2723e */ /* 0x000fe200048070ff */
[----:B------:R-:W-:Y:S01]  /*1b240*/  FMUL.FTZ R105, R105, R14 ;  /* 0x0000000e69697220 */ /* 0x000fe20000410000 */
[----:B------:R-:W-:Y:S01]  /*1b250*/  FMNMX.FTZ R154, R175, R154, !PT ;  /* 0x0000009aaf9a7209 */ /* 0x000fe20007810000 */
[-C--:B------:R-:W-:Y:S01]  /*1b260*/  FMUL.FTZ R108, R108, R14.reuse ;  /* 0x0000000e6c6c7220 */ /* 0x080fe20000410000 */
[-C--:B------:R-:W-:Y:S01]  /*1b270*/  FMUL.FTZ R109, R109, R14.reuse ;  /* 0x0000000e6d6d7220 */ /* 0x080fe20000410000 */
[-C--:B------:R-:W-:Y:S01]  /*1b280*/  FMUL.FTZ R112, R112, R14.reuse ;  /* 0x0000000e70707220 */ /* 0x080fe20000410000 */
[-C--:B------:R-:W-:Y:S01]  /*1b290*/  FMUL.FTZ R113, R113, R14.reuse ;  /* 0x0000000e71717220 */ /* 0x080fe20000410000 */
[----:B------:R-:W0:Y:S01]  /*1b2a0*/  SHFL.BFLY PT, R156, R154, 0x2, 0x1f ;  /* 0x0c401f009a9c7f89 */ /* 0x000e2200000e0000 */
        /* <DEDUP_REMOVED lines=18> */
[----:B0-----:R-:W-:-:S02]  /*1b3d0*/  FMNMX.FTZ R177, R154, R156, !PT ;  /* 0x0000009c9ab17209 */ /* 0x001fc40007810000 */
[----:B------:R0:W3:Y:S01]  /*1b3e0*/  MUFU.EX2 R154, R7 ;  /* 0x00000007009a7308 */ /* 0x0000e20000000800 */
[----:B------:R-:W-:-:S04]  /*1b3f0*/  F2FP.SATFINITE.E4M3.F32.PACK_AB_MERGE_C R156, R171, R170, RZ ;  /* 0x000000aaab9c723e */ /* 0x000fc800048070ff */
[----:B------:R-:W-:Y:S01]  /*1b400*/  F2FP.SATFINITE.E4M3.F32.PACK_AB_MERGE_C R156, R168, R165, R156 ;  /* 0x000000a5a89c723e */ /* 0x000fe2000480709c */
[----:B0-----:R-:W0:Y:S01]  /*1b410*/  SHFL.BFLY PT, R7, R177, 0x1, 0x1f ;  /* 0x0c201f00b1077f89 */ /* 0x001e2200000e0000 */
[----:B---3--:R-:W-:-:S01]  /*1b420*/  FADD.FTZ R3, R154, R3 ;  /* 0x000000039a037221 */ /* 0x008fc20000010000 */
[----:B------:R-:W-:Y:S02]  /*1b430*/  F2FP.SATFINITE.E4M3.F32.PACK_AB_MERGE_C R158, R154, R178, RZ ;  /* 0x000000b29a9e723e */ /* 0x000fe400048070ff */
[----:B------:R-:W-:Y:S01]  /*1b440*/  F2FP.SATFINITE.E4M3.F32.PACK_AB_MERGE_C R154, R160, R157, R162 ;  /* 0x0000009da09a723e */ /* 0x000fe200048070a2 */
[----:B------:R-:W-:Y:S01]  /*1b450*/  IMAD.U32 R157, RZ, RZ, UR38 ;  /* 0x00000026ff9d7e24 */ /* 0x000fe2000f8e00ff */
[----:B------:R-:W-:Y:S02]  /*1b460*/  F2FP.SATFINITE.E4M3.F32.PACK_AB_MERGE_C R158, R176, R173, R158 ;  /* 0x000000adb09e723e */ /* 0x000fe4000480709e */
[----:B0-----:R-:W-:-:S04]  /*1b470*/  FMNMX.FTZ R7, R177, R7, !PT ;  /* 0x00000007b1077209 */ /* 0x001fc80007810000 */
[C---:B------:R-:W-:Y:S01]  /*1b480*/  FSETP.NEU.FTZ.AND P1, PT, R7.reuse, -INF , PT ;  /* 0xff8000000700780b */ /* 0x040fe20003f3d000 */
[----:B------:R-:W-:-:S03]  /*1b490*/  FFMA.FTZ R157, R7, R157, -8 ;  /* 0xc1000000079d7423 */ /* 0x000fc6000001009d */
[----:B------:R-:W-:Y:S02]  /*1b4a0*/  FSEL R160, R7, RZ, P1 ;  /* 0x000000ff07a07208 */ /* 0x000fe40000800000 */
[----:B------:R-:W-:-:S03]  /*1b4b0*/  FSEL R157, R157, RZ, P1 ;  /* 0x000000ff9d9d7208 */ /* 0x000fc60000800000 */
[----:B------:R-:W-:Y:S02]  /*1b4c0*/  FADD.FTZ R11, -R160, R11 ;  /* 0x0000000ba00b7221 */ /* 0x000fe40000010100 */
[----:B------:R-:W-:-:S01]  /*1b4d0*/  FFMA.FTZ R12, R12, UR38, -R157 ;  /* 0x000000260c0c7c23 */ /* 0x000fc2000801089d */
[--C-:B------:R-:W-:Y:S01]  /*1b4e0*/  FFMA.FTZ R13, R13, UR38, -R157.reuse ;  /* 0x000000260d0d7c23 */ /* 0x100fe2000801089d */
[----:B------:R-:W-:Y:S01]  /*1b4f0*/  FMUL.FTZ R11, R11, UR38 ;  /* 0x000000260b0b7c20 */ /* 0x000fe20008410000 */
[--C-:B------:R-:W-:Y:S01]  /*1b500*/  FFMA.FTZ R20, R20, UR38, -R157.reuse ;  /* 0x0000002614147c23 */ /* 0x100fe2000801089d */
[----:B------:R-:W-:-:S01]  /*1b510*/  FFMA.FTZ R21, R21, UR38, -R157 ;  /* 0x0000002615157c23 */ /* 0x000fc2000801089d */
[--C-:B------:R-:W-:Y:S01]  /*1b520*/  FFMA.FTZ R160, R153, UR38, -R157.reuse ;  /* 0x0000002699a07c23 */ /* 0x100fe2000801089d */
[----:B------:R-:W-:Y:S01]  /*1b530*/  MUFU.EX2 R12, R12 ;  /* 0x0000000c000c7308 */ /* 0x000fe20000000800 */
[----:B------:R-:W-:-:S01]  /*1b540*/  FFMA.FTZ R15, R15, UR38, -R157 ;  /* 0x000000260f0f7c23 */ /* 0x000fc2000801089d */
[--C-:B------:R-:W-:Y:S01]  /*1b550*/  FFMA.FTZ R155, R155, UR38, -R157.reuse ;  /* 0x000000269b9b7c23 */ /* 0x100fe2000801089d */
[----:B------:R-:W-:-:S01]  /*1b560*/  FFMA.FTZ R159, R159, UR38, -R157 ;  /* 0x000000269f9f7c23 */ /* 0x000fc2000801089d */
[--C-:B------:R-:W-:Y:S01]  /*1b570*/  FFMA.FTZ R161, R161, UR38, -R157.reuse ;  /* 0x00000026a1a17c23 */ /* 0x100fe2000801089d */
[----:B------:R-:W-:-:S01]  /*1b580*/  FFMA.FTZ R172, R172, UR38, -R157 ;  /* 0x00000026acac7c23 */ /* 0x000fc2000801089d */
[----:B------:R-:W-:-:S02]  /*1b590*/  FFMA.FTZ R174, R174, UR38, -R157 ;  /* 0x00000026aeae7c23 */ /* 0x000fc4000801089d */
        /* <DEDUP_REMOVED lines=29> */
[----:B------:R-:W-:-:S01]  /*1b770*/  FFMA.FTZ R0, R167, UR38, -R157 ;  /* 0x00000026a7007c23 */ /* 0x000fc2000801089d */
[----:B------:R-:W-:Y:S01]  /*1b780*/  FFMA.FTZ R20, R169, UR38, -R157 ;  /* 0x00000026a9147c23 */ /* 0x000fe2000801089d */
[----:B------:R-:W-:Y:S01]  /*1b790*/  F2FP.SATFINITE.E4M3.F32.PACK_AB_MERGE_C R153, R13, R12, R153 ;  /* 0x0000000c0d99723e */ /* 0x000fe20004807099 */
[--C-:B------:R-:W-:Y:S01]  /*1b7a0*/  FFMA.FTZ R12, R164, UR38, -R157.reuse ;  /* 0x00000026a40c7c23 */ /* 0x100fe2000801089d */
[----:B------:R-:W-:-:S01]  /*1b7b0*/  FFMA.FTZ R13, R166, UR38, -R157 ;  /* 0x00000026a60d7c23 */ /* 0x000fc2000801089d */
[----:B------:R-:W0:Y:S01]  /*1b7c0*/  MUFU.EX2 R155, R155 ;  /* 0x0000009b009b7308 */ /* 0x000e220000000800 */
[----:B---3--:R-:W-:-:S01]  /*1b7d0*/  FADD.FTZ R21, R160, R21 ;  /* 0x00000015a0157221 */ /* 0x008fc20000010000 */
[----:B------:R-:W-:Y:S01]  /*1b7e0*/  FFMA.FTZ R157, R175, UR38, -R157 ;  /* 0x00000026af9d7c23 */ /* 0x000fe2000801089d */
        /* <DEDUP_REMOVED lines=55> */
[----:B------:R-:W-:Y:S01]  /*1bb60*/  F2FP.SATFINITE.E4M3.F32.PACK_AB_MERGE_C R13, R0, R13, RZ ;  /* 0x0000000d000d723e */ /* 0x000fe200048070ff */
        /* <DEDUP_REMOVED lines=8> */
[----:B------:R-:W-:-:S05]  /*1bbf0*/  FMUL.FTZ R151, R151, R11 ;  /* 0x0000000b97977220 */ /* 0x000fca0000410000 */
[----:B------:R-:W0:Y:S01]  /*1bc00*/  MUFU.EX2 R157, R157 ;  /* 0x0000009d009d7308 */ /* 0x000e220000000800 */
[----:B---3--:R-:W-:-:S04]  /*1bc10*/  FADD.FTZ R162, R21, R162 ;  /* 0x000000a215a27221 */ /* 0x008fc80000010000 */
[----:B----4-:R-:W-:Y:S01]  /*1bc20*/  FADD.FTZ R162, R174, R162 ;  /* 0x000000a2aea27221 */ /* 0x010fe20000010000 */
[----:B0-----:R-:W-:-:S03]  /*1bc30*/  F2FP.SATFINITE.E4M3.F32.PACK_AB_MERGE_C R159, R157, R174, RZ ;  /* 0x000000ae9d9f723e */ /* 0x001fc600048070ff */
[----:B------:R-:W-:Y:S01]  /*1bc40*/  FADD.FTZ R0, R157, R162 ;  /* 0x000000a29d007221 */ /* 0x000fe20000010000 */
[----:B------:R-:W-:Y:S02]  /*1bc50*/  F2FP.SATFINITE.E4M3.F32.PACK_AB_MERGE_C R157, R12, R161, R13 ;  /* 0x000000a10c9d723e */ /* 0x000fe4000480700d */
[----:B------:R-:W-:Y:S01]  /*1bc60*/  F2FP.SATFINITE.E4M3.F32.PACK_AB_MERGE_C R159, R21, R20, R159 ;  /* 0x00000014159f723e */ /* 0x000fe2000480709f */
[----:B------:R-:W-:Y:S06]  /*1bc70*/  @!P0 BRA `(.L_x_1985) ;  /* 0x0000000000048947 */ /* 0x000fec0003800000 */
[----:B------:R-:W-:Y:S01]  /*1bc80*/  BPT.TRAP 0x1 ;  /* 0x000000040000795c */ /* 0x000fe20000300000 */
.L_x_1985:
[----:B------:R0:W3:Y:S01]  /*1bc90*/  SYNCS.PHASECHK.TRANS64.TRYWAIT P1, [R10+URZ+0x28450], R8 ;  /* 0x028450080a0075a7 */ /* 0x0000e2000802017f */
[----:B------:R-:W-:Y:S05]  /*1bca0*/  @!P0 BRA `(.L_x_1986) ;  /* 0x0000000000048947 */ /* 0x000fea0003800000 */
[----:B------:R-:W-:Y:S01]  /*1bcb0*/  BPT.TRAP 0x1 ;  /* 0x000000040000795c */ /* 0x000fe20000300000 */
.L_x_1986:
[----:B------:R-:W-:Y:S04]  /*1bcc0*/  BSSY B0, `(.L_x_1987) ;  /* 0x0000004000007945 */ /* 0x000fe80003800000 */
[----:B---3--:R-:W-:Y:S05]  /*1bcd0*/  @P1 BRA `(.L_x_1988) ;  /* 0x0000000000081947 */ /* 0x008fea0003800000 */
[----:B------:R-:W3:Y:S02]  /*1bce0*/  SYNCS.PHASECHK.TRANS64.TRYWAIT P1, [R10+URZ+0x28450], R8 ;  /* 0x028450080a0075a7 */ /* 0x000ee4000802017f */
[----:B---3--:R-:W-:Y:S05]  /*1bcf0*/  @!P1 BRA `(.L_x_1989) ;  /* 0x0000011c00609947 */ /* 0x008fea0003800000 */
.L_x_1988:
[----:B------:R-:W-:Y:S05]  /*1bd00*/  BSYNC B0 ;  /* 0x0000000000007941 */ /* 0x000fea0003800000 */
.L_x_1987:
        /* <DEDUP_REMOVED lines=10> */
[----:B0-----:R-:W-:-:S04]  /*1bdb0*/  MOV R9, 0x80000020 ;  /* 0x8000002000097802 */ /* 0x001fc80000000f00 */
        /* <DEDUP_REMOVED lines=11> */
.L_x_1990:
[C---:B------:R-:W-:Y:S01]  /*1be70*/  ISETP.GT.AND P1, PT, R5.reuse, R204, PT ;  /* 0x000000cc0500720c */ /* 0x040fe20003f24270 */
[----:B------:R-:W-:Y:S02]  /*1be80*/  VIADD R10, R10, 0x28460 ;  /* 0x000284600a0a7836 */ /* 0x000fe40000000000 */
[----:B------:R-:W-:Y:S02]  /*1be90*/  IMAD.U32 R8, RZ, RZ, UR39 ;  /* 0x00000027ff087e24 */ /* 0x000fe4000f8e00ff */
[----:B------:R-:W-:Y:S02]  /*1bea0*/  VIADD R5, R5, 0xffffffff ;  /* 0xffffffff05057836 */ /* 0x000fe40000000000 */
[----:B------:R-:W-:Y:S01]  /*1beb0*/  IMAD.MOV.U32 R11, RZ, RZ, R7 ;  /* 0x000000ffff0b7224 */ /* 0x000fe200078e0007 */
[----:B------:R-:W-:Y:S01]  /*1bec0*/  PRMT R8, R8, 0x654, R10 ;  /* 0x0000065408087816 */ /* 0x000fe2000000000a */
[----:B------:R-:W-:-:S03]  /*1bed0*/  IMAD.MOV.U32 R205, RZ, RZ, R6 ;  /* 0x000000ffffcd7224 */ /* 0x000fc600078e0006 */
[----:B------:R0:W-:Y:S01]  /*1bee0*/  SYNCS.ARRIVE.TRANS64.RED.A1T0 RZ, [R8+URZ], RZ ;  /* 0x000000ff08ff79a7 */ /* 0x0001e2000810043f */
[----:B------:R-:W-:Y:S05]  /*1bef0*/  @P1 BRA `(.L_x_1991) ;  /* 0xffffffd400b41947 */ /* 0x000fea000383ffff */
.L_x_1971:
[----:B------:R-:W-:Y:S05]  /*1bf00*/  WARPSYNC.ALL ;  /* 0x0000000000007948 */ /* 0x000fea0003800000 */
[----:B------:R-:W1:Y:S01]  /*1bf10*/  SHFL.BFLY PT, R2, R3, 0x2, 0x1f ;  /* 0x0c401f0003027f89 */ /* 0x000e6200000e0000 */
[----:B0-----:R-:W-:Y:S01]  /*1bf20*/  IMAD.MOV.U32 R8, RZ, RZ, RZ ;  /* 0x000000ffff087224 */ /* 0x001fe200078e00ff */
[----:B------:R-:W-:Y:S01]  /*1bf30*/  ULDC.64 UR4, c[0x0][0x9a0] ;  /* 0x0002680000047ab9 */ /* 0x000fe20000000a00 */
[----:B------:R-:W-:Y:S02]  /*1bf40*/  IMAD.MOV.U32 R163, RZ, RZ, -0x800000 ;  /* 0xff800000ffa37424 */ /* 0x000fe400078e00ff */
[----:B-1----:R-:W-:-:S05]  /*1bf50*/  FADD.FTZ R2, R2, R3 ;  /* 0x0000000302027221 */ /* 0x002fca0000010000 */
[----:B------:R-:W0:Y:S02]  /*1bf60*/  SHFL.BFLY PT, R3, R2, 0x1, 0x1f ;  /* 0x0c201f0002037f89 */ /* 0x000e2400000e0000 */
[----:B0-----:R-:W-:-:S04]  /*1bf70*/  FADD.FTZ R3, R2, R3 ;  /* 0x0000000302037221 */ /* 0x001fc80000010000 */
[----:B------:R-:W-:Y:S01]  /*1bf80*/  FMUL.FTZ R2, R3, 0.00390625 ;  /* 0x3b80000003027820 */ /* 0x000fe20000410000 */
[----:B------:R2:W-:Y:S08]  /*1bf90*/  BAR.ARV R4, 0x100 ;  /* 0x000400040000751d */ /* 0x0005f00000002000 */
[----:B------:R-:W-:Y:S06]  /*1bfa0*/  BAR.ARV 0x8, 0x180 ;  /* 0x0206000000007b1d */ /* 0x000fec0000002000 */
[----:B------:R-:W-:-:S02]  /*1bfb0*/  FSETP.NE.FTZ.AND P1, PT, R2, RZ, PT ;  /* 0x000000ff0200720b */ /* 0x000fc40003f35000 */
[----:B------:R-:W-:-:S11]  /*1bfc0*/  FSETP.NE.FTZ.AND P0, PT, R3, RZ, PT ;  /* 0x000000ff0300720b */ /* 0x000fd60003f15000 */
[----:B------:R-:W0:Y:S08]  /*1bfd0*/  @P1 MUFU.LG2 R2, R2 ;  /* 0x0000000200021308 */ /* 0x000e300000000c00 */
[----:B------:R1:W-:Y:S01]  /*1bfe0*/  @P0 MUFU.RCP R8, R3 ;  /* 0x0000000300080308 */ /* 0x0003e20000001000 */
[----:B------:R-:W-:-:S04]  /*1bff0*/  ISETP.NE.U32.AND P0, PT, RZ, UR4, PT ;  /* 0x00000004ff007c0c */ /* 0x000fc8000bf05070 */
[----:B------:R-:W-:Y:S01]  /*1c000*/  ISETP.NE.AND.EX P0, PT, RZ, UR5, PT, P0 ;  /* 0x00000005ff007c0c */ /* 0x000fe2000bf05300 */
[----:B-1----:R-:W-:Y:S02]  /*1c010*/  IMAD.U32 R3, RZ, RZ, UR38 ;  /* 0x00000026ff037e24 */ /* 0x002fe4000f8e00ff */
[----:B0-----:R-:W-:Y:S02]  /*1c020*/  @P1 FMUL.FTZ R2, R2, 0.69314718246459960938 ;  /* 0x3f31721802021820 */ /* 0x001fe40000410000 */
[----:B------:R-:W-:-:S04]  /*1c030*/  @P1 FMUL.FTZ R3, R3, 0.69314718246459960938 ;  /* 0x3f31721803031820 */ /* 0x000fc80000410000 */
[----:B------:R-:W-:-:S04]  /*1c040*/  @P1 FFMA.FTZ R163, R3, R6, R2 ;  /* 0x0000000603a31223 */ /* 0x000fc80000010002 */
[----:B--23--:R-:W-:Y:S01]  /*1c050*/  @P0 SHF.R.S32.HI R4, RZ, 0x1f, R207 ;  /* 0x0000001fff040819 */ /* 0x00cfe200000114cf */
[----:B------:R-:W0:Y:S04]  /*1c060*/  @P0 LDC.64 R2, c[0x0][0x9c8] ;  /* 0x00027200ff020b82 */ /* 0x000e280000000a00 */
[----:B0-----:R-:W-:-:S04]  /*1c070*/  @P0 IMAD R4, R4, R2, RZ ;  /* 0x0000000204040224 */ /* 0x001fc800078e02ff */
[C---:B------:R-:W-:Y:S02]  /*1c080*/  @P0 IMAD R4, R207.reuse, R3, R4 ;  /* 0x00000003cf040224 */ /* 0x040fe400078e0204 */
[----:B------:R-:W-:-:S04]  /*1c090*/  @P0 IMAD.WIDE.U32 R2, R207, R2, RZ ;  /* 0x00000002cf020225 */ /* 0x000fc800078e00ff */
[----:B------:R-:W-:Y:S02]  /*1c0a0*/  @P0 IMAD.IADD R5, R3, 0x1, R4 ;  /* 0x0000000103050824 */ /* 0x000fe400078e0204 */
[----:B------:R-:W-:Y:S02]  /*1c0b0*/  @P0 IMAD.MOV.U32 R4, RZ, RZ, R2 ;  /* 0x000000ffff040224 */ /* 0x000fe400078e0002 */
[----:B------:R-:W0:Y:S02]  /*1c0c0*/  @P0 LDC.64 R2, c[0x0][0x9d0] ;  /* 0x00027400ff020b82 */ /* 0x000e240000000a00 */
[----:B0-----:R-:W-:-:S04]  /*1c0d0*/  @P0 IMAD.WIDE.U32 R4, R188, R2, R4 ;  /* 0x00000002bc040225 */ /* 0x001fc800078e0004 */
[----:B------:R-:W-:Y:S01]  /*1c0e0*/  @P0 IMAD R3, R188, R3, R5 ;  /* 0x00000003bc030224 */ /* 0x000fe200078e0205 */
[----:B------:R-:W-:-:S04]  /*1c0f0*/  @P0 LEA R2, P1, R4, UR4, 0x2 ;  /* 0x0000000404020c11 */ /* 0x000fc8000f8210ff */
[----:B------:R-:W-:Y:S02]  /*1c100*/  @P0 LEA.HI.X R3, R4, UR5, R3, 0x2, P1 ;  /* 0x0000000504030c11 */ /* 0x000fe400088f1403 */
[----:B------:R-:W-:-:S06]  /*1c110*/  MOV R4, 0x3f800000 ;  /* 0x3f80000000047802 */ /* 0x000fcc0000000f00 */
[----:B------:R0:W2:Y:S01]  /*1c120*/  @P0 LDG.E R4, desc[UR36][R2.64] ;  /* 0x0000002402040981 */ /* 0x0000a2000c1e1900 */
[----:B------:R-:W-:Y:S02]  /*1c130*/  VIADD R23, R23, 0x1 ;  /* 0x0000000117177836 */ /* 0x000fe40000000000 */
[----:B------:R-:W-:Y:S02]  /*1c140*/  IMAD.MOV.U32 R162, RZ, RZ, -0x800000 ;  /* 0xff800000ffa27424 */ /* 0x000fe400078e00ff */
[----:B------:R-:W-:Y:S01]  /*1c150*/  VIADD R217, R217, 0x1 ;  /* 0x00000001d9d97836 */ /* 0x000fe20000000000 */
[----:B0-----:R-:W0:Y:S01]  /*1c160*/  SHFL.BFLY PT, R2, R0, 0x2, 0x1f ;  /* 0x0c401f0000027f89 */ /* 0x001e2200000e0000 */
[----:B------:R-:W-:Y:S02]  /*1c170*/  IMAD.MOV.U32 R3, RZ, RZ, RZ ;  /* 0x000000ffff037224 */ /* 0x000fe400078e00ff */
[----:B0-----:R-:W-:-:S05]  /*1c180*/  FADD.FTZ R0, R2, R0 ;  /* 0x0000000002007221 */ /* 0x001fca0000010000 */
[----:B------:R-:W0:Y:S02]  /*1c190*/  SHFL.BFLY PT, R2, R0, 0x1, 0x1f ;  /* 0x0c201f0000027f89 */ /* 0x000e2400000e0000 */
[----:B0-----:R-:W-:-:S04]  /*1c1a0*/  FADD.FTZ R0, R0, R2 ;  /* 0x0000000200007221 */ /* 0x001fc80000010000 */
[C---:B------:R-:W-:Y:S01]  /*1c1b0*/  FMUL.FTZ R2, R0.reuse, 0.00390625 ;  /* 0x3b80000000027820 */ /* 0x040fe20000410000 */
[----:B------:R-:W-:-:S04]  /*1c1c0*/  FSETP.NE.FTZ.AND P0, PT, R0, RZ, PT ;  /* 0x000000ff0000720b */ /* 0x000fc80003f15000 */
[----:B------:R-:W-:-:S09]  /*1c1d0*/  FSETP.NE.FTZ.AND P1, PT, R2, RZ, PT ;  /* 0x000000ff0200720b */ /* 0x000fd20003f35000 */
[----:B------:R-:W-:Y:S01]  /*1c1e0*/  @P0 MUFU.RCP R3, R0 ;  /* 0x0000000000030308 */ /* 0x000fe20000001000 */
[----:B------:R-:W-:-:S07]  /*1c1f0*/  PLOP3.LUT P0, PT, PT, PT, PT, 0x8, 0x0 ;  /* 0x000000000000781c */ /* 0x000fce0003f0e170 */
[----:B------:R-:W0:Y:S02]  /*1c200*/  @P1 MUFU.LG2 R0, R2 ;  /* 0x0000000200001308 */ /* 0x000e240000000c00 */
[----:B0-----:R-:W-:Y:S01]  /*1c210*/  @P1 FMUL.FTZ R0, R0, 0.69314718246459960938 ;  /* 0x3f31721800001820 */ /* 0x001fe20000410000 */
[-C--:B--2---:R-:W-:Y:S01]  /*1c220*/  FMUL.FTZ R2, R8, R4.reuse ;  /* 0x0000000408027220 */ /* 0x084fe20000410000 */
[----:B------:R-:W-:Y:S01]  /*1c230*/  FMUL.FTZ R3, R3, R4 ;  /* 0x0000000403037220 */ /* 0x000fe20000410000 */
[----:B------:R-:W-:Y:S02]  /*1c240*/  IMAD.U32 R4, RZ, RZ, UR38 ;  /* 0x00000026ff047e24 */ /* 0x000fe4000f8e00ff */
[-C--:B------:R-:W-:Y:S01]  /*1c250*/  FMUL.FTZ R5, R24, R2.reuse ;  /* 0x0000000218057220 */ /* 0x080fe20000410000 */
[-C--:B------:R-:W-:Y:S01]  /*1c260*/  FMUL.FTZ R29, R29, R2.reuse ;  /* 0x000000021d1d7220 */ /* 0x080fe20000410000 */
[----:B------:R-:W-:Y:S01]  /*1c270*/  @P1 FMUL.FTZ R4, R4, 0.69314718246459960938 ;  /* 0x3f31721804041820 */ /* 0x000fe20000410000 */
[-C--:B------:R-:W-:Y:S01]  /*1c280*/  FMUL.FTZ R32, R32, R2.reuse ;  /* 0x0000000220207220 */ /* 0x080fe20000410000 */
[-C--:B------:R-:W-:Y:S01]  /*1c290*/  FMUL.FTZ R37, R37, R2.reuse ;  /* 0x0000000225257220 */ /* 0x080fe20000410000 */
[-C--:B------:R-:W-:Y:S01]  /*1c2a0*/  FMUL.FTZ R40, R40, R2.reuse ;  /* 0x0000000228287220 */ /* 0x080fe20000410000 */
[----:B------:R-:W-:Y:S01]  /*1c2b0*/  @P1 FFMA.FTZ R162, R4, R7, R0 ;  /* 0x0000000704a21223 */ /* 0x000fe20000010000 */
[----:B------:R-:W-:Y:S01]  /*1c2c0*/  ISETP.NE.AND P1, PT, R23, 0x2, PT ;  /* 0x000000021700780c */ /* 0x000fe20003f25270 */
        /* <DEDUP_REMOVED lines=124> */
[----:B------:R-:W-:-:S02]  /*1ca90*/  LOP3.LUT R186, R186, R2, RZ, 0x3c, !PT ;  /* 0x00000002baba7212 */ /* 0x000fc400078e3cff */
[----:B------:R-:W-:-:S07]  /*1caa0*/  SEL R23, R23, RZ, P1 ;  /* 0x000000ff17177207 */ /* 0x000fce0000800000 */
.L_x_1856:
[----:B------:R-:W-:Y:S05]  /*1cab0*/  WARPSYNC.ALL ;  /* 0x0000000000007948 */ /* 0x000fea0003800000 */
[----:B------:R-:W0:Y:S08]  /*1cac0*/  S2UR UR39, SR_CgaCtaId ;  /* 0x00000000002779c3 */ /* 0x000e300000008800 */
[----:B------:R-:W-:Y:S01]  /*1cad0*/  BAR.SYNC.DEFER_BLOCKING 0x5, 0x180 ;  /* 0x0146000000007b1d */ /* 0x000fe20000010000 */
[----:B------:R-:W-:-:S05]  /*1cae0*/  ISETP.NE.AND P1, PT, R215, RZ, PT ;  /* 0x000000ffd700720c */ /* 0x000fca0003f25270 */
[----:B------:R-:W-:Y:S01]  /*1caf0*/  UMOV UR4, 0x400 ;  /* 0x0000040000047882 */ /* 0x000fe20000000000 */
[----:B------:R-:W-:Y:S07]  /*1cb00*/  BSSY B0, `(.L_x_1992) ;  /* 0x00006f0000007945 */ /* 0x000fee0003800000 */
[----:B------:R-:W1:Y:S01]  /*1cb10*/  @!P1 LDC R215, c[0x0][0xad4] ;  /* 0x0002b500ffd79b82 */ /* 0x000e620000000800 */
[----:B0-----:R-:W-:-:S06]  /*1cb20*/  ULEA UR4, UR39, UR4, 0x18 ;  /* 0x0000000427047291 */ /* 0x001fcc000f8ec03f */
[----:B------:R-:W-:-:S05]  /*1cb30*/  IMAD.U32 R22, RZ, RZ, UR4 ;  /* 0x00000004ff167e24 */ /* 0x000fca000f8e00ff */
[----:B------:R0:W2:Y:S01]  /*1cb40*/  LDS.128 R204, [R22+0x284d0] ;  /* 0x0284d00016cc7984 */ /* 0x0000a20000000c00 */
[----:B------:R-:W-:Y:S06]  /*1cb50*/  BAR.ARV 0x4, 0x180 ;  /* 0x0106000000007b1d */ /* 0x000fec0000002000 */
[----:B------:R-:W-:Y:S05]  /*1cb60*/  @P0 BRA `(.L_x_1993) ;  /* 0x0000006000180947 */ /* 0x000fea0003800000 */
[----:B------:R-:W3:Y:S01]  /*1cb70*/  LDL R3, [R1+0x84] ;  /* 0x0000840001037983 */ /* 0x000ee20000100800 */
[----:B------:R-:W-:Y:S01]  /*1cb80*/  ULDC.64 UR4, c[0x4][0x38] ;  /* 0x01000e0000047ab9 */ /* 0x000fe20000000a00 */
[----:B------:R-:W4:Y:S01]  /*1cb90*/  S2R R2, SR_SWINHI ;  /* 0x0000000000027919 */ /* 0x000f220000002f00 */
[----:B------:R-:W-:Y:S02]  /*1cba0*/  MOV R24, R22 ;  /* 0x0000001600187202 */ /* 0x000fe40000000f00 */
[----:B----4-:R-:W-:-:S03]  /*1cbb0*/  MOV R25, R2 ;  /* 0x0000000200197202 */ /* 0x010fc60000000f00 */
[----:B---3--:R-:W-:-:S03]  /*1cbc0*/  IMAD.WIDE R2, R3, 0x2, R24 ;  /* 0x0000000203027825 */ /* 0x008fc600078e0218 */
[C---:B------:R-:W-:Y:S02]  /*1cbd0*/  IADD3 R34, P5, R2.reuse, 0xc000, RZ ;  /* 0x0000c00002227810 */ /* 0x040fe40007fbe0ff */
[----:B-----5:R-:W-:Y:S02]  /*1cbe0*/  IADD3 R38, P1, R2, 0xc060, RZ ;  /* 0x0000c06002267810 */ /* 0x020fe40007f3e0ff */
        /* <DEDUP_REMOVED lines=22> */
[----:B------:R-:W-:Y:S02]  /*1cd50*/  IADD3 R30, P3, R2, 0xc020, RZ ;  /* 0x0000c020021e7810 */ /* 0x000fe40007f7e0ff */
[----:B------:R-:W-:Y:S02]  /*1cd60*/  SHF.R.U64 R15, R15, 0x3, RZ ;  /* 0x000000030f0f7819 */ /* 0x000fe400000012ff */
[----:B------:R-:W-:Y:S02]  /*1cd70*/  LOP3.LUT R6, R7, R6, RZ, 0x3c, !PT ;  /* 0x0000000607067212 */ /* 0x000fe400078e3cff */
[----:B------:R-:W-:Y:S02]  /*1cd80*/  LOP3.LUT R12, R4, R12, RZ, 0x3c, !PT ;  /* 0x0000000c040c7212 */ /* 0x000fe400078e3cff */
[----:B------:R-:W-:-:S02]  /*1cd90*/  MOV R7, R38 ;  /* 0x0000002600077202 */ /* 0x000fc40000000f00 */
[----:B------:R-:W-:Y:S02]  /*1cda0*/  LOP3.LUT R31, R30, 0x380, RZ, 0xc0, !PT ;  /* 0x000003801e1f7812 */ /* 0x000fe400078ec0ff */
[----:B------:R-:W-:Y:S01]  /*1cdb0*/  LOP3.LUT R14, R15, R14, RZ, 0x3c, !PT ;  /* 0x0000000e0f0e7212 */ /* 0x000fe200078e3cff */
[----:B------:R-:W-:Y:S01]  /*1cdc0*/  STL [R1+0x68], R7 ;  /* 0x0000680701007387 */ /* 0x000fe20000100800 */
[----:B------:R-:W-:Y:S02]  /*1cdd0*/  MOV R4, R42 ;  /* 0x0000002a00047202 */ /* 0x000fe40000000f00 */
[----:B------:R-:W-:Y:S02]  /*1cde0*/  IADD3.X R15, RZ, R3, RZ, P4, !PT ;  /* 0x00000003ff0f7210 */ /* 0x000fe400027fe4ff */
[C---:B------:R-:W-:Y:S01]  /*1cdf0*/  IADD3 R38, P4, R2.reuse, 0x4020, RZ ;  /* 0x0000402002267810 */ /* 0x040fe20007f9e0ff */
[----:B------:R3:W-:Y:S01]  /*1ce00*/  STL [R1+0x64], R4 ;  /* 0x0000640401007387 */ /* 0x0007e20000100800 */
[----:B------:R-:W-:-:S02]  /*1ce10*/  IADD3 R26, P2, R2, 0x8040, RZ ;  /* 0x00008040021a7810 */ /* 0x000fc40007f5e0ff */
[----:B------:R-:W-:Y:S01]  /*1ce20*/  SHF.R.U64 R31, R31, 0x3, RZ ;  /* 0x000000031f1f7819 */ /* 0x000fe200000012ff */
[--C-:B------:R-:W-:Y:S01]  /*1ce30*/  IMAD.X R39, RZ, RZ, R3.reuse, P4 ;  /* 0x000000ffff277224 */ /* 0x100fe200020e0603 */
[----:B------:R-:W-:Y:S02]  /*1ce40*/  LOP3.LUT R27, R26, 0x380, RZ, 0xc0, !PT ;  /* 0x000003801a1b7812 */ /* 0x000fe400078ec0ff */
[----:B------:R-:W-:Y:S01]  /*1ce50*/  LOP3.LUT R30, R31, R30, RZ, 0x3c, !PT ;  /* 0x0000001e1f1e7212 */ /* 0x000fe200078e3cff */
[----:B------:R-:W-:Y:S01]  /*1ce60*/  IMAD.X R31, RZ, RZ, R3, P3 ;  /* 0x000000ffff1f7224 */ /* 0x000fe200018e0603 */
[----:B------:R-:W-:Y:S02]  /*1ce70*/  SHF.R.U64 R27, R27, 0x3, RZ ;  /* 0x000000031b1b7819 */ /* 0x000fe400000012ff */
[----:B---3--:R-:W-:Y:S02]  /*1ce80*/  LOP3.LUT R4, R38, 0x380, RZ, 0xc0, !PT ;  /* 0x0000038026047812 */ /* 0x008fe400078ec0ff */
[----:B------:R-:W-:-:S02]  /*1ce90*/  MOV R7, R30 ;  /* 0x0000001e00077202 */ /* 0x000fc40000000f00 */
[----:B------:R-:W-:Y:S02]  /*1cea0*/  SHF.R.U64 R4, R4, 0x3, RZ ;  /* 0x0000000304047819 */ /* 0x000fe400000012ff */
[----:B------:R-:W-:Y:S01]  /*1ceb0*/  LOP3.LUT R26, R27, R26, RZ, 0x3c, !PT ;  /* 0x0000001a1b1a7212 */ /* 0x000fe200078e3cff */
[----:B------:R-:W-:Y:S01]  /*1cec0*/  IMAD.X R27, RZ, RZ, R3, P2 ;  /* 0x000000ffff1b7224 */ /* 0x000fe200010e0603 */
[----:B------:R-:W-:Y:S01]  /*1ced0*/  LOP3.LUT R38, R4, R38, RZ, 0x3c, !PT ;  /* 0x0000002604267212 */ /* 0x000fe200078e3cff */
[----:B------:R3:W-:Y:S01]  /*1cee0*/  STL [R1+0x60], R7 ;  /* 0x0000600701007387 */ /* 0x0007e20000100800 */
[----:B------:R-:W-:Y:S02]  /*1cef0*/  MOV R4, R34 ;  /* 0x0000002200047202 */ /* 0x000fe40000000f00 */
[C---:B------:R-:W-:Y:S02]  /*1cf00*/  IADD3 R8, P0, R2.reuse, 0x8000, RZ ;  /* 0x0000800002087810 */ /* 0x040fe40007f1e0ff */
[----:B------:R-:W-:Y:S01]  /*1cf10*/  IADD3 R30, P2, R2, 0x4000, RZ ;  /* 0x00004000021e7810 */ /* 0x000fe20007f5e0ff */
[----:B------:R4:W-:Y:S01]  /*1cf20*/  STL [R1+0x5c], R4 ;  /* 0x00005c0401007387 */ /* 0x0009e20000100800 */
[----:B------:R-:W-:-:S02]  /*1cf30*/  LOP3.LUT R9, R8, 0x380, RZ, 0xc0, !PT ;  /* 0x0000038008097812 */ /* 0x000fc400078ec0ff */
[----:B------:R-:W-:Y:S01]  /*1cf40*/  IADD3 R10, P3, R2, 0x4060, RZ ;  /* 0x00004060020a7810 */ /* 0x000fe20007f7e0ff */
[--C-:B---3--:R-:W-:Y:S01]  /*1cf50*/  IMAD.X R7, RZ, RZ, R3.reuse, P1 ;  /* 0x000000ffff077224 */ /* 0x108fe200008e0603 */
[----:B------:R-:W-:Y:S01]  /*1cf60*/  SHF.R.U64 R9, R9, 0x3, RZ ;  /* 0x0000000309097819 */ /* 0x000fe200000012ff */
[----:B------:R-:W-:Y:S01]  /*1cf70*/  IMAD.X R31, RZ, RZ, R3, P2 ;  /* 0x000000ffff1f7224 */ /* 0x000fe200010e0603 */
[----:B------:R-:W-:Y:S02]  /*1cf80*/  LOP3.LUT R11, R10, 0x380, RZ, 0xc0, !PT ;  /* 0x000003800a0b7812 */ /* 0x000fe400078ec0ff */
[----:B------:R-:W-:Y:S02]  /*1cf90*/  LOP3.LUT R8, R9, R8, RZ, 0x3c, !PT ;  /* 0x0000000809087212 */ /* 0x000fe400078e3cff */
[----:B----4-:R-:W-:Y:S02]  /*1cfa0*/  LOP3.LUT R4, R30, 0x380, RZ, 0xc0, !PT ;  /* 0x000003801e047812 */ /* 0x010fe400078ec0ff */
[----:B------:R-:W-:-:S02]  /*1cfb0*/  MOV R9, R14 ;  /* 0x0000000e00097202 */ /* 0x000fc40000000f00 */
[----:B------:R-:W-:Y:S02]  /*1cfc0*/  SHF.R.U64 R4, R4, 0x3, RZ ;  /* 0x0000000304047819 */ /* 0x000fe400000012ff */
[----:B------:R-:W-:Y:S01]  /*1cfd0*/  IADD3 R14, P1, R2, 0x60, RZ ;  /* 0x00000060020e7810 */ /* 0x000fe20007f3e0ff */
[----:B------:R3:W-:Y:S01]  /*1cfe0*/  STL [R1+0x58], R9 ;  /* 0x0000580901007387 */ /* 0x0007e20000100800 */
[----:B------:R-:W-:Y:S02]  /*1cff0*/  LOP3.LUT R30, R4, R30, RZ, 0x3c, !PT ;  /* 0x0000001e041e7212 */ /* 0x000fe400078e3cff */
[----:B------:R-:W-:Y:S01]  /*1d000*/  MOV R4, R26 ;  /* 0x0000001a00047202 */ /* 0x000fe20000000f00 */
[----:B------:R-:W-:Y:S01]  /*1d010*/  IMAD.X R15, RZ, RZ, R3, P1 ;  /* 0x000000ffff0f7224 */ /* 0x000fe200008e0603 */
[----:B------:R-:W-:Y:S01]  /*1d020*/  SHF.R.U64 R11, R11, 0x3, RZ ;  /* 0x000000030b0b7819 */ /* 0x000fe200000012ff */
[----:B------:R-:W4:Y:S01]  /*1d030*/  S2R R26, SR_TID.X ;  /* 0x00000000001a7919 */ /* 0x000f220000002100 */
[----:B------:R-:W-:-:S02]  /*1d040*/  MOV R6, R6 ;  /* 0x0000000600067202 */ /* 0x000fc40000000f00 */
[----:B------:R-:W-:Y:S01]  /*1d050*/  LOP3.LUT R10, R11, R10, RZ, 0x3c, !PT ;  /* 0x0000000a0b0a7212 */ /* 0x000fe200078e3cff */
[----:B------:R0:W-:Y:S01]  /*1d060*/  STL [R1+0x54], R4 ;  /* 0x0000540401007387 */ /* 0x0001e20000100800 */
[--C-:B---3--:R-:W-:Y:S02]  /*1d070*/  IMAD.X R9, RZ, RZ, R3.reuse, P0 ;  /* 0x000000ffff097224 */ /* 0x108fe400000e0603 */
[----:B------:R-:W-:Y:S01]  /*1d080*/  IMAD.X R11, RZ, RZ, R3, P3 ;  /* 0x000000ffff0b7224 */ /* 0x000fe200018e0603 */
[----:B------:R3:W-:Y:S01]  /*1d090*/  STL [R1+0x50], R6 ;  /* 0x0000500601007387 */ /* 0x0007e20000100800 */
[----:B0-----:R-:W-:-:S04]  /*1d0a0*/  LOP3.LUT R4, R14, 0x380, RZ, 0xc0, !PT ;  /* 0x000003800e047812 */ /* 0x001fc800078ec0ff */
[----:B------:R-:W-:Y:S02]  /*1d0b0*/  SHF.R.U64 R4, R4, 0x3, RZ ;  /* 0x0000000304047819 */ /* 0x000fe400000012ff */
[----:B---3--:R-:W-:Y:S02]  /*1d0c0*/  MOV R6, R10 ;  /* 0x0000000a00067202 */ /* 0x008fe40000000f00 */
[----:B------:R-:W-:Y:S02]  /*1d0d0*/  LOP3.LUT R14, R4, R14, RZ, 0x3c, !PT ;  /* 0x0000000e040e7212 */ /* 0x000fe400078e3cff */
[----:B------:R-:W-:Y:S02]  /*1d0e0*/  MOV R4, R8 ;  /* 0x0000000800047202 */ /* 0x000fe40000000f00 */
[----:B------:R-:W-:-:S03]  /*1d0f0*/  MOV R7, R14 ;  /* 0x0000000e00077202 */ /* 0x000fc60000000f00 */
[----:B------:R0:W-:Y:S04]  /*1d100*/  STL [R1+0x4c], R4 ;  /* 0x00004c0401007387 */ /* 0x0001e80000100800 */
[----:B------:R3:W-:Y:S01]  /*1d110*/  STL [R1+0x48], R6 ;  /* 0x0000480601007387 */ /* 0x0007e20000100800 */
[----:B0-----:R-:W-:Y:S02]  /*1d120*/  MOV R4, R12 ;  /* 0x0000000c00047202 */ /* 0x001fe40000000f00 */
[----:B---3--:R-:W-:-:S03]  /*1d130*/  MOV R6, R38 ;  /* 0x0000002600067202 */ /* 0x008fc60000000f00 */
[----:B------:R0:W-:Y:S04]  /*1d140*/  STL [R1+0x44], R4 ;  /* 0x0000440401007387 */ /* 0x0001e80000100800 */
[----:B------:R3:W-:Y:S01]  /*1d150*/  STL [R1+0x40], R6 ;  /* 0x0000400601007387 */ /* 0x0007e20000100800 */
[----:B0-----:R-:W-:Y:S02]  /*1d160*/  MOV R4, R30 ;  /* 0x0000001e00047202 */ /* 0x001fe40000000f00 */
[----:B---3--:R-:W-:-:S03]  /*1d170*/  IADD3 R6, P0, R2, 0x40, RZ ;  /* 0x0000004002067810 */ /* 0x008fc60007f1e0ff */
[----:B------:R0:W-:Y:S04]  /*1d180*/  STL [R1+0x3c], R4 ;  /* 0x00003c0401007387 */ /* 0x0001e80000100800 */
[----:B------:R3:W-:Y:S01]  /*1d190*/  STL [R1+0x38], R7 ;  /* 0x0000380701007387 */ /* 0x0007e20000100800 */
[----:B0-----:R-:W-:-:S04]  /*1d1a0*/  LOP3.LUT R4, R6, 0x380, RZ, 0xc0, !PT ;  /* 0x0000038006047812 */ /* 0x001fc800078ec0ff */
[----:B------:R-:W-:Y:S01]  /*1d1b0*/  SHF.R.U64 R4, R4, 0x3, RZ ;  /* 0x0000000304047819 */ /* 0x000fe200000012ff */
[----:B---3--:R-:W-:-:S03]  /*1d1c0*/  IMAD.X R7, RZ, RZ, R3, P0 ;  /* 0x000000ffff077224 */ /* 0x008fc600000e0603 */
[----:B------:R-:W-:-:S04]  /*1d1d0*/  LOP3.LUT R6, R4, R6, RZ, 0x3c, !PT ;  /* 0x0000000604067212 */ /* 0x000fc800078e3cff */
[----:B------:R-:W-:Y:S02]  /*1d1e0*/  MOV R7, R6 ;  /* 0x0000000600077202 */ /* 0x000fe40000000f00 */
[----:B------:R-:W-:-:S03]  /*1d1f0*/  IADD3 R6, P0, R2, 0x20, RZ ;  /* 0x0000002002067810 */ /* 0x000fc60007f1e0ff */
[----:B------:R0:W-:Y:S01]  /*1d200*/  STL [R1+0x34], R7 ;  /* 0x0000340701007387 */ /* 0x0001e20000100800 */
[----:B------:R-:W-:-:S04]  /*1d210*/  LOP3.LUT R4, R6, 0x380, RZ, 0xc0, !PT ;  /* 0x0000038006047812 */ /* 0x000fc800078ec0ff */
[----:B------:R-:W-:-:S04]  /*1d220*/  SHF.R.U64 R4, R4, 0x3, RZ ;  /* 0x0000000304047819 */ /* 0x000fc800000012ff */
[----:B------:R-:W-:Y:S01]  /*1d230*/  LOP3.LUT R6, R4, R6, RZ, 0x3c, !PT ;  /* 0x0000000604067212 */ /* 0x000fe200078e3cff */
[----:B0-----:R-:W-:Y:S01]  /*1d240*/  IMAD.X R7, RZ, RZ, R3, P0 ;  /* 0x000000ffff077224 */ /* 0x001fe200000e0603 */
[----:B------:R-:W-:-:S04]  /*1d250*/  LOP3.LUT R4, R2, 0x380, RZ, 0xc0, !PT ;  /* 0x0000038002047812 */ /* 0x000fc800078ec0ff */
[----:B------:R-:W-:Y:S02]  /*1d260*/  SHF.R.U64 R4, R4, 0x3, RZ ;  /* 0x0000000304047819 */ /* 0x000fe400000012ff */
[----:B------:R-:W-:Y:S02]  /*1d270*/  MOV R6, R6 ;  /* 0x0000000600067202 */ /* 0x000fe40000000f00 */
[----:B------:R-:W-:-:S03]  /*1d280*/  LOP3.LUT R2, R4, R2, RZ, 0x3c, !PT ;  /* 0x0000000204027212 */ /* 0x000fc600078e3cff */
[----:B------:R0:W-:Y:S01]  /*1d290*/  STL [R1+0x30], R6 ;  /* 0x0000300601007387 */ /* 0x0001e20000100800 */
[----:B------:R-:W-:Y:S02]  /*1d2a0*/  MOV R3, R2 ;  /* 0x0000000200037202 */ /* 0x000fe40000000f00 */
[----:B----4-:R-:W-:-:S03]  /*1d2b0*/  LOP3.LUT P0, R2, R26, 0x3, RZ, 0xc0, !PT ;  /* 0x000000031a027812 */ /* 0x010fc6000780c0ff */
[----:B------:R3:W-:Y:S01]  /*1d2c0*/  STL [R1+0x2c], R3 ;  /* 0x00002c0301007387 */ /* 0x0007e20000100800 */
[----:B------:R-:W-:Y:S02]  /*1d2d0*/  ISETP.EQ.OR P0, PT, R2, 0x3, !P0 ;  /* 0x000000030200780c */ /* 0x000fe40004702670 */
[----:B------:R-:W-:Y:S02]  /*1d2e0*/  SHF.L.U32 R2, R26, 0x2, RZ ;  /* 0x000000021a027819 */ /* 0x000fe400000006ff */
[----:B------:R-:W-:Y:S02]  /*1d2f0*/  SEL R4, R5, R0, P0 ;  /* 0x0000000005047207 */ /* 0x000fe40000000000 */
[----:B------:R-:W-:Y:S02]  /*1d300*/  LOP3.LUT R2, R2, 0xc, RZ, 0xc0, !PT ;  /* 0x0000000c02027812 */ /* 0x000fe400078ec0ff */
[----:B------:R-:W-:Y:S02]  /*1d310*/  SEL R5, R0, R5, P0 ;  /* 0x0000000500057207 */ /* 0x000fe40000000000 */
[----:B------:R-:W-:-:S02]  /*1d320*/  IADD3 R2, P1, R2, UR4, RZ ;  /* 0x0000000402027c10 */ /* 0x000fc4000ff3e0ff */
[----:B------:R-:W-:Y:S02]  /*1d330*/  SEL R13, R28, R29, P0 ;  /* 0x0000001d1c0d7207 */ /* 0x000fe40000000000 */
[----:B0-----:R-:W-:Y:S01]  /*1d340*/  SEL R6, R29, R28, P0 ;  /* 0x0000001c1d067207 */ /* 0x001fe20000000000 */
[----:B---3--:R-:W-:-:S05]  /*1d350*/  IMAD.X R3, RZ, RZ, UR5, P1 ;  /* 0x00000005ff037e24 */ /* 0x008fca00088e06ff */
[----:B------:R0:W5:Y:S01]  /*1d360*/  LDG.E.CONSTANT R0, desc[UR36][R2.64] ;  /* 0x0000002402007981 */ /* 0x000162000c1e9900 */
[----:B------:R-:W-:-:S03]  /*1d370*/  UMOV UR4, 0xffffffff ;  /* 0xffffffff00047882 */ /* 0x000fc60000000000 */
[----:B------:R-:W-:Y:S05]  /*1d380*/  BRA.DIV UR4, `(.L_x_1994) ;  /* 0x0000010604d07947 */ /* 0x000fea000b800000 */
[----:B0----5:R-:W-:Y:S01]  /*1d390*/  LOP3.LUT R2, R0, 0x2, RZ, 0x3c, !PT ;  /* 0x0000000200027812 */ /* 0x021fe200078e3cff */
[----:B------:R-:W-:Y:S01]  /*1d3a0*/  SHFL.IDX PT, R4, R4, R0, 0x1c1f ;  /* 0x001c1f0004047589 */ /* 0x000fe200000e0000 */
[----:B------:R-:W-:Y:S02]  /*1d3b0*/  SEL R35, R52, R53, P0 ;  /* 0x0000003534237207 */ /* 0x000fe40000000000 */
[----:B------:R-:W-:Y:S01]  /*1d3c0*/  SEL R52, R53, R52, P0 ;  /* 0x0000003435347207 */ /* 0x000fe20000000000 */
[----:B------:R-:W0:Y:S01]  /*1d3d0*/  SHFL.IDX PT, R5, R5, R2, 0x1c1f ;  /* 0x001c1f0205057589 */ /* 0x000e2200000e0000 */
[----:B------:R-:W-:Y:S02]  /*1d3e0*/  SEL R53, R108, R109, P0 ;  /* 0x0000006d6c357207 */ /* 0x000fe40000000000 */
[----:B------:R-:W-:Y:S01]  /*1d3f0*/  SEL R108, R109, R108, P0 ;  /* 0x0000006c6d6c7207 */ /* 0x000fe20000000000 */
[----:B------:R-:W-:Y:S01]  /*1d400*/  SHFL.IDX PT, R3, R13, R0, 0x1c1f ;  /* 0x001c1f000d037589 */ /* 0x000fe200000e0000 */
        /* <DEDUP_REMOVED lines=15> */
[----:B0-----:R-:W-:Y:S02]  /*1d500*/  SEL R7, R4, R5, P0 ;  /* 0x0000000504077207 */ /* 0x001fe40000000000 */
[----:B------:R-:W-:Y:S01]  /*1d510*/  SEL R57, R112, R113, P0 ;  /* 0x0000007170397207 */ /* 0x000fe20000000000 */
[----:B------:R-:W-:Y:S01]  /*1d520*/  SHFL.IDX PT, R51, R51, R2, 0x1c1f ;  /* 0x001c1f0233337589 */ /* 0x000fe200000e0000 */
[----:B------:R-:W-:-:S02]  /*1d530*/  SEL R50, R54, R55, P0 ;  /* 0x0000003736327207 */ /* 0x000fc40000000000 */
[----:B------:R-:W-:Y:S01]  /*1d540*/  SEL R60, R61, R60, P0 ;  /* 0x0000003c3d3c7207 */ /* 0x000fe20000000000 */
[----:B------:R0:W-:Y:S01]  /*1d550*/  STL [R1+0x24], R7 ;  /* 0x0000240701007387 */ /* 0x0001e20000100800 */
[----:B------:R-:W-:Y:S02]  /*1d560*/  SEL R68, R69, R68, P0 ;  /* 0x0000004445447207 */ /* 0x000fe40000000000 */
[----:B------:R-:W-:Y:S01]  /*1d570*/  SEL R112, R113, R112, P0 ;  /* 0x0000007071707207 */ /* 0x000fe20000000000 */
[----:B------:R-:W-:Y:S01]  /*1d580*/  SHFL.IDX PT, R57, R57, R0, 0x1c1f ;  /* 0x001c1f0039397589 */ /* 0x000fe200000e0000 */
[----:B------:R-:W-:Y:S02]  /*1d590*/  SEL R55, R55, R54, P0 ;  /* 0x0000003637377207 */ /* 0x000fe40000000000 */
[----:B------:R-:W-:Y:S01]  /*1d5a0*/  SEL R61, R116, R117, P0 ;  /* 0x00000075743d7207 */ /* 0x000fe20000000000 */
[----:B------:R-:W-:Y:S01]  /*1d5b0*/  SHFL.IDX PT, R50, R50, R0, 0x1c1f ;  /* 0x001c1f0032327589 */ /* 0x000fe200000e0000 */
[----:B------:R-:W-:-:S02]  /*1d5c0*/  SEL R69, R124, R125, P0 ;  /* 0x0000007d7c457207 */ /* 0x000fc40000000000 */
[----:B0-----:R-:W-:Y:S01]  /*1d5d0*/  SEL R7, R36, R37, P0 ;  /* 0x0000002524077207 */ /* 0x001fe20000000000 */
        /* <DEDUP_REMOVED lines=84> */
[----:B------:R-:W0:Y:S01]  /*1db20*/  SHFL.IDX PT, R80, R80, R2, 0x1c1f ;  /* 0x001c1f0250507589 */ /* 0x000e2200000e0000 */
[----:B------:R-:W-:Y:S02]  /*1db30*/  SEL R49, R104, R105, P0 ;  /* 0x0000006968317207 */ /* 0x000fe40000000000 */
[----:B------:R-:W-:Y:S01]  /*1db40*/  SEL R65, R120, R121, P0 ;  /* 0x0000007978417207 */ /* 0x000fe20000000000 */
[----:B------:R-:W4:Y:S01]  /*1db50*/  SHFL.IDX PT, R84, R84, R2, 0x1c1f ;  /* 0x001c1f0254547589 */ /* 0x000f2200000e0000 */
[----:B------:R-:W-:-:S02]  /*1db60*/  SEL R73, R128, R129, P0 ;  /* 0x0000008180497207 */ /* 0x000fc40000000000 */
[----:B------:R-:W-:Y:S01]  /*1db70*/  SEL R21, R146, R64, P0 ;  /* 0x0000004092157207 */ /* 0x000fe20000000000 */
[----:B------:R-:W1:Y:S01]  /*1db80*/  SHFL.IDX PT, R88, R88, R2, 0x1c1f ;  /* 0x001c1f0258587589 */ /* 0x000e6200000e0000 */
[----:B------:R-:W-:Y:S02]  /*1db90*/  SEL R94, R95, R94, P0 ;  /* 0x0000005e5f5e7207 */ /* 0x000fe40000000000 */
[----:B------:R-:W-:Y:S01]  /*1dba0*/  SEL R118, R119, R118, P0 ;  /* 0x0000007677767207 */ /* 0x000fe20000000000 */
[----:B------:R-:W2:Y:S01]  /*1dbb0*/  SHFL.IDX PT, R100, R100, R2, 0x1c1f ;  /* 0x001c1f0264647589 */ /* 0x000ea200000e0000 */
        /* <DEDUP_REMOVED lines=47> */
[----:B------:R-:W2:Y:S01]  /*1deb0*/  SHFL.IDX PT, R68, R68, R2, 0x1c1f ;  /* 0x001c1f0244447589 */ /* 0x000ea200000e0000 */
[----:B------:R-:W-:-:S02]  /*1dec0*/  SEL R131, R142, R143, P0 ;  /* 0x0000008f8e837207 */ /* 0x000fc40000000000 */
[----:B------:R-:W-:Y:S01]  /*1ded0*/  SEL R138, R139, R138, P0 ;  /* 0x0000008a8b8a7207 */ /* 0x000fe20000000000 */
[----:B------:R-:W-:Y:S01]  /*1dee0*/  SHFL.IDX PT, R31, R31, R0, 0x1c1f ;  /* 0x001c1f001f1f7589 */ /* 0x000fe200000e0000 */
[----:B------:R-:W-:Y:S02]  /*1def0*/  SEL R142, R143, R142, P0 ;  /* 0x0000008e8f8e7207 */ /* 0x000fe40000000000 */
[----:B------:R-:W-:Y:S01]  /*1df00*/  SEL R5, R5, R4, P0 ;  /* 0x0000000405057207 */ /* 0x000fe20000000000 */
[----:B------:R-:W2:Y:S01]  /*1df10*/  SHFL.IDX PT, R72, R72, R2, 0x1c1f ;  /* 0x001c1f0248487589 */ /* 0x000ea200000e0000 */
[----:B---3--:R-:W-:Y:S02]  /*1df20*/  SEL R4, R3, R6, P0 ;  /* 0x0000000603047207 */ /* 0x008fe40000000000 */
        /* <DEDUP_REMOVED lines=11> */
[----:B----4-:R-:W-:-:S02]  /*1dfe0*/  SEL R169, R39, R84, P0 ;  /* 0x0000005427a97207 */ /* 0x010fc40000000000 */
[----:B------:R-:W-:Y:S01]  /*1dff0*/  SEL R168, R84, R39, P0 ;  /* 0x0000002754a87207 */ /* 0x000fe20000000000 */
[----:B------:R-:W-:Y:S01]  /*1e000*/  SHFL.IDX PT, R113, R125, R2, 0x1c1f ;  /* 0x001c1f027d717589 */ /* 0x000fe200000e0000 */
[----:B-1----:R-:W-:Y:S02]  /*1e010*/  SEL R167, R41, R88, P0 ;  /* 0x0000005829a77207 */ /* 0x002fe40000000000 */
[----:B------:R-:W-:Y:S01]  /*1e020*/  SEL R166, R88, R41, P0 ;  /* 0x0000002958a67207 */ /* 0x000fe20000000000 */
[----:B------:R-:W-:Y:S01]  /*1e030*/  SHFL.IDX PT, R99, R129, R0, 0x1c1f ;  /* 0x001c1f0081637589 */ /* 0x000fe200000e0000 */
[----:B--2---:R-:W-:Y:S02]  /*1e040*/  SEL R159, R45, R100, P0 ;  /* 0x000000642d9f7207 */ /* 0x004fe40000000000 */
        /* <DEDUP_REMOVED lines=45> */
[----:B---3--:R-:W-:Y:S01]  /*1e320*/  SEL R173, R37, R76, P0 ;  /* 0x0000004c25ad7207 */ /* 0x008fe20000000000 */
[----:B------:R-:W-:Y:S01]  /*1e330*/  SHFL.IDX PT, R97, R97, R0, 0x1c1f ;  /* 0x001c1f0061617589 */ /* 0x000fe200000e0000 */
[----:B------:R-:W-:-:S02]  /*1e340*/  SEL R172, R76, R37, P0 ;  /* 0x000000254cac7207 */ /* 0x000fc40000000000 */
[----:B------:R-:W-:Y:S01]  /*1e350*/  SEL R104, R104, R49, P0 ;  /* 0x0000003168687207 */ /* 0x000fe20000000000 */
[----:B------:R-:W-:Y:S01]  /*1e360*/  SHFL.IDX PT, R155, R155, R2, 0x1c1f ;  /* 0x001c1f029b9b7589 */ /* 0x000fe200000e0000 */
[----:B0-----:R-:W-:Y:S02]  /*1e370*/  SEL R96, R53, R108, P0 ;  /* 0x0000006c35607207 */ /* 0x001fe40000000000 */
[----:B------:R-:W-:Y:S01]  /*1e380*/  SEL R92, R108, R53, P0 ;  /* 0x000000356c5c7207 */ /* 0x000fe20000000000 */
[----:B------:R-:W-:Y:S01]  /*1e390*/  SHFL.IDX PT, R21, R21, R0, 0x1c1f ;  /* 0x001c1f0015157589 */ /* 0x000fe200000e0000 */
[----:B------:R-:W-:Y:S02]  /*1e3a0*/  SEL R112, R112, R57, P0 ;  /* 0x0000003970707207 */ /* 0x000fe40000000000 */
[----:B------:R-:W-:Y:S01]  /*1e3b0*/  SEL R116, R116, R61, P0 ;  /* 0x0000003d74747207 */ /* 0x000fe20000000000 */
[----:B------:R-:W0:Y:S01]  /*1e3c0*/  SHFL.IDX PT, R146, R146, R2, 0x1c1f ;  /* 0x001c1f0292927589 */ /* 0x000e2200000e0000 */
[----:B------:R-:W-:-:S02]  /*1e3d0*/  SEL R120, R120, R65, P0 ;  /* 0x0000004178787207 */ /* 0x000fc40000000000 */
[----:B------:R-:W-:Y:S01]  /*1e3e0*/  SEL R46, R51, R46, P0 ;  /* 0x0000002e332e7207 */ /* 0x000fe20000000000 */
[----:B------:R-:W-:Y:S01]  /*1e3f0*/  SHFL.IDX PT, R64, R64, R0, 0x1c1f ;  /* 0x001c1f0040407589 */ /* 0x000fe200000e0000 */
[----:B------:R-:W-:Y:S02]  /*1e400*/  SEL R50, R55, R50, P0 ;  /* 0x0000003237327207 */ /* 0x000fe40000000000 */
[----:B------:R-:W-:Y:S01]  /*1e410*/  SEL R58, R62, R58, P0 ;  /* 0x0000003a3e3a7207 */ /* 0x000fe20000000000 */
[----:B------:R-:W2:Y:S01]  /*1e420*/  SHFL.IDX PT, R152, R152, R2, 0x1c1f ;  /* 0x001c1f0298987589 */ /* 0x000ea200000e0000 */
[----:B------:R-:W-:Y:S02]  /*1e430*/  SEL R66, R78, R66, P0 ;  /* 0x000000424e427207 */ /* 0x000fe40000000000 */
[----:B-1----:R-:W-:Y:S01]  /*1e440*/  SEL R6, R81, R136, P0 ;  /* 0x0000008851067207 */ /* 0x002fe20000000000 */
[----:B------:R-:W-:Y:S01]  /*1e450*/  SHFL.IDX PT, R101, R101, R0, 0x1c1f ;  /* 0x001c1f0065657589 */ /* 0x000fe200000e0000 */
[----:B------:R-:W-:-:S02]  /*1e460*/  SEL R56, R106, R103, P0 ;  /* 0x000000676a387207 */ /* 0x000fc40000000000 */
[----:B------:R-:W-:Y:S01]  /*1e470*/  SEL R68, R122, R119, P0 ;  /* 0x000000777a447207 */ /* 0x000fe20000000000 */
[----:B------:R-:W1:Y:S01]  /*1e480*/  SHFL.IDX PT, R153, R153, R2, 0x1c1f ;  /* 0x001c1f0299997589 */ /* 0x000e6200000e0000 */
[----:B------:R-:W-:Y:S02]  /*1e490*/  SEL R81, R136, R81, P0 ;  /* 0x0000005188517207 */ /* 0x000fe40000000000 */
[----:B------:R-:W-:Y:S01]  /*1e4a0*/  SEL R103, R103, R106, P0 ;  /* 0x0000006a67677207 */ /* 0x000fe20000000000 */
[----:B------:R-:W-:Y:S01]  /*1e4b0*/  SHFL.IDX PT, R105, R105, R0, 0x1c1f ;  /* 0x001c1f0069697589 */ /* 0x000fe200000e0000 */
[----:B------:R-:W-:-:S03]  /*1e4c0*/  SEL R119, R119, R122, P0 ;  /* 0x0000007a77777207 */ /* 0x000fc60000000000 */
[----:B------:R-:W3:Y:S01]  /*1e4d0*/  SHFL.IDX PT, R154, R154, R2, 0x1c1f ;  /* 0x001c1f029a9a7589 */ /* 0x000ee200000e0000 */
[----:B0-----:R-:W-:Y:S02]  /*1e4e0*/  SEL R20, R21, R146, P0 ;  /* 0x0000009215147207 */ /* 0x001fe40000000000 */
[----:B------:R-:W-:Y:S01]  /*1e4f0*/  SEL R21, R146, R21, P0 ;  /* 0x0000001592157207 */ /* 0x000fe20000000000 */
[----:B------:R-:W-:Y:S04]  /*1e500*/  SHFL.IDX PT, R109, R109, R0, 0x1c1f ;  /* 0x001c1f006d6d7589 */ /* 0x000fe800000e0000 */
[----:B------:R-:W0:Y:S01]  /*1e510*/  SHFL.IDX PT, R47, R47, R2, 0x1c1f ;  /* 0x001c1f022f2f7589 */ /* 0x000e2200000e0000 */
[----:B--2---:R-:W-:Y:S02]  /*1e520*/  SEL R26, R64, R152, P0 ;  /* 0x00000098401a7207 */ /* 0x004fe40000000000 */
[----:B------:R-:W-:Y:S01]  /*1e530*/  SEL R64, R152, R64, P0 ;  /* 0x0000004098407207 */ /* 0x000fe20000000000 */
[----:B------:R-:W-:Y:S04]  /*1e540*/  SHFL.IDX PT, R54, R54, R0, 0x1c1f ;  /* 0x001c1f0036367589 */ /* 0x000fe800000e0000 */
[----:B------:R-:W2:Y:S01]  /*1e550*/  SHFL.IDX PT, R117, R117, R0, 0x1c1f ;  /* 0x001c1f0075757589 */ /* 0x000ea200000e0000 */
[----:B-1----:R-:W-:-:S02]  /*1e560*/  SEL R27, R101, R153, P0 ;  /* 0x00000099651b7207 */ /* 0x002fc40000000000 */
[----:B------:R-:W-:Y:S01]  /*1e570*/  SEL R101, R153, R101, P0 ;  /* 0x0000006599657207 */ /* 0x000fe20000000000 */
[----:B------:R-:W-:Y:S04]  /*1e580*/  SHFL.IDX PT, R121, R59, R0, 0x1c1f ;  /* 0x001c1f003b797589 */ /* 0x000fe800000e0000 */
[----:B------:R-:W1:Y:S01]  /*1e590*/  SHFL.IDX PT, R70, R70, R2, 0x1c1f ;  /* 0x001c1f0246467589 */ /* 0x000e6200000e0000 */
[----:B---3--:R-:W-:Y:S02]  /*1e5a0*/  SEL R36, R105, R154, P0 ;  /* 0x0000009a69247207 */ /* 0x008fe40000000000 */
[----:B------:R-:W-:Y:S01]  /*1e5b0*/  SEL R105, R154, R105, P0 ;  /* 0x000000699a697207 */ /* 0x000fe20000000000 */
[----:B------:R-:W-:Y:S04]  /*1e5c0*/  SHFL.IDX PT, R125, R63, R0, 0x1c1f ;  /* 0x001c1f003f7d7589 */ /* 0x000fe800000e0000 */
[----:B------:R-:W3:Y:S01]  /*1e5d0*/  SHFL.IDX PT, R74, R74, R2, 0x1c1f ;  /* 0x001c1f024a4a7589 */ /* 0x000ee200000e0000 */
[----:B0-----:R-:W-:-:S02]  /*1e5e0*/  SEL R37, R109, R47, P0 ;  /* 0x0000002f6d257207 */ /* 0x001fc40000000000 */
        /* <DEDUP_REMOVED lines=17> */
[----:B------:R-:W0:Y:S04]  /*1e700*/  SHFL.IDX PT, R98, R98, R2, 0x1c1f ;  /* 0x001c1f0262627589 */ /* 0x000e2800000e0000 */
[----:B------:R-:W-:Y:S01]  /*1e710*/  SHFL.IDX PT, R83, R83, R0, 0x1c1f ;  /* 0x001c1f0053537589 */ /* 0x000fe200000e0000 */
[----:B--2---:R-:W-:Y:S02]  /*1e720*/  SEL R49, R71, R86, P0 ;  /* 0x0000005647317207 */ /* 0x004fe40000000000 */
[----:B------:R-:W-:Y:S01]  /*1e730*/  SEL R71, R86, R71, P0 ;  /* 0x0000004756477207 */ /* 0x000fe20000000000 */
[----:B------:R-:W2:Y:S04]  /*1e740*/  SHFL.IDX PT, R102, R102, R2, 0x1c1f ;  /* 0x001c1f0266667589 */ /* 0x000ea800000e0000 */
[----:B------:R-:W-:Y:S01]  /*1e750*/  SHFL.IDX PT, R87, R87, R0, 0x1c1f ;  /* 0x001c1f0057577589 */ /* 0x000fe200000e0000 */
[----:B-1----:R-:W-:-:S02]  /*1e760*/  SEL R51, R75, R90, P0 ;  /* 0x0000005a4b337207 */ /* 0x002fc40000000000 */
[----:B------:R-:W-:Y:S01]  /*1e770*/  SEL R75, R90, R75, P0 ;  /* 0x0000004b5a4b7207 */ /* 0x000fe20000000000 */
[----:B------:R-:W1:Y:S04]  /*1e780*/  SHFL.IDX PT, R110, R110, R2, 0x1c1f ;  /* 0x001c1f026e6e7589 */ /* 0x000e6800000e0000 */
[----:B------:R-:W4:Y:S01]  /*1e790*/  SHFL.IDX PT, R111, R111, R0, 0x1c1f ;  /* 0x001c1f006f6f7589 */ /* 0x000f2200000e0000 */
[----:B---3--:R-:W-:Y:S02]  /*1e7a0*/  SEL R52, R79, R94, P0 ;  /* 0x0000005e4f347207 */ /* 0x008fe40000000000 */
[----:B------:R-:W-:Y:S01]  /*1e7b0*/  SEL R79, R94, R79, P0 ;  /* 0x0000004f5e4f7207 */ /* 0x000fe20000000000 */
[----:B------:R-:W-:Y:S01]  /*1e7c0*/  SHFL.IDX PT, R91, R91, R0, 0x1c1f ;  /* 0x001c1f005b5b7589 */ /* 0x000fe200000e0000 */
[----:B0-----:R-:W-:-:S02]  /*1e7d0*/  SEL R53, R99, R98, P0 ;  /* 0x0000006263357207 */ /* 0x001fc40000000000 */
[----:B------:R-:W-:Y:S01]  /*1e7e0*/  SEL R98, R98, R99, P0 ;  /* 0x0000006362627207 */ /* 0x000fe20000000000 */
[----:B------:R-:W0:Y:S04]  /*1e7f0*/  SHFL.IDX PT, R118, R118, R2, 0x1c1f ;  /* 0x001c1f0276767589 */ /* 0x000e2800000e0000 */
[----:B------:R-:W3:Y:S01]  /*1e800*/  SHFL.IDX PT, R115, R115, R0, 0x1c1f ;  /* 0x001c1f0073737589 */ /* 0x000ee200000e0000 */
[----:B--2---:R-:W-:Y:S02]  /*1e810*/  SEL R55, R83, R102, P0 ;  /* 0x0000006653377207 */ /* 0x004fe40000000000 */
[----:B------:R-:W-:Y:S01]  /*1e820*/  SEL R83, R102, R83, P0 ;  /* 0x0000005366537207 */ /* 0x000fe20000000000 */
[----:B------:R-:W-:Y:S04]  /*1e830*/  SHFL.IDX PT, R95, R95, R0, 0x1c1f ;  /* 0x001c1f005f5f7589 */ /* 0x000fe800000e0000 */
[----:B------:R-:W2:Y:S01]  /*1e840*/  SHFL.IDX PT, R126, R126, R2, 0x1c1f ;  /* 0x001c1f027e7e7589 */ /* 0x000ea200000e0000 */
[----:B-1----:R-:W-:-:S02]  /*1e850*/  SEL R57, R87, R110, P0 ;  /* 0x0000006e57397207 */ /* 0x002fc40000000000 */
[----:B------:R-:W-:Y:S01]  /*1e860*/  SEL R87, R110, R87, P0 ;  /* 0x000000576e577207 */ /* 0x000fe20000000000 */
[----:B------:R-:W-:Y:S01]  /*1e870*/  SHFL.IDX PT, R123, R123, R0, 0x1c1f ;  /* 0x001c1f007b7b7589 */ /* 0x000fe200000e0000 */
[----:B----4-:R-:W-:Y:S02]  /*1e880*/  SEL R60, R111, R107, P0 ;  /* 0x0000006b6f3c7207 */ /* 0x010fe40000000000 */
[----:B------:R-:W-:Y:S01]  /*1e890*/  SEL R107, R107, R111, P0 ;  /* 0x0000006f6b6b7207 */ /* 0x000fe20000000000 */
[----:B------:R-:W1:Y:S04]  /*1e8a0*/  SHFL.IDX PT, R134, R134, R2, 0x1c1f ;  /* 0x001c1f0286867589 */ /* 0x000e6800000e0000 */
[----:B------:R-:W4:Y:S01]  /*1e8b0*/  SHFL.IDX PT, R127, R138, R2, 0x1c1f ;  /* 0x001c1f028a7f7589 */ /* 0x000f2200000e0000 */
[----:B0-----:R-:W-:-:S02]  /*1e8c0*/  SEL R61, R91, R118, P0 ;  /* 0x000000765b3d7207 */ /* 0x001fc40000000000 */
[----:B------:R-:W-:Y:S01]  /*1e8d0*/  SEL R91, R118, R91, P0 ;  /* 0x0000005b765b7207 */ /* 0x000fe20000000000 */
[----:B------:R-:W-:Y:S01]  /*1e8e0*/  SHFL.IDX PT, R131, R131, R0, 0x1c1f ;  /* 0x001c1f0083837589 */ /* 0x000fe200000e0000 */
[----:B---3--:R-:W-:Y:S02]  /*1e8f0*/  SEL R62, R115, R114, P0 ;  /* 0x00000072733e7207 */ /* 0x008fe40000000000 */
[----:B------:R-:W-:Y:S01]  /*1e900*/  SEL R114, R114, R115, P0 ;  /* 0x0000007372727207 */ /* 0x000fe20000000000 */
[----:B------:R-:W0:Y:S04]  /*1e910*/  SHFL.IDX PT, R129, R142, R2, 0x1c1f ;  /* 0x001c1f028e817589 */ /* 0x000e2800000e0000 */
[----:B------:R3:W-:Y:S01]  /*1e920*/  STL [R1+0x28], R5 ;  /* 0x0000280501007387 */ /* 0x0007e20000100800 */
[----:B--2---:R-:W-:-:S02]  /*1e930*/  SEL R65, R95, R126, P0 ;  /* 0x0000007e5f417207 */ /* 0x004fc40000000000 */
[----:B------:R-:W-:Y:S01]  /*1e940*/  SEL R95, R126, R95, P0 ;  /* 0x0000005f7e5f7207 */ /* 0x000fe20000000000 */
[----:B------:R2:W-:Y:S04]  /*1e950*/  STL [R1+0x18], R4 ;  /* 0x0000180401007387 */ /* 0x0005e80000100800 */
[----:B------:R0:W-:Y:S01]  /*1e960*/  STL [R1+0x20], R3 ;  /* 0x0000200301007387 */ /* 0x0001e20000100800 */
[----:B-1----:R-:W-:Y:S02]  /*1e970*/  SEL R72, R123, R134, P0 ;  /* 0x000000867b487207 */ /* 0x002fe40000000000 */
[----:B---3--:R-:W-:Y:S01]  /*1e980*/  SEL R5, R9, R8, P0 ;  /* 0x0000000809057207 */ /* 0x008fe20000000000 */
[----:B------:R-:W1:Y:S01]  /*1e990*/  SHFL.IDX PT, R59, R12, R0, 0x1c1f ;  /* 0x001c1f000c3b7589 */ /* 0x000e6200000e0000 */
[----:B----4-:R-:W-:-:S02]  /*1e9a0*/  SEL R76, R130, R127, P0 ;  /* 0x0000007f824c7207 */ /* 0x010fc40000000000 */
[----:B--2---:R-:W-:Y:S01]  /*1e9b0*/  SEL R4, R7, R10, P0 ;  /* 0x0000000a07047207 */ /* 0x004fe20000000000 */
[----:B------:R-:W2:Y:S01]  /*1e9c0*/  SHFL.IDX PT, R63, R133, R0, 0x1c1f ;  /* 0x001c1f00853f7589 */ /* 0x000ea200000e0000 */
[----:B------:R-:W-:Y:S02]  /*1e9d0*/  SEL R123, R134, R123, P0 ;  /* 0x0000007b867b7207 */ /* 0x000fe40000000000 */
[----:B0-----:R-:W-:Y:S01]  /*1e9e0*/  SEL R3, R8, R9, P0 ;  /* 0x0000000908037207 */ /* 0x001fe20000000000 */
[----:B------:R-:W0:Y:S01]  /*1e9f0*/  SHFL.IDX PT, R11, R11, R2, 0x1c1f ;  /* 0x001c1f020b0b7589 */ /* 0x000e2200000e0000 */
[----:B------:R-:W-:Y:S02]  /*1ea00*/  SEL R8, R89, R144, P0 ;  /* 0x0000009059087207 */ /* 0x000fe40000000000 */
[----:B------:R-:W-:Y:S01]  /*1ea10*/  SEL R9, R93, R148, P0 ;  /* 0x000000945d097207 */ /* 0x000fe20000000000 */
[----:B------:R3:W-:Y:S01]  /*1ea20*/  STL [R1+0x10], R3 ;  /* 0x0000100301007387 */ /* 0x0007e20000100800 */
[----:B------:R-:W-:-:S02]  /*1ea30*/  SEL R78, R131, R129, P0 ;  /* 0x00000081834e7207 */ /* 0x000fc40000000000 */
[----:B------:R-:W-:Y:S01]  /*1ea40*/  SEL R89, R144, R89, P0 ;  /* 0x0000005990597207 */ /* 0x000fe20000000000 */
[----:B------:R4:W-:Y:S01]  /*1ea50*/  STL [R1+0x14], R5 ;  /* 0x0000140501007387 */ /* 0x0009e20000100800 */
[----:B------:R-:W-:Y:S02]  /*1ea60*/  SEL R93, R148, R93, P0 ;  /* 0x0000005d945d7207 */ /* 0x000fe40000000000 */
[----:B------:R-:W-:Y:S01]  /*1ea70*/  SEL R127, R127, R130, P0 ;  /* 0x000000827f7f7207 */ /* 0x000fe20000000000 */
[----:B------:R1:W-:Y:S01]  /*1ea80*/  STL [R1+0x8], R4 ;  /* 0x0000080401007387 */ /* 0x0003e20000100800 */
[----:B------:R-:W-:Y:S02]  /*1ea90*/  SEL R129, R129, R131, P0 ;  /* 0x0000008381817207 */ /* 0x000fe40000000000 */
[----:B---3--:R-:W-:Y:S01]  /*1eaa0*/  SEL R3, R10, R7, P0 ;  /* 0x000000070a037207 */ /* 0x008fe20000000000 */
[----:B------:R3:W0:Y:S01]  /*1eab0*/  SHFL.IDX PT, R0, R150, R2, 0x1c1f ;  /* 0x001c1f0296007589 */ /* 0x00062200000e0000 */
[----:B------:R-:W-:-:S02]  /*1eac0*/  SEL R7, R85, R140, P0 ;  /* 0x0000008c55077207 */ /* 0x000fc40000000000 */
[----:B----4-:R-:W-:Y:S01]  /*1ead0*/  SEL R5, R77, R132, P0 ;  /* 0x000000844d057207 */ /* 0x010fe20000000000 */
[----:B------:R4:W-:Y:S01]  /*1eae0*/  STL [R1+0xc], R3 ;  /* 0x00000c0301007387 */ /* 0x0009e20000100800 */
[----:B------:R-:W-:Y:S02]  /*1eaf0*/  SEL R10, R97, R155, P0 ;  /* 0x0000009b610a7207 */ /* 0x000fe40000000000 */
[----:B-1----:R-:W-:Y:S02]  /*1eb00*/  SEL R4, R73, R128, P0 ;  /* 0x0000008049047207 */ /* 0x002fe40000000000 */
[----:B------:R-:W-:Y:S01]  /*1eb10*/  SEL R73, R128, R73, P0 ;  /* 0x0000004980497207 */ /* 0x000fe20000000000 */
[----:B---3--:R-:W-:Y:S01]  /*1eb20*/  IMAD.MOV.U32 R2, RZ, RZ, RZ ;  /* 0x000000ffff027224 */ /* 0x008fe200078e00ff */
[----:B------:R-:W-:Y:S02]  /*1eb30*/  SEL R77, R132, R77, P0 ;  /* 0x0000004d844d7207 */ /* 0x000fe40000000000 */
[----:B------:R-:W-:-:S02]  /*1eb40*/  SEL R85, R140, R85, P0 ;  /* 0x000000558c557207 */ /* 0x000fc40000000000 */
[----:B----4-:R-:W-:Y:S02]  /*1eb50*/  SEL R3, R40, R29, P0 ;  /* 0x0000001d28037207 */ /* 0x010fe40000000000 */
[----:B------:R-:W-:Y:S02]  /*1eb60*/  SEL R40, R54, R32, P0 ;  /* 0x0000002036287207 */ /* 0x000fe40000000000 */
[----:B------:R-:W-:Y:S01]  /*1eb70*/  SEL R97, R155, R97, P0 ;  /* 0x000000619b617207 */ /* 0x000fe20000000000 */
[----:B------:R1:W-:Y:S01]  /*1eb80*/  STL [R1+0x4], R3 ;  /* 0x0000040301007387 */ /* 0x0003e20000100800 */
[----:B------:R-:W-:Y:S02]  /*1eb90*/  SEL R54, R32, R54, P0 ;  /* 0x0000003620367207 */ /* 0x000fe40000000000 */
[----:B-1----:R-:W-:Y:S02]  /*1eba0*/  SEL R3, R69, R124, P0 ;  /* 0x0000007c45037207 */ /* 0x002fe40000000000 */
[----:B0-2---:R-:W-:-:S07]  /*1ebb0*/  SEL R69, R124, R69, P0 ;  /* 0x000000457c457207 */ /* 0x005fce0000000000 */
.L_x_2389:
[----:B------:R-:W2:Y:S04]  /*1ebc0*/  LDL.LU R28, [R1+0x2c] ;  /* 0x00002c00011c7983 */ /* 0x000ea80000300800 */
[----:B------:R-:W3:Y:S04]  /*1ebd0*/  LDL.LU R32, [R1+0x30] ;  /* 0x0000300001207983 */ /* 0x000ee80000300800 */
[----:B------:R-:W4:Y:S04]  /*1ebe0*/  LDL.LU R86, [R1+0x34] ;  /* 0x0000340001567983 */ /* 0x000f280000300800 */
[----:B------:R-:W4:Y:S04]  /*1ebf0*/  LDL.LU R82, [R1+0x38] ;  /* 0x0000380001527983 */ /* 0x000f280000300800 */
[----:B------:R-:W4:Y:S04]  /*1ec00*/  LDL.LU R108, [R1+0x3c] ;  /* 0x00003c00016c7983 */ /* 0x000f280000300800 */
[----:B------:R-:W4:Y:S04]  /*1ec10*/  LDL.LU R99, [R1+0x40] ;  /* 0x0000400001637983 */ /* 0x000f280000300800 */
[----:B------:R-:W2:Y:S04]  /*1ec20*/  LDL R122, [R1+0x18] ;  /* 0x00001800017a7983 */ /* 0x000ea80000100800 */
[----:B------:R-:W2:Y:S04]  /*1ec30*/  LDL R121, [R1+0x24] ;  /* 0x0000240001797983 */ /* 0x000ea80000100800 */
[----:B------:R-:W3:Y:S04]  /*1ec40*/  LDL R118, [R1+0x20] ;  /* 0x0000200001767983 */ /* 0x000ee80000100800 */
[----:B------:R-:W3:Y:S04]  /*1ec50*/  LDL R117, [R1+0x28] ;  /* 0x0000280001757983 */ /* 0x000ee80000100800 */
[----:B------:R-:W4:Y:S04]  /*1ec60*/  LDL R115, [R1+0x8] ;  /* 0x0000080001737983 */ /* 0x000f280000100800 */
[----:B------:R-:W4:Y:S04]  /*1ec70*/  LDL R111, [R1+0x10] ;  /* 0x00001000016f7983 */ /* 0x000f280000100800 */
[----:B------:R-:W4:Y:S04]  /*1ec80*/  LDL R110, [R1+0xc] ;  /* 0x00000c00016e7983 */ /* 0x000f280000100800 */
[----:B------:R-:W4:Y:S04]  /*1ec90*/  LDL R106, [R1+0x14] ;  /* 0x00001400016a7983 */ /* 0x000f280000100800 */
[----:B------:R-:W4:Y:S01]  /*1eca0*/  LDL R102, [R1+0x4] ;  /* 0x0000040001667983 */ /* 0x000f220000100800 */
[----:B------:R-:W-:Y:S05]  /*1ecb0*/  WARPSYNC.ALL ;  /* 0x0000000000007948 */ /* 0x000fea0003800000 */
[----:B------:R-:W-:Y:S01]  /*1ecc0*/  F2FP.BF16.F32.PACK_AB R13, R20, R10 ;  /* 0x0000000a140d723e */ /* 0x000fe200000010ff */
[----:B------:R-:W4:Y:S01]  /*1ecd0*/  LDL.LU R94, [R1+0x44] ;  /* 0x00004400015e7983 */ /* 0x000f220000300800 */
[----:B------:R-:W-:Y:S01]  /*1ece0*/  F2FP.BF16.F32.PACK_AB R15, R21, R97 ;  /* 0x00000061150f723e */ /* 0x000fe200000010ff */
[----:B------:R-:W-:Y:S01]  /*1ecf0*/  ULDC.64 UR4, c[0x0][0xc00] ;  /* 0x0003000000047ab9 */ /* 0x000fe20000000a00 */
[----:B------:R-:W-:Y:S01]  /*1ed00*/  F2FP.BF16.F32.PACK_AB R29, R27, R26 ;  /* 0x0000001a1b1d723e */ /* 0x000fe200000010ff */
[----:B------:R-:W4:Y:S01]  /*1ed10*/  LDL.LU R90, [R1+0x48] ;  /* 0x00004800015a7983 */ /* 0x000f220000300800 */
[----:B------:R-:W-:Y:S01]  /*1ed20*/  F2FP.BF16.F32.PACK_AB R31, R101, R64 ;  /* 0x00000040651f723e */ /* 0x000fe200000010ff */
[----:B------:R-:W-:Y:S01]  /*1ed30*/  ULDC.64 UR6, c[0x0][0xc08] ;  /* 0x0003020000067ab9 */ /* 0x000fe20000000a00 */
[----:B------:R-:W-:-:S02]  /*1ed40*/  F2FP.BF16.F32.PACK_AB R33, R37, R36 ;  /* 0x000000242521723e */ /* 0x000fc400000010ff */
[----:B------:R-:W-:Y:S01]  /*1ed50*/  F2FP.BF16.F32.PACK_AB R35, R47, R105 ;  /* 0x000000692f23723e */ /* 0x000fe200000010ff */
[----:B------:R-:W-:Y:S01]  /*1ed60*/  BAR.SYNC.DEFER_BLOCKING 0x1, 0x100 ;  /* 0x0044000000007b1d */ /* 0x000fe20000010000 */
[----:B--2---:R-:W-:Y:S02]  /*1ed70*/  F2FP.BF16.F32.PACK_AB R12, R122, R121 ;  /* 0x000000797a0c723e */ /* 0x004fe400000010ff */
[----:B---3--:R-:W-:-:S05]  /*1ed80*/  F2FP.BF16.F32.PACK_AB R14, R118, R117 ;  /* 0x00000075760e723e */ /* 0x008fca00000010ff */
[----:B------:R0:W-:Y:S01]  /*1ed90*/  STSM.16.M88.4 [R28], R12 ;  /* 0x0000000c1c007844 */ /* 0x0001e20000000200 */
[----:B----4-:R-:W-:Y:S02]  /*1eda0*/  F2FP.BF16.F32.PACK_AB R30, R110, R106 ;  /* 0x0000006a6e1e723e */ /* 0x010fe400000010ff */
[----:B0-----:R-:W-:Y:S02]  /*1edb0*/  F2FP.BF16.F32.PACK_AB R28, R115, R111 ;  /* 0x0000006f731c723e */ /* 0x001fe400000010ff */
[----:B------:R-:W-:-:S03]  /*1edc0*/  F2FP.BF16.F32.PACK_AB R34, R228, R102 ;  /* 0x00000066e422723e */ /* 0x000fc600000010ff */
[----:B------:R0:W-:Y:S01]  /*1edd0*/  STSM.16.M88.4 [R32], R28 ;  /* 0x0000001c20007844 */ /* 0x0001e20000000200 */
[----:B------:R-:W-:Y:S02]  /*1ede0*/  F2FP.BF16.F32.PACK_AB R12, R189, R204 ;  /* 0x000000ccbd0c723e */ /* 0x000fe400000010ff */
[----:B------:R-:W-:Y:S02]  /*1edf0*/  F2FP.BF16.F32.PACK_AB R13, R39, R38 ;  /* 0x00000026270d723e */ /* 0x000fe400000010ff */
[----:B------:R-:W-:Y:S02]  /*1ee00*/  F2FP.BF16.F32.PACK_AB R14, R192, R226 ;  /* 0x000000e2c00e723e */ /* 0x000fe400000010ff */
[----:B------:R-:W-:Y:S02]  /*1ee10*/  F2FP.BF16.F32.PACK_AB R15, R50, R46 ;  /* 0x0000002e320f723e */ /* 0x000fe400000010ff */
[----:B0-----:R-:W-:-:S05]  /*1ee20*/  F2FP.BF16.F32.PACK_AB R32, R227, R229 ;  /* 0x000000e5e320723e */ /* 0x001fca00000010ff */
[----:B------:R0:W-:Y:S04]  /*1ee30*/  STSM.16.M88.4 [R86], R32 ;  /* 0x0000002056007844 */ /* 0x0001e80000000200 */
[----:B------:R1:W-:Y:S04]  /*1ee40*/  STSM.16.M88.4 [R82], R12 ;  /* 0x0000000c52007844 */ /* 0x0003e80000000200 */
[----:B0-----:R-:W2:Y:S04]  /*1ee50*/  LDL.LU R86, [R1+0x4c] ;  /* 0x00004c0001567983 */ /* 0x001ea80000300800 */
[----:B-1----:R-:W3:Y:S01]  /*1ee60*/  LDL.LU R82, [R1+0x50] ;  /* 0x0000500001527983 */ /* 0x002ee20000300800 */
[----:B------:R-:W-:-:S02]  /*1ee70*/  F2FP.BF16.F32.PACK_AB R28, R180, R182 ;  /* 0x000000b6b41c723e */ /* 0x000fc400000010ff */
[----:B------:R-:W-:Y:S02]  /*1ee80*/  F2FP.BF16.F32.PACK_AB R29, R41, R40 ;  /* 0x00000028291d723e */ /* 0x000fe400000010ff */
        /* <DEDUP_REMOVED lines=8> */
[----:B------:R-:W-:Y:S02]  /*1ef10*/  F2FP.BF16.F32.PACK_AB R13, R45, R44 ;  /* 0x0000002c2d0d723e */ /* 0x000fe400000010ff */
[----:B------:R-:W-:Y:S02]  /*1ef20*/  F2FP.BF16.F32.PACK_AB R14, R172, R174 ;  /* 0x000000aeac0e723e */ /* 0x000fe400000010ff */
[----:B------:R-:W-:Y:S01]  /*1ef30*/  F2FP.BF16.F32.PACK_AB R15, R66, R74 ;  /* 0x0000004a420f723e */ /* 0x000fe200000010ff */
[----:B------:R1:W-:Y:S04]  /*1ef40*/  STSM.16.M88.4 [R99], R32 ;  /* 0x0000002063007844 */ /* 0x0003e80000000200 */
[----:B0-----:R-:W4:Y:S01]  /*1ef50*/  LDL.LU R108, [R1+0x54] ;  /* 0x00005400016c7983 */ /* 0x001f220000300800 */
[----:B------:R-:W-:-:S02]  /*1ef60*/  F2FP.BF16.F32.PACK_AB R28, R169, R171 ;  /* 0x000000aba91c723e */ /* 0x000fc400000010ff */
[----:B------:R-:W-:Y:S02]  /*1ef70*/  F2FP.BF16.F32.PACK_AB R29, R49, R48 ;  /* 0x00000030311d723e */ /* 0x000fe400000010ff */
[----:B------:R-:W-:Y:S02]  /*1ef80*/  F2FP.BF16.F32.PACK_AB R30, R168, R170 ;  /* 0x000000aaa81e723e */ /* 0x000fe400000010ff */
[----:B------:R-:W-:Y:S01]  /*1ef90*/  F2FP.BF16.F32.PACK_AB R31, R71, R67 ;  /* 0x00000043471f723e */ /* 0x000fe200000010ff */
[----:B------:R0:W-:Y:S04]  /*1efa0*/  STSM.16.M88.4 [R94], R12 ;  /* 0x0000000c5e007844 */ /* 0x0001e80000000200 */
[----:B-1----:R-:W4:Y:S04]  /*1efb0*/  LDL.LU R99, [R1+0x58] ;  /* 0x0000580001637983 */ /* 0x002f280000300800 */
[----:B------:R1:W-:Y:S01]  /*1efc0*/  STSM.16.M88.4 [R90], R28 ;  /* 0x0000001c5a007844 */ /* 0x0003e20000000200 */
[----:B------:R-:W-:-:S02]  /*1efd0*/  F2FP.BF16.F32.PACK_AB R32, R165, R167 ;  /* 0x000000a7a520723e */ /* 0x000fc400000010ff */
[----:B------:R-:W-:Y:S01]  /*1efe0*/  F2FP.BF16.F32.PACK_AB R33, R52, R51 ;  /* 0x000000333421723e */ /* 0x000fe200000010ff */
[----:B0-----:R-:W4:Y:S01]  /*1eff0*/  LDL.LU R94, [R1+0x5c] ;  /* 0x00005c00015e7983 */ /* 0x001f220000300800 */
[----:B------:R-:W-:Y:S02]  /*1f000*/  F2FP.BF16.F32.PACK_AB R34, R164, R166 ;  /* 0x000000a6a422723e */ /* 0x000fe400000010ff */
[----:B------:R-:W-:Y:S01]  /*1f010*/  F2FP.BF16.F32.PACK_AB R35, R79, R75 ;  /* 0x0000004b4f23723e */ /* 0x000fe200000010ff */
[----:B-1----:R-:W4:Y:S01]  /*1f020*/  LDL.LU R90, [R1+0x60] ;  /* 0x00006000015a7983 */ /* 0x002f220000300800 */
[----:B------:R-:W-:Y:S02]  /*1f030*/  F2FP.BF16.F32.PACK_AB R12, R159, R161 ;  /* 0x000000a19f0c723e */ /* 0x000fe400000010ff */
[----:B------:R-:W-:Y:S02]  /*1f040*/  F2FP.BF16.F32.PACK_AB R13, R55, R53 ;  /* 0x00000035370d723e */ /* 0x000fe400000010ff */
[----:B------:R-:W-:-:S02]  /*1f050*/  F2FP.BF16.F32.PACK_AB R14, R147, R160 ;  /* 0x000000a0930e723e */ /* 0x000fc400000010ff */
[----:B------:R-:W-:Y:S01]  /*1f060*/  F2FP.BF16.F32.PACK_AB R15, R83, R98 ;  /* 0x00000062530f723e */ /* 0x000fe200000010ff */
[----:B--2---:R0:W-:Y:S04]  /*1f070*/  STSM.16.M88.4 [R86], R32 ;  /* 0x0000002056007844 */ /* 0x0041e80000000200 */
[----:B---3--:R1:W-:Y:S04]  /*1f080*/  STSM.16.M88.4 [R82], R12 ;  /* 0x0000000c52007844 */ /* 0x0083e80000000200 */
        /* <DEDUP_REMOVED lines=8> */
[----:B----4-:R0:W-:Y:S01]  /*1f110*/  STSM.16.M88.4 [R108], R28 ;  /* 0x0000001c6c007844 */ /* 0x0101e20000000200 */
[----:B------:R-:W-:-:S02]  /*1f120*/  F2FP.BF16.F32.PACK_AB R34, R116, R112 ;  /* 0x000000707422723e */ /* 0x000fc400000010ff */
[----:B------:R-:W-:Y:S02]  /*1f130*/  F2FP.BF16.F32.PACK_AB R35, R91, R107 ;  /* 0x0000006b5b23723e */ /* 0x000fe400000010ff */
        /* <DEDUP_REMOVED lines=10> */
[----:B-1----:R-:W-:Y:S01]  /*1f1e0*/  F2FP.BF16.F32.PACK_AB R32, R7, R6 ;  /* 0x000000060720723e */ /* 0x002fe200000010ff */
[----:B------:R-:W1:Y:S02]  /*1f1f0*/  LDC R99, c[0x0][0xbe8] ;  /* 0x0002fa00ff637b82 */ /* 0x000e640000000800 */
[----:B------:R4:W-:Y:S01]  /*1f200*/  STSM.16.M88.4 [R90], R28 ;  /* 0x0000001c5a007844 */ /* 0x0009e20000000200 */
[----:B------:R-:W-:-:S02]  /*1f210*/  F2FP.BF16.F32.PACK_AB R33, R78, R76 ;  /* 0x0000004c4e21723e */ /* 0x000fc400000010ff */
[----:B------:R-:W-:Y:S02]  /*1f220*/  F2FP.BF16.F32.PACK_AB R34, R85, R81 ;  /* 0x000000515522723e */ /* 0x000fe400000010ff */
[----:B------:R-:W-:Y:S02]  /*1f230*/  F2FP.BF16.F32.PACK_AB R35, R129, R127 ;  /* 0x0000007f8123723e */ /* 0x000fe400000010ff */
[----:B0-----:R-:W-:Y:S02]  /*1f240*/  F2FP.BF16.F32.PACK_AB R12, R9, R8 ;  /* 0x00000008090c723e */ /* 0x001fe400000010ff */
[----:B------:R-:W-:Y:S02]  /*1f250*/  F2FP.BF16.F32.PACK_AB R14, R93, R89 ;  /* 0x000000595d0e723e */ /* 0x000fe400000010ff */
[----:B----4-:R-:W-:Y:S02]  /*1f260*/  SEL R28, R59, R11, P0 ;  /* 0x0000000b3b1c7207 */ /* 0x010fe40000000000 */
[----:B------:R-:W-:-:S02]  /*1f270*/  SEL R30, R11, R59, P0 ;  /* 0x0000003b0b1e7207 */ /* 0x000fc40000000000 */
[----:B------:R-:W-:Y:S02]  /*1f280*/  SEL R29, R63, R0, P0 ;  /* 0x000000003f1d7207 */ /* 0x000fe40000000000 */
[----:B------:R-:W-:Y:S02]  /*1f290*/  SEL R31, R0, R63, P0 ;  /* 0x0000003f001f7207 */ /* 0x000fe40000000000 */
[----:B------:R-:W-:Y:S02]  /*1f2a0*/  F2FP.BF16.F32.PACK_AB R13, R29, R28 ;  /* 0x0000001c1d0d723e */ /* 0x000fe400000010ff */
[----:B------:R-:W-:Y:S02]  /*1f2b0*/  F2FP.BF16.F32.PACK_AB R15, R31, R30 ;  /* 0x0000001e1f0f723e */ /* 0x000fe400000010ff */
[----:B------:R-:W-:-:S04]  /*1f2c0*/  ISETP.NE.U32.AND P3, PT, RZ, UR4, PT ;  /* 0x00000004ff007c0c */ /* 0x000fc8000bf65070 */
[----:B------:R-:W-:Y:S01]  /*1f2d0*/  ISETP.NE.AND.EX P3, PT, RZ, UR5, PT, P3 ;  /* 0x00000005ff007c0c */ /* 0x000fe2000bf65330 */
[----:B--2---:R-:W-:Y:S04]  /*1f2e0*/  STSM.16.M88.4 [R86], R32 ;  /* 0x0000002056007844 */ /* 0x004fe80000000200 */
[----:B---3--:R0:W-:Y:S02]  /*1f2f0*/  STSM.16.M88.4 [R82], R12 ;  /* 0x0000000c52007844 */ /* 0x0081e40000000200 */
[----:B0-----:R-:W0:Y:S02]  /*1f300*/  LDC.64 R12, c[0x0][0xc00] ;  /* 0x00030000ff0c7b82 */ /* 0x001e240000000a00 */
[----:B0-----:R-:W-:-:S06]  /*1f310*/  IMAD.WIDE R12, R216, 0x4, R12 ;  /* 0x00000004d80c7825 */ /* 0x001fcc00078e020c */
[----:B------:R-:W-:Y:S06]  /*1f320*/  BAR.SYNC.DEFER_BLOCKING 0x1, 0x100 ;  /* 0x0044000000007b1d */ /* 0x000fec0000010000 */
[----:B------:R-:W5:Y:S01]  /*1f330*/  @P3 LDG.E R2, desc[UR36][R12.64] ;  /* 0x000000240c023981 */ /* 0x000f62000c1e1900 */
[----:B------:R-:W-:-:S04]  /*1f340*/  ISETP.NE.U32.AND P0, PT, RZ, UR6, PT ;  /* 0x00000006ff007c0c */ /* 0x000fc8000bf05070 */
[----:B------:R-:W-:-:S13]  /*1f350*/  ISETP.NE.AND.EX P0, PT, RZ, UR7, PT, P0 ;  /* 0x00000007ff007c0c */ /* 0x000fda000bf05300 */
[----:B------:R-:W0:Y:S01]  /*1f360*/  @P0 LDC.64 R14, c[0x0][0xc08] ;  /* 0x00030200ff0e0b82 */ /* 0x000e220000000a00 */
[----:B------:R-:W-:Y:S01]  /*1f370*/  ULDC UR6, c[0x0][0xa88] ;  /* 0x0002a20000067ab9 */ /* 0x000fe20000000800 */
[----:B------:R-:W-:Y:S01]  /*1f380*/  IMAD.MOV.U32 R11, RZ, RZ, 0x9b8 ;  /* 0x000009b8ff0b7424 */ /* 0x000fe200078e00ff */
[----:B------:R-:W-:Y:S01]  /*1f390*/  ISETP.GT.AND P1, PT, R215, 0x1, PT ;  /* 0x00000001d700780c */ /* 0x000fe20003f24270 */
[----:B------:R-:W-:-:S03]  /*1f3a0*/  IMAD.U32 R63, RZ, RZ, UR6 ;  /* 0x00000006ff3f7e24 */ /* 0x000fc6000f8e00ff */
[----:B------:R-:W-:-:S04]  /*1f3b0*/  SEL R11, R11, 0x978, P1 ;  /* 0x000009780b0b7807 */ /* 0x000fc80000800000 */
[----:B------:R2:W3:Y:S01]  /*1f3c0*/  LDC.64 R34, c[0x0][R11+0x218] ;  /* 0x000086000b227b82 */ /* 0x0004e20000000a00 */
[----:B0-----:R-:W-:-:S07]  /*1f3d0*/  @P0 IMAD.WIDE R14, R216, 0x4, R14 ;  /* 0x00000004d80e0825 */ /* 0x001fce00078e020e */
[----:B------:R2:W0:Y:S01]  /*1f3e0*/  LDC.64 R32, c[0x0][R11+0x228] ;  /* 0x00008a000b207b82 */ /* 0x0004220000000a00 */
[----:B------:R4:W5:Y:S07]  /*1f3f0*/  @P0 LDG.E R63, desc[UR36][R14.64] ;  /* 0x000000240e3f0981 */ /* 0x00096e000c1e1900 */
[----:B----4-:R2:W4:Y:S01]  /*1f400*/  LDC.64 R14, c[0x0][R11+0x220] ;  /* 0x000088000b0e7b82 */ /* 0x0105220000000a00 */
[----:B-1----:R-:W-:-:S13]  /*1f410*/  ISETP.NE.AND P2, PT, R99, 0x1, PT ;  /* 0x000000016300780c */ /* 0x002fda0003f45270 */
[----:B------:R-:W1:Y:S08]  /*1f420*/  @P2 LDC R82, c[0x0][0xbec] ;  /* 0x0002fb00ff522b82 */ /* 0x000e700000000800 */
[----:B------:R-:W0:Y:S01]  /*1f430*/  @P2 LDC R0, c[0x0][0xbf0] ;  /* 0x0002fc00ff002b82 */ /* 0x000e220000000800 */
[----:B--23--:R-:W-:Y:S05]  /*1f440*/  @P0 BRA `(.L_x_1995) ;  /* 0x0000000000100947 */ /* 0x00cfea0003800000 */
[----:B------:R-:W-:Y:S05]  /*1f450*/  @!P3 BRA `(.L_x_1995) ;  /* 0x00000000000cb947 */ /* 0x000fea0003800000 */
[----:B-----5:R-:W2:Y:S04]  /*1f460*/  LDG.E R63, desc[UR36][R12.64] ;  /* 0x000000240c3f7981 */ /* 0x020ea8000c1e1900 */
[----:B------:R-:W2:Y:S02]  /*1f470*/  LDG.E R12, desc[UR36][R12.64+0x4] ;  /* 0x000004240c0c7981 */ /* 0x000ea4000c1e1900 */
[----:B--2---:R-:W-:-:S07]  /*1f480*/  IMAD.IADD R63, R12, 0x1, -R63 ;  /* 0x000000010c3f7824 */ /* 0x004fce00078e0a3f */
.L_x_1995:
[----:B------:R-:W2:Y:S04]  /*1f490*/  LDL R125, [R1+0x80] ;  /* 0x00008000017d7983 */ /* 0x000ea80000100800 */
[----:B------:R-:W3:Y:S01]  /*1f4a0*/  LDL R124, [R1+0x6c] ;  /* 0x00006c00017c7983 */ /* 0x000ee20000100800 */
[----:B------:R-:W-:Y:S01]  /*1f4b0*/  IMAD.IADD R59, R208, 0x1, R201 ;  /* 0x00000001d03b7824 */ /* 0x000fe200078e02c9 */
[----:B------:R-:W-:Y:S01]  /*1f4c0*/  ISETP.NE.U32.AND P0, PT, RZ, UR4, PT ;  /* 0x00000004ff007c0c */ /* 0x000fe2000bf05070 */
[----:B------:R-:W4:Y:S01]  /*1f4d0*/  LDC.64 R108, c[0x0][0xba8] ;  /* 0x0002ea00ff6c7b82 */ /* 0x000f220000000a00 */
[----:B------:R-:W-:Y:S01]  /*1f4e0*/  SHF.R.S32.HI R86, RZ, 0x1f, R216 ;  /* 0x0000001fff567819 */ /* 0x000fe200000114d8 */
[----:B-1----:R-:W-:Y:S01]  /*1f4f0*/  @P2 IMAD.HI.U32 R12, R59, R82, RZ ;  /* 0x000000523b0c2227 */ /* 0x002fe200078e00ff */
[----:B------:R-:W-:-:S02]  /*1f500*/  ISETP.NE.AND.EX P0, PT, RZ, UR5, PT, P0 ;  /* 0x00000005ff007c0c */ /* 0x000fc4000bf05300 */
[----:B------:R-:W-:Y:S01]  /*1f510*/  SEL R94, R220, RZ, P1 ;  /* 0x000000ffdc5e7207 */ /* 0x000fe20000800000 */
[----:B------:R-:W-:Y:S01]  /*1f520*/  IMAD.MOV.U32 R82, RZ, RZ, R59 ;  /* 0x000000ffff527224 */ /* 0x000fe200078e003b */
[----:B0-----:R-:W-:Y:S02]  /*1f530*/  @P2 SHF.R.U32.HI R82, RZ, R0, R12 ;  /* 0x00000000ff522219 */ /* 0x001fe4000001160c */
[----:B------:R0:W1:Y:S01]  /*1f540*/  LDC.64 R12, c[0x0][R11+0x210] ;  /* 0x000084000b0c7b82 */ /* 0x0000620000000a00 */
[----:B------:R-:W-:Y:S01]  /*1f550*/  SEL R0, R216, RZ, !P0 ;  /* 0x000000ffd8007207 */ /* 0x000fe20004000000 */
[-C--:B------:R-:W-:Y:S02]  /*1f560*/  IMAD R90, R33, R94.reuse, RZ ;  /* 0x0000005e215a7224 */ /* 0x080fe400078e02ff */
[----:B------:R-:W-:Y:S01]  /*1f570*/  IMAD.WIDE.U32 R32, R32, R94, RZ ;  /* 0x0000005e20207225 */ /* 0x000fe200078e00ff */
[----:B0-----:R-:W-:-:S03]  /*1f580*/  SEL R11, R86, RZ, !P0 ;  /* 0x000000ff560b7207 */ /* 0x001fc60004000000 */
[----:B----4-:R-:W-:Y:S02]  /*1f590*/  IMAD R15, R15, R0, RZ ;  /* 0x000000000f0f7224 */ /* 0x010fe400078e02ff */
[----:B------:R-:W-:Y:S02]  /*1f5a0*/  IMAD R86, R35, R188, RZ ;  /* 0x000000bc23567224 */ /* 0x000fe400078e02ff */
[C---:B------:R-:W-:Y:S02]  /*1f5b0*/  IMAD R11, R14.reuse, R11, R15 ;  /* 0x0000000b0e0b7224 */ /* 0x040fe400078e020f */
[----:B------:R-:W-:Y:S01]  /*1f5c0*/  IMAD.WIDE.U32 R14, R14, R0, RZ ;  /* 0x000000000e0e7225 */ /* 0x000fe200078e00ff */
[----:B------:R-:W0:Y:S03]  /*1f5d0*/  @!P1 LDC R108, c[0x0][0xb50] ;  /* 0x0002d400ff6c9b82 */ /* 0x000e260000000800 */
[----:B------:R-:W-:-:S04]  /*1f5e0*/  IMAD.WIDE.U32 R34, R34, R188, RZ ;  /* 0x000000bc22227225 */ /* 0x000fc800078e00ff */
[----:B------:R-:W-:Y:S01]  /*1f5f0*/  IMAD.IADD R15, R15, 0x1, R11 ;  /* 0x000000010f0f7824 */ /* 0x000fe200078e020b */
[----:B-----5:R-:W-:Y:S01]  /*1f600*/  IADD3 R14, P0, P3, R14, R34, R2 ;  /* 0x000000220e0e7210 */ /* 0x020fe20007b1e002 */
[----:B------:R-:W-:Y:S01]  /*1f610*/  IMAD.IADD R86, R35, 0x1, R86 ;  /* 0x0000000123567824 */ /* 0x000fe200078e0256 */
[----:B------:R-:W-:Y:S01]  /*1f620*/  SHF.R.S32.HI R11, RZ, 0x1f, R2 ;  /* 0x0000001fff0b7819 */ /* 0x000fe20000011402 */
[----:B------:R-:W-:Y:S01]  /*1f630*/  IMAD.IADD R90, R33, 0x1, R90 ;  /* 0x00000001215a7824 */ /* 0x000fe200078e025a */
[----:B------:R-:W-:Y:S01]  /*1f640*/  IADD3 R32, P4, P5, R82, R14, R32 ;  /* 0x0000000e52207210 */ /* 0x000fe20007d9e020 */
[----:B------:R-:W4:Y:S01]  /*1f650*/  @!P1 LDC R109, c[0x0][0xb54] ;  /* 0x0002d500ff6d9b82 */ /* 0x000f220000000800 */
[----:B------:R-:W-:Y:S02]  /*1f660*/  IADD3.X R15, R15, R86, R11, P0, P3 ;  /* 0x000000560f0f7210 */ /* 0x000fe400007e640b */
[----:B------:R-:W-:-:S04]  /*1f670*/  SHF.R.S32.HI R14, RZ, 0x1f, R82 ;  /* 0x0000001fff0e7819 */ /* 0x000fc80000011452 */
[----:B------:R-:W-:Y:S02]  /*1f680*/  IADD3.X R33, R14, R15, R90, P4, P5 ;  /* 0x0000000f0e217210 */ /* 0x000fe400027ea45a */
[----:B------:R-:W-:-:S05]  /*1f690*/  IADD3 R14, -R82, RZ, RZ ;  /* 0x000000ff520e7210 */ /* 0x000fca0007ffe1ff */
[----:B------:R-:W-:-:S05]  /*1f6a0*/  IMAD R14, R99, R14, R59 ;  /* 0x0000000e630e7224 */ /* 0x000fca00078e023b */
[----:B------:R-:W-:Y:S01]  /*1f6b0*/  SHF.R.S32.HI R15, RZ, 0x1f, R14 ;  /* 0x0000001fff0f7819 */ /* 0x000fe2000001140e */
[-C--:B-1----:R-:W-:Y:S02]  /*1f6c0*/  IMAD R13, R13, R14.reuse, RZ ;  /* 0x0000000e0d0d7224 */ /* 0x082fe400078e02ff */
[----:B------:R-:W-:-:S04]  /*1f6d0*/  IMAD.WIDE.U32 R32, R12, R14, R32 ;  /* 0x0000000e0c207225 */ /* 0x000fc800078e0020 */
[----:B------:R-:W-:Y:S01]  /*1f6e0*/  IMAD R13, R12, R15, R13 ;  /* 0x0000000f0c0d7224 */ /* 0x000fe200078e020d */
[----:B0-----:R-:W-:-:S03]  /*1f6f0*/  LEA R108, P0, R32, R108, 0x2 ;  /* 0x0000006c206c7211 */ /* 0x001fc600078010ff */
[----:B------:R-:W-:Y:S02]  /*1f700*/  IMAD.IADD R13, R33, 0x1, R13 ;  /* 0x00000001210d7824 */ /* 0x000fe400078e020d */
[----:B------:R-:W-:Y:S03]  /*1f710*/  SHFL.IDX PT, R12, R108, RZ, 0x1c1f ;  /* 0x001c1fff6c0c7589 */ /* 0x000fe600000e0000 */
[----:B----4-:R-:W-:Y:S01]  /*1f720*/  LEA.HI.X R109, R32, R109, R13, 0x2, P0 ;  /* 0x0000006d206d7211 */ /* 0x010fe200000f140d */
[----:B------:R-:W-:Y:S01]  /*1f730*/  SHFL.IDX PT, R14, R108, 0x1, 0x1c1f ;  /* 0x003c1f006c0e7f89 */ /* 0x000fe200000e0000 */
[----:B------:R-:W-:-:S03]  /*1f740*/  IMAD R32, R63, R99, RZ ;  /* 0x000000633f207224 */ /* 0x000fc600078e02ff */
[----:B------:R-:W0:Y:S04]  /*1f750*/  SHFL.IDX PT, R13, R109, RZ, 0x1c1f ;  /* 0x001c1fff6d0d7589 */ /* 0x000e2800000e0000 */
[----:B------:R-:W1:Y:S01]  /*1f760*/  SHFL.IDX PT, R15, R109, 0x1, 0x1c1f ;  /* 0x003c1f006d0f7f89 */ /* 0x000e6200000e0000 */
[----:B--2---:R-:W-:Y:S01]  /*1f770*/  IMAD.IADD R34, R125, 0x1, R201 ;  /* 0x000000017d227824 */ /* 0x004fe200078e02c9 */
[----:B---3--:R-:W-:-:S03]  /*1f780*/  LOP3.LUT P0, RZ, R124, 0x3, RZ, 0xc0, !PT ;  /* 0x000000037cff7812 */ /* 0x008fc6000780c0ff */
[C---:B------:R-:W-:Y:S01]  /*1f790*/  VIADD R33, R34.reuse, 0x8 ;  /* 0x0000000822217836 */ /* 0x040fe20000000000 */
[----:B------:R-:W-:-:S04]  /*1f7a0*/  ISETP.GE.OR P3, PT, R34, R32, P0 ;  /* 0x000000202200720c */ /* 0x000fc80000766670 */
[----:B------:R-:W-:-:S09]  /*1f7b0*/  ISETP.GE.OR P0, PT, R33, R32, P0 ;  /* 0x000000202100720c */ /* 0x000fd20000706670 */
[----:B0-----:R0:W-:Y:S04]  /*1f7c0*/  @!P3 ST.E desc[UR36][R12.64], R163 ;  /* 0x000000a30c00b985 */ /* 0x0011e8000c101924 */
[----:B-1----:R0:W-:Y:S01]  /*1f7d0*/  @!P0 ST.E desc[UR36][R14.64], R162 ;  /* 0x000000a20e008985 */ /* 0x0021e2000c101924 */
[----:B------:R-:W-:Y:S05]  /*1f7e0*/  @P1 BRA `(.L_x_1996) ;  /* 0x0000000c00f81947 */ /* 0x000fea0003800000 */
[----:B------:R-:W1:Y:S01]  /*1f7f0*/  S2R R124, SR_TID.X ;  /* 0x00000000007c7919 */ /* 0x000e620000002100 */
[----:B------:R-:W2:Y:S01]  /*1f800*/  @P2 LDC R9, c[0x0][0xbec] ;  /* 0x0002fb00ff092b82 */ /* 0x000ea20000000800 */
[----:B------:R-:W-:-:S07]  /*1f810*/  ULDC.64 UR4, c[0x0][0xaa0] ;  /* 0x0002a80000047ab9 */ /* 0x000fce0000000a00 */
[----:B0-----:R-:W0:Y:S01]  /*1f820*/  @P2 LDC R13, c[0x0][0xbf0] ;  /* 0x0002fc00ff0d2b82 */ /* 0x001e220000000800 */
[----:B-1----:R-:W-:-:S05]  /*1f830*/  VIADD R8, R124, 0xffffff80 ;  /* 0xffffff807c087836 */ /* 0x002fca0000000000 */
[----:B------:R-:W-:-:S04]  /*1f840*/  SHF.R.S32.HI R3, RZ, 0x1f, R8 ;  /* 0x0000001fff037819 */ /* 0x000fc80000011408 */
[----:B------:R-:W-:-:S04]  /*1f850*/  LEA.HI R3, R3, R8, RZ, 0x3 ;  /* 0x0000000803037211 */ /* 0x000fc800078f18ff */
[----:B------:R-:W-:-:S05]  /*1f860*/  LOP3.LUT R3, R3, 0xfffffff8, RZ, 0xc0, !PT ;  /* 0xfffffff803037812 */ /* 0x000fca00078ec0ff */
[----:B------:R-:W-:-:S04]  /*1f870*/  IMAD.IADD R8, R8, 0x1, -R3 ;  /* 0x0000000108087824 */ /* 0x000fc800078e0a03 */
[----:B------:R-:W-:-:S04]  /*1f880*/  IMAD R5, R187, 0x8, R8 ;  /* 0x00000008bb057824 */ /* 0x000fc800078e0208 */
[----:B------:R-:W-:-:S04]  /*1f890*/  IMAD.SHL.U32 R5, R5, 0x8, RZ ;  /* 0x0000000805057824 */ /* 0x000fc800078e00ff */
[----:B------:R-:W-:-:S03]  /*1f8a0*/  IMAD.WIDE R4, R5, 0x2, R24 ;  /* 0x0000000205047825 */ /* 0x000fc600078e0218 */
[C---:B------:R-:W-:Y:S02]  /*1f8b0*/  IADD3 R45, P5, R4.reuse, 0x5000, RZ ;  /* 0x00005000042d7810 */ /* 0x040fe40007fbe0ff */
[C---:B------:R-:W-:Y:S02]  /*1f8c0*/  IADD3 R25, P0, R4.reuse, 0x1000, RZ ;  /* 0x0000100004197810 */ /* 0x040fe40007f1e0ff */
[----:B------:R-:W-:Y:S02]  /*1f8d0*/  LOP3.LUT R44, R45, 0x380, RZ, 0xc0, !PT ;  /* 0x000003802d2c7812 */ /* 0x000fe400078ec0ff */
[----:B------:R-:W-:Y:S02]  /*1f8e0*/  IADD3 R29, P1, R4, 0x2000, RZ ;  /* 0x00002000041d7810 */ /* 0x000fe40007f3e0ff */
[----:B------:R-:W-:Y:S02]  /*1f8f0*/  SHF.R.U64 R44, R44, 0x3, RZ ;  /* 0x000000032c2c7819 */ /* 0x000fe400000012ff */
[----:B------:R-:W-:-:S02]  /*1f900*/  IADD3 R37, P3, R4, 0x3000, RZ ;  /* 0x0000300004257810 */ /* 0x000fc40007f7e0ff */
[----:B------:R-:W-:Y:S02]  /*1f910*/  IADD3 R41, P4, R4, 0x4000, RZ ;  /* 0x0000400004297810 */ /* 0x000fe40007f9e0ff */
[----:B------:R-:W-:Y:S01]  /*1f920*/  LOP3.LUT R44, R44, R45, RZ, 0x3c, !PT ;  /* 0x0000002d2c2c7212 */ /* 0x000fe200078e3cff */
[----:B------:R-:W-:Y:S01]  /*1f930*/  IMAD.X R45, RZ, RZ, R5, P5 ;  /* 0x000000ffff2d7224 */ /* 0x000fe200028e0605 */
[----:B------:R-:W-:Y:S02]  /*1f940*/  IADD3 R65, P5, R4, 0xa000, RZ ;  /* 0x0000a00004417810 */ /* 0x000fe40007fbe0ff */
[----:B------:R-:W-:Y:S02]  /*1f950*/  LOP3.LUT R24, R25, 0x380, RZ, 0xc0, !PT ;  /* 0x0000038019187812 */ /* 0x000fe400078ec0ff */
[----:B------:R-:W-:Y:S01]  /*1f960*/  LOP3.LUT R28, R29, 0x380, RZ, 0xc0, !PT ;  /* 0x000003801d1c7812 */ /* 0x000fe200078ec0ff */
[----:B------:R-:W-:Y:S01]  /*1f970*/  IMAD R11, R11, UR4, RZ ;  /* 0x000000040b0b7c24 */ /* 0x000fe2000f8e02ff */
[----:B------:R-:W-:Y:S01]  /*1f980*/  LOP3.LUT R36, R37, 0x380, RZ, 0xc0, !PT ;  /* 0x0000038025247812 */ /* 0x000fe200078ec0ff */
[----:B------:R-:W-:Y:S01]  /*1f990*/  IMAD R12, R8, 0x20, R187 ;  /* 0x00000020080c7824 */ /* 0x000fe200078e02bb */
        /* <DEDUP_REMOVED lines=14> */
[----:B------:R-:W-:Y:S01]  /*1fa80*/  LOP3.LUT R40, R40, R41, RZ, 0x3c, !PT ;  /* 0x0000002928287212 */ /* 0x000fe200078e3cff */
[----:B------:R-:W-:Y:S01]  /*1fa90*/  IMAD R11, R2, UR5, R11 ;  /* 0x00000005020b7c24 */ /* 0x000fe2000f8e020b */
[----:B------:R-:W-:-:S02]  /*1faa0*/  IADD3.X R41, RZ, R5, RZ, P4, !PT ;  /* 0x00000005ff297210 */ /* 0x000fc400027fe4ff */
[C---:B------:R-:W-:Y:S01]  /*1fab0*/  LOP3.LUT R7, R4.reuse, 0x380, RZ, 0xc0, !PT ;  /* 0x0000038004077812 */ /* 0x040fe200078ec0ff */
[----:B------:R-:W-:Y:S01]  /*1fac0*/  IMAD.IADD R12, R201, 0x1, R12 ;  /* 0x00000001c90c7824 */ /* 0x000fe200078e020c */
[C---:B------:R-:W-:Y:S01]  /*1fad0*/  IADD3 R49, P0, R4.reuse, 0x6000, RZ ;  /* 0x0000600004317810 */ /* 0x040fe20007f1e0ff */
[----:B------:R-:W5:Y:S01]  /*1fae0*/  LD.E.128 R24, desc[UR36][R24.64] ;  /* 0x0000002418187980 */ /* 0x000f62000c101d00 */
[C---:B------:R-:W-:Y:S02]  /*1faf0*/  IADD3 R53, P1, R4.reuse, 0x7000, RZ ;  /* 0x0000700004357810 */ /* 0x040fe40007f3e0ff */
[C---:B------:R-:W-:Y:S01]  /*1fb00*/  IADD3 R57, P3, R4.reuse, 0x8000, RZ ;  /* 0x0000800004397810 */ /* 0x040fe20007f7e0ff */
[----:B------:R-:W5:Y:S01]  /*1fb10*/  LD.E.128 R28, desc[UR36][R28.64] ;  /* 0x000000241c1c7980 */ /* 0x000f62000c101d00 */
[----:B------:R-:W-:Y:S02]  /*1fb20*/  IADD3 R61, P4, R4, 0x9000, RZ ;  /* 0x00009000043d7810 */ /* 0x000fe40007f9e0ff */
[----:B------:R-:W-:Y:S01]  /*1fb30*/  LOP3.LUT R64, R64, R65, RZ, 0x3c, !PT ;  /* 0x0000004140407212 */ /* 0x000fe200078e3cff */
[----:B------:R-:W-:Y:S01]  /*1fb40*/  IMAD.X R65, RZ, RZ, R5, P5 ;  /* 0x000000ffff417224 */ /* 0x000fe200028e0605 */
[----:B------:R-:W-:Y:S01]  /*1fb50*/  IADD3 R6, P5, R4, 0xf000, RZ ;  /* 0x0000f00004067810 */ /* 0x000fe20007fbe0ff */
[----:B------:R-:W5:Y:S01]  /*1fb60*/  LD.E.128 R36, desc[UR36][R36.64] ;  /* 0x0000002424247980 */ /* 0x000f62000c101d00 */
[----:B------:R-:W-:-:S02]  /*1fb70*/  LOP3.LUT R48, R49, 0x380, RZ, 0xc0, !PT ;  /* 0x0000038031307812 */ /* 0x000fc400078ec0ff */
[----:B------:R-:W-:Y:S01]  /*1fb80*/  LOP3.LUT R52, R53, 0x380, RZ, 0xc0, !PT ;  /* 0x0000038035347812 */ /* 0x000fe200078ec0ff */
[----:B------:R-:W5:Y:S01]  /*1fb90*/  LD.E.128 R40, desc[UR36][R40.64] ;  /* 0x0000002428287980 */ /* 0x000f62000c101d00 */
[----:B------:R-:W-:Y:S02]  /*1fba0*/  LOP3.LUT R56, R57, 0x380, RZ, 0xc0, !PT ;  /* 0x0000038039387812 */ /* 0x000fe400078ec0ff */
[----:B------:R-:W-:Y:S02]  /*1fbb0*/  LOP3.LUT R60, R61, 0x380, RZ, 0xc0, !PT ;  /* 0x000003803d3c7812 */ /* 0x000fe400078ec0ff */
[----:B------:R-:W-:Y:S01]  /*1fbc0*/  SHF.R.U64 R7, R7, 0x3, RZ ;  /* 0x0000000307077819 */ /* 0x000fe200000012ff */
[----:B--2---:R-:W-:Y:S01]  /*1fbd0*/  @P2 IMAD.HI.U32 R8, R12, R9, RZ ;  /* 0x000000090c082227 */ /* 0x004fe200078e00ff */
[----:B------:R-:W-:Y:S01]  /*1fbe0*/  LOP3.LUT R3, R6, 0x380, RZ, 0xc0, !PT ;  /* 0x0000038006037812 */ /* 0x000fe200078ec0ff */
[----:B------:R-:W5:Y:S01]  /*1fbf0*/  LD.E.128 R64, desc[UR36][R64.64] ;  /* 0x0000002440407980 */ /* 0x000f62000c101d00 */
[----:B------:R-:W-:-:S02]  /*1fc00*/  SHF.R.U64 R48, R48, 0x3, RZ ;  /* 0x0000000330307819 */ /* 0x000fc400000012ff */
        /* <DEDUP_REMOVED lines=13> */
[----:B------:R-:W-:Y:S01]  /*1fce0*/  IADD3.X R85, RZ, R5, RZ, P5, !PT ;  /* 0x00000005ff557210 */ /* 0x000fe20002ffe4ff */
[----:B------:R-:W-:Y:S01]  /*1fcf0*/  IMAD.MOV.U32 R9, RZ, RZ, R12 ;  /* 0x000000ffff097224 */ /* 0x000fe200078e000c */
[C---:B------:R-:W-:Y:S01]  /*1fd00*/  IADD3 R73, P1, R4.reuse, 0xc000, RZ ;  /* 0x0000c00004497810 */ /* 0x040fe20007f3e0ff */
[----:B------:R-:W5:Y:S01]  /*1fd10*/  LD.E.128 R48, desc[UR36][R48.64] ;  /* 0x0000002430307980 */ /* 0x000f62000c101d00 */
[C---:B------:R-:W-:Y:S02]  /*1fd20*/  IADD3 R77, P3, R4.reuse, 0xd000, RZ ;  /* 0x0000d000044d7810 */ /* 0x040fe40007f7e0ff */
[----:B------:R-:W-:Y:S01]  /*1fd30*/  IADD3 R81, P4, R4, 0xe000, RZ ;  /* 0x0000e00004517810 */ /* 0x000fe20007f9e0ff */
[----:B------:R-:W5:Y:S01]  /*1fd40*/  LD.E.128 R52, desc[UR36][R52.64] ;  /* 0x0000002434347980 */ /* 0x000f62000c101d00 */
[----:B------:R-:W-:Y:S01]  /*1fd50*/  LOP3.LUT R84, R3, R6, RZ, 0x3c, !PT ;  /* 0x0000000603547212 */ /* 0x000fe200078e3cff */
[----:B------:R-:W-:Y:S01]  /*1fd60*/  IMAD.WIDE.U32 R2, R2, UR4, RZ ;  /* 0x0000000402027c25 */ /* 0x000fe2000f8e00ff */
[----:B------:R-:W-:Y:S01]  /*1fd70*/  LOP3.LUT R68, R69, 0x380, RZ, 0xc0, !PT ;  /* 0x0000038045447812 */ /* 0x000fe200078ec0ff */
[----:B------:R-:W-:Y:S01]  /*1fd80*/  ULDC.64 UR4, c[0x0][0xae8] ;  /* 0x0002ba0000047ab9 */ /* 0x000fe20000000a00 */
[----:B------:R-:W-:Y:S01]  /*1fd90*/  LOP3.LUT R72, R73, 0x380, RZ, 0xc0, !PT ;  /* 0x0000038049487812 */ /* 0x000fe200078ec0ff */
[----:B------:R-:W-:Y:S01]  /*1fda0*/  IMAD.IADD R3, R3, 0x1, R11 ;  /* 0x0000000103037824 */ /* 0x000fe200078e020b */
[----:B------:R-:W-:Y:S01]  /*1fdb0*/  LOP3.LUT R76, R77, 0x380, RZ, 0xc0, !PT ;  /* 0x000003804d4c7812 */ /* 0x000fe200078ec0ff */
[----:B------:R-:W5:Y:S01]  /*1fdc0*/  LD.E.128 R56, desc[UR36][R56.64] ;  /* 0x0000002438387980 */ /* 0x000f62000c101d00 */
[----:B------:R-:W-:Y:S01]  /*1fdd0*/  LOP3.LUT R80, R81, 0x380, RZ, 0xc0, !PT ;  /* 0x0000038051507812 */ /* 0x000fe200078ec0ff */
[----:B------:R-:W-:Y:S01]  /*1fde0*/  IMAD.WIDE.U32 R2, R188, UR4, R2 ;  /* 0x00000004bc027c25 */ /* 0x000fe2000f8e0002 */
[----:B------:R-:W-:Y:S01]  /*1fdf0*/  SHF.R.U64 R68, R68, 0x3, RZ ;  /* 0x0000000344447819 */ /* 0x000fe200000012ff */
[----:B------:R-:W5:Y:S01]  /*1fe00*/  LD.E.128 R60, desc[UR36][R60.64] ;  /* 0x000000243c3c7980 */ /* 0x000f62000c101d00 */
[----:B------:R-:W-:-:S02]  /*1fe10*/  SHF.R.U64 R72, R72, 0x3, RZ ;  /* 0x0000000348487819 */ /* 0x000fc400000012ff */
[----:B------:R-:W-:Y:S01]  /*1fe20*/  SHF.R.U64 R76, R76, 0x3, RZ ;  /* 0x000000034c4c7819 */ /* 0x000fe200000012ff */
[----:B------:R-:W5:Y:S01]  /*1fe30*/  LD.E.128 R84, desc[UR36][R84.64] ;  /* 0x0000002454547980 */ /* 0x000f62000c101d00 */
[----:B------:R-:W-:Y:S02]  /*1fe40*/  SHF.R.U64 R80, R80, 0x3, RZ ;  /* 0x0000000350507819 */ /* 0x000fe400000012ff */
[----:B------:R-:W-:Y:S01]  /*1fe50*/  SHF.R.S32.HI R11, RZ, 0x1f, R0 ;  /* 0x0000001fff0b7819 */ /* 0x000fe20000011400 */
        /* <DEDUP_REMOVED lines=10> */
[----:B------:R-:W-:Y:S01]  /*1ff00*/  ULDC.64 UR4, c[0x0][0xaf0] ;  /* 0x0002bc0000047ab9 */ /* 0x000fe20000000a00 */
[----:B0-----:R-:W-:Y:S01]  /*1ff10*/  @P2 SHF.R.U32.HI R9, RZ, R13, R8 ;  /* 0x0000000dff092219 */ /* 0x001fe20000011608 */
[----:B------:R-:W-:Y:S01]  /*1ff20*/  IMAD R11, R11, UR4, RZ ;  /* 0x000000040b0b7c24 */ /* 0x000fe2000f8e02ff */
[----:B------:R-:W5:Y:S01]  /*1ff30*/  LD.E.128 R68, desc[UR36][R68.64] ;  /* 0x0000002444447980 */ /* 0x000f62000c101d00 */
[----:B------:R-:W-:-:S03]  /*1ff40*/  IMAD.WIDE.U32 R2, R0, UR4, R2 ;  /* 0x0000000400027c25 */ /* 0x000fc6000f8e0002 */
[----:B------:R-:W5:Y:S01]  /*1ff50*/  LD.E.128 R4, desc[UR36][R4.64] ;  /* 0x0000002404047980 */ /* 0x000f62000c101d00 */
[----:B------:R-:W-:Y:S01]  /*1ff60*/  IMAD R11, R0, UR5, R11 ;  /* 0x00000005000b7c24 */ /* 0x000fe2000f8e020b */
[--C-:B------:R-:W-:Y:S02]  /*1ff70*/  SHF.R.S32.HI R0, RZ, 0x1f, R9.reuse ;  /* 0x0000001fff007819 */ /* 0x100fe40000011409 */
[----:B------:R-:W5:Y:S01]  /*1ff80*/  LD.E.128 R72, desc[UR36][R72.64] ;  /* 0x0000002448487980 */ /* 0x000f62000c101d00 */
[----:B------:R-:W-:Y:S01]  /*1ff90*/  IMAD.MOV R10, RZ, RZ, -R9 ;  /* 0x000000ffff0a7224 */ /* 0x000fe200078e0a09 */
[----:B------:R-:W-:Y:S02]  /*1ffa0*/  ULDC.64 UR4, c[0x0][0xae0] ;  /* 0x0002b80000047ab9 */ /* 0x000fe40000000a00 */
        /* <DEDUP_REMOVED lines=8> */
[----:B------:R-:W-:-:S02]  /*20030*/  IMAD.IADD R3, R3, 0x1, R11 ;  /* 0x0000000103037824 */ /* 0x000fc400078e020b */
[----:B------:R-:W-:Y:S02]  /*20040*/  IMAD R8, R0, UR4, RZ ;  /* 0x0000000400087c24 */ /* 0x000fe4000f8e02ff */
[----:B------:R-:W-:Y:S02]  /*20050*/  IMAD R99, R99, R10, R12 ;  /* 0x0000000a63637224 */ /* 0x000fe400078e020c */
[----:B------:R-:W-:-:S04]  /*20060*/  IMAD.WIDE.U32 R2, R9, UR4, R2 ;  /* 0x0000000409027c25 */ /* 0x000fc8000f8e0002 */
[----:B------:R-:W-:Y:S01]  /*20070*/  IMAD R9, R9, UR5, R8 ;  /* 0x0000000509097c24 */ /* 0x000fe2000f8e0208 */
[----:B------:R-:W-:Y:S01]  /*20080*/  SHF.R.S32.HI R8, RZ, 0x1f, R99 ;  /* 0x0000001fff087819 */ /* 0x000fe20000011463 */
[----:B------:R-:W-:Y:S01]  /*20090*/  ULDC.64 UR4, c[0x0][0xad8] ;  /* 0x0002b60000047ab9 */ /* 0x000fe20000000a00 */
[----:B------:R-:W-:Y:S02]  /*200a0*/  VIADD R0, R22, 0x28420 ;  /* 0x0002842016007836 */ /* 0x000fe40000000000 */
[----:B------:R-:W-:Y:S02]  /*200b0*/  IMAD.IADD R3, R3, 0x1, R9 ;  /* 0x0000000103037824 */ /* 0x000fe400078e0209 */
[----:B------:R-:W-:Y:S01]  /*200c0*/  IMAD R8, R8, UR4, RZ ;  /* 0x0000000408087c24 */ /* 0x000fe2000f8e02ff */
[----:B------:R-:W-:Y:S01]  /*200d0*/  PRMT R0, RZ, 0x654, R0 ;  /* 0x00000654ff007816 */ /* 0x000fe20000000000 */
[----:B------:R-:W-:-:S04]  /*200e0*/  IMAD.WIDE.U32 R2, R99, UR4, R2 ;  /* 0x0000000463027c25 */ /* 0x000fc8000f8e0002 */
[----:B------:R-:W-:Y:S01]  /*200f0*/  IMAD R99, R99, UR5, R8 ;  /* 0x0000000563637c24 */ /* 0x000fe2000f8e0208 */
[----:B------:R-:W-:Y:S01]  /*20100*/  ULDC.64 UR4, c[0x0][0xa80] ;  /* 0x0002a00000047ab9 */ /* 0x000fe20000000a00 */
[----:B0-----:R0:W-:Y:S02]  /*20110*/  SYNCS.ARRIVE.TRANS64.RED.A1T0 RZ, [R0+URZ], RZ ;  /* 0x000000ff00ff79a7 */ /* 0x0011e4000810043f */
[----:B------:R-:W-:Y:S01]  /*20120*/  IMAD.IADD R3, R3, 0x1, R99 ;  /* 0x0000000103037824 */ /* 0x000fe200078e0263 */
[----:B0-----:R-:W-:Y:S01]  /*20130*/  LEA R0, P0, R2, UR4, 0x1 ;  /* 0x0000000402007c11 */ /* 0x001fe2000f8008ff */
[----:B------:R-:W-:-:S03]  /*20140*/  UMOV UR4, 0xffffffff ;  /* 0xffffffff00047882 */ /* 0x000fc60000000000 */
[----:B------:R-:W-:Y:S01]  /*20150*/  LEA.HI.X R20, R2, UR5, R3, 0x1, P0 ;  /* 0x0000000502147c11 */ /* 0x000fe200080f0c03 */
[----:B------:R-:W-:Y:S01]  /*20160*/  IMAD.IADD R201, R187, 0x1, R201 ;  /* 0x00000001bbc97824 */ /* 0x000fe200078e02c9 */
[----:B------:R-:W-:Y:S07]  /*20170*/  BRA.DIV UR4, `(.L_x_1997) ;  /* 0x0000011604687947 */ /* 0x000fee000b800000 */
[----:B------:R0:W1:Y:S04]  /*20180*/  SHFL.IDX PT, R21, R20, RZ, 0x181f ;  /* 0x00181fff14157589 */ /* 0x00006800000e0000 */
[----:B------:R0:W2:Y:S02]  /*20190*/  SHFL.IDX PT, R14, R0, RZ, 0x181f ;  /* 0x00181fff000e7589 */ /* 0x0000a400000e0000 */
.L_x_2392:
[----:B------:R-:W-:Y:S01]  /*201a0*/  ISETP.GE.AND P0, PT, R201, R32, PT ;  /* 0x00000020c900720c */ /* 0x000fe20003f06270 */
[----:B------:R-:W-:-:S12]  /*201b0*/  BSSY B1, `(.L_x_1998) ;  /* 0x0000013000017945 */ /* 0x000fd80003800000 */
[----:B------:R-:W-:Y:S05]  /*201c0*/  @P0 BRA `(.L_x_1999) ;  /* 0x0000000000440947 */ /* 0x000fea0003800000 */
[----:B------:R-:W-:Y:S02]  /*201d0*/  ULDC UR4, c[0x0][0xac8] ;  /* 0x0002b20000047ab9 */ /* 0x000fe40000000800 */
[----:B------:R-:W-:Y:S02]  /*201e0*/  ISETP.GE.AND P3, PT, R18, UR4, PT ;  /* 0x0000000412007c0c */ /* 0x000fe4000bf66270 */
[----:B------:R-:W-:Y:S02]  /*201f0*/  ISETP.GE.AND P2, PT, R190, UR4, PT ;  /* 0x00000004be007c0c */ /* 0x000fe4000bf46270 */
[----:B------:R-:W-:Y:S02]  /*20200*/  ISETP.GE.AND P1, PT, R210, UR4, PT ;  /* 0x00000004d2007c0c */ /* 0x000fe4000bf26270 */
[----:B------:R-:W-:-:S07]  /*20210*/  ISETP.GE.AND P0, PT, R211, UR4, PT ;  /* 0x00000004d3007c0c */ /* 0x000fce000bf06270 */
[-C--:B--2---:R-:W-:Y:S02]  /*20220*/  @!P3 LEA R2, P5, R18, R14.reuse, 0x1 ;  /* 0x0000000e1202b211 */ /* 0x084fe400078a08ff */
[-C--:B------:R-:W-:Y:S02]  /*20230*/  @!P2 LEA R8, P4, R190, R14.reuse, 0x1 ;  /* 0x0000000ebe08a211 */ /* 0x080fe400078808ff */
[-C--:B-1----:R-:W-:Y:S02]  /*20240*/  @!P3 LEA.HI.X R3, R18, R21.reuse, R19, 0x1, P5 ;  /* 0x000000151203b211 */ /* 0x082fe400028f0c13 */
[-C--:B------:R-:W-:Y:S02]  /*20250*/  @!P1 LEA R10, P5, R210, R14.reuse, 0x1 ;  /* 0x0000000ed20a9211 */ /* 0x080fe400078a08ff */
[----:B------:R-:W-:Y:S01]  /*20260*/  @!P2 LEA.HI.X R9, R190, R21, R214, 0x1, P4 ;  /* 0x00000015be09a211 */ /* 0x000fe200020f0cd6 */
[----:B-----5:R3:W-:Y:S01]  /*20270*/  @!P3 ST.E.128 desc[UR36][R2.64], R4 ;  /* 0x000000040200b985 */ /* 0x0207e2000c101d24 */
[----:B------:R-:W-:-:S02]  /*20280*/  @!P0 LEA R12, P4, R211, R14, 0x1 ;  /* 0x0000000ed30c8211 */ /* 0x000fc400078808ff */
[-C--:B------:R-:W-:Y:S01]  /*20290*/  @!P1 LEA.HI.X R11, R210, R21.reuse, R219, 0x1, P5 ;  /* 0x00000015d20b9211 */ /* 0x080fe200028f0cdb */
[----:B------:R3:W-:Y:S01]  /*202a0*/  @!P2 ST.E.128 desc[UR36][R8.64], R40 ;  /* 0x000000280800a985 */ /* 0x0007e2000c101d24 */
[----:B------:R-:W-:-:S03]  /*202b0*/  @!P0 LEA.HI.X R13, R211, R21, R218, 0x1, P4 ;  /* 0x00000015d30d8211 */ /* 0x000fc600020f0cda */
[----:B------:R3:W-:Y:S04]  /*202c0*/  @!P1 ST.E.128 desc[UR36][R10.64], R56 ;  /* 0x000000380a009985 */ /* 0x0007e8000c101d24 */
[----:B------:R3:W-:Y:S02]  /*202d0*/  @!P0 ST.E.128 desc[UR36][R12.64], R72 ;  /* 0x000000480c008985 */ /* 0x0007e4000c101d24 */
.L_x_1999:
[----:B------:R-:W-:Y:S05]  /*202e0*/  BSYNC B1 ;  /* 0x0000000000017941 */ /* 0x000fea0003800000 */
.L_x_1998:
[----:B------:R-:W-:-:S03]  /*202f0*/  UMOV UR4, 0xffffffff ;  /* 0xffffffff00047882 */ /* 0x000fc60000000000 */
[----:B------:R-:W-:Y:S05]  /*20300*/  BRA.DIV UR4, `(.L_x_2000) ;  /* 0x0000011604387947 */ /* 0x000fea000b800000 */
[----:B---3--:R3:W4:Y:S04]  /*20310*/  SHFL.IDX PT, R9, R20, 0x1, 0x181f ;  /* 0x00381f0014097f89 */ /* 0x00872800000e0000 */
[----:B--2---:R3:W2:Y:S02]  /*20320*/  SHFL.IDX PT, R14, R0, 0x1, 0x181f ;  /* 0x00381f00000e7f89 */ /* 0x0046a400000e0000 */
.L_x_2396:
[----:B------:R-:W-:Y:S01]  /*20330*/  IADD3 R3, R201, 0x20, RZ ;  /* 0x00000020c9037810 */ /* 0x000fe20007ffe0ff */
[----:B------:R-:W-:Y:S03]  /*20340*/  BSSY B1, `(.L_x_2001) ;  /* 0x0000014000017945 */ /* 0x000fe60003800000 */
[----:B------:R-:W-:-:S13]  /*20350*/  ISETP.GE.AND P0, PT, R3, R32, PT ;  /* 0x000000200300720c */ /* 0x000fda0003f06270 */
[----:B------:R-:W-:Y:S05]  /*20360*/  @P0 BRA `(.L_x_2002) ;  /* 0x0000000000440947 */ /* 0x000fea0003800000 */
[----:B------:R-:W-:Y:S02]  /*20370*/  ULDC UR4, c[0x0][0xac8] ;  /* 0x0002b20000047ab9 */ /* 0x000fe40000000800 */
[----:B------:R-:W-:Y:S02]  /*20380*/  ISETP.GE.AND P3, PT, R18, UR4, PT ;  /* 0x0000000412007c0c */ /* 0x000fe4000bf66270 */
[----:B------:R-:W-:Y:S02]  /*20390*/  ISETP.GE.AND P2, PT, R190, UR4, PT ;  /* 0x00000004be007c0c */ /* 0x000fe4000bf46270 */
[----:B------:R-:W-:Y:S02]  /*203a0*/  ISETP.GE.AND P1, PT, R210, UR4, PT ;  /* 0x00000004d2007c0c */ /* 0x000fe4000bf26270 */
[----:B------:R-:W-:-:S07]  /*203b0*/  ISETP.GE.AND P0, PT, R211, UR4, PT ;  /* 0x00000004d3007c0c */ /* 0x000fce000bf06270 */
[-C--:B--2---:R-:W-:Y:S02]  /*203c0*/  @!P3 LEA R2, P5, R18, R14.reuse, 0x1 ;  /* 0x0000000e1202b211 */ /* 0x084fe400078a08ff */
[-C--:B-----5:R-:W-:Y:S02]  /*203d0*/  @!P2 LEA R4, P4, R190, R14.reuse, 0x1 ;  /* 0x0000000ebe04a211 */ /* 0x0a0fe400078808ff */
[-C--:B----4-:R-:W-:Y:S02]  /*203e0*/  @!P3 LEA.HI.X R3, R18, R9.reuse, R19, 0x1, P5 ;  /* 0x000000091203b211 */ /* 0x090fe400028f0c13 */
[-C--:B------:R-:W-:Y:S02]  /*203f0*/  @!P1 LEA R6, P5, R210, R14.reuse, 0x1 ;  /* 0x0000000ed2069211 */ /* 0x080fe400078a08ff */
        /* <DEDUP_REMOVED lines=8> */
.L_x_2002:
[----:B------:R-:W-:Y:S05]  /*20480*/  BSYNC B1 ;  /* 0x0000000000017941 */ /* 0x000fea0003800000 */
.L_x_2001:
[----:B------:R-:W-:-:S03]  /*20490*/  UMOV UR4, 0xffffffff ;  /* 0xffffffff00047882 */ /* 0x000fc60000000000 */
[----:B------:R-:W-:Y:S05]  /*204a0*/  BRA.DIV UR4, `(.L_x_2003) ;  /* 0x0000011604187947 */ /* 0x000fea000b800000 */
[----:B--2-4-:R2:W4:Y:S04]  /*204b0*/  SHFL.IDX PT, R9, R20, 0x2, 0x181f ;  /* 0x00581f0014097f89 */ /* 0x01452800000e0000 */
[----:B------:R2:W0:Y:S02]  /*204c0*/  SHFL.IDX PT, R14, R0, 0x2, 0x181f ;  /* 0x00581f00000e7f89 */ /* 0x00042400000e0000 */
.L_x_2400:
[----:B------:R-:W-:Y:S01]  /*204d0*/  VIADD R3, R201, 0x40 ;  /* 0x00000040c9037836 */ /* 0x000fe20000000000 */
[----:B------:R-:W-:Y:S04]  /*204e0*/  BSSY B1, `(.L_x_2004) ;  /* 0x0000014000017945 */ /* 0x000fe80003800000 */
[----:B------:R-:W-:-:S13]  /*204f0*/  ISETP.GE.AND P0, PT, R3, R32, PT ;  /* 0x000000200300720c */ /* 0x000fda0003f06270 */
[----:B------:R-:W-:Y:S05]  /*20500*/  @P0 BRA `(.L_x_2005) ;  /* 0x0000000000440947 */ /* 0x000fea0003800000 */
[----:B------:R-:W-:Y:S02]  /*20510*/  ULDC UR4, c[0x0][0xac8] ;  /* 0x0002b20000047ab9 */ /* 0x000fe40000000800 */
[----:B------:R-:W-:Y:S02]  /*20520*/  ISETP.GE.AND P3, PT, R18, UR4, PT ;  /* 0x0000000412007c0c */ /* 0x000fe4000bf66270 */
[----:B------:R-:W-:Y:S02]  /*20530*/  ISETP.GE.AND P2, PT, R190, UR4, PT ;  /* 0x00000004be007c0c */ /* 0x000fe4000bf46270 */
[----:B------:R-:W-:Y:S02]  /*20540*/  ISETP.GE.AND P1, PT, R210, UR4, PT ;  /* 0x00000004d2007c0c */ /* 0x000fe4000bf26270 */
[----:B------:R-:W-:-:S07]  /*20550*/  ISETP.GE.AND P0, PT, R211, UR4, PT ;  /* 0x00000004d3007c0c */ /* 0x000fce000bf06270 */
[-C--:B0-----:R-:W-:Y:S02]  /*20560*/  @!P3 LEA R2, P5, R18, R14.reuse, 0x1 ;  /* 0x0000000e1202b211 */ /* 0x081fe400078a08ff */
        /* <DEDUP_REMOVED lines=11> */
.L_x_2005:
[----:B------:R-:W-:Y:S05]  /*20620*/  BSYNC B1 ;  /* 0x0000000000017941 */ /* 0x000fea0003800000 */
.L_x_2004:
[----:B------:R-:W-:-:S03]  /*20630*/  UMOV UR4, 0xffffffff ;  /* 0xffffffff00047882 */ /* 0x000fc60000000000 */
[----:B------:R-:W-:Y:S05]  /*20640*/  BRA.DIV UR4, `(.L_x_2006) ;  /* 0x0000011204f87947 */ /* 0x000fea000b800000 */
[----:B0---4-:R0:W4:Y:S04]  /*20650*/  SHFL.IDX PT, R9, R20, 0x3, 0x181f ;  /* 0x00781f0014097f89 */ /* 0x01112800000e0000 */
[----:B------:R0:W0:Y:S02]  /*20660*/  SHFL.IDX PT, R14, R0, 0x3, 0x181f ;  /* 0x00781f00000e7f89 */ /* 0x00002400000e0000 */
.L_x_2404:
[----:B------:R-:W-:-:S05]  /*20670*/  VIADD R3, R201, 0x60 ;  /* 0x00000060c9037836 */ /* 0x000fca0000000000 */
[----:B------:R-:W-:-:S13]  /*20680*/  ISETP.GE.AND P0, PT, R3, R32, PT ;  /* 0x000000200300720c */ /* 0x000fda0003f06270 */
[----:B------:R-:W-:Y:S05]  /*20690*/  @P0 BRA `(.L_x_2007) ;  /* 0x0000003000d80947 */ /* 0x000fea0003800000 */
[----:B------:R-:W-:Y:S02]  /*206a0*/  ULDC UR4, c[0x0][0xac8] ;  /* 0x0002b20000047ab9 */ /* 0x000fe40000000800 */
[----:B------:R-:W-:Y:S02]  /*206b0*/  ISETP.GE.AND P3, PT, R18, UR4, PT ;  /* 0x0000000412007c0c */ /* 0x000fe4000bf66270 */
[----:B------:R-:W-:Y:S02]  /*206c0*/  ISETP.GE.AND P4, PT, R190, UR4, PT ;  /* 0x00000004be007c0c */ /* 0x000fe4000bf86270 */
[----:B------:R-:W-:-:S09]  /*206d0*/  ISETP.GE.AND P5, PT, R210, UR4, PT ;  /* 0x00000004d2007c0c */ /* 0x000fd2000bfa6270 */
[-C--:B0-----:R-:W-:Y:S02]  /*206e0*/  @!P3 LEA R2, P0, R18, R14.reuse, 0x1 ;  /* 0x0000000e1202b211 */ /* 0x081fe400078008ff */
[-C--:B-----5:R-:W-:Y:S02]  /*206f0*/  @!P4 LEA R4, P1, R190, R14.reuse, 0x1 ;  /* 0x0000000ebe04c211 */ /* 0x0a0fe400078208ff */
[----:B------:R-:W-:Y:S02]  /*20700*/  @!P5 LEA R6, P2, R210, R14, 0x1 ;  /* 0x0000000ed206d211 */ /* 0x000fe400078408ff */
[-C--:B----4-:R-:W-:Y:S02]  /*20710*/  @!P3 LEA.HI.X R3, R18, R9.reuse, R19, 0x1, P0 ;  /* 0x000000091203b211 */ /* 0x090fe400000f0c13 */
[-C--:B------:R-:W-:Y:S02]  /*20720*/  @!P4 LEA.HI.X R5, R190, R9.reuse, R214, 0x1, P1 ;  /* 0x00000009be05c211 */ /* 0x080fe400008f0cd6 */
[----:B------:R-:W-:Y:S01]  /*20730*/  @!P5 LEA.HI.X R7, R210, R9, R219, 0x1, P2 ;  /* 0x00000009d207d211 */ /* 0x000fe200010f0cdb */
[----:B------:R0:W-:Y:S01]  /*20740*/  @!P3 ST.E.128 desc[UR36][R2.64], R36 ;  /* 0x000000240200b985 */ /* 0x0001e2000c101d24 */
[----:B------:R-:W-:-:S03]  /*20750*/  ISETP.GE.AND P0, PT, R211, UR4, PT ;  /* 0x00000004d3007c0c */ /* 0x000fc6000bf06270 */
[----:B------:R0:W-:Y:S04]  /*20760*/  @!P4 ST.E.128 desc[UR36][R4.64], R52 ;  /* 0x000000340400c985 */ /* 0x0001e8000c101d24 */
[----:B------:R0:W-:Y:S06]  /*20770*/  @!P5 ST.E.128 desc[UR36][R6.64], R68 ;  /* 0x000000440600d985 */ /* 0x0001ec000c101d24 */
[----:B------:R-:W-:Y:S05]  /*20780*/  @P0 BRA `(.L_x_2007) ;  /* 0x00000030009c0947 */ /* 0x000fea0003800000 */
[----:B------:R-:W-:-:S04]  /*20790*/  LEA R14, P0, R211, R14, 0x1 ;  /* 0x0000000ed30e7211 */ /* 0x000fc800078008ff */
[----:B------:R-:W-:-:S05]  /*207a0*/  LEA.HI.X R15, R211, R9, R218, 0x1, P0 ;  /* 0x00000009d30f7211 */ /* 0x000fca00000f0cda */
[----:B------:R4:W-:Y:S01]  /*207b0*/  ST.E.128 desc[UR36][R14.64], R84 ;  /* 0x000000540e007985 */ /* 0x0009e2000c101d24 */
[----:B------:R-:W-:Y:S05]  /*207c0*/  BRA `(.L_x_2007) ;  /* 0x00000030008c7947 */ /* 0x000fea0003800000 */
.L_x_1996:
        /* <DEDUP_REMOVED lines=10> */
[----:B------:R-:W-:Y:S02]  /*20870*/  SHF.R.S32.HI R2, RZ, 0x1f, R0 ;  /* 0x0000001fff027819 */ /* 0x000fe40000011400 */
[----:B------:R-:W-:Y:S02]  /*20880*/  IMAD.IADD R13, R13, 0x1, R11 ;  /* 0x000000010d0d7824 */ /* 0x000fe400078e020b */
[----:B------:R-:W-:Y:S02]  /*20890*/  VIADD R11, R22, 0x28420 ;  /* 0x00028420160b7836 */ /* 0x000fe40000000000 */
[----:B------:R-:W-:-:S03]  /*208a0*/  IMAD.WIDE.U32 R12, R188, UR4, R12 ;  /* 0x00000004bc0c7c25 */ /* 0x000fc6000f8e000c */
[----:B------:R-:W-:Y:S01]  /*208b0*/  PRMT R11, RZ, 0x654, R11 ;  /* 0x00000654ff0b7816 */ /* 0x000fe2000000000b */
[----:B------:R-:W-:Y:S01]  /*208c0*/  IMAD R13, R188, UR5, R13 ;  /* 0x00000005bc0d7c24 */ /* 0x000fe2000f8e020d */
[----:B------:R-:W-:Y:S02]  /*208d0*/  ULDC.64 UR4, c[0x0][0xb40] ;  /* 0x0002d00000047ab9 */ /* 0x000fe40000000a00 */
[----:B------:R-:W-:Y:S01]  /*208e0*/  IMAD R2, R2, UR4, RZ ;  /* 0x0000000402027c24 */ /* 0x000fe2000f8e02ff */
[----:B------:R0:W-:Y:S01]  /*208f0*/  SYNCS.ARRIVE.TRANS64.RED.A1T0 RZ, [R11+URZ], RZ ;  /* 0x000000ff0bff79a7 */ /* 0x0001e2000810043f */
        /* <DEDUP_REMOVED lines=13> */
[----:B------:R-:W-:-:S03]  /*209d0*/  ULDC.64 UR4, c[0x0][0xb28] ;  /* 0x0002ca0000047ab9 */ /* 0x000fc60000000a00 */
[----:B------:R-:W-:Y:S01]  /*209e0*/  IMAD.IADD R13, R13, 0x1, R2 ;  /* 0x000000010d0d7824 */ /* 0x000fe200078e0202 */
        /* <DEDUP_REMOVED lines=12> */
.L_x_2407:
[----:B------:R-:W-:Y:S01]  /*20ab0*/  ISETP.GE.AND P0, PT, R34, R32, PT ;  /* 0x000000202200720c */ /* 0x000fe20003f06270 */
[----:B------:R-:W-:-:S12]  /*20ac0*/  BSSY B1, `(.L_x_2009) ;  /* 0x0000111000017945 */ /* 0x000fd80003800000 */
[----:B------:R-:W-:Y:S05]  /*20ad0*/  @P0 BRA `(.L_x_2010) ;  /* 0x00000010003c0947 */ /* 0x000fea0003800000 */
[----:B------:R-:W-:Y:S01]  /*20ae0*/  ULDC UR4, c[0x0][0xac8] ;  /* 0x0002b20000047ab9 */ /* 0x000fe20000000800 */
[----:B------:R-:W-:Y:S01]  /*20af0*/  SHF.R.S32.HI R14, RZ, 0x1f, R191 ;  /* 0x0000001fff0e7819 */ /* 0x000fe200000114bf */
[C---:B------:R-:W-:Y:S01]  /*20b00*/  VIADD R25, R191.reuse, 0x8 ;  /* 0x00000008bf197836 */ /* 0x040fe20000000000 */
[C---:B------:R-:W-:Y:S01]  /*20b10*/  ISETP.GE.AND P0, PT, R191.reuse, UR4, PT ;  /* 0x00000004bf007c0c */ /* 0x040fe2000bf06270 */
[C---:B------:R-:W-:Y:S02]  /*20b20*/  VIADD R35, R191.reuse, 0x8 ;  /* 0x00000008bf237836 */ /* 0x040fe40000000000 */
[C---:B------:R-:W-:Y:S02]  /*20b30*/  VIADD R59, R191.reuse, 0x10 ;  /* 0x00000010bf3b7836 */ /* 0x040fe40000000000 */
[C---:B------:R-:W-:Y:S01]  /*20b40*/  VIADD R63, R191.reuse, 0x10 ;  /* 0x00000010bf3f7836 */ /* 0x040fe20000000000 */
[----:B------:R-:W-:Y:S01]  /*20b50*/  SHF.R.S32.HI R35, RZ, 0x1f, R35 ;  /* 0x0000001fff237819 */ /* 0x000fe20000011423 */
[----:B------:R-:W-:-:S02]  /*20b60*/  VIADD R34, R191, 0x40 ;  /* 0x00000040bf227836 */ /* 0x000fc40000000000 */
[C---:B------:R-:W-:Y:S01]  /*20b70*/  VIADD R82, R191.reuse, 0x58 ;  /* 0x00000058bf527836 */ /* 0x040fe20000000000 */
[----:B------:R-:W-:Y:S01]  /*20b80*/  SHF.R.S32.HI R63, RZ, 0x1f, R63 ;  /* 0x0000001fff3f7819 */ /* 0x000fe2000001143f */
[C---:B------:R-:W-:Y:S02]  /*20b90*/  VIADD R86, R191.reuse, 0x70 ;  /* 0x00000070bf567836 */ /* 0x040fe40000000000 */
[C---:B--2---:R-:W-:Y:S01]  /*20ba0*/  @!P0 LEA R12, P1, R191.reuse, R11, 0x2 ;  /* 0x0000000bbf0c8211 */ /* 0x044fe200078210ff */
[----:B------:R-:W-:Y:S01]  /*20bb0*/  @!P0 IMAD.MOV.U32 R15, RZ, RZ, R122 ;  /* 0x000000ffff0f8224 */ /* 0x000fe200078e007a */
[----:B------:R-:W-:Y:S01]  /*20bc0*/  SHF.R.S32.HI R82, RZ, 0x1f, R82 ;  /* 0x0000001fff527819 */ /* 0x000fe20000011452 */
[C---:B------:R-:W-:Y:S01]  /*20bd0*/  VIADD R90, R191.reuse, 0x60 ;  /* 0x00000060bf5a7836 */ /* 0x040fe20000000000 */
[C---:B-1----:R-:W-:Y:S01]  /*20be0*/  @!P0 LEA.HI.X R13, R191.reuse, R24, R14, 0x2, P1 ;  /* 0x00000018bf0d8211 */ /* 0x042fe200008f140e */
[----:B------:R-:W-:Y:S01]  /*20bf0*/  VIADD R94, R191, 0xb0 ;  /* 0x000000b0bf5e7836 */ /* 0x000fe20000000000 */
[----:B------:R-:W-:-:S02]  /*20c00*/  @!P0 MOV R14, R121 ;  /* 0x00000079000e8202 */ /* 0x000fc40000000f00 */
[----:B------:R-:W-:Y:S02]  /*20c10*/  SHF.R.S32.HI R90, RZ, 0x1f, R90 ;  /* 0x0000001fff5a7819 */ /* 0x000fe4000001145a */
[----:B------:R-:W-:Y:S01]  /*20c20*/  SHF.R.S32.HI R94, RZ, 0x1f, R94 ;  /* 0x0000001fff5e7819 */ /* 0x000fe2000001145e */
[----:B------:R1:W-:Y:S01]  /*20c30*/  @!P0 ST.E.64 desc[UR36][R12.64], R14 ;  /* 0x0000000e0c008985 */ /* 0x0003e2000c101b24 */
[----:B------:R-:W-:-:S13]  /*20c40*/  ISETP.GE.AND P0, PT, R25, UR4, PT ;  /* 0x0000000419007c0c */ /* 0x000fda000bf06270 */
[C---:B-1----:R-:W-:Y:S01]  /*20c50*/  @!P0 LEA R12, P1, R25.reuse, R11, 0x2 ;  /* 0x0000000b190c8211 */ /* 0x042fe200078210ff */
[----:B------:R-:W-:Y:S02]  /*20c60*/  @!P0 IMAD.MOV.U32 R14, RZ, RZ, R117 ;  /* 0x000000ffff0e8224 */ /* 0x000fe400078e0075 */
[----:B------:R-:W-:Y:S01]  /*20c70*/  @!P0 IMAD.MOV.U32 R15, RZ, RZ, R118 ;  /* 0x000000ffff0f8224 */ /* 0x000fe200078e0076 */
[----:B------:R-:W-:Y:S01]  /*20c80*/  @!P0 LEA.HI.X R13, R25, R24, R35, 0x2, P1 ;  /* 0x00000018190d8211 */ /* 0x000fe200008f1423 */
[C---:B------:R-:W-:Y:S02]  /*20c90*/  VIADD R25, R191.reuse, 0x18 ;  /* 0x00000018bf197836 */ /* 0x040fe40000000000 */
[----:B------:R-:W-:Y:S02]  /*20ca0*/  VIADD R35, R191, 0x20 ;  /* 0x00000020bf237836 */ /* 0x000fe40000000000 */
[----:B------:R1:W-:Y:S01]  /*20cb0*/  @!P0 ST.E.64 desc[UR36][R12.64], R14 ;  /* 0x0000000e0c008985 */ /* 0x0003e2000c101b24 */
[----:B------:R-:W-:-:S02]  /*20cc0*/  ISETP.GE.AND P0, PT, R59, UR4, PT ;  /* 0x000000043b007c0c */ /* 0x000fc4000bf06270 */
[----:B------:R-:W-:-:S11]  /*20cd0*/  ISETP.GE.AND P1, PT, R25, UR4, PT ;  /* 0x0000000419007c0c */ /* 0x000fd6000bf26270 */
[C---:B-1----:R-:W-:Y:S01]  /*20ce0*/  @!P0 LEA R12, P2, R59.reuse, R11, 0x2 ;  /* 0x0000000b3b0c8211 */ /* 0x042fe200078410ff */
[----:B------:R-:W-:Y:S02]  /*20cf0*/  @!P0 IMAD.MOV.U32 R14, RZ, RZ, R111 ;  /* 0x000000ffff0e8224 */ /* 0x000fe400078e006f */
[----:B------:R-:W-:Y:S01]  /*20d00*/  @!P0 IMAD.MOV.U32 R15, RZ, RZ, R115 ;  /* 0x000000ffff0f8224 */ /* 0x000fe200078e0073 */
[----:B------:R-:W-:Y:S01]  /*20d10*/  @!P0 LEA.HI.X R13, R59, R24, R63, 0x2, P2 ;  /* 0x000000183b0d8211 */ /* 0x000fe200010f143f */
[C---:B------:R-:W-:Y:S01]  /*20d20*/  VIADD R59, R191.reuse, 0x28 ;  /* 0x00000028bf3b7836 */ /* 0x040fe20000000000 */
[----:B------:R-:W-:-:S03]  /*20d30*/  IADD3 R63, R191, 0x18, RZ ;  /* 0x00000018bf3f7810 */ /* 0x000fc60007ffe0ff */
[----:B------:R1:W-:Y:S01]  /*20d40*/  @!P0 ST.E.64 desc[UR36][R12.64], R14 ;  /* 0x0000000e0c008985 */ /* 0x0003e2000c101b24 */
[----:B------:R-:W-:Y:S02]  /*20d50*/  ISETP.GE.AND P0, PT, R35, UR4, PT ;  /* 0x0000000423007c0c */ /* 0x000fe4000bf06270 */
[----:B------:R-:W-:Y:S02]  /*20d60*/  SHF.R.S32.HI R63, RZ, 0x1f, R63 ;  /* 0x0000001fff3f7819 */ /* 0x000fe4000001143f */
[C---:B-1----:R-:W-:Y:S01]  /*20d70*/  @!P1 LEA R12, P2, R25.reuse, R11, 0x2 ;  /* 0x0000000b190c9211 */ /* 0x042fe200078410ff */
[----:B------:R-:W-:Y:S02]  /*20d80*/  @!P1 IMAD.MOV.U32 R14, RZ, RZ, R106 ;  /* 0x000000ffff0e9224 */ /* 0x000fe400078e006a */
[----:B------:R-:W-:Y:S01]  /*20d90*/  @!P1 IMAD.MOV.U32 R15, RZ, RZ, R110 ;  /* 0x000000ffff0f9224 */ /* 0x000fe200078e006e */
[----:B------:R-:W-:Y:S01]  /*20da0*/  @!P1 LEA.HI.X R13, R25, R24, R63, 0x2, P2 ;  /* 0x00000018190d9211 */ /* 0x000fe200010f143f */
[----:B------:R-:W-:-:S02]  /*20db0*/  VIADD R63, R191, 0x20 ;  /* 0x00000020bf3f7836 */ /* 0x000fc40000000000 */
[----:B------:R-:W-:Y:S02]  /*20dc0*/  VIADD R25, R191, 0x30 ;  /* 0x00000030bf197836 */ /* 0x000fe40000000000 */
[----:B------:R1:W-:Y:S01]  /*20dd0*/  @!P1 ST.E.64 desc[UR36][R12.64], R14 ;  /* 0x0000000e0c009985 */ /* 0x0003e2000c101b24 */
[----:B------:R-:W-:Y:S02]  /*20de0*/  SHF.R.S32.HI R63, RZ, 0x1f, R63 ;  /* 0x0000001fff3f7819 */ /* 0x000fe4000001143f */
[----:B------:R-:W-:Y:S02]  /*20df0*/  ISETP.GE.AND P1, PT, R59, UR4, PT ;  /* 0x000000043b007c0c */ /* 0x000fe4000bf26270 */
[C---:B-1----:R-:W-:Y:S01]  /*20e00*/  @!P0 LEA R12, P2, R35.reuse, R11, 0x2 ;  /* 0x0000000b230c8211 */ /* 0x042fe200078410ff */
[----:B------:R-:W-:Y:S02]  /*20e10*/  @!P0 IMAD.MOV.U32 R14, RZ, RZ, R229 ;  /* 0x000000ffff0e8224 */ /* 0x000fe400078e00e5 */
[----:B------:R-:W-:Y:S01]  /*20e20*/  @!P0 IMAD.MOV.U32 R15, RZ, RZ, R227 ;  /* 0x000000ffff0f8224 */ /* 0x000fe200078e00e3 */
[----:B------:R-:W-:Y:S01]  /*20e30*/  @!P0 LEA.HI.X R13, R35, R24, R63, 0x2, P2 ;  /* 0x00000018230d8211 */ /* 0x000fe200010f143f */
[----:B------:R-:W-:-:S02]  /*20e40*/  VIADD R63, R191, 0x28 ;  /* 0x00000028bf3f7836 */ /* 0x000fc40000000000 */
[----:B------:R-:W-:Y:S02]  /*20e50*/  VIADD R35, R191, 0x38 ;  /* 0x00000038bf237836 */ /* 0x000fe40000000000 */
[----:B------:R1:W-:Y:S01]  /*20e60*/  @!P0 ST.E.64 desc[UR36][R12.64], R14 ;  /* 0x0000000e0c008985 */ /* 0x0003e2000c101b24 */
[----:B------:R-:W-:Y:S02]  /*20e70*/  ISETP.GE.AND P0, PT, R25, UR4, PT ;  /* 0x0000000419007c0c */ /* 0x000fe4000bf06270 */
[----:B------:R-:W-:Y:S02]  /*20e80*/  SHF.R.S32.HI R63, RZ, 0x1f, R63 ;  /* 0x0000001fff3f7819 */ /* 0x000fe4000001143f */
[C---:B-1----:R-:W-:Y:S01]  /*20e90*/  @!P1 LEA R12, P2, R59.reuse, R11, 0x2 ;  /* 0x0000000b3b0c9211 */ /* 0x042fe200078410ff */
[----:B------:R-:W-:Y:S01]  /*20ea0*/  @!P1 IMAD.MOV.U32 R14, RZ, RZ, R102 ;  /* 0x000000ffff0e9224 */ /* 0x000fe200078e0066 */
[----:B------:R-:W-:Y:S02]  /*20eb0*/  @!P1 MOV R15, R228 ;  /* 0x000000e4000f9202 */ /* 0x000fe40000000f00 */
        /* <DEDUP_REMOVED lines=16> */
[----:B------:R-:W-:Y:S02]  /*20fc0*/  @!P1 IMAD.MOV.U32 R14, RZ, RZ, R226 ;  /* 0x000000ffff0e9224 */ /* 0x000fe400078e00e2 */
[----:B------:R-:W-:Y:S01]  /*20fd0*/  @!P1 IMAD.MOV.U32 R15, RZ, RZ, R192 ;  /* 0x000000ffff0f9224 */ /* 0x000fe200078e00c0 */
[----:B------:R-:W-:Y:S01]  /*20fe0*/  @!P1 LEA.HI.X R13, R35, R24, R59, 0x2, P2 ;  /* 0x00000018230d9211 */ /* 0x000fe200010f143b */
[----:B------:R-:W-:Y:S01]  /*20ff0*/  VIADD R35, R191, 0x40 ;  /* 0x00000040bf237836 */ /* 0x000fe20000000000 */
[----:B------:R-:W-:Y:S01]  /*21000*/  ISETP.GE.AND P2, PT, R25, UR4, PT ;  /* 0x0000000419007c0c */ /* 0x000fe2000bf46270 */
[----:B------:R-:W-:-:S02]  /*21010*/  VIADD R59, R191, 0x58 ;  /* 0x00000058bf3b7836 */ /* 0x000fc40000000000 */
[----:B------:R1:W-:Y:S01]  /*21020*/  @!P1 ST.E.64 desc[UR36][R12.64], R14 ;  /* 0x0000000e0c009985 */ /* 0x0003e2000c101b24 */
[----:B------:R-:W-:Y:S02]  /*21030*/  SHF.R.S32.HI R35, RZ, 0x1f, R35 ;  /* 0x0000001fff237819 */ /* 0x000fe40000011423 */
[C---:B-1----:R-:W-:Y:S01]  /*21040*/  @!P0 LEA R12, P1, R34.reuse, R11, 0x2 ;  /* 0x0000000b220c8211 */ /* 0x042fe200078210ff */
[----:B------:R-:W-:Y:S01]  /*21050*/  @!P0 IMAD.MOV.U32 R15, RZ, RZ, R180 ;  /* 0x000000ffff0f8224 */ /* 0x000fe200078e00b4 */
[----:B------:R-:W-:Y:S02]  /*21060*/  @!P0 MOV R14, R182 ;  /* 0x000000b6000e8202 */ /* 0x000fe40000000f00 */
[----:B------:R-:W-:Y:S01]  /*21070*/  @!P0 LEA.HI.X R13, R34, R24, R35, 0x2, P1 ;  /* 0x00000018220d8211 */ /* 0x000fe200008f1423 */
[----:B------:R-:W-:Y:S01]  /*21080*/  VIADD R34, R191, 0x50 ;  /* 0x00000050bf227836 */ /* 0x000fe20000000000 */
[----:B------:R-:W-:Y:S01]  /*21090*/  ISETP.GE.AND P1, PT, R59, UR4, PT ;  /* 0x000000043b007c0c */ /* 0x000fe2000bf26270 */
[----:B------:R-:W-:-:S02]  /*210a0*/  VIADD R35, R191, 0x48 ;  /* 0x00000048bf237836 */ /* 0x000fc40000000000 */
        /* <DEDUP_REMOVED lines=12> */
[----:B------:R-:W-:Y:S02]  /*21170*/  ISETP.GE.AND P3, PT, R25, UR4, PT ;  /* 0x0000000419007c0c */ /* 0x000fe4000bf66270 */
[-C--:B-1----:R-:W-:Y:S02]  /*21180*/  @!P0 LEA R14, P4, R34, R11.reuse, 0x2 ;  /* 0x0000000b220e8211 */ /* 0x082fe400078810ff */
[----:B------:R-:W-:-:S02]  /*21190*/  @!P1 LEA R12, P5, R59, R11, 0x2 ;  /* 0x0000000b3b0c9211 */ /* 0x000fc400078a10ff */
[-C--:B------:R-:W-:Y:S01]  /*211a0*/  @!P0 LEA.HI.X R15, R34, R24.reuse, R35, 0x2, P4 ;  /* 0x00000018220f8211 */ /* 0x080fe200020f1423 */
[----:B------:R-:W-:Y:S01]  /*211b0*/  @!P0 IMAD.MOV.U32 R35, RZ, RZ, R177 ;  /* 0x000000ffff238224 */ /* 0x000fe200078e00b1 */
[----:B------:R-:W-:Y:S02]  /*211c0*/  @!P0 MOV R34, R179 ;  /* 0x000000b300228202 */ /* 0x000fe40000000f00 */
[----:B------:R-:W-:Y:S01]  /*211d0*/  @!P1 LEA.HI.X R13, R59, R24, R82, 0x2, P5 ;  /* 0x000000183b0d9211 */ /* 0x000fe200028f1452 */
[C---:B------:R-:W-:Y:S02]  /*211e0*/  VIADD R59, R191.reuse, 0x78 ;  /* 0x00000078bf3b7836 */ /* 0x040fe40000000000 */
[----:B------:R1:W-:Y:S01]  /*211f0*/  @!P0 ST.E.64 desc[UR36][R14.64], R34 ;  /* 0x000000220e008985 */ /* 0x0003e2000c101b24 */
[----:B------:R-:W-:Y:S01]  /*21200*/  ISETP.GE.AND P0, PT, R86, UR4, PT ;  /* 0x0000000456007c0c */ /* 0x000fe2000bf06270 */
[----:B------:R-:W-:-:S05]  /*21210*/  VIADD R82, R191, 0x68 ;  /* 0x00000068bf527836 */ /* 0x000fca0000000000 */
[----:B------:R-:W-:Y:S01]  /*21220*/  SHF.R.S32.HI R82, RZ, 0x1f, R82 ;  /* 0x0000001fff527819 */ /* 0x000fe20000011452 */
[----:B-1----:R-:W-:Y:S01]  /*21230*/  @!P1 IMAD.MOV.U32 R34, RZ, RZ, R178 ;  /* 0x000000ffff229224 */ /* 0x002fe200078e00b2 */
[----:B------:R-:W-:Y:S01]  /*21240*/  @!P2 LEA R14, P4, R63, R11, 0x2 ;  /* 0x0000000b3f0ea211 */ /* 0x000fe200078810ff */
[----:B------:R-:W-:-:S03]  /*21250*/  @!P1 IMAD.MOV.U32 R35, RZ, RZ, R176 ;  /* 0x000000ffff239224 */ /* 0x000fc600078e00b0 */
[----:B------:R-:W-:Y:S01]  /*21260*/  @!P2 LEA.HI.X R15, R63, R24, R90, 0x2, P4 ;  /* 0x000000183f0fa211 */ /* 0x000fe200020f145a */
[----:B------:R-:W-:Y:S01]  /*21270*/  VIADD R63, R191, 0x80 ;  /* 0x00000080bf3f7836 */ /* 0x000fe20000000000 */
        /* <DEDUP_REMOVED lines=12> */
[----:B------:R-:W-:Y:S02]  /*21340*/  SHF.R.S32.HI R82, RZ, 0x1f, R82 ;  /* 0x0000001fff527819 */ /* 0x000fe40000011452 */
[----:B-1----:R-:W-:Y:S01]  /*21350*/  @!P3 MOV R34, R174 ;  /* 0x000000ae0022b202 */ /* 0x002fe20000000f00 */
[----:B------:R-:W-:Y:S01]  /*21360*/  @!P3 IMAD.MOV.U32 R35, RZ, RZ, R172 ;  /* 0x000000ffff23b224 */ /* 0x000fe200078e00ac */
[----:B------:R-:W-:-:S04]  /*21370*/  @!P0 LEA R14, P4, R86, R11, 0x2 ;  /* 0x0000000b560e8211 */ /* 0x000fc800078810ff */
[----:B------:R1:W-:Y:S01]  /*21380*/  @!P3 ST.E.64 desc[UR36][R12.64], R34 ;  /* 0x000000220c00b985 */ /* 0x0003e2000c101b24 */
[----:B------:R-:W-:Y:S01]  /*21390*/  @!P0 LEA.HI.X R15, R86, R24, R90, 0x2, P4 ;  /* 0x00000018560f8211 */ /* 0x000fe200020f145a */
[----:B------:R-:W-:Y:S01]  /*213a0*/  VIADD R86, R191, 0x90 ;  /* 0x00000090bf567836 */ /* 0x000fe20000000000 */
[----:B------:R-:W-:Y:S01]  /*213b0*/  ISETP.GE.AND P3, PT, R25, UR4, PT ;  /* 0x0000000419007c0c */ /* 0x000fe2000bf66270 */
[----:B------:R-:W-:-:S05]  /*213c0*/  VIADD R90, R191, 0x80 ;  /* 0x00000080bf5a7836 */ /* 0x000fca0000000000 */
[----:B------:R-:W-:Y:S01]  /*213d0*/  SHF.R.S32.HI R90, RZ, 0x1f, R90 ;  /* 0x0000001fff5a7819 */ /* 0x000fe2000001145a */
[----:B-1----:R-:W-:Y:S01]  /*213e0*/  @!P0 IMAD.MOV.U32 R34, RZ, RZ, R171 ;  /* 0x000000ffff228224 */ /* 0x002fe200078e00ab */
[----:B------:R-:W-:Y:S01]  /*213f0*/  @!P1 LEA R12, P5, R59, R11, 0x2 ;  /* 0x0000000b3b0c9211 */ /* 0x000fe200078a10ff */
[----:B------:R-:W-:-:S03]  /*21400*/  @!P0 IMAD.MOV.U32 R35, RZ, RZ, R169 ;  /* 0x000000ffff238224 */ /* 0x000fc600078e00a9 */
[----:B------:R-:W-:Y:S01]  /*21410*/  @!P1 LEA.HI.X R13, R59, R24, R82, 0x2, P5 ;  /* 0x000000183b0d9211 */ /* 0x000fe200028f1452 */
[C---:B------:R-:W-:Y:S01]  /*21420*/  VIADD R59, R191.reuse, 0x98 ;  /* 0x00000098bf3b7836 */ /* 0x040fe20000000000 */
[----:B------:R1:W-:Y:S01]  /*21430*/  @!P0 ST.E.64 desc[UR36][R14.64], R34 ;  /* 0x000000220e008985 */ /* 0x0003e2000c101b24 */
[----:B------:R-:W-:Y:S02]  /*21440*/  ISETP.GE.AND P0, PT, R86, UR4, PT ;  /* 0x0000000456007c0c */ /* 0x000fe4000bf06270 */
[----:B------:R-:W-:-:S04]  /*21450*/  IADD3 R82, R191, 0x88, RZ ;  /* 0x00000088bf527810 */ /* 0x000fc80007ffe0ff */
        /* <DEDUP_REMOVED lines=17> */
[----:B------:R-:W-:Y:S02]  /*21570*/  VIADD R82, R191, 0x98 ;  /* 0x00000098bf527836 */ /* 0x000fe40000000000 */
[----:B------:R-:W-:-:S03]  /*21580*/  ISETP.GE.AND P4, PT, R25, UR4, PT ;  /* 0x0000000419007c0c */ /* 0x000fc6000bf86270 */
[----:B------:R-:W-:Y:S01]  /*21590*/  SHF.R.S32.HI R82, RZ, 0x1f, R82 ;  /* 0x0000001fff527819 */ /* 0x000fe20000011452 */
[----:B-1----:R-:W-:Y:S01]  /*215a0*/  @!P3 IMAD.MOV.U32 R34, RZ, RZ, R166 ;  /* 0x000000ffff22b224 */ /* 0x002fe200078e00a6 */
[----:B------:R-:W-:Y:S01]  /*215b0*/  @!P0 LEA R14, P5, R86, R11, 0x2 ;  /* 0x0000000b560e8211 */ /* 0x000fe200078a10ff */
[----:B------:R-:W-:-:S03]  /*215c0*/  @!P3 IMAD.MOV.U32 R35, RZ, RZ, R164 ;  /* 0x000000ffff23b224 */ /* 0x000fc600078e00a4 */
[----:B------:R-:W-:Y:S01]  /*215d0*/  @!P0 LEA.HI.X R15, R86, R24, R90, 0x2, P5 ;  /* 0x00000018560f8211 */ /* 0x000fe200028f145a */
[C---:B------:R-:W-:Y:S01]  /*215e0*/  VIADD R86, R191.reuse, 0xa0 ;  /* 0x000000a0bf567836 */ /* 0x040fe20000000000 */
[----:B------:R1:W-:Y:S01]  /*215f0*/  @!P3 ST.E.64 desc[UR36][R12.64], R34 ;  /* 0x000000220c00b985 */ /* 0x0003e2000c101b24 */
[----:B------:R-:W-:-:S03]  /*21600*/  VIADD R90, R191, 0xb0 ;  /* 0x000000b0bf5a7836 */ /* 0x000fc60000000000 */
[----:B------:R-:W-:Y:S01]  /*21610*/  SHF.R.S32.HI R86, RZ, 0x1f, R86 ;  /* 0x0000001fff567819 */ /* 0x000fe20000011456 */
[----:B-1----:R-:W-:Y:S01]  /*21620*/  @!P0 IMAD.MOV.U32 R34, RZ, RZ, R161 ;  /* 0x000000ffff228224 */ /* 0x002fe200078e00a1 */
[----:B------:R-:W-:Y:S02]  /*21630*/  @!P0 MOV R35, R159 ;  /* 0x0000009f00238202 */ /* 0x000fe40000000f00 */
[----:B------:R-:W-:-:S03]  /*21640*/  @!P1 LEA R12, P3, R59, R11, 0x2 ;  /* 0x0000000b3b0c9211 */ /* 0x000fc600078610ff */
[----:B------:R1:W-:Y:S01]  /*21650*/  @!P0 ST.E.64 desc[UR36][R14.64], R34 ;  /* 0x000000220e008985 */ /* 0x0003e2000c101b24 */
[----:B------:R-:W-:Y:S01]  /*21660*/  @!P1 LEA.HI.X R13, R59, R24, R82, 0x2, P3 ;  /* 0x000000183b0d9211 */ /* 0x000fe200018f1452 */
[C---:B------:R-:W-:Y:S01]  /*21670*/  VIADD R82, R191.reuse, 0xb8 ;  /* 0x000000b8bf527836 */ /* 0x040fe20000000000 */
        /* <DEDUP_REMOVED lines=18> */
[----:B------:R-:W-:Y:S02]  /*217a0*/  ISETP.GE.AND P2, PT, R63, UR4, PT ;  /* 0x000000043f007c0c */ /* 0x000fe4000bf46270 */
[----:B------:R-:W-:Y:S01]  /*217b0*/  IADD3 R59, R191, 0xc8, RZ ;  /* 0x000000c8bf3b7810 */ /* 0x000fe20007ffe0ff */
[----:B-1----:R-:W-:Y:S01]  /*217c0*/  @!P4 IMAD.MOV.U32 R34, RZ, RZ, R104 ;  /* 0x000000ffff22c224 */ /* 0x002fe200078e0068 */
[----:B------:R-:W-:Y:S01]  /*217d0*/  @!P0 LEA R14, P3, R90, R11, 0x2 ;  /* 0x0000000b5a0e8211 */ /* 0x000fe200078610ff */
[----:B------:R-:W-:-:S03]  /*217e0*/  @!P4 IMAD.MOV.U32 R35, RZ, RZ, R92 ;  /* 0x000000ffff23c224 */ /* 0x000fc600078e005c */
[-C--:B------:R-:W-:Y:S02]  /*217f0*/  @!P0 LEA.HI.X R15, R90, R24.reuse, R94, 0x2, P3 ;  /* 0x000000185a0f8211 */ /* 0x080fe400018f145e */
[----:B------:R1:W-:Y:S01]  /*21800*/  @!P4 ST.E.64 desc[UR36][R12.64], R34 ;  /* 0x000000220c00c985 */ /* 0x0003e2000c101b24 */
[----:B------:R-:W-:Y:S02]  /*21810*/  ISETP.GE.AND P4, PT, R59, UR4, PT ;  /* 0x000000043b007c0c */ /* 0x000fe4000bf86270 */
[----:B------:R-:W-:Y:S02]  /*21820*/  ISETP.GE.AND P3, PT, R25, UR4, PT ;  /* 0x0000000419007c0c */ /* 0x000fe4000bf66270 */
[C---:B-1----:R-:W-:Y:S01]  /*21830*/  @!P1 LEA R12, P5, R82.reuse, R11, 0x2 ;  /* 0x0000000b520c9211 */ /* 0x042fe200078a10ff */
[----:B------:R-:W-:Y:S02]  /*21840*/  @!P0 IMAD.MOV.U32 R34, RZ, RZ, R88 ;  /* 0x000000ffff228224 */ /* 0x000fe400078e0058 */
[----:B------:R-:W-:Y:S01]  /*21850*/  @!P0 IMAD.MOV.U32 R35, RZ, RZ, R84 ;  /* 0x000000ffff238224 */ /* 0x000fe200078e0054 */
[----:B------:R-:W-:Y:S01]  /*21860*/  @!P1 LEA.HI.X R13, R82, R24, R86, 0x2, P5 ;  /* 0x00000018520d9211 */ /* 0x000fe200028f1456 */
[----:B------:R-:W-:-:S06]  /*21870*/  VIADD R82, R191, 0xc0 ;  /* 0x000000c0bf527836 */ /* 0x000fcc0000000000 */
[-C--:B------:R-:W-:Y:S01]  /*21880*/  @!P3 LEA R108, P5, R25, R11.reuse, 0x2 ;  /* 0x0000000b196cb211 */ /* 0x080fe200078a10ff */
[----:B------:R1:W-:Y:S01]  /*21890*/  @!P0 ST.E.64 desc[UR36][R14.64], R34 ;  /* 0x000000220e008985 */ /* 0x0003e2000c101b24 */
[----:B------:R-:W-:Y:S02]  /*218a0*/  SHF.R.S32.HI R82, RZ, 0x1f, R82 ;  /* 0x0000001fff527819 */ /* 0x000fe40000011452 */
[C---:B-1----:R-:W-:Y:S01]  /*218b0*/  @!P2 LEA R14, P0, R63.reuse, R11, 0x2 ;  /* 0x0000000b3f0ea211 */ /* 0x042fe200078010ff */
[----:B------:R-:W-:Y:S02]  /*218c0*/  @!P1 IMAD.MOV.U32 R34, RZ, RZ, R112 ;  /* 0x000000ffff229224 */ /* 0x000fe400078e0070 */
[----:B------:R-:W-:Y:S01]  /*218d0*/  @!P1 IMAD.MOV.U32 R35, RZ, RZ, R116 ;  /* 0x000000ffff239224 */ /* 0x000fe200078e0074 */
[----:B------:R-:W-:Y:S01]  /*218e0*/  @!P2 LEA.HI.X R15, R63, R24, R82, 0x2, P0 ;  /* 0x000000183f0fa211 */ /* 0x000fe200000f1452 */
[----:B------:R-:W-:Y:S01]  /*218f0*/  VIADD R63, R191, 0xc8 ;  /* 0x000000c8bf3f7836 */ /* 0x000fe20000000000 */
[----:B------:R-:W-:-:S02]  /*21900*/  ISETP.GE.AND P0, PT, R225, UR4, PT ;  /* 0x00000004e1007c0c */ /* 0x000fc4000bf06270 */
[----:B------:R1:W-:Y:S02]  /*21910*/  @!P1 ST.E.64 desc[UR36][R12.64], R34 ;  /* 0x000000220c009985 */ /* 0x0003e4000c101b24 */
[----:B------:R-:W-:Y:S02]  /*21920*/  SHF.R.S32.HI R63, RZ, 0x1f, R63 ;  /* 0x0000001fff3f7819 */ /* 0x000fe4000001143f */
[C---:B-1----:R-:W-:Y:S01]  /*21930*/  @!P4 LEA R12, P1, R59.reuse, R11, 0x2 ;  /* 0x0000000b3b0cc211 */ /* 0x042fe200078210ff */
[----:B------:R-:W-:Y:S01]  /*21940*/  @!P2 IMAD.MOV.U32 R34, RZ, RZ, R80 ;  /* 0x000000ffff22a224 */ /* 0x000fe200078e0050 */
[----:B------:R-:W-:Y:S02]  /*21950*/  @!P2 MOV R35, R3 ;  /* 0x000000030023a202 */ /* 0x000fe40000000f00 */
[----:B------:R-:W-:Y:S01]  /*21960*/  @!P4 LEA.HI.X R13, R59, R24, R63, 0x2, P1 ;  /* 0x000000183b0dc211 */ /* 0x000fe200008f143f */
[----:B------:R-:W-:Y:S01]  /*21970*/  VIADD R59, R191, 0xd0 ;  /* 0x000000d0bf3b7836 */ /* 0x000fe20000000000 */
[----:B------:R-:W-:Y:S01]  /*21980*/  ISETP.GE.AND P1, PT, R224, UR4, PT ;  /* 0x00000004e0007c0c */ /* 0x000fe2000bf26270 */
[----:B------:R1:W-:Y:S01]  /*21990*/  @!P2 ST.E.64 desc[UR36][R14.64], R34 ;  /* 0x000000220e00a985 */ /* 0x0003e2000c101b24 */
[----:B------:R-:W-:-:S02]  /*219a0*/  SHF.R.S32.HI R63, RZ, 0x1f, R223 ;  /* 0x0000001fff3f7819 */ /* 0x000fc400000114df */
[----:B------:R-:W-:-:S04]  /*219b0*/  SHF.R.S32.HI R59, RZ, 0x1f, R59 ;  /* 0x0000001fff3b7819 */ /* 0x000fc8000001143b */
[----:B------:R-:W-:Y:S02]  /*219c0*/  @!P3 LEA.HI.X R109, R25, R24, R59, 0x2, P5 ;  /* 0x00000018196db211 */ /* 0x000fe400028f143b */
[----:B------:R-:W-:Y:S02]  /*219d0*/  SHF.R.S32.HI R59, RZ, 0x1f, R225 ;  /* 0x0000001fff3b7819 */ /* 0x000fe400000114e1 */
[----:B------:R-:W-:Y:S02]  /*219e0*/  ISETP.GE.AND P5, PT, R222, UR4, PT ;  /* 0x00000004de007c0c */ /* 0x000fe4000bfa6270 */
[----:B------:R-:W-:Y:S01]  /*219f0*/  SHF.R.S32.HI R25, RZ, 0x1f, R224 ;  /* 0x0000001fff197819 */ /* 0x000fe200000114e0 */
[----:B-1----:R-:W-:Y:S02]  /*21a00*/  @!P4 IMAD.MOV.U32 R14, RZ, RZ, R120 ;  /* 0x000000ffff0ec224 */ /* 0x002fe400078e0078 */
[----:B------:R-:W-:-:S05]  /*21a10*/  @!P4 IMAD.MOV.U32 R15, RZ, RZ, R69 ;  /* 0x000000ffff0fc224 */ /* 0x000fca00078e0045 */
[----:B------:R1:W-:Y:S01]  /*21a20*/  @!P4 ST.E.64 desc[UR36][R12.64], R14 ;  /* 0x0000000e0c00c985 */ /* 0x0003e2000c101b24 */
[----:B------:R-:W-:-:S03]  /*21a30*/  ISETP.GE.AND P4, PT, R223, UR4, PT ;  /* 0x00000004df007c0c */ /* 0x000fc6000bf86270 */
[----:B------:R2:W-:Y:S01]  /*21a40*/  @!P3 ST.E.64 desc[UR36][R108.64], R4 ;  /* 0x000000046c00b985 */ /* 0x0005e2000c101b24 */
[----:B------:R-:W-:Y:S02]  /*21a50*/  ISETP.GE.AND P3, PT, R221, UR4, PT ;  /* 0x00000004dd007c0c */ /* 0x000fe4000bf66270 */
[CC--:B-1----:R-:W-:Y:S01]  /*21a60*/  @!P0 LEA R12, P2, R225.reuse, R11.reuse, 0x2 ;  /* 0x0000000be10c8211 */ /* 0x0c2fe200078410ff */
[----:B------:R-:W-:Y:S02]  /*21a70*/  @!P0 IMAD.MOV.U32 R14, RZ, RZ, R73 ;  /* 0x000000ffff0e8224 */ /* 0x000fe400078e0049 */
[----:B------:R-:W-:Y:S01]  /*21a80*/  @!P0 IMAD.MOV.U32 R15, RZ, RZ, R77 ;  /* 0x000000ffff0f8224 */ /* 0x000fe200078e004d */
[-C--:B------:R-:W-:Y:S02]  /*21a90*/  @!P0 LEA.HI.X R13, R225, R24.reuse, R59, 0x2, P2 ;  /* 0x00000018e10d8211 */ /* 0x080fe400010f143b */
[C---:B--2---:R-:W-:Y:S02]  /*21aa0*/  @!P1 LEA R4, P2, R224.reuse, R11, 0x2 ;  /* 0x0000000be0049211 */ /* 0x044fe400078410ff */
[----:B------:R-:W-:Y:S01]  /*21ab0*/  SHF.R.S32.HI R59, RZ, 0x1f, R222 ;  /* 0x0000001fff3b7819 */ /* 0x000fe200000114de */
[----:B------:R1:W-:Y:S01]  /*21ac0*/  @!P0 ST.E.64 desc[UR36][R12.64], R14 ;  /* 0x0000000e0c008985 */ /* 0x0003e2000c101b24 */
[----:B------:R-:W-:-:S02]  /*21ad0*/  @!P1 LEA.HI.X R5, R224, R24, R25, 0x2, P2 ;  /* 0x00000018e0059211 */ /* 0x000fc400010f1419 */
[----:B------:R-:W-:-:S03]  /*21ae0*/  SHF.R.S32.HI R25, RZ, 0x1f, R221 ;  /* 0x0000001fff197819 */ /* 0x000fc600000114dd */
[----:B------:R2:W-:Y:S01]  /*21af0*/  @!P1 ST.E.64 desc[UR36][R4.64], R6 ;  /* 0x0000000604009985 */ /* 0x0005e2000c101b24 */
[CC--:B-1----:R-:W-:Y:S01]  /*21b00*/  @!P4 LEA R12, P0, R223.reuse, R11.reuse, 0x2 ;  /* 0x0000000bdf0cc211 */ /* 0x0c2fe200078010ff */
[----:B------:R-:W-:Y:S02]  /*21b10*/  @!P4 IMAD.MOV.U32 R14, RZ, RZ, R81 ;  /* 0x000000ffff0ec224 */ /* 0x000fe400078e0051 */
[----:B------:R-:W-:Y:S01]  /*21b20*/  @!P4 IMAD.MOV.U32 R15, RZ, RZ, R85 ;  /* 0x000000ffff0fc224 */ /* 0x000fe200078e0055 */
[-C--:B------:R-:W-:Y:S02]  /*21b30*/  @!P4 LEA.HI.X R13, R223, R24.reuse, R63, 0x2, P0 ;  /* 0x00000018df0dc211 */ /* 0x080fe400000f143f */
[CC--:B--2---:R-:W-:Y:S02]  /*21b40*/  @!P5 LEA R4, P1, R222.reuse, R11.reuse, 0x2 ;  /* 0x0000000bde04d211 */ /* 0x0c4fe400078210ff */
[----:B------:R-:W-:Y:S01]  /*21b50*/  @!P3 LEA R6, P2, R221, R11, 0x2 ;  /* 0x0000000bdd06b211 */ /* 0x000fe200078410ff */
[----:B------:R1:W-:Y:S01]  /*21b60*/  @!P4 ST.E.64 desc[UR36][R12.64], R14 ;  /* 0x0000000e0c00c985 */ /* 0x0003e2000c101b24 */
[----:B------:R-:W-:-:S02]  /*21b70*/  @!P5 LEA.HI.X R5, R222, R24, R59, 0x2, P1 ;  /* 0x00000018de05d211 */ /* 0x000fc400008f143b */
[----:B------:R-:W-:-:S03]  /*21b80*/  @!P3 LEA.HI.X R7, R221, R24, R25, 0x2, P2 ;  /* 0x00000018dd07b211 */ /* 0x000fc600010f1419 */
[----:B------:R3:W-:Y:S01]  /*21b90*/  @!P5 ST.E.64 desc[UR36][R4.64], R8 ;  /* 0x000000080400d985 */ /* 0x0007e2000c101b24 */
[----:B-1----:R-:W-:Y:S02]  /*21ba0*/  @!P3 IMAD.MOV.U32 R12, RZ, RZ, R89 ;  /* 0x000000ffff0cb224 */ /* 0x002fe400078e0059 */
[----:B------:R-:W-:-:S05]  /*21bb0*/  @!P3 IMAD.MOV.U32 R13, RZ, RZ, R93 ;  /* 0x000000ffff0db224 */ /* 0x000fca00078e005d */
[----:B------:R3:W-:Y:S02]  /*21bc0*/  @!P3 ST.E.64 desc[UR36][R6.64], R12 ;  /* 0x0000000c0600b985 */ /* 0x0007e4000c101b24 */
.L_x_2010:
[----:B------:R-:W-:Y:S05]  /*21bd0*/  BSYNC B1 ;  /* 0x0000000000017941 */ /* 0x000fea0003800000 */
.L_x_2009:
[----:B------:R-:W-:-:S03]  /*21be0*/  UMOV UR4, 0xffffffff ;  /* 0xffffffff00047882 */ /* 0x000fc60000000000 */
[----:B------:R-:W-:Y:S05]  /*21bf0*/  BRA.DIV UR4, `(.L_x_2011) ;  /* 0x00000102040c7947 */ /* 0x000fea000b800000 */
[----:B---3--:R3:W4:Y:S04]  /*21c00*/  SHFL.IDX PT, R8, R2, 0x1, 0x1c1f ;  /* 0x003c1f0002087f89 */ /* 0x00872800000e0000 */
[----:B0-----:R-:W0:Y:S02]  /*21c10*/  SHFL.IDX PT, R0, R0, 0x1, 0x1c1f ;  /* 0x003c1f0000007f89 */ /* 0x001e2400000e0000 */
.L_x_2411:
[----:B------:R-:W-:-:S13]  /*21c20*/  ISETP.GE.AND P0, PT, R33, R32, PT ;  /* 0x000000202100720c */ /* 0x000fda0003f06270 */
[----:B------:R-:W-:Y:S05]  /*21c30*/  @P0 BRA `(.L_x_2007) ;  /* 0x0000001c00700947 */ /* 0x000fea0003800000 */
        /* <DEDUP_REMOVED lines=9> */
[C---:B------:R-:W-:Y:S01]  /*21cd0*/  VIADD R13, R191.reuse, 0x10 ;  /* 0x00000010bf0d7836 */ /* 0x040fe20000000000 */
[----:B------:R-:W-:Y:S01]  /*21ce0*/  SHF.R.S32.HI R4, RZ, 0x1f, R191 ;  /* 0x0000001fff047819 */ /* 0x000fe200000114bf */
[C---:B------:R-:W-:Y:S01]  /*21cf0*/  VIADD R15, R191.reuse, 0x28 ;  /* 0x00000028bf0f7836 */ /* 0x040fe20000000000 */
[----:B------:R-:W-:Y:S01]  /*21d00*/  ISETP.GE.AND P2, PT, R14, UR4, PT ;  /* 0x000000040e007c0c */ /* 0x000fe2000bf46270 */
[C---:B-1----:R-:W-:Y:S01]  /*21d10*/  VIADD R24, R191.reuse, 0x18 ;  /* 0x00000018bf187836 */ /* 0x042fe20000000000 */
[----:B------:R-:W-:Y:S01]  /*21d20*/  SHF.R.S32.HI R7, RZ, 0x1f, R7 ;  /* 0x0000001fff077819 */ /* 0x000fe20000011407 */
[----:B--2---:R-:W-:Y:S01]  /*21d30*/  @!P5 IMAD.MOV.U32 R11, RZ, RZ, R20 ;  /* 0x000000ffff0bd224 */ /* 0x004fe200078e0014 */
[C---:B0--3--:R-:W-:Y:S01]  /*21d40*/  @!P5 LEA R2, P1, R191.reuse, R0, 0x2 ;  /* 0x00000000bf02d211 */ /* 0x049fe200078210ff */
[----:B------:R-:W-:Y:S01]  /*21d50*/  VIADD R25, R191, 0xa8 ;  /* 0x000000a8bf197836 */ /* 0x000fe20000000000 */
[----:B------:R-:W-:-:S02]  /*21d60*/  SHF.R.S32.HI R13, RZ, 0x1f, R13 ;  /* 0x0000001fff0d7819 */ /* 0x000fc4000001140d */
[----:B----4-:R-:W-:Y:S02]  /*21d70*/  @!P5 LEA.HI.X R3, R191, R8, R4, 0x2, P1 ;  /* 0x00000008bf03d211 */ /* 0x010fe400008f1404 */
[C---:B------:R-:W-:Y:S02]  /*21d80*/  @!P0 LEA R4, P4, R6.reuse, R0, 0x2 ;  /* 0x0000000006048211 */ /* 0x040fe400078810ff */
[----:B------:R-:W-:Y:S01]  /*21d90*/  ISETP.GE.AND P1, PT, R9, UR4, PT ;  /* 0x0000000409007c0c */ /* 0x000fe2000bf26270 */
[----:B------:R0:W-:Y:S01]  /*21da0*/  @!P5 ST.E.64 desc[UR36][R2.64], R10 ;  /* 0x0000000a0200d985 */ /* 0x0001e2000c101b24 */
[----:B------:R-:W-:Y:S01]  /*21db0*/  @!P0 LEA.HI.X R5, R6, R8, R7, 0x2, P4 ;  /* 0x0000000806058211 */ /* 0x000fe200020f1407 */
[----:B------:R-:W-:Y:S01]  /*21dc0*/  @!P0 IMAD.MOV.U32 R6, RZ, RZ, R97 ;  /* 0x000000ffff068224 */ /* 0x000fe200078e0061 */
[----:B------:R-:W-:Y:S01]  /*21dd0*/  SHF.R.S32.HI R24, RZ, 0x1f, R24 ;  /* 0x0000001fff187819 */ /* 0x000fe20000011418 */
[----:B------:R-:W-:Y:S01]  /*21de0*/  @!P0 IMAD.MOV.U32 R7, RZ, RZ, R21 ;  /* 0x000000ffff078224 */ /* 0x000fe200078e0015 */
[----:B------:R-:W-:-:S04]  /*21df0*/  SHF.R.S32.HI R25, RZ, 0x1f, R25 ;  /* 0x0000001fff197819 */ /* 0x000fc80000011419 */
[----:B------:R1:W-:Y:S01]  /*21e00*/  @!P0 ST.E.64 desc[UR36][R4.64], R6 ;  /* 0x0000000604008985 */ /* 0x0003e2000c101b24 */
[----:B------:R-:W-:Y:S02]  /*21e10*/  ISETP.GE.AND P0, PT, R15, UR4, PT ;  /* 0x000000040f007c0c */ /* 0x000fe4000bf06270 */
[----:B0-----:R-:W-:-:S04]  /*21e20*/  @!P3 LEA R2, P5, R12, R0, 0x2 ;  /* 0x000000000c02b211 */ /* 0x001fc800078a10ff */
[----:B------:R-:W-:Y:S01]  /*21e30*/  @!P3 LEA.HI.X R3, R12, R8, R13, 0x2, P5 ;  /* 0x000000080c03b211 */ /* 0x000fe200028f140d */
[C---:B------:R-:W-:Y:S01]  /*21e40*/  VIADD R12, R191.reuse, 0x30 ;  /* 0x00000030bf0c7836 */ /* 0x040fe20000000000 */
[C---:B------:R-:W-:Y:S02]  /*21e50*/  IADD3 R13, R191.reuse, 0x20, RZ ;  /* 0x00000020bf0d7810 */ /* 0x040fe40007ffe0ff */
[----:B-1----:R-:W-:Y:S01]  /*21e60*/  @!P2 LEA R4, P4, R14, R0, 0x2 ;  /* 0x000000000e04a211 */ /* 0x002fe200078810ff */
[----:B------:R0:W-:Y:S01]  /*21e70*/  @!P3 ST.E.64 desc[UR36][R2.64], R26 ;  /* 0x0000001a0200b985 */ /* 0x0001e2000c101b24 */
[----:B------:R-:W-:Y:S01]  /*21e80*/  @!P2 IMAD.MOV.U32 R6, RZ, RZ, R64 ;  /* 0x000000ffff06a224 */ /* 0x000fe200078e0040 */
[----:B------:R-:W-:Y:S01]  /*21e90*/  ISETP.GE.AND P3, PT, R12, UR4, PT ;  /* 0x000000040c007c0c */ /* 0x000fe2000bf66270 */
[----:B------:R-:W-:Y:S01]  /*21ea0*/  @!P2 IMAD.MOV.U32 R7, RZ, RZ, R101 ;  /* 0x000000ffff07a224 */ /* 0x000fe200078e0065 */
[----:B------:R-:W-:Y:S01]  /*21eb0*/  @!P2 LEA.HI.X R5, R14, R8, R24, 0x2, P4 ;  /* 0x000000080e05a211 */ /* 0x000fe200020f1418 */
[C---:B------:R-:W-:Y:S01]  /*21ec0*/  VIADD R14, R191.reuse, 0x38 ;  /* 0x00000038bf0e7836 */ /* 0x040fe20000000000 */
[----:B------:R-:W-:Y:S01]  /*21ed0*/  SHF.R.S32.HI R13, RZ, 0x1f, R13 ;  /* 0x0000001fff0d7819 */ /* 0x000fe2000001140d */
[----:B------:R-:W-:-:S02]  /*21ee0*/  VIADD R24, R191, 0x28 ;  /* 0x00000028bf187836 */ /* 0x000fc40000000000 */
[----:B------:R1:W-:Y:S01]  /*21ef0*/  @!P2 ST.E.64 desc[UR36][R4.64], R6 ;  /* 0x000000060400a985 */ /* 0x0003e2000c101b24 */
[----:B------:R-:W-:Y:S02]  /*21f00*/  ISETP.GE.AND P2, PT, R14, UR4, PT ;  /* 0x000000040e007c0c */ /* 0x000fe4000bf46270 */
[----:B------:R-:W-:Y:S02]  /*21f10*/  SHF.R.S32.HI R24, RZ, 0x1f, R24 ;  /* 0x0000001fff187819 */ /* 0x000fe40000011418 */
[----:B0-----:R-:W-:-:S04]  /*21f20*/  @!P1 LEA R2, P5, R9, R0, 0x2 ;  /* 0x0000000009029211 */ /* 0x001fc800078a10ff */
[----:B------:R-:W-:Y:S01]  /*21f30*/  @!P1 LEA.HI.X R3, R9, R8, R13, 0x2, P5 ;  /* 0x0000000809039211 */ /* 0x000fe200028f140d */
[C---:B------:R-:W-:Y:S02]  /*21f40*/  VIADD R9, R191.reuse, 0x40 ;  /* 0x00000040bf097836 */ /* 0x040fe40000000000 */
[----:B------:R-:W-:Y:S01]  /*21f50*/  VIADD R13, R191, 0x30 ;  /* 0x00000030bf0d7836 */ /* 0x000fe20000000000 */
[----:B-1----:R-:W-:Y:S01]  /*21f60*/  @!P0 LEA R4, P4, R15, R0, 0x2 ;  /* 0x000000000f048211 */ /* 0x002fe200078810ff */
[----:B------:R0:W-:Y:S01]  /*21f70*/  @!P1 ST.E.64 desc[UR36][R2.64], R36 ;  /* 0x0000002402009985 */ /* 0x0001e2000c101b24 */
[----:B------:R-:W-:Y:S01]  /*21f80*/  ISETP.GE.AND P1, PT, R9, UR4, PT ;  /* 0x0000000409007c0c */ /* 0x000fe2000bf26270 */
[----:B------:R-:W-:Y:S01]  /*21f90*/  @!P0 IMAD.MOV.U32 R6, RZ, RZ, R105 ;  /* 0x000000ffff068224 */ /* 0x000fe200078e0069 */
[----:B------:R-:W-:Y:S01]  /*21fa0*/  @!P0 LEA.HI.X R5, R15, R8, R24, 0x2, P4 ;  /* 0x000000080f058211 */ /* 0x000fe200020f1418 */
[----:B------:R-:W-:Y:S01]  /*21fb0*/  @!P0 IMAD.MOV.U32 R7, RZ, RZ, R47 ;  /* 0x000000ffff078224 */ /* 0x000fe200078e002f */
[----:B------:R-:W-:Y:S01]  /*21fc0*/  SHF.R.S32.HI R13, RZ, 0x1f, R13 ;  /* 0x0000001fff0d7819 */ /* 0x000fe2000001140d */
[C---:B------:R-:W-:Y:S01]  /*21fd0*/  VIADD R15, R191.reuse, 0x48 ;  /* 0x00000048bf0f7836 */ /* 0x040fe20000000000 */
[----:B------:R-:W-:Y:S01]  /*21fe0*/  IADD3 R24, R191, 0x38, RZ ;  /* 0x00000038bf187810 */ /* 0x000fe20007ffe0ff */
[----:B------:R-:W-:Y:S01]  /*21ff0*/  @!P2 IMAD.MOV.U32 R47, RZ, RZ, R50 ;  /* 0x000000ffff2fa224 */ /* 0x000fe200078e0032 */
[----:B------:R1:W-:Y:S02]  /*22000*/  @!P0 ST.E.64 desc[UR36][R4.64], R6 ;  /* 0x0000000604008985 */ /* 0x0003e4000c101b24 */
[----:B------:R-:W-:-:S02]  /*22010*/  ISETP.GE.AND P0, PT, R15, UR4, PT ;  /* 0x000000040f007c0c */ /* 0x000fc4000bf06270 */
[----:B------:R-:W-:Y:S02]  /*22020*/  SHF.R.S32.HI R24, RZ, 0x1f, R24 ;  /* 0x0000001fff187819 */ /* 0x000fe40000011418 */
[----:B0-----:R-:W-:-:S04]  /*22030*/  @!P3 LEA R2, P5, R12, R0, 0x2 ;  /* 0x000000000c02b211 */ /* 0x001fc800078a10ff */
[----:B------:R-:W-:Y:S01]  /*22040*/  @!P3 LEA.HI.X R3, R12, R8, R13, 0x2, P5 ;  /* 0x000000080c03b211 */ /* 0x000fe200028f140d */
[C---:B------:R-:W-:Y:S02]  /*22050*/  VIADD R12, R191.reuse, 0x50 ;  /* 0x00000050bf0c7836 */ /* 0x040fe40000000000 */
[C---:B------:R-:W-:Y:S01]  /*22060*/  VIADD R13, R191.reuse, 0x40 ;  /* 0x00000040bf0d7836 */ /* 0x040fe20000000000 */
[----:B-1----:R-:W-:Y:S01]  /*22070*/  @!P2 LEA R4, P4, R14, R0, 0x2 ;  /* 0x000000000e04a211 */ /* 0x002fe200078810ff */
[----:B------:R0:W-:Y:S01]  /*22080*/  @!P3 ST.E.64 desc[UR36][R2.64], R38 ;  /* 0x000000260200b985 */ /* 0x0001e2000c101b24 */
[----:B------:R-:W-:Y:S01]  /*22090*/  ISETP.GE.AND P3, PT, R12, UR4, PT ;  /* 0x000000040c007c0c */ /* 0x000fe2000bf66270 */
[----:B------:R-:W-:Y:S01]  /*220a0*/  @!P0 IMAD.MOV.U32 R59, RZ, RZ, R58 ;  /* 0x000000ffff3b8224 */ /* 0x000fe200078e003a */
[----:B------:R-:W-:Y:S01]  /*220b0*/  @!P2 LEA.HI.X R5, R14, R8, R24, 0x2, P4 ;  /* 0x000000080e05a211 */ /* 0x000fe200020f1418 */
[C---:B------:R-:W-:Y:S01]  /*220c0*/  VIADD R14, R191.reuse, 0x58 ;  /* 0x00000058bf0e7836 */ /* 0x040fe20000000000 */
[----:B------:R-:W-:Y:S01]  /*220d0*/  SHF.R.S32.HI R13, RZ, 0x1f, R13 ;  /* 0x0000001fff0d7819 */ /* 0x000fe2000001140d */
[----:B------:R-:W-:-:S02]  /*220e0*/  VIADD R24, R191, 0x48 ;  /* 0x00000048bf187836 */ /* 0x000fc40000000000 */
[----:B------:R1:W-:Y:S01]  /*220f0*/  @!P2 ST.E.64 desc[UR36][R4.64], R46 ;  /* 0x0000002e0400a985 */ /* 0x0003e2000c101b24 */
[----:B------:R-:W-:Y:S01]  /*22100*/  ISETP.GE.AND P2, PT, R14, UR4, PT ;  /* 0x000000040e007c0c */ /* 0x000fe2000bf46270 */
[----:B------:R-:W-:Y:S01]  /*22110*/  @!P0 IMAD.MOV.U32 R58, RZ, RZ, R54 ;  /* 0x000000ffff3a8224 */ /* 0x000fe200078e0036 */
        /* <DEDUP_REMOVED lines=10> */
[C---:B------:R-:W-:Y:S01]  /*221c0*/  VIADD R15, R191.reuse, 0x68 ;  /* 0x00000068bf0f7836 */ /* 0x040fe20000000000 */
[----:B------:R-:W-:Y:S01]  /*221d0*/  SHF.R.S32.HI R13, RZ, 0x1f, R13 ;  /* 0x0000001fff0d7819 */ /* 0x000fe2000001140d */
[----:B------:R-:W-:Y:S01]  /*221e0*/  @!P2 IMAD.MOV.U32 R7, RZ, RZ, R70 ;  /* 0x000000ffff07a224 */ /* 0x000fe200078e0046 */
[----:B------:R-:W-:Y:S01]  /*221f0*/  IADD3 R24, R191, 0x58, RZ ;  /* 0x00000058bf187810 */ /* 0x000fe20007ffe0ff */
[----:B------:R1:W-:Y:S01]  /*22200*/  @!P0 ST.E.64 desc[UR36][R4.64], R58 ;  /* 0x0000003a04008985 */ /* 0x0003e2000c101b24 */
        /* <DEDUP_REMOVED lines=8> */
[----:B------:R-:W-:Y:S02]  /*22290*/  ISETP.GE.AND P3, PT, R12, UR4, PT ;  /* 0x000000040c007c0c */ /* 0x000fe4000bf66270 */
        /* <DEDUP_REMOVED lines=18> */
[----:B------:R-:W-:-:S02]  /*223c0*/  VIADD R15, R191, 0x88 ;  /* 0x00000088bf0f7836 */ /* 0x000fc40000000000 */
[----:B------:R-:W-:Y:S01]  /*223d0*/  VIADD R24, R191, 0x78 ;  /* 0x00000078bf187836 */ /* 0x000fe20000000000 */
[----:B------:R1:W-:Y:S02]  /*223e0*/  @!P0 ST.E.64 desc[UR36][R4.64], R6 ;  /* 0x0000000604008985 */ /* 0x0003e4000c101b24 */
[----:B------:R-:W-:Y:S02]  /*223f0*/  ISETP.GE.AND P0, PT, R15, UR4, PT ;  /* 0x000000040f007c0c */ /* 0x000fe4000bf06270 */
[----:B------:R-:W-:Y:S02]  /*22400*/  SHF.R.S32.HI R24, RZ, 0x1f, R24 ;  /* 0x0000001fff187819 */ /* 0x000fe40000011418 */
        /* <DEDUP_REMOVED lines=14> */
[----:B------:R-:W-:Y:S02]  /*224f0*/  SHF.R.S32.HI R24, RZ, 0x1f, R24 ;  /* 0x0000001fff187819 */ /* 0x000fe40000011418 */
[----:B------:R-:W-:Y:S02]  /*22500*/  ISETP.GE.AND P2, PT, R14, UR4, PT ;  /* 0x000000040e007c0c */ /* 0x000fe4000bf46270 */
[----:B0-----:R-:W-:-:S04]  /*22510*/  @!P1 LEA R2, P5, R9, R0, 0x2 ;  /* 0x0000000009029211 */ /* 0x001fc800078a10ff */
[----:B------:R-:W-:Y:S01]  /*22520*/  @!P1 LEA.HI.X R3, R9, R8, R13, 0x2, P5 ;  /* 0x0000000809039211 */ /* 0x000fe200028f140d */
[C---:B------:R-:W-:Y:S02]  /*22530*/  VIADD R9, R191.reuse, 0xa0 ;  /* 0x000000a0bf097836 */ /* 0x040fe40000000000 */
[----:B------:R-:W-:Y:S02]  /*22540*/  VIADD R13, R191, 0x90 ;  /* 0x00000090bf0d7836 */ /* 0x000fe40000000000 */
[----:B-1----:R-:W-:Y:S01]  /*22550*/  @!P1 IMAD.MOV.U32 R4, RZ, RZ, R51 ;  /* 0x000000ffff049224 */ /* 0x002fe200078e0033 */
[C---:B------:R-:W-:Y:S01]  /*22560*/  @!P0 LEA R6, P4, R15.reuse, R0, 0x2 ;  /* 0x000000000f068211 */ /* 0x040fe200078810ff */
[----:B------:R-:W-:Y:S01]  /*22570*/  @!P1 IMAD.MOV.U32 R5, RZ, RZ, R52 ;  /* 0x000000ffff059224 */ /* 0x000fe200078e0034 */
[----:B------:R-:W-:Y:S01]  /*22580*/  SHF.R.S32.HI R13, RZ, 0x1f, R13 ;  /* 0x0000001fff0d7819 */ /* 0x000fe2000001140d */
[----:B------:R-:W-:Y:S01]  /*22590*/  @!P2 IMAD.MOV.U32 R99, RZ, RZ, R83 ;  /* 0x000000ffff63a224 */ /* 0x000fe200078e0053 */
[----:B------:R-:W-:Y:S01]  /*225a0*/  @!P0 LEA.HI.X R7, R15, R8, R24, 0x2, P4 ;  /* 0x000000080f078211 */ /* 0x000fe200020f1418 */
[----:B------:R-:W-:Y:S01]  /*225b0*/  VIADD R15, R191, 0x98 ;  /* 0x00000098bf0f7836 */ /* 0x000fe20000000000 */
[----:B------:R0:W-:Y:S01]  /*225c0*/  @!P1 ST.E.64 desc[UR36][R2.64], R4 ;  /* 0x0000000402009985 */ /* 0x0001e2000c101b24 */
[----:B------:R-:W-:-:S02]  /*225d0*/  ISETP.GE.AND P1, PT, R9, UR4, PT ;  /* 0x0000000409007c0c */ /* 0x000fc4000bf26270 */
[----:B------:R-:W-:Y:S02]  /*225e0*/  IADD3 R24, R191, 0xa8, RZ ;  /* 0x000000a8bf187810 */ /* 0x000fe40007ffe0ff */
[----:B------:R-:W-:Y:S01]  /*225f0*/  SHF.R.S32.HI R15, RZ, 0x1f, R15 ;  /* 0x0000001fff0f7819 */ /* 0x000fe2000001140f */
[----:B0-----:R-:W-:Y:S01]  /*22600*/  @!P0 IMAD.MOV.U32 R4, RZ, RZ, R75 ;  /* 0x000000ffff048224 */ /* 0x001fe200078e004b */
[----:B------:R-:W-:Y:S01]  /*22610*/  @!P3 LEA R2, P5, R12, R0, 0x2 ;  /* 0x000000000c02b211 */ /* 0x000fe200078a10ff */
[----:B------:R-:W-:-:S03]  /*22620*/  @!P0 IMAD.MOV.U32 R5, RZ, RZ, R79 ;  /* 0x000000ffff058224 */ /* 0x000fc600078e004f */
[----:B------:R-:W-:Y:S01]  /*22630*/  @!P3 LEA.HI.X R3, R12, R8, R13, 0x2, P5 ;  /* 0x000000080c03b211 */ /* 0x000fe200028f140d */
[C---:B------:R-:W-:Y:S01]  /*22640*/  VIADD R12, R191.reuse, 0xb0 ;  /* 0x000000b0bf0c7836 */ /* 0x040fe20000000000 */
[----:B------:R0:W-:Y:S01]  /*22650*/  @!P0 ST.E.64 desc[UR36][R6.64], R4 ;  /* 0x0000000406008985 */ /* 0x0001e2000c101b24 */
[----:B------:R-:W-:Y:S01]  /*22660*/  VIADD R13, R191, 0xa0 ;  /* 0x000000a0bf0d7836 */ /* 0x000fe20000000000 */
[----:B------:R-:W-:-:S04]  /*22670*/  ISETP.GE.AND P0, PT, R24, UR4, PT ;  /* 0x0000000418007c0c */ /* 0x000fc8000bf06270 */
[----:B------:R-:W-:Y:S01]  /*22680*/  SHF.R.S32.HI R13, RZ, 0x1f, R13 ;  /* 0x0000001fff0d7819 */ /* 0x000fe2000001140d */
[----:B0-----:R-:W-:Y:S01]  /*22690*/  @!P3 IMAD.MOV.U32 R4, RZ, RZ, R53 ;  /* 0x000000ffff04b224 */ /* 0x001fe200078e0035 */
[----:B------:R-:W-:Y:S01]  /*226a0*/  @!P2 LEA R6, P4, R14, R0, 0x2 ;  /* 0x000000000e06a211 */ /* 0x000fe200078810ff */
[----:B------:R-:W-:-:S03]  /*226b0*/  @!P3 IMAD.MOV.U32 R5, RZ, RZ, R55 ;  /* 0x000000ffff05b224 */ /* 0x000fc600078e0037 */
[----:B------:R-:W-:Y:S01]  /*226c0*/  @!P2 LEA.HI.X R7, R14, R8, R15, 0x2, P4 ;  /* 0x000000080e07a211 */ /* 0x000fe200020f140f */
[C---:B------:R-:W-:Y:S01]  /*226d0*/  VIADD R14, R191.reuse, 0xb8 ;  /* 0x000000b8bf0e7836 */ /* 0x040fe20000000000 */
[----:B------:R0:W-:Y:S01]  /*226e0*/  @!P3 ST.E.64 desc[UR36][R2.64], R4 ;  /* 0x000000040200b985 */ /* 0x0001e2000c101b24 */
[----:B------:R-:W-:Y:S01]  /*226f0*/  ISETP.GE.AND P3, PT, R12, UR4, PT ;  /* 0x000000040c007c0c */ /* 0x000fe2000bf66270 */
[----:B------:R-:W-:Y:S02]  /*22700*/  VIADD R15, R191, 0xb0 ;  /* 0x000000b0bf0f7836 */ /* 0x000fe40000000000 */
[----:B------:R1:W-:Y:S01]  /*22710*/  @!P2 ST.E.64 desc[UR36][R6.64], R98 ;  /* 0x000000620600a985 */ /* 0x0003e2000c101b24 */
[----:B------:R-:W-:Y:S02]  /*22720*/  ISETP.GE.AND P2, PT, R14, UR4, PT ;  /* 0x000000040e007c0c */ /* 0x000fe4000bf46270 */
[----:B------:R-:W-:Y:S02]  /*22730*/  SHF.R.S32.HI R15, RZ, 0x1f, R15 ;  /* 0x0000001fff0f7819 */ /* 0x000fe4000001140f */
[----:B0-----:R-:W-:-:S02]  /*22740*/  @!P1 LEA R2, P5, R9, R0, 0x2 ;  /* 0x0000000009029211 */ /* 0x001fc400078a10ff */
[C---:B------:R-:W-:Y:S02]  /*22750*/  @!P0 LEA R4, P4, R24.reuse, R0, 0x2 ;  /* 0x0000000018048211 */ /* 0x040fe400078810ff */
[-C--:B------:R-:W-:Y:S01]  /*22760*/  @!P1 LEA.HI.X R3, R9, R8.reuse, R13, 0x2, P5 ;  /* 0x0000000809039211 */ /* 0x080fe200028f140d */
[C---:B------:R-:W-:Y:S01]  /*22770*/  VIADD R13, R191.reuse, 0xc0 ;  /* 0x000000c0bf0d7836 */ /* 0x040fe20000000000 */
[----:B------:R-:W-:Y:S01]  /*22780*/  @!P0 LEA.HI.X R5, R24, R8, R25, 0x2, P4 ;  /* 0x0000000818058211 */ /* 0x000fe200020f1419 */
[----:B-1----:R-:W-:Y:S01]  /*22790*/  @!P0 IMAD.MOV.U32 R6, RZ, RZ, R103 ;  /* 0x000000ffff068224 */ /* 0x002fe200078e0067 */
[----:B------:R-:W-:Y:S01]  /*227a0*/  IADD3 R9, R191, 0xc8, RZ ;  /* 0x000000c8bf097810 */ /* 0x000fe20007ffe0ff */
[----:B------:R0:W-:Y:S01]  /*227b0*/  @!P1 ST.E.64 desc[UR36][R2.64], R56 ;  /* 0x0000003802009985 */ /* 0x0001e2000c101b24 */
[----:B------:R-:W-:Y:S01]  /*227c0*/  @!P0 IMAD.MOV.U32 R7, RZ, RZ, R87 ;  /* 0x000000ffff078224 */ /* 0x000fe200078e0057 */
[----:B------:R-:W-:Y:S02]  /*227d0*/  ISETP.GE.AND P1, PT, R13, UR4, PT ;  /* 0x000000040d007c0c */ /* 0x000fe4000bf26270 */
[----:B------:R-:W-:-:S02]  /*227e0*/  ISETP.GE.AND P4, PT, R9, UR4, PT ;  /* 0x0000000409007c0c */ /* 0x000fc4000bf86270 */
[----:B------:R1:W-:Y:S01]  /*227f0*/  @!P0 ST.E.64 desc[UR36][R4.64], R6 ;  /* 0x0000000604008985 */ /* 0x0003e2000c101b24 */
[----:B0-----:R-:W-:-:S08]  /*22800*/  @!P3 LEA R2, P5, R12, R0, 0x2 ;  /* 0x000000000c02b211 */ /* 0x001fd000078a10ff */
[----:B------:R-:W-:Y:S02]  /*22810*/  @!P1 MOV R63, R65 ;  /* 0x00000041003f9202 */ /* 0x000fe40000000f00 */
[----:B------:R-:W-:Y:S01]  /*22820*/  @!P4 IMAD.MOV.U32 R115, RZ, RZ, R95 ;  /* 0x000000ffff73c224 */ /* 0x000fe200078e005f */
[----:B------:R-:W-:Y:S01]  /*22830*/  @!P3 LEA.HI.X R3, R12, R8, R15, 0x2, P5 ;  /* 0x000000080c03b211 */ /* 0x000fe200028f140f */
[C---:B------:R-:W-:Y:S01]  /*22840*/  VIADD R15, R191.reuse, 0xb8 ;  /* 0x000000b8bf0f7836 */ /* 0x040fe20000000000 */
[CC--:B-1----:R-:W-:Y:S01]  /*22850*/  @!P2 LEA R4, P0, R14.reuse, R0.reuse, 0x2 ;  /* 0x000000000e04a211 */ /* 0x0c2fe200078010ff */
[----:B------:R-:W-:Y:S02]  /*22860*/  VIADD R12, R191, 0xd0 ;  /* 0x000000d0bf0c7836 */ /* 0x000fe40000000000 */
[----:B------:R0:W-:Y:S01]  /*22870*/  @!P3 ST.E.64 desc[UR36][R2.64], R60 ;  /* 0x0000003c0200b985 */ /* 0x0001e2000c101b24 */
[----:B------:R-:W-:Y:S01]  /*22880*/  SHF.R.S32.HI R15, RZ, 0x1f, R15 ;  /* 0x0000001fff0f7819 */ /* 0x000fe2000001140f */
[----:B------:R-:W-:Y:S01]  /*22890*/  @!P2 IMAD.MOV.U32 R6, RZ, RZ, R107 ;  /* 0x000000ffff06a224 */ /* 0x000fe200078e006b */
[----:B------:R-:W-:Y:S01]  /*228a0*/  @!P4 LEA R10, P3, R9, R0, 0x2 ;  /* 0x00000000090ac211 */ /* 0x000fe200078610ff */
[----:B------:R-:W-:Y:S01]  /*228b0*/  @!P2 IMAD.MOV.U32 R7, RZ, RZ, R91 ;  /* 0x000000ffff07a224 */ /* 0x000fe200078e005b */
[----:B------:R-:W-:Y:S01]  /*228c0*/  @!P2 LEA.HI.X R5, R14, R8, R15, 0x2, P0 ;  /* 0x000000080e05a211 */ /* 0x000fe200000f140f */
[----:B------:R-:W-:Y:S01]  /*228d0*/  VIADD R14, R191, 0xc0 ;  /* 0x000000c0bf0e7836 */ /* 0x000fe20000000000 */
[----:B------:R-:W-:-:S03]  /*228e0*/  ISETP.GE.AND P0, PT, R12, UR4, PT ;  /* 0x000000040c007c0c */ /* 0x000fc6000bf06270 */
[----:B------:R1:W-:Y:S01]  /*228f0*/  @!P2 ST.E.64 desc[UR36][R4.64], R6 ;  /* 0x000000060400a985 */ /* 0x0003e2000c101b24 */
[----:B------:R-:W-:Y:S02]  /*22900*/  SHF.R.S32.HI R14, RZ, 0x1f, R14 ;  /* 0x0000001fff0e7819 */ /* 0x000fe4000001140e */
[----:B------:R-:W-:Y:S02]  /*22910*/  ISETP.GE.AND P2, PT, R225, UR4, PT ;  /* 0x00000004e1007c0c */ /* 0x000fe4000bf46270 */
[----:B0-----:R-:W-:-:S04]  /*22920*/  @!P1 LEA R2, P5, R13, R0, 0x2 ;  /* 0x000000000d029211 */ /* 0x001fc800078a10ff */
[-C--:B------:R-:W-:Y:S01]  /*22930*/  @!P1 LEA.HI.X R3, R13, R8.reuse, R14, 0x2, P5 ;  /* 0x000000080d039211 */ /* 0x080fe200028f140e */
[----:B------:R-:W-:Y:S01]  /*22940*/  VIADD R13, R191, 0xc8 ;  /* 0x000000c8bf0d7836 */ /* 0x000fe20000000000 */
[----:B------:R-:W-:Y:S01]  /*22950*/  ISETP.GE.AND P5, PT, R223, UR4, PT ;  /* 0x00000004df007c0c */ /* 0x000fe2000bfa6270 */
[----:B------:R-:W-:Y:S02]  /*22960*/  @!P0 IMAD.MOV.U32 R69, RZ, RZ, R72 ;  /* 0x000000ffff458224 */ /* 0x000fe400078e0048 */
[----:B------:R0:W-:Y:S01]  /*22970*/  @!P1 ST.E.64 desc[UR36][R2.64], R62 ;  /* 0x0000003e02009985 */ /* 0x0001e2000c101b24 */
[----:B------:R-:W-:Y:S01]  /*22980*/  SHF.R.S32.HI R13, RZ, 0x1f, R13 ;  /* 0x0000001fff0d7819 */ /* 0x000fe2000001140d */
[----:B-1----:R-:W-:Y:S02]  /*22990*/  @!P2 IMAD.MOV.U32 R6, RZ, RZ, R119 ;  /* 0x000000ffff06a224 */ /* 0x002fe400078e0077 */
[----:B------:R-:W-:Y:S01]  /*229a0*/  @!P2 IMAD.MOV.U32 R7, RZ, RZ, R123 ;  /* 0x000000ffff07a224 */ /* 0x000fe200078e007b */
[----:B------:R-:W-:Y:S01]  /*229b0*/  @!P4 LEA.HI.X R11, R9, R8, R13, 0x2, P3 ;  /* 0x00000008090bc211 */ /* 0x000fe200018f140d */
[----:B------:R-:W-:Y:S01]  /*229c0*/  VIADD R13, R191, 0xd0 ;  /* 0x000000d0bf0d7836 */ /* 0x000fe20000000000 */
[----:B------:R-:W-:-:S02]  /*229d0*/  ISETP.GE.AND P3, PT, R224, UR4, PT ;  /* 0x00000004e0007c0c */ /* 0x000fc4000bf66270 */
[----:B------:R-:W-:Y:S01]  /*229e0*/  SHF.R.S32.HI R9, RZ, 0x1f, R225 ;  /* 0x0000001fff097819 */ /* 0x000fe200000114e1 */
[----:B------:R-:W-:Y:S01]  /*229f0*/  @!P4 ST.E.64 desc[UR36][R10.64], R114 ;  /* 0x000000720a00c985 */ /* 0x000fe2000c101b24 */
[----:B------:R-:W-:Y:S01]  /*22a00*/  SHF.R.S32.HI R13, RZ, 0x1f, R13 ;  /* 0x0000001fff0d7819 */ /* 0x000fe2000001140d */
[----:B------:R-:W-:Y:S01]  /*22a10*/  @!P5 IMAD.MOV.U32 R128, RZ, RZ, R127 ;  /* 0x000000ffff80d224 */ /* 0x000fe200078e007f */
[----:B------:R-:W-:Y:S02]  /*22a20*/  ISETP.GE.AND P4, PT, R222, UR4, PT ;  /* 0x00000004de007c0c */ /* 0x000fe4000bf86270 */
[----:B0-----:R-:W-:-:S04]  /*22a30*/  @!P0 LEA R2, P1, R12, R0, 0x2 ;  /* 0x000000000c028211 */ /* 0x001fc800078210ff */
[----:B------:R-:W-:Y:S01]  /*22a40*/  @!P0 LEA.HI.X R3, R12, R8, R13, 0x2, P1 ;  /* 0x000000080c038211 */ /* 0x000fe200008f140d */
[----:B------:R-:W-:Y:S01]  /*22a50*/  @!P3 IMAD.MOV.U32 R77, RZ, RZ, R78 ;  /* 0x000000ffff4db224 */ /* 0x000fe200078e004e */
[C---:B------:R-:W-:Y:S02]  /*22a60*/  @!P2 LEA R4, P1, R225.reuse, R0, 0x2 ;  /* 0x00000000e104a211 */ /* 0x040fe400078210ff */
[----:B------:R-:W-:Y:S01]  /*22a70*/  SHF.R.S32.HI R13, RZ, 0x1f, R224 ;  /* 0x0000001fff0d7819 */ /* 0x000fe200000114e0 */
[----:B------:R0:W-:Y:S01]  /*22a80*/  @!P0 ST.E.64 desc[UR36][R2.64], R68 ;  /* 0x0000004402008985 */ /* 0x0001e2000c101b24 */
[----:B------:R-:W-:Y:S02]  /*22a90*/  @!P2 LEA.HI.X R5, R225, R8, R9, 0x2, P1 ;  /* 0x00000008e105a211 */ /* 0x000fe400008f1409 */
[----:B------:R-:W-:Y:S02]  /*22aa0*/  SHF.R.S32.HI R12, RZ, 0x1f, R223 ;  /* 0x0000001fff0c7819 */ /* 0x000fe400000114df */
[----:B------:R-:W-:Y:S01]  /*22ab0*/  SHF.R.S32.HI R9, RZ, 0x1f, R222 ;  /* 0x0000001fff097819 */ /* 0x000fe200000114de */
[----:B------:R1:W-:Y:S01]  /*22ac0*/  @!P2 ST.E.64 desc[UR36][R4.64], R6 ;  /* 0x000000060400a985 */ /* 0x0003e2000c101b24 */
[----:B0-----:R-:W-:-:S04]  /*22ad0*/  @!P3 LEA R2, P0, R224, R0, 0x2 ;  /* 0x00000000e002b211 */ /* 0x001fc800078010ff */
[----:B------:R-:W-:Y:S02]  /*22ae0*/  @!P3 LEA.HI.X R3, R224, R8, R13, 0x2, P0 ;  /* 0x00000008e003b211 */ /* 0x000fe400000f140d */
[CC--:B-1----:R-:W-:Y:S02]  /*22af0*/  @!P5 LEA R4, P1, R223.reuse, R0.reuse, 0x2 ;  /* 0x00000000df04d211 */ /* 0x0c2fe400078210ff */
[C---:B------:R-:W-:Y:S01]  /*22b00*/  @!P4 LEA R6, P2, R222.reuse, R0, 0x2 ;  /* 0x00000000de06c211 */ /* 0x040fe200078410ff */
[----:B------:R0:W-:Y:S01]  /*22b10*/  @!P3 ST.E.64 desc[UR36][R2.64], R76 ;  /* 0x0000004c0200b985 */ /* 0x0001e2000c101b24 */
[-C--:B------:R-:W-:Y:S02]  /*22b20*/  @!P5 LEA.HI.X R5, R223, R8.reuse, R12, 0x2, P1 ;  /* 0x00000008df05d211 */ /* 0x080fe400008f140c */
[----:B------:R-:W-:Y:S02]  /*22b30*/  @!P4 LEA.HI.X R7, R222, R8, R9, 0x2, P2 ;  /* 0x00000008de07c211 */ /* 0x000fe400010f1409 */
[----:B------:R-:W-:Y:S01]  /*22b40*/  ISETP.GE.AND P0, PT, R221, UR4, PT ;  /* 0x00000004dd007c0c */ /* 0x000fe2000bf06270 */
[----:B------:R0:W-:Y:S04]  /*22b50*/  @!P5 ST.E.64 desc[UR36][R4.64], R128 ;  /* 0x000000800400d985 */ /* 0x0001e8000c101b24 */
[----:B------:R0:W-:Y:S08]  /*22b60*/  @!P4 ST.E.64 desc[UR36][R6.64], R28 ;  /* 0x0000001c0600c985 */ /* 0x0001f0000c101b24 */
[----:B------:R-:W-:Y:S05]  /*22b70*/  @P0 BRA `(.L_x_2007) ;  /* 0x0000000c00a00947 */ /* 0x000fea0003800000 */
[----:B------:R-:W-:Y:S02]  /*22b80*/  SHF.R.S32.HI R9, RZ, 0x1f, R221 ;  /* 0x0000001fff097819 */ /* 0x000fe400000114dd */
[----:B0-----:R-:W-:-:S04]  /*22b90*/  LEA R2, P0, R221, R0, 0x2 ;  /* 0x00000000dd027211 */ /* 0x001fc800078010ff */
[----:B------:R-:W-:-:S05]  /*22ba0*/  LEA.HI.X R3, R221, R8, R9, 0x2, P0 ;  /* 0x00000008dd037211 */ /* 0x000fca00000f1409 */
[----:B------:R0:W-:Y:S01]  /*22bb0*/  ST.E.64 desc[UR36][R2.64], R30 ;  /* 0x0000001e02007985 */ /* 0x0001e2000c101b24 */
[----:B------:R-:W-:Y:S05]  /*22bc0*/  BRA `(.L_x_2007) ;  /* 0x0000000c008c7947 */ /* 0x000fea0003800000 */
.L_x_1993:
[----:B------:R-:W-:Y:S01]  /*22bd0*/  ULDC.64 UR4, c[0x0][0xc08] ;  /* 0x0003020000047ab9 */ /* 0x000fe20000000a00 */
[----:B------:R-:W3:Y:S01]  /*22be0*/  LDC.64 R2, c[0x0][0xc00] ;  /* 0x00030000ff027b82 */ /* 0x000ee20000000a00 */
[----:B------:R-:W-:Y:S01]  /*22bf0*/  ISETP.NE.U32.AND P0, PT, RZ, UR4, PT ;  /* 0x00000004ff007c0c */ /* 0x000fe2000bf05070 */
[----:B------:R-:W-:-:S03]  /*22c00*/  IMAD.MOV.U32 R15, RZ, RZ, RZ ;  /* 0x000000ffff0f7224 */ /* 0x000fc600078e00ff */
[----:B------:R-:W-:Y:S01]  /*22c10*/  ISETP.NE.AND.EX P1, PT, RZ, UR5, PT, P0 ;  /* 0x00000005ff007c0c */ /* 0x000fe2000bf25300 */
[----:B------:R-:W-:Y:S02]  /*22c20*/  ULDC.64 UR4, c[0x0][0xc00] ;  /* 0x0003000000047ab9 */ /* 0x000fe40000000a00 */
[----:B------:R-:W-:-:S04]  /*22c30*/  ISETP.NE.U32.AND P0, PT, RZ, UR4, PT ;  /* 0x00000004ff007c0c */ /* 0x000fc8000bf05070 */
[----:B------:R-:W-:-:S06]  /*22c40*/  ISETP.NE.AND.EX P0, PT, RZ, UR5, PT, P0 ;  /* 0x00000005ff007c0c */ /* 0x000fcc000bf05300 */
[----:B------:R-:W4:Y:S01]  /*22c50*/  @P1 LDC.64 R4, c[0x0][0xc08] ;  /* 0x00030200ff041b82 */ /* 0x000f220000000a00 */
[----:B------:R-:W-:Y:S02]  /*22c60*/  ULDC UR4, c[0x0][0xa88] ;  /* 0x0002a20000047ab9 */ /* 0x000fe40000000800 */
[----:B------:R-:W-:Y:S02]  /*22c70*/  IMAD.U32 R20, RZ, RZ, UR4 ;  /* 0x00000004ff147e24 */ /* 0x000fe4000f8e00ff */
[----:B---3--:R-:W-:-:S05]  /*22c80*/  IMAD.WIDE R2, R216, 0x4, R2 ;  /* 0x00000004d8027825 */ /* 0x008fca00078e0202 */
[----:B------:R3:W5:Y:S01]  /*22c90*/  @P0 LDG.E R15, desc[UR36][R2.64] ;  /* 0x00000024020f0981 */ /* 0x000762000c1e1900 */
[----:B------:R-:W0:Y:S01]  /*22ca0*/  S2R R28, SR_TID.X ;  /* 0x00000000001c7919 */ /* 0x000e220000002100 */
[----:B----4-:R-:W-:-:S05]  /*22cb0*/  @P1 IMAD.WIDE R4, R216, 0x4, R4 ;  /* 0x00000004d8041825 */ /* 0x010fca00078e0204 */
[----:B------:R3:W5:Y:S01]  /*22cc0*/  @P1 LDG.E R20, desc[UR36][R4.64] ;  /* 0x0000002404141981 */ /* 0x000762000c1e1900 */
[----:B-1----:R-:W-:Y:S02]  /*22cd0*/  ISETP.GT.AND P2, PT, R215, 0x1, PT ;  /* 0x00000001d700780c */ /* 0x002fe40003f44270 */
[----:B------:R-:W-:Y:S01]  /*22ce0*/  SHF.R.S32.HI R24, RZ, 0x1f, R216 ;  /* 0x0000001fff187819 */ /* 0x000fe200000114d8 */
[----:B0-----:R-:W-:-:S05]  /*22cf0*/  VIADD R0, R28, 0xffffff80 ;  /* 0xffffff801c007836 */ /* 0x001fca0000000000 */
[----:B------:R-:W-:Y:S01]  /*22d00*/  ISETP.GT.AND P3, PT, R0, 0x7f, PT ;  /* 0x0000007f0000780c */ /* 0x000fe20003f64270 */
[----:B---3--:R-:W-:-:S12]  /*22d10*/  @P1 BRA `(.L_x_2012) ;  /* 0x0000000000101947 */ /* 0x008fd80003800000 */
[----:B------:R-:W-:Y:S05]  /*22d20*/  @!P0 BRA `(.L_x_2012) ;  /* 0x00000000000c8947 */ /* 0x000fea0003800000 */
[----:B------:R-:W3:Y:S04]  /*22d30*/  LDG.E R5, desc[UR36][R2.64] ;  /* 0x0000002402057981 */ /* 0x000ee8000c1e1900 */
[----:B-----5:R-:W3:Y:S02]  /*22d40*/  LDG.E R20, desc[UR36][R2.64+0x4] ;  /* 0x0000042402147981 */ /* 0x020ee4000c1e1900 */
[----:B---3--:R-:W-:-:S07]  /*22d50*/  IADD3 R20, -R5, R20, RZ ;  /* 0x0000001405147210 */ /* 0x008fce0007ffe1ff */
.L_x_2012:
[----:B------:R-:W-:Y:S01]  /*22d60*/  BSSY B1, `(.L_x_2013) ;  /* 0x0000035000017945 */ /* 0x000fe20003800000 */
[----:B------:R-:W-:Y:S02]  /*22d70*/  SEL R25, R216, RZ, !P0 ;  /* 0x000000ffd8197207 */ /* 0x000fe40004000000 */
[----:B------:R-:W-:Y:S02]  /*22d80*/  SEL R24, R24, RZ, !P0 ;  /* 0x000000ff18187207 */ /* 0x000fe40004000000 */
[----:B-----5:R-:W-:Y:S01]  /*22d90*/  SHF.R.S32.HI R14, RZ, 0x1f, R15 ;  /* 0x0000001fff0e7819 */ /* 0x020fe2000001140f */
[----:B------:R-:W-:Y:S06]  /*22da0*/  @P3 BRA `(.L_x_2014) ;  /* 0x0000000000c03947 */ /* 0x000fec0003800000 */
[----:B------:R-:W0:Y:S01]  /*22db0*/  LDC R29, c[0x0][0xbe8] ;  /* 0x0002fa00ff1d7b82 */ /* 0x000e220000000800 */
[----:B------:R-:W-:Y:S01]  /*22dc0*/  IADD3 R27, R201, -0x80, R28 ;  /* 0xffffff80c91b7810 */ /* 0x000fe20007ffe01c */
[----:B0-----:R-:W-:-:S05]  /*22dd0*/  IMAD R0, R20, R29, RZ ;  /* 0x0000001d14007224 */ /* 0x001fca00078e02ff */
[----:B------:R-:W-:-:S13]  /*22de0*/  ISETP.GE.AND P0, PT, R27, R0, PT ;  /* 0x000000001b00720c */ /* 0x000fda0003f06270 */
[----:B------:R-:W-:Y:S05]  /*22df0*/  @P0 BRA `(.L_x_2014) ;  /* 0x0000000000ac0947 */ /* 0x000fea0003800000 */
[----:B------:R-:W-:Y:S01]  /*22e00*/  IMAD.MOV.U32 R0, RZ, RZ, 0x9b8 ;  /* 0x000009b8ff007424 */ /* 0x000fe200078e00ff */
[----:B------:R-:W-:Y:S01]  /*22e10*/  ISETP.GT.AND P3, PT, R215, 0x1, PT ;  /* 0x00000001d700780c */ /* 0x000fe20003f64270 */
[----:B------:R-:W0:Y:S01]  /*22e20*/  LDC.64 R8, c[0x0][0xba8] ;  /* 0x0002ea00ff087b82 */ /* 0x000e220000000a00 */
[----:B------:R-:W-:Y:S01]  /*22e30*/  ISETP.NE.AND P0, PT, R29, 0x1, PT ;  /* 0x000000011d00780c */ /* 0x000fe20003f05270 */
[----:B------:R-:W-:Y:S01]  /*22e40*/  IMAD.MOV.U32 R21, RZ, RZ, R27 ;  /* 0x000000ffff157224 */ /* 0x000fe200078e001b */
[----:B------:R-:W-:-:S05]  /*22e50*/  SEL R26, R0, 0x978, P3 ;  /* 0x00000978001a7807 */ /* 0x000fca0001800000 */
[----:B------:R-:W1:Y:S08]  /*22e60*/  LDC.64 R2, c[0x0][R26+0x220] ;  /* 0x000088001a027b82 */ /* 0x000e700000000a00 */
[----:B------:R-:W3:Y:S08]  /*22e70*/  LDC.64 R10, c[0x0][R26+0x218] ;  /* 0x000086001a0a7b82 */ /* 0x000ef00000000a00 */
[----:B------:R-:W4:Y:S08]  /*22e80*/  LDC.64 R4, c[0x0][R26+0x228] ;  /* 0x00008a001a047b82 */ /* 0x000f300000000a00 */
[----:B------:R-:W5:Y:S08]  /*22e90*/  LDC.64 R6, c[0x0][R26+0x210] ;  /* 0x000084001a067b82 */ /* 0x000f700000000a00 */
[----:B------:R-:W2:Y:S08]  /*22ea0*/  @P0 LDC R0, c[0x0][0xbec] ;  /* 0x0002fb00ff000b82 */ /* 0x000eb00000000800 */
[----:B------:R-:W4:Y:S01]  /*22eb0*/  @P0 LDC R33, c[0x0][0xbf0] ;  /* 0x0002fc00ff210b82 */ /* 0x000f220000000800 */
[----:B-1----:R-:W-:-:S07]  /*22ec0*/  IMAD R3, R3, R25, RZ ;  /* 0x0000001903037224 */ /* 0x002fce00078e02ff */
[----:B0-----:R-:W0:Y:S01]  /*22ed0*/  @!P3 LDC R8, c[0x0][0xb50] ;  /* 0x0002d400ff08bb82 */ /* 0x001e220000000800 */
[----:B------:R-:W-:-:S04]  /*22ee0*/  IMAD.WIDE.U32 R12, R2, R25, RZ ;  /* 0x00000019020c7225 */ /* 0x000fc800078e00ff */
[----:B------:R-:W-:Y:S02]  /*22ef0*/  IMAD R3, R2, R24, R3 ;  /* 0x0000001802037224 */ /* 0x000fe400078e0203 */
[----:B--2---:R-:W-:Y:S01]  /*22f00*/  @P0 IMAD.HI.U32 R0, R27, R0, RZ ;  /* 0x000000001b000227 */ /* 0x004fe200078e00ff */
[----:B------:R-:W1:Y:S03]  /*22f10*/  @!P3 LDC R9, c[0x0][0xb54] ;  /* 0x0002d500ff09bb82 */ /* 0x000e660000000800 */
[-C--:B---3--:R-:W-:Y:S02]  /*22f20*/  IMAD R31, R11, R188.reuse, RZ ;  /* 0x000000bc0b1f7224 */ /* 0x088fe400078e02ff */
[----:B------:R-:W-:Y:S01]  /*22f30*/  IMAD.WIDE.U32 R10, R10, R188, RZ ;  /* 0x000000bc0a0a7225 */ /* 0x000fe200078e00ff */
[----:B----4-:R-:W-:Y:S02]  /*22f40*/  @P0 SHF.R.U32.HI R21, RZ, R33, R0 ;  /* 0x00000021ff150219 */ /* 0x010fe40000011600 */
[----:B------:R-:W-:Y:S01]  /*22f50*/  SEL R33, R220, RZ, P3 ;  /* 0x000000ffdc217207 */ /* 0x000fe20001800000 */
[----:B------:R-:W-:Y:S01]  /*22f60*/  IMAD.IADD R11, R31, 0x1, R11 ;  /* 0x000000011f0b7824 */ /* 0x000fe200078e020b */
[----:B------:R-:W-:Y:S01]  /*22f70*/  IADD3 R10, P0, P1, R12, R10, R15 ;  /* 0x0000000a0c0a7210 */ /* 0x000fe2000791e00f */
[----:B------:R-:W-:-:S02]  /*22f80*/  IMAD.MOV R0, RZ, RZ, -R21 ;  /* 0x000000ffff007224 */ /* 0x000fc400078e0a15 */
[----:B------:R-:W-:Y:S02]  /*22f90*/  IMAD.IADD R12, R13, 0x1, R3 ;  /* 0x000000010d0c7824 */ /* 0x000fe400078e0203 */
[----:B------:R-:W-:-:S04]  /*22fa0*/  IMAD.WIDE.U32 R2, R4, R33, RZ ;  /* 0x0000002104027225 */ /* 0x000fc800078e00ff */
[----:B------:R-:W-:Y:S02]  /*22fb0*/  IMAD R13, R5, R33, RZ ;  /* 0x00000021050d7224 */ /* 0x000fe400078e02ff */
[----:B------:R-:W-:Y:S01]  /*22fc0*/  IMAD R5, R29, R0, R27 ;  /* 0x000000001d057224 */ /* 0x000fe200078e021b */
[----:B------:R-:W-:Y:S01]  /*22fd0*/  IADD3.X R0, R12, R11, R14, P0, P1 ;  /* 0x0000000b0c007210 */ /* 0x000fe200007e240e */
[----:B------:R-:W-:Y:S01]  /*22fe0*/  IMAD.IADD R3, R13, 0x1, R3 ;  /* 0x000000010d037824 */ /* 0x000fe200078e0203 */
[----:B------:R-:W-:Y:S02]  /*22ff0*/  IADD3 R2, P0, P1, R21, R10, R2 ;  /* 0x0000000a15027210 */ /* 0x000fe4000791e002 */
[----:B------:R-:W-:Y:S02]  /*23000*/  SHF.R.S32.HI R21, RZ, 0x1f, R21 ;  /* 0x0000001fff157819 */ /* 0x000fe40000011415 */
[----:B------:R-:W-:Y:S02]  /*23010*/  SHF.R.S32.HI R11, RZ, 0x1f, R5 ;  /* 0x0000001fff0b7819 */ /* 0x000fe40000011405 */
        /* <DEDUP_REMOVED lines=9> */
.L_x_2014:
[----:B------:R-:W-:Y:S05]  /*230b0*/  BSYNC B1 ;  /* 0x0000000000017941 */ /* 0x000fea0003800000 */
.L_x_2013:
[----:B------:R-:W-:Y:S05]  /*230c0*/  @P2 BRA `(.L_x_2007) ;  /* 0x00000008004c2947 */ /* 0x000fea0003800000 */
[----:B0-----:R-:W0:Y:S01]  /*230d0*/  LDC R9, c[0x0][0xbe8] ;  /* 0x0002fa00ff097b82 */ /* 0x001e220000000800 */
[----:B------:R-:W-:Y:S01]  /*230e0*/  VIADD R4, R28, 0xffffff80 ;  /* 0xffffff801c047836 */ /* 0x000fe20000000000 */
[----:B------:R-:W-:Y:S02]  /*230f0*/  ULDC.64 UR4, c[0x0][0xaa0] ;  /* 0x0002a80000047ab9 */ /* 0x000fe40000000a00 */
[----:B------:R-:W-:Y:S02]  /*23100*/  IMAD R0, R14, UR4, RZ ;  /* 0x000000040e007c24 */ /* 0x000fe4000f8e02ff */
[----:B------:R-:W-:Y:S01]  /*23110*/  SHF.R.S32.HI R11, RZ, 0x1f, R4 ;  /* 0x0000001fff0b7819 */ /* 0x000fe20000011404 */
[----:B------:R-:W-:-:S04]  /*23120*/  IMAD.WIDE.U32 R2, R15, UR4, RZ ;  /* 0x000000040f027c25 */ /* 0x000fc8000f8e00ff */
[----:B------:R-:W-:Y:S01]  /*23130*/  IMAD R5, R15, UR5, R0 ;  /* 0x000000050f057c24 */ /* 0x000fe2000f8e0200 */
[----:B------:R-:W-:Y:S01]  /*23140*/  LEA.HI R0, R11, R4, RZ, 0x3 ;  /* 0x000000040b007211 */ /* 0x000fe200078f18ff */
[----:B------:R-:W-:Y:S02]  /*23150*/  ULDC.64 UR4, c[0x0][0xae8] ;  /* 0x0002ba0000047ab9 */ /* 0x000fe40000000a00 */
[----:B------:R-:W-:Y:S01]  /*23160*/  IMAD.IADD R3, R3, 0x1, R5 ;  /* 0x0000000103037824 */ /* 0x000fe200078e0205 */
[----:B------:R-:W-:Y:S01]  /*23170*/  LOP3.LUT R13, R0, 0xfffffff8, RZ, 0xc0, !PT ;  /* 0xfffffff8000d7812 */ /* 0x000fe200078ec0ff */
[----:B------:R-:W-:-:S03]  /*23180*/  IMAD.WIDE.U32 R2, R188, UR4, R2 ;  /* 0x00000004bc027c25 */ /* 0x000fc6000f8e0002 */
[----:B------:R-:W-:Y:S01]  /*23190*/  IADD3 R0, R4, -R13, RZ ;  /* 0x8000000d04007210 */ /* 0x000fe20007ffe0ff */
[----:B------:R-:W-:Y:S01]  /*231a0*/  IMAD R3, R188, UR5, R3 ;  /* 0x00000005bc037c24 */ /* 0x000fe2000f8e0203 */
[----:B0-----:R-:W-:-:S03]  /*231b0*/  ISETP.NE.AND P0, PT, R9, 0x1, PT ;  /* 0x000000010900780c */ /* 0x001fc60003f05270 */
[----:B------:R-:W-:Y:S01]  /*231c0*/  IMAD R0, R0, 0x20, R187 ;  /* 0x0000002000007824 */ /* 0x000fe200078e02bb */
[----:B------:R-:W-:Y:S02]  /*231d0*/  ULDC.64 UR4, c[0x0][0xaf0] ;  /* 0x0002bc0000047ab9 */ /* 0x000fe40000000a00 */
[----:B------:R-:W-:Y:S02]  /*231e0*/  IMAD R4, R24, UR4, RZ ;  /* 0x0000000418047c24 */ /* 0x000fe4000f8e02ff */
[----:B------:R-:W-:Y:S02]  /*231f0*/  IMAD.IADD R6, R201, 0x1, R0 ;  /* 0x00000001c9067824 */ /* 0x000fe400078e0200 */
[----:B------:R-:W-:-:S04]  /*23200*/  IMAD.WIDE.U32 R2, R25, UR4, R2 ;  /* 0x0000000419027c25 */ /* 0x000fc8000f8e0002 */
[----:B------:R-:W-:Y:S01]  /*23210*/  IMAD.MOV.U32 R5, RZ, RZ, R6 ;  /* 0x000000ffff057224 */ /* 0x000fe200078e0006 */
[----:B------:R-:W0:Y:S01]  /*23220*/  @P0 LDC R7, c[0x0][0xbec] ;  /* 0x0002fb00ff070b82 */ /* 0x000e220000000800 */
[----:B------:R-:W-:-:S07]  /*23230*/  IMAD.IADD R201, R187, 0x1, R201 ;  /* 0x00000001bbc97824 */ /* 0x000fce00078e02c9 */
[----:B------:R-:W1:Y:S01]  /*23240*/  @P0 LDC R11, c[0x0][0xbf0] ;  /* 0x0002fc00ff0b0b82 */ /* 0x000e620000000800 */
[----:B0-----:R-:W-:-:S04]  /*23250*/  @P0 IMAD.HI.U32 R0, R6, R7, RZ ;  /* 0x0000000706000227 */ /* 0x001fc800078e00ff */
[----:B------:R-:W-:Y:S01]  /*23260*/  IMAD R7, R25, UR5, R4 ;  /* 0x0000000519077c24 */ /* 0x000fe2000f8e0204 */
[----:B------:R-:W-:Y:S01]  /*23270*/  ULDC.64 UR4, c[0x0][0xae0] ;  /* 0x0002b80000047ab9 */ /* 0x000fe20000000a00 */
[----:B-1----:R-:W-:Y:S02]  /*23280*/  @P0 SHF.R.U32.HI R5, RZ, R11, R0 ;  /* 0x0000000bff050219 */ /* 0x002fe40000011600 */
[----:B------:R-:W-:Y:S02]  /*23290*/  IMAD.IADD R3, R3, 0x1, R7 ;  /* 0x0000000103037824 */ /* 0x000fe400078e0207 */
[--C-:B------:R-:W-:Y:S01]  /*232a0*/  SHF.R.S32.HI R0, RZ, 0x1f, R5.reuse ;  /* 0x0000001fff007819 */ /* 0x100fe20000011405 */
[----:B------:R-:W-:Y:S02]  /*232b0*/  IMAD.MOV R7, RZ, RZ, -R5 ;  /* 0x000000ffff077224 */ /* 0x000fe400078e0a05 */
[----:B------:R-:W-:-:S04]  /*232c0*/  IMAD.WIDE.U32 R2, R5, UR4, R2 ;  /* 0x0000000405027c25 */ /* 0x000fc8000f8e0002 */
        /* <DEDUP_REMOVED lines=16> */
[----:B------:R0:W3:Y:S02]  /*233d0*/  SHFL.IDX PT, R14, R0, RZ, 0x181f ;  /* 0x00181fff000e7589 */ /* 0x0000e400000e0000 */
.L_x_2414:
[----:B------:R-:W-:Y:S01]  /*233e0*/  IMAD R21, R20, R9, RZ ;  /* 0x0000000914157224 */ /* 0x000fe200078e02ff */
        /* <DEDUP_REMOVED lines=8> */
[-C--:B---3--:R-:W-:Y:S02]  /*23470*/  @!P3 LEA R4, P5, R18, R14.reuse, 0x1 ;  /* 0x0000000e1204b211 */ /* 0x088fe400078a08ff */
[-C--:B------:R-:W-:Y:S02]  /*23480*/  @!P2 LEA R6, P4, R190, R14.reuse, 0x1 ;  /* 0x0000000ebe06a211 */ /* 0x080fe400078808ff */
[-C--:B-1----:R-:W-:Y:S02]  /*23490*/  @!P3 LEA.HI.X R5, R18, R3.reuse, R19, 0x1, P5 ;  /* 0x000000031205b211 */ /* 0x082fe400028f0c13 */
[-C--:B------:R-:W-:Y:S02]  /*234a0*/  @!P1 LEA R8, P5, R210, R14.reuse, 0x1 ;  /* 0x0000000ed2089211 */ /* 0x080fe400078a08ff */
        /* <DEDUP_REMOVED lines=8> */
.L_x_2017:
[----:B------:R-:W-:Y:S05]  /*23530*/  BSYNC B1 ;  /* 0x0000000000017941 */ /* 0x000fea0003800000 */
.L_x_2016:
[----:B------:R-:W-:-:S03]  /*23540*/  UMOV UR4, 0xffffffff ;  /* 0xffffffff00047882 */ /* 0x000fc60000000000 */
[----:B------:R-:W-:Y:S05]  /*23550*/  BRA.DIV UR4, `(.L_x_2018) ;  /* 0x000000ea04347947 */ /* 0x000fea000b800000 */
[----:B-1----:R1:W0:Y:S04]  /*23560*/  SHFL.IDX PT, R3, R2, 0x1, 0x181f ;  /* 0x00381f0002037f89 */ /* 0x00222800000e0000 */
[----:B---34-:R1:W3:Y:S02]  /*23570*/  SHFL.IDX PT, R14, R0, 0x1, 0x181f ;  /* 0x00381f00000e7f89 */ /* 0x0182e400000e0000 */
.L_x_2418:
        /* <DEDUP_REMOVED lines=11> */
[-C--:B0-----:R-:W-:Y:S02]  /*23630*/  @!P3 LEA.HI.X R5, R18, R3.reuse, R19, 0x1, P5 ;  /* 0x000000031205b211 */ /* 0x081fe400028f0c13 */
        /* <DEDUP_REMOVED lines=9> */
.L_x_2020:
[----:B------:R-:W-:Y:S05]  /*236d0*/  BSYNC B1 ;  /* 0x0000000000017941 */ /* 0x000fea0003800000 */
.L_x_2019:
[----:B------:R-:W-:-:S03]  /*236e0*/  UMOV UR4, 0xffffffff ;  /* 0xffffffff00047882 */ /* 0x000fc60000000000 */
[----:B------:R-:W-:Y:S05]  /*236f0*/  BRA.DIV UR4, `(.L_x_2021) ;  /* 0x000000ea04147947 */ /* 0x000fea000b800000 */
[----:B0-----:R0:W0:Y:S04]  /*23700*/  SHFL.IDX PT, R3, R2, 0x2, 0x181f ;  /* 0x00581f0002037f89 */ /* 0x00102800000e0000 */
[----:B---34-:R3:W4:Y:S02]  /*23710*/  SHFL.IDX PT, R14, R0, 0x2, 0x181f ;  /* 0x00581f00000e7f89 */ /* 0x01872400000e0000 */
.L_x_2422:
        /* <DEDUP_REMOVED lines=21> */
.L_x_2023:
[----:B------:R-:W-:Y:S05]  /*23870*/  BSYNC B1 ;  /* 0x0000000000017941 */ /* 0x000fea0003800000 */
.L_x_2022:
[----:B------:R-:W-:-:S03]  /*23880*/  UMOV UR4, 0xffffffff ;  /* 0xffffffff00047882 */ /* 0x000fc60000000000 */
[----:B------:R-:W-:Y:S05]  /*23890*/  BRA.DIV UR4, `(.L_x_2024) ;  /* 0x000000e604f47947 */ /* 0x000fea000b800000 */
[----:B0-----:R0:W0:Y:S04]  /*238a0*/  SHFL.IDX PT, R3, R2, 0x3, 0x181f ;  /* 0x00781f0002037f89 */ /* 0x00102800000e0000 */
[----:B----4-:R4:W0:Y:S02]  /*238b0*/  SHFL.IDX PT, R14, R0, 0x3, 0x181f ;  /* 0x00781f00000e7f89 */ /* 0x01082400000e0000 */
.L_x_2426:
[----:B-1-34-:R-:W-:-:S04]  /*238c0*/  IADD3 R0, R201, 0x60, RZ ;  /* 0x00000060c9007810 */ /* 0x01afc80007ffe0ff */
        /* <DEDUP_REMOVED lines=9> */
[-C--:B------:R-:W-:Y:S02]  /*23960*/  @!P3 LEA.HI.X R5, R18, R3.reuse, R19, 0x1, P5 ;  /* 0x000000031205b211 */ /* 0x080fe400028f0c13 */
        /* <DEDUP_REMOVED lines=9> */
.L_x_2007:
[----:B------:R-:W-:Y:S05]  /*23a00*/  BSYNC B0 ;  /* 0x0000000000007941 */ /* 0x000fea0003800000 */
.L_x_1992:
[----:B------:R-:W-:Y:S02]  /*23a10*/  ULDC UR4, c[0x0][0xc3c] ;  /* 0x00030f0000047ab9 */ /* 0x000fe40000000800 */
[----:B--2---:R-:W-:-:S13]  /*23a20*/  ISETP.GE.AND P0, PT, R207, UR4, PT ;  /* 0x00000004cf007c0c */ /* 0x004fda000bf06270 */
[----:B------:R-:W-:Y:S05]  /*23a30*/  @!P0 BRA `(.L_x_2025) ;  /* 0xfffffddc00008947 */ /* 0x000fea000383ffff */
[----:B------:R-:W-:Y:S05]  /*23a40*/  BRA `(.L_x_1772) ;  /* 0x00000084002c7947 */ /* 0x000fea0003800000 */
.L_x_1770:
        /* <DEDUP_REMOVED lines=10> */
[----:B------:R0:W1:Y:S01]  /*23af0*/  @P0 LDS.128 R16, [R2+0x284d0] ;  /* 0x0284d00002100984 */ /* 0x0000620000000c00 */
[----:B------:R-:W-:Y:S06]  /*23b00*/  @P0 BAR.ARV 0x4, 0x180 ;  /* 0x0106000000000b1d */ /* 0x000fec0000002000 */
[----:B------:R-:W-:Y:S05]  /*23b10*/  @P0 BRA `(.L_x_2026) ;  /* 0x0000000c00900947 */ /* 0x000fea0003800000 */
[----:B------:R-:W2:Y:S01]  /*23b20*/  S2R R4, SR_TID.X ;  /* 0x0000000000047919 */ /* 0x000ea20000002100 */
[----:B------:R-:W-:Y:S01]  /*23b30*/  ULDC UR4, c[0x0][0xc3c] ;  /* 0x00030f0000047ab9 */ /* 0x000fe20000000800 */
[----:B------:R-:W-:Y:S01]  /*23b40*/  CS2R R6, SRZ ;  /* 0x0000000000067805 */ /* 0x000fe2000001ff00 */
        /* <DEDUP_REMOVED lines=38> */
[----:B------:R-:W-:Y:S01]  /*23db0*/  IMAD.MOV.U32 R8, RZ, RZ, R3 ;  /* 0x000000ffff087224 */ /* 0x000fe200078e0003 */
[----:B------:R-:W-:Y:S01]  /*23dc0*/  UMOV UR4, URZ ;  /* 0x0000003f00047c82 */ /* 0x000fe20008000000 */
[----:B------:R-:W-:-:S05]  /*23dd0*/  ULDC UR5, c[0x0][0xc38] ;  /* 0x00030e0000057ab9 */ /* 0x000fca0000000800 */
.L_x_2029:
[----:B------:R-:W0:Y:S01]  /*23de0*/  LDC R2, c[0x0][0xc3c] ;  /* 0x00030f00ff027b82 */ /* 0x000e220000000800 */
[----:B------:R-:W-:Y:S01]  /*23df0*/  UIADD3 UR4, UR4, 0x1f, URZ ;  /* 0x0000001f04047890 */ /* 0x000fe2000fffe03f */
[----:B------:R-:W-:Y:S02]  /*23e00*/  ULDC UR7, c[0x0][0xc3c] ;  /* 0x00030f0000077ab9 */ /* 0x000fe40000000800 */
[----:B-1----:R-:W-:-:S03]  /*23e10*/  IMAD.U32 R19, RZ, RZ, UR7 ;  /* 0x00000007ff137e24 */ /* 0x002fc6000f8e00ff */
[----:B0-----:R-:W-:-:S13]  /*23e20*/  ISETP.LE.AND P6, PT, R2, UR4, PT ;  /* 0x0000000402007c0c */ /* 0x001fda000bfc3270 */
[----:B------:R-:W-:Y:S05]  /*23e30*/  @P6 BRA `(.L_x_2028) ;  /* 0x0000000800a46947 */ /* 0x000fea0003800000 */
[----:B------:R-:W-:-:S05]  /*23e40*/  VIADD R7, R0, UR4 ;  /* 0x0000000400077c36 */ /* 0x000fca0008000000 */
[----:B------:R-:W-:-:S13]  /*23e50*/  ISETP.GE.OR P6, PT, R7, R2, !P0 ;  /* 0x000000020700720c */ /* 0x000fda00047c6670 */
[----:B------:R-:W0:Y:S08]  /*23e60*/  @!P6 LDC.64 R4, c[0x0][0xc80] ;  /* 0x00032000ff04eb82 */ /* 0x000e300000000a00 */
[----:B------:R-:W1:Y:S01]  /*23e70*/  @!P6 LDC.64 R2, c[0x0][0xc78] ;  /* 0x00031e00ff02eb82 */ /* 0x000e620000000a00 */
[----:B0-----:R-:W-:-:S04]  /*23e80*/  @!P6 IMAD.WIDE R4, R7, 0x4, R4 ;  /* 0x000000040704e825 */ /* 0x001fc800078e0204 */
[----:B-1----:R-:W-:Y:S01]  /*23e90*/  @!P6 IMAD.WIDE R2, R7, 0x4, R2 ;  /* 0x000000040702e825 */ /* 0x002fe200078e0202 */
[----:B------:R-:W-:-:S06]  /*23ea0*/  CS2R R6, SRZ ;  /* 0x0000000000067805 */ /* 0x000fcc000001ff00 */
[----:B------:R-:W2:Y:S04]  /*23eb0*/  @!P6 LDG.E R6, desc[UR36][R4.64] ;  /* 0x000000240406e981 */ /* 0x000ea8000c1e1900 */
[----:B------:R-:W2:Y:S02]  /*23ec0*/  @!P6 LDG.E R7, desc[UR36][R2.64] ;  /* 0x000000240207e981 */ /* 0x000ea4000c1e1900 */
[----:B--2---:R-:W-:-:S05]  /*23ed0*/  IMAD R12, R6, R7, RZ ;  /* 0x00000007060c7224 */ /* 0x004fca00078e02ff */
        /* <DEDUP_REMOVED lines=20> */
.L_x_2027:
        /* <DEDUP_REMOVED lines=9> */
[----:B0-----:R-:W-:-:S07]  /*240b0*/  ISETP.NE.AND P1, PT, R7, 0x1, PT ;  /* 0x000000010700780c */ /* 0x001fce0003f25270 */
[----:B-1----:R-:W-:Y:S06]  /*240c0*/  @!P0 BRA `(.L_x_2030) ;  /* 0x0000000000088947 */ /* 0x002fec0003800000 */
[----:B------:R-:W-:-:S06]  /*240d0*/  VIADD R16, R19, 0xffffffff ;  /* 0xffffffff13107836 */ /* 0x000fcc0000000000 */
[----:B------:R0:W1:Y:S02]  /*240e0*/  SHFL.IDX PT, R16, R5, R16, 0x1f ;  /* 0x00001f1005107589 */ /* 0x00006400000e0000 */
.L_x_2030:
[----:B-1----:R-:W-:Y:S02]  /*240f0*/  IMAD R16, R16, UR5, R3 ;  /* 0x0000000510107c24 */ /* 0x002fe4000f8e0203 */
[----:B------:R-:W-:-:S03]  /*24100*/  VIADD R19, R19, UR4 ;  /* 0x0000000413137c36 */ /* 0x000fc60008000000 */
[----:B0-----:R-:W-:Y:S01]  /*24110*/  IADD3 R5, -R16, UR6, RZ ;  /* 0x0000000610057c10 */ /* 0x001fe2000fffe1ff */
[----:B------:R-:W-:Y:S06]  /*24120*/  @!P1 BRA `(.L_x_2031) ;  /* 0x0000000000e89947 */ /* 0x000fec0003800000 */
[-C--:B--2---:R-:W-:Y:S02]  /*24130*/  IABS R12, R6.reuse ;  /* 0x00000006000c7213 */ /* 0x084fe40000000000 */
[----:B------:R-:W-:Y:S02]  /*24140*/  IABS R4, R7 ;  /* 0x0000000700047213 */ /* 0x000fe40000000000 */
[----:B------:R-:W0:Y:S01]  /*24150*/  I2F.RP R8, R12 ;  /* 0x0000000c00087306 */ /* 0x000e220000209400 */
[----:B------:R-:W-:-:S05]  /*24160*/  IABS R10, R6 ;  /* 0x00000006000a7213 */ /* 0x000fca0000000000 */
[----:B------:R-:W-:Y:S02]  /*24170*/  IMAD.MOV R11, RZ, RZ, -R10 ;  /* 0x000000ffff0b7224 */ /* 0x000fe400078e0a0a */
[----:B0-----:R-:W0:Y:S02]  /*24180*/  MUFU.RCP R8, R8 ;  /* 0x0000000800087308 */ /* 0x001e240000001000 */
[----:B0-----:R-:W-:Y:S01]  /*24190*/  VIADD R2, R8, 0xffffffe ;  /* 0x0ffffffe08027836 */ /* 0x001fe20000000000 */
[----:B------:R-:W-:-:S05]  /*241a0*/  IABS R8, R5 ;  /* 0x0000000500087213 */ /* 0x000fca0000000000 */
[----:B------:R0:W1:Y:S02]  /*241b0*/  F2I.FTZ.U32.TRUNC.NTZ R3, R2 ;  /* 0x0000000200037305 */ /* 0x000064000021f000 */
[----:B0-----:R-:W-:Y:S01]  /*241c0*/  MOV R2, RZ ;  /* 0x000000ff00027202 */ /* 0x001fe20000000f00 */
[----:B-1----:R-:W-:-:S04]  /*241d0*/  IMAD.MOV R9, RZ, RZ, -R3 ;  /* 0x000000ffff097224 */ /* 0x002fc800078e0a03 */
[----:B------:R-:W-:-:S04]  /*241e0*/  IMAD R9, R9, R12, RZ ;  /* 0x0000000c09097224 */ /* 0x000fc800078e02ff */
[----:B------:R-:W-:Y:S02]  /*241f0*/  IMAD.HI.U32 R3, R3, R9, R2 ;  /* 0x0000000903037227 */ /* 0x000fe400078e0002 */
[----:B------:R-:W0:Y:S04]  /*24200*/  I2F.RP R9, R4 ;  /* 0x0000000400097306 */ /* 0x000e280000209400 */
[----:B------:R-:W-:-:S04]  /*24210*/  IMAD.HI.U32 R2, R3, R8, RZ ;  /* 0x0000000803027227 */ /* 0x000fc800078e00ff */
[----:B------:R-:W-:Y:S01]  /*24220*/  IMAD R3, R2, R11, R8 ;  /* 0x0000000b02037224 */ /* 0x000fe200078e0208 */
[----:B------:R-:W-:-:S04]  /*24230*/  LOP3.LUT R8, R5, R6, RZ, 0x3c, !PT ;  /* 0x0000000605087212 */ /* 0x000fc800078e3cff */
[----:B------:R-:W-:Y:S01]  /*24240*/  ISETP.GT.U32.AND P1, PT, R12, R3, PT ;  /* 0x000000030c00720c */ /* 0x000fe20003f24070 */
[----:B0-----:R-:W0:Y:S01]  /*24250*/  MUFU.RCP R9, R9 ;  /* 0x0000000900097308 */ /* 0x001e220000001000 */
[----:B------:R-:W-:-:S11]  /*24260*/  ISETP.GE.AND P2, PT, R8, RZ, PT ;  /* 0x000000ff0800720c */ /* 0x000fd60003f46270 */
[----:B------:R-:W-:Y:S02]  /*24270*/  @!P1 IMAD.IADD R3, R3, 0x1, -R12 ;  /* 0x0000000103039824 */ /* 0x000fe400078e0a0c */
[----:B------:R-:W-:Y:S01]  /*24280*/  @!P1 VIADD R2, R2, 0x1 ;  /* 0x0000000102029836 */ /* 0x000fe20000000000 */
[----:B------:R-:W-:Y:S02]  /*24290*/  ISETP.NE.AND P1, PT, R6, RZ, PT ;  /* 0x000000ff0600720c */ /* 0x000fe40003f25270 */
[----:B------:R-:W-:Y:S01]  /*242a0*/  ISETP.GE.U32.AND P0, PT, R3, R12, PT ;  /* 0x0000000c0300720c */ /* 0x000fe20003f06070 */
[----:B0-----:R-:W-:-:S04]  /*242b0*/  VIADD R10, R9, 0xffffffe ;  /* 0x0ffffffe090a7836 */ /* 0x001fc80000000000 */
[----:B------:R-:W0:Y:S08]  /*242c0*/  F2I.FTZ.U32.TRUNC.NTZ R3, R10 ;  /* 0x0000000a00037305 */ /* 0x000e30000021f000 */
        /* <DEDUP_REMOVED lines=10> */
[----:B------:R-:W-:Y:S01]  /*24370*/  IMAD.HI.U32 R2, R3, R9, R2 ;  /* 0x0000000903027227 */ /* 0x000fe200078e0002 */
[----:B------:R-:W-:-:S03]  /*24380*/  MOV R3, R8 ;  /* 0x0000000800037202 */ /* 0x000fc60000000f00 */
        /* <DEDUP_REMOVED lines=20> */
.L_x_2031:
[----:B------:R-:W0:Y:S02]  /*244d0*/  LDC.64 R2, c[0x0][0xc90] ;  /* 0x00032400ff027b82 */ /* 0x000e240000000a00 */
[----:B0-----:R-:W-:-:S05]  /*244e0*/  IMAD.WIDE R2, R19, 0x4, R2 ;  /* 0x0000000413027825 */ /* 0x001fca00078e0202 */
        /* <DEDUP_REMOVED lines=10> */
[----:B0-----:R-:W-:-:S05]  /*24590*/  IADD3 R9, RZ, -R3, RZ ;  /* 0x80000003ff097210 */ /* 0x001fca0007ffe0ff */
        /* <DEDUP_REMOVED lines=20> */
[----:B------:R-:W-:-:S04]  /*246e0*/  VIADDMNMX R7, R7, UR5, R11, PT ;  /* 0x0000000507077c46 */ /* 0x000fc8000b80010b */
[-C--:B------:R-:W-:Y:S01]  /*246f0*/  IABS R10, R7.reuse ;  /* 0x00000007000a7213 */ /* 0x080fe20000000000 */
[----:B------:R-:W-:Y:S01]  /*24700*/  IMAD.MOV R18, RZ, RZ, -R7 ;  /* 0x000000ffff127224 */ /* 0x000fe200078e0a07 */
[----:B------:R-:W-:Y:S02]  /*24710*/  IABS R12, R7 ;  /* 0x00000007000c7213 */ /* 0x000fe40000000000 */
[----:B------:R-:W0:Y:S08]  /*24720*/  I2F.RP R9, R10 ;  /* 0x0000000a00097306 */ /* 0x000e300000209400 */
[----:B0-----:R-:W0:Y:S02]  /*24730*/  MUFU.RCP R9, R9 ;  /* 0x0000000900097308 */ /* 0x001e240000001000 */
[----:B0-----:R-:W-:-:S06]  /*24740*/  VIADD R3, R9, 0xffffffe ;  /* 0x0ffffffe09037836 */ /* 0x001fcc0000000000 */
[----:B------:R-:W0:Y:S02]  /*24750*/  F2I.FTZ.U32.TRUNC.NTZ R3, R3 ;  /* 0x0000000300037305 */ /* 0x000e24000021f000 */
[----:B0-----:R-:W-:-:S05]  /*24760*/  IMAD.MOV R11, RZ, RZ, -R3 ;  /* 0x000000ffff0b7224 */ /* 0x001fca00078e0a03 */
[----:B------:R-:W-:Y:S02]  /*24770*/  MOV R5, R11 ;  /* 0x0000000b00057202 */ /* 0x000fe40000000f00 */
        /* <DEDUP_REMOVED lines=18> */
.L_x_2032:
[----:B------:R-:W-:-:S05]  /*248a0*/  LOP3.LUT R17, RZ, R2, RZ, 0x33, !PT ;  /* 0x00000002ff117212 */ /* 0x000fca00078e33ff */
[----:B------:R-:W-:Y:S01]  /*248b0*/  IMAD.IADD R17, R6, 0x1, R17 ;  /* 0x0000000106117824 */ /* 0x000fe200078e0211 */
[----:B------:R-:W-:Y:S06]  /*248c0*/  BRA `(.L_x_2033) ;  /* 0x00000000000c7947 */ /* 0x000fec0003800000 */
.L_x_2028:
[----:B------:R-:W-:Y:S01]  /*248d0*/  IMAD.MOV.U32 R17, RZ, RZ, RZ ;  /* 0x000000ffff117224 */ /* 0x000fe200078e00ff */
[----:B------:R-:W-:Y:S01]  /*248e0*/  MOV R18, RZ ;  /* 0x000000ff00127202 */ /* 0x000fe20000000f00 */
[----:B------:R-:W-:-:S07]  /*248f0*/  IMAD.U32 R16, RZ, RZ, UR6 ;  /* 0x00000006ff107e24 */ /* 0x000fce000f8e00ff */
.L_x_2033:
[----:B------:R-:W-:-:S13]  /*24900*/  ISETP.NE.AND P0, PT, R0, RZ, PT ;  /* 0x000000ff0000720c */ /* 0x000fda0003f05270 */
[----:B------:R-:W0:Y:S01]  /*24910*/  @!P0 S2R R3, SR_CgaCtaId ;  /* 0x0000000000038919 */ /* 0x000e220000008800 */
[----:B------:R-:W-:-:S04]  /*24920*/  @!P0 MOV R0, 0x400 ;  /* 0x0000040000008802 */ /* 0x000fc80000000f00 */
[----:B0-----:R-:W-:-:S05]  /*24930*/  @!P0 LEA R0, R3, R0, 0x18 ;  /* 0x0000000003008211 */ /* 0x001fca00078ec0ff */
[----:B------:R2:W-:Y:S01]  /*24940*/  @!P0 STS.128 [R0+0x284d0], R16 ;  /* 0x0284d01000008388 */ /* 0x0005e20000000c00 */
[----:B------:R-:W-:Y:S06]  /*24950*/  BAR.ARV 0x5, 0x180 ;  /* 0x0146000000007b1d */ /* 0x000fec0000002000 */
.L_x_2026:
[----:B------:R3:W-:Y:S01]  /*24960*/  STL [R1+0x28], RZ ;  /* 0x000028ff01007387 */ /* 0x0007e20000100800 */
[----:B------:R-:W-:Y:S01]  /*24970*/  ULDC UR4, c[0x0][0xc3c] ;  /* 0x00030f0000047ab9 */ /* 0x000fe20000000800 */
[----:B------:R-:W-:Y:S01]  /*24980*/  IMAD.MOV.U32 R30, RZ, RZ, 0x1 ;  /* 0x00000001ff1e7424 */ /* 0x000fe200078e00ff */
[----:B-1----:R-:W-:Y:S01]  /*24990*/  ISETP.GE.AND P0, PT, R19, UR4, PT ;  /* 0x0000000413007c0c */ /* 0x002fe2000bf06270 */
[----:B------:R-:W-:-:S12]  /*249a0*/  IMAD.MOV.U32 R28, RZ, RZ, RZ ;  /* 0x000000ffff1c7224 */ /* 0x000fd800078e00ff */
[----:B---3--:R-:W-:Y:S05]  /*249b0*/  @P0 BRA `(.L_x_2034) ;  /* 0x00000070004c0947 */ /* 0x008fea0003800000 */
[----:B--2---:R-:W2:Y:S01]  /*249c0*/  LDL R0, [R1+0x88] ;  /* 0x0000880001007983 */ /* 0x004ea20000100800 */
[----:B------:R-:W1:Y:S01]  /*249d0*/  S2UR UR4, SR_CgaCtaId ;  /* 0x00000000000479c3 */ /* 0x000e620000008800 */
[----:B------:R-:W-:Y:S01]  /*249e0*/  MOV R22, 0x400 ;  /* 0x0000040000167802 */ /* 0x000fe20000000f00 */
[----:B------:R-:W-:Y:S01]  /*249f0*/  BSSY B7, `(.L_x_2034) ;  /* 0x000070f000077945 */ /* 0x000fe20003800000 */
[----:B------:R-:W3:Y:S01]  /*24a00*/  S2R R13, SR_TID.X ;  /* 0x00000000000d7919 */ /* 0x000ee20000002100 */
[----:B------:R-:W-:Y:S01]  /*24a10*/  IMAD.MOV.U32 R31, RZ, RZ, 0x1 ;  /* 0x00000001ff1f7424 */ /* 0x000fe200078e00ff */
[----:B------:R-:W-:Y:S01]  /*24a20*/  CS2R R28, SRZ ;  /* 0x00000000001c7805 */ /* 0x000fe2000001ff00 */
[----:B------:R-:W-:Y:S01]  /*24a30*/  IMAD.MOV.U32 R30, RZ, RZ, 0x1 ;  /* 0x00000001ff1e7424 */ /* 0x000fe200078e00ff */
[----:B------:R-:W-:Y:S01]  /*24a40*/  ULDC.64 UR40, c[0x0][0x198] ;  /* 0x0000660000287ab9 */ /* 0x000fe20000000a00 */
[----:B------:R-:W-:Y:S01]  /*24a50*/  ULDC UR39, c[0x0][0xc] ;  /* 0x0000030000277ab9 */ /* 0x000fe20000000800 */
[----:B-1----:R-:W-:-:S05]  /*24a60*/  IMAD.U32 R37, RZ, RZ, UR4 ;  /* 0x00000004ff257e24 */ /* 0x002fca000f8e00ff */
[----:B------:R-:W-:Y:S02]  /*24a70*/  LEA R22, R37, R22, 0x18 ;  /* 0x0000001625167211 */ /* 0x000fe400078ec0ff */
[C---:B---3--:R-:W-:Y:S01]  /*24a80*/  LOP3.LUT R12, R13.reuse, 0x7f, RZ, 0xc0, !PT ;  /* 0x0000007f0d0c7812 */ /* 0x048fe200078ec0ff */
[C---:B------:R-:W-:Y:S01]  /*24a90*/  IMAD.SHL.U32 R5, R13.reuse, 0x40, RZ ;  /* 0x000000400d057824 */ /* 0x040fe200078e00ff */
[----:B------:R-:W-:Y:S01]  /*24aa0*/  SHF.R.U32.HI R4, RZ, 0x1, R13 ;  /* 0x00000001ff047819 */ /* 0x000fe2000001160d */
[C---:B0-----:R-:W-:Y:S01]  /*24ab0*/  IMAD.SHL.U32 R2, R13.reuse, 0x80, RZ ;  /* 0x000000800d027824 */ /* 0x041fe200078e00ff */
[----:B------:R-:W-:Y:S01]  /*24ac0*/  LOP3.LUT P0, RZ, R13, 0x4, RZ, 0xc0, !PT ;  /* 0x000000040dff7812 */ /* 0x000fe2000780c0ff */
[----:B------:R-:W-:Y:S01]  /*24ad0*/  IMAD.SHL.U32 R7, R12, 0x20, RZ ;  /* 0x000000200c077824 */ /* 0x000fe200078e00ff */
[----:B------:R-:W-:Y:S01]  /*24ae0*/  LOP3.LUT R6, R5, 0x180, RZ, 0xc0, !PT ;  /* 0x0000018005067812 */ /* 0x000fe200078ec0ff */
[C---:B------:R-:W-:Y:S01]  /*24af0*/  IMAD.SHL.U32 R10, R13.reuse, 0x2, RZ ;  /* 0x000000020d0a7824 */ /* 0x040fe200078e00ff */
[----:B------:R-:W-:Y:S01]  /*24b00*/  LOP3.LUT R3, R2, 0x380, RZ, 0xc0, !PT ;  /* 0x0000038002037812 */ /* 0x000fe200078ec0ff */
[----:B------:R-:W-:Y:S01]  /*24b10*/  IMAD.SHL.U32 R9, R13, 0x8, RZ ;  /* 0x000000080d097824 */ /* 0x000fe200078e00ff */
[----:B------:R-:W-:-:S02]  /*24b20*/  LOP3.LUT R8, R7, 0xc00, RZ, 0xc0, !PT ;  /* 0x00000c0007087812 */ /* 0x000fc400078ec0ff */
[----:B------:R-:W-:Y:S02]  /*24b30*/  LOP3.LUT R6, R6, 0x10, R13, 0xf8, !PT ;  /* 0x0000001006067812 */ /* 0x000fe400078ef80d */
[----:B------:R-:W-:Y:S02]  /*24b40*/  LOP3.LUT R8, R8, 0x40, R5, 0xf8, !PT ;  /* 0x0000004008087812 */ /* 0x000fe400078ef805 */
[----:B------:R-:W-:Y:S01]  /*24b50*/  LOP3.LUT R3, R3, 0x30, R4, 0xf8, !PT ;  /* 0x0000003003037812 */ /* 0x000fe200078ef804 */
[----:B------:R-:W-:Y:S01]  /*24b60*/  IMAD.SHL.U32 R4, R12, 0x10, RZ ;  /* 0x000000100c047824 */ /* 0x000fe200078e00ff */
[----:B------:R-:W-:Y:S02]  /*24b70*/  LOP3.LUT R6, R6, 0x30, R9, 0x78, !PT ;  /* 0x0000003006067812 */ /* 0x000fe400078e7809 */
[----:B------:R-:W-:Y:S02]  /*24b80*/  LOP3.LUT R5, R8, 0x200, R5, 0xf8, !PT ;  /* 0x0000020008057812 */ /* 0x000fe400078ef805 */
[----:B--2---:R-:W-:Y:S01]  /*24b90*/  R2UR UR5, R0 ;  /* 0x00000000000572ca */ /* 0x004fe200000e0000 */
[----:B------:R-:W-:-:S05]  /*24ba0*/  IMAD.SHL.U32 R0, R13, 0x10, RZ ;  /* 0x000000100d007824 */ /* 0x000fca00078e00ff */
[----:B------:R-:W-:Y:S02]  /*24bb0*/  LOP3.LUT R7, R0, 0x3f0, RZ, 0xc0, !PT ;  /* 0x000003f000077812 */ /* 0x000fe400078ec0ff */
[----:B------:R-:W-:Y:S02]  /*24bc0*/  LOP3.LUT R3, R3, 0x70, R0, 0x78, !PT ;  /* 0x0000007003037812 */ /* 0x000fe400078e7800 */
[----:B------:R-:W-:Y:S02]  /*24bd0*/  LOP3.LUT R7, R7, 0x70, R10, 0x78, !PT ;  /* 0x0000007007077812 */ /* 0x000fe400078e780a */
[----:B------:R-:W-:Y:S01]  /*24be0*/  LOP3.LUT R2, R3, 0xc00, R2, 0xf8, !PT ;  /* 0x00000c0003027812 */ /* 0x000fe200078ef802 */
[----:B------:R-:W-:Y:S01]  /*24bf0*/  ULOP3.LUT UR42, UR5, 0x2, URZ, 0xfc, !UPT ;  /* 0x00000002052a7892 */ /* 0x000fe2000f8efc3f */
[----:B------:R-:W-:Y:S01]  /*24c00*/  LOP3.LUT R11, R7, 0x400, R4, 0xf8, !PT ;  /* 0x00000400070b7812 */ /* 0x000fe200078ef804 */
[----:B------:R-:W-:Y:S01]  /*24c10*/  ULOP3.LUT UR38, UR5, 0x1, URZ, 0xfc, !UPT ;  /* 0x0000000105267892 */ /* 0x000fe2000f8efc3f */
[----:B------:R-:W-:-:S02]  /*24c20*/  LOP3.LUT R4, R5, R6, RZ, 0xfc, !PT ;  /* 0x0000000605047212 */ /* 0x000fc400078efcff */
[----:B------:R-:W-:Y:S02]  /*24c30*/  LOP3.LUT R33, R0, 0x70, RZ, 0xc0, !PT ;  /* 0x0000007000217812 */ /* 0x000fe400078ec0ff */
[----:B------:R-:W-:Y:S01]  /*24c40*/  MOV R3, 0x20 ;  /* 0x0000002000037802 */ /* 0x000fe20000000f00 */
[----:B------:R0:W-:Y:S04]  /*24c50*/  STL [R1+0x4], R4 ;  /* 0x0000040401007387 */ /* 0x0001e80000100800 */
[----:B------:R-:W-:Y:S04]  /*24c60*/  STL [R1], R11 ;  /* 0x0000000b01007387 */ /* 0x000fe80000100800 */
[----:B------:R1:W-:Y:S01]  /*24c70*/  STL [R1+0xc], R2 ;  /* 0x00000c0201007387 */ /* 0x0003e20000100800 */
[----:B0-----:R-:W-:-:S03]  /*24c80*/  SHF.R.U32.HI R4, RZ, 0x3, R12 ;  /* 0x00000003ff047819 */ /* 0x001fc6000001160c */
[----:B------:R0:W-:Y:S01]  /*24c90*/  STL [R1+0x28], RZ ;  /* 0x000028ff01007387 */ /* 0x0001e20000100800 */
[----:B------:R-:W-:Y:S01]  /*24ca0*/  LOP3.LUT R0, R4, 0x70, R0, 0xf8, !PT ;  /* 0x0000007004007812 */ /* 0x000fe200078ef800 */
[----:B------:R-:W-:Y:S02]  /*24cb0*/  IMAD.IADD R0, R22, 0x1, R11 ;  /* 0x0000000116007824 */ /* 0x000fe400078e020b */
[----:B-1----:R-:W-:-:S03]  /*24cc0*/  IMAD.MOV.U32 R2, RZ, RZ, 0x40 ;  /* 0x00000040ff027424 */ /* 0x002fc600078e00ff */
[----:B------:R0:W-:Y:S02]  /*24cd0*/  STL [R1+0x14], R0 ;  /* 0x0000140001007387 */ /* 0x0001e40000100800 */
[----:B------:R-:W-:Y:S02]  /*24ce0*/  SEL R5, R2, 0xffffffc0, !P0 ;  /* 0xffffffc002057807 */ /* 0x000fe40004000000 */
[----:B------:R-:W-:Y:S02]  /*24cf0*/  SEL R2, R3, 0xffffffe0, !P0 ;  /* 0xffffffe003027807 */ /* 0x000fe40004000000 */
[----:B------:R-:W-:-:S07]  /*24d00*/  LOP3.LUT R2, R33, 0x80, RZ, 0xfc, !PT ;  /* 0x0000008021027812 */ /* 0x000fce00078efcff */
.L_x_2168:
[----:B------:R-:W-:Y:S05]  /*24d10*/  YIELD ;  /* 0x0000000000007946 */ /* 0x000fea0003800000 */
[----:B------:R-:W-:Y:S01]  /*24d20*/  ULDC.64 UR4, c[0x0][0xa28] ;  /* 0x00028a0000047ab9 */ /* 0x000fe20000000a00 */
[----:B------:R-:W-:Y:S01]  /*24d30*/  IMAD.MOV.U32 R35, RZ, RZ, RZ ;  /* 0x000000ffff237224 */ /* 0x000fe200078e00ff */
[----:B------:R-:W-:Y:S01]  /*24d40*/  ISETP.NE.U32.AND P0, PT, RZ, UR4, PT ;  /* 0x00000004ff007c0c */ /* 0x000fe2000bf05070 */
[----:B-1----:R-:W1:Y:S01]  /*24d50*/  LDC.64 R4, c[0x0][0xa00] ;  /* 0x00028000ff047b82 */ /* 0x002e620000000a00 */
[----:B------:R-:W-:Y:S02]  /*24d60*/  ULDC.64 UR6, c[0x0][0xa10] ;  /* 0x0002840000067ab9 */ /* 0x000fe40000000a00 */
[----:B------:R-:W-:Y:S01]  /*24d70*/  ISETP.NE.AND.EX P0, PT, RZ, UR5, PT, P0 ;  /* 0x00000005ff007c0c */ /* 0x000fe2000bf05300 */
[----:B------:R-:W-:-:S12]  /*24d80*/  ULDC.64 UR4, c[0x0][0xa18] ;  /* 0x0002860000047ab9 */ /* 0x000fd80000000a00 */
[----:B--2---:R-:W2:Y:S01]  /*24d90*/  @P0 LDC.64 R2, c[0x0][0xa28] ;  /* 0x00028a00ff020b82 */ /* 0x004ea20000000a00 */
[----:B------:R-:W-:Y:S01]  /*24da0*/  ISETP.NE.U32.AND P1, PT, RZ, UR6, PT ;  /* 0x00000006ff007c0c */ /* 0x000fe2000bf25070 */
[----:B--2---:R-:W-:-:S05]  /*24db0*/  @P0 IMAD.WIDE R2, R19, 0x4, R2 ;  /* 0x0000000413020825 */ /* 0x004fca00078e0202 */
[----:B------:R2:W5:Y:S01]  /*24dc0*/  @P0 LDG.E R35, desc[UR36][R2.64] ;  /* 0x0000002402230981 */ /* 0x000562000c1e1900 */
[----:B------:R-:W-:Y:S01]  /*24dd0*/  ISETP.NE.U32.AND P0, PT, RZ, UR4, PT ;  /* 0x00000004ff007c0c */ /* 0x000fe2000bf05070 */
[----:B------:R-:W-:Y:S01]  /*24de0*/  IMAD.MOV.U32 R26, RZ, RZ, RZ ;  /* 0x000000ffff1a7224 */ /* 0x000fe200078e00ff */
[----:B------:R-:W-:Y:S01]  /*24df0*/  ISETP.NE.AND.EX P1, PT, RZ, UR7, PT, P1 ;  /* 0x00000007ff007c0c */ /* 0x000fe2000bf25310 */
[----:B0-----:R-:W-:Y:S01]  /*24e00*/  IMAD.MOV.U32 R0, RZ, RZ, RZ ;  /* 0x000000ffff007224 */ /* 0x001fe200078e00ff */
[----:B------:R-:W-:Y:S01]  /*24e10*/  ISETP.NE.AND.EX P2, PT, RZ, UR5, PT, P0 ;  /* 0x00000005ff007c0c */ /* 0x000fe2000bf45300 */
[----:B------:R-:W-:Y:S01]  /*24e20*/  ULDC.64 UR4, c[0x0][0xa00] ;  /* 0x0002800000047ab9 */ /* 0x000fe20000000a00 */
[----:B-1----:R-:W-:Y:S01]  /*24e30*/  IMAD.WIDE R4, R19, 0x4, R4 ;  /* 0x0000000413047825 */ /* 0x002fe200078e0204 */
[----:B------:R-:W-:Y:S01]  /*24e40*/  ISETP.NE.U32.AND P0, PT, RZ, UR4, PT ;  /* 0x00000004ff007c0c */ /* 0x000fe2000bf05070 */
[----:B--2---:R-:W0:Y:S03]  /*24e50*/  LDC.64 R2, c[0x0][0xa10] ;  /* 0x00028400ff027b82 */ /* 0x004e260000000a00 */
[----:B------:R-:W-:-:S06]  /*24e60*/  ISETP.NE.AND.EX P0, PT, RZ, UR5, PT, P0 ;  /* 0x00000005ff007c0c */ /* 0x000fcc000bf05300 */
[----:B------:R-:W1:Y:S07]  /*24e70*/  @P2 LDC.64 R6, c[0x0][0xa18] ;  /* 0x00028600ff062b82 */ /* 0x000e6e0000000a00 */
[----:B------:R-:W5:Y:S01]  /*24e80*/  @P0 LDG.E R26, desc[UR36][R4.64] ;  /* 0x00000024041a0981 */ /* 0x000f62000c1e1900 */
[----:B0-----:R-:W-:-:S05]  /*24e90*/  IMAD.WIDE R2, R19, 0x4, R2 ;  /* 0x0000000413027825 */ /* 0x001fca00078e0202 */
[----:B------:R-:W5:Y:S01]  /*24ea0*/  @P1 LDG.E R0, desc[UR36][R2.64] ;  /* 0x0000002402001981 */ /* 0x000f62000c1e1900 */
[----:B------:R-:W-:Y:S02]  /*24eb0*/  ULDC UR4, c[0x0][0x288] ;  /* 0x0000a20000047ab9 */ /* 0x000fe40000000800 */
[----:B------:R-:W-:Y:S01]  /*24ec0*/  IMAD.U32 R25, RZ, RZ, UR4 ;  /* 0x00000004ff197e24 */ /* 0x000fe2000f8e00ff */
[----:B------:R-:W-:Y:S02]  /*24ed0*/  ULDC.64 UR4, c[0x0][0x418] ;  /* 0x0001060000047ab9 */ /* 0x000fe40000000a00 */
[----:B------:R-:W-:-:S03]  /*24ee0*/  UISETP.NE.U32.AND UP0, UPT, UR4, URZ, UPT ;  /* 0x0000003f0400728c */ /* 0x000fc6000bf05070 */
[----:B------:R-:W-:Y:S01]  /*24ef0*/  ULDC UR4, c[0x0][0x424] ;  /* 0x0001090000047ab9 */ /* 0x000fe20000000800 */
[----:B------:R-:W-:Y:S01]  /*24f00*/  UISETP.NE.AND.EX UP0, UPT, UR5, URZ, UPT, UP0 ;  /* 0x0000003f0500728c */ /* 0x000fe2000bf05300 */
[----:B-1----:R-:W-:Y:S02]  /*24f10*/  @P2 IMAD.WIDE R6, R19, 0x4, R6 ;  /* 0x0000000413062825 */ /* 0x002fe400078e0206 */
[----:B------:R-:W-:Y:S01]  /*24f20*/  ULDC UR5, c[0x0][0x2f0] ;  /* 0x0000bc0000057ab9 */ /* 0x000fe20000000800 */
[----:B------:R-:W-:Y:S02]  /*24f30*/  USEL UR4, UR4, 0x1, UP0 ;  /* 0x0000000104047887 */ /* 0x000fe40008000000 */
[----:B------:R0:W5:Y:S02]  /*24f40*/  @P2 LDG.E R25, desc[UR36][R6.64] ;  /* 0x0000002406192981 */ /* 0x000164000c1e1900 */
[----:B------:R-:W-:-:S03]  /*24f50*/  UIMAD UR4, UR4, UR5, URZ ;  /* 0x00000005040472a4 */ /* 0x000fc6000f8e023f */
[----:B------:R-:W-:-:S03]  /*24f60*/  ULDC UR5, c[0x0][0x348] ;  /* 0x0000d20000057ab9 */ /* 0x000fc60000000800 */
[----:B------:R-:W-:Y:S02]  /*24f70*/  IMAD.U32 R8, RZ, RZ, UR4 ;  /* 0x00000004ff087e24 */ /* 0x000fe4000f8e00ff */
[----:B0-----:R-:W-:Y:S01]  /*24f80*/  IMAD.U32 R7, RZ, RZ, UR5 ;  /* 0x00000005ff077e24 */ /* 0x001fe2000f8e00ff */
[----:B----4-:R-:W-:Y:S06]  /*24f90*/  @P2 BRA `(.L_x_2035) ;  /* 0x0000000000102947 */ /* 0x010fec0003800000 */
[----:B------:R-:W-:Y:S05]  /*24fa0*/  @!P0 BRA `(.L_x_2035) ;  /* 0x00000000000c8947 */ /* 0x000fea0003800000 */
[----:B------:R-:W2:Y:S04]  /*24fb0*/  LDG.E R6, desc[UR36][R4.64] ;  /* 0x0000002404067981 */ /* 0x000ea8000c1e1900 */
[----:B-----5:R-:W2:Y:S02]  /*24fc0*/  LDG.E R25, desc[UR36][R4.64+0x4] ;  /* 0x0000042404197981 */ /* 0x020ea4000c1e1900 */
[----:B--2---:R-:W-:-:S07]  /*24fd0*/  IADD3 R25, -R6, R25, RZ ;  /* 0x0000001906197210 */ /* 0x004fce0007ffe1ff */
.L_x_2035:
[----:B------:R-:W-:Y:S01]  /*24fe0*/  ULDC.64 UR4, c[0x0][0xa20] ;  /* 0x0002880000047ab9 */ /* 0x000fe20000000a00 */
[C---:B------:R-:W-:Y:S02]  /*24ff0*/  LOP3.LUT R4, R18.reuse, 0xff000000, RZ, 0xc0, !PT ;  /* 0xff00000012047812 */ /* 0x040fe400078ec0ff */
[----:B------:R-:W-:Y:S02]  /*25000*/  ISETP.NE.U32.AND P0, PT, RZ, UR4, PT ;  /* 0x00000004ff007c0c */ /* 0x000fe4000bf05070 */
[----:B------:R-:W-:Y:S02]  /*25010*/  SHF.R.U32.HI R5, RZ, 0x8, R4 ;  /* 0x00000008ff057819 */ /* 0x000fe40000011604 */
[----:B------:R-:W-:Y:S02]  /*25020*/  ISETP.NE.AND.EX P0, PT, RZ, UR5, PT, P0 ;  /* 0x00000005ff007c0c */ /* 0x000fe4000bf05300 */
[C---:B------:R-:W-:Y:S02]  /*25030*/  LOP3.LUT R6, R18.reuse, 0xff0000, RZ, 0xc0, !PT ;  /* 0x00ff000012067812 */ /* 0x040fe400078ec0ff */
[----:B------:R-:W-:-:S02]  /*25040*/  LOP3.LUT R18, R18, 0xffff, RZ, 0xc0, !PT ;  /* 0x0000ffff12127812 */ /* 0x000fc400078ec0ff */
[----:B------:R-:W-:-:S07]  /*25050*/  LEA.HI R6, R6, R5, RZ, 0x10 ;  /* 0x0000000506067211 */ /* 0x000fce00078f80ff */
[----:B------:R-:W-:Y:S05]  /*25060*/  @!P0 BRA `(.L_x_2036) ;  /* 0x0000000000108947 */ /* 0x000fea0003800000 */
[----:B------:R-:W0:Y:S02]  /*25070*/  LDC.64 R4, c[0x0][0xa20] ;  /* 0x00028800ff047b82 */ /* 0x000e240000000a00 */
[----:B0-----:R-:W-:-:S05]  /*25080*/  IMAD.WIDE R4, R19, 0x4, R4 ;  /* 0x0000000413047825 */ /* 0x001fca00078e0204 */
[----:B------:R0:W5:Y:S01]  /*25090*/  LDG.E R8, desc[UR36][R4.64] ;  /* 0x0000002404087981 */ /* 0x000162000c1e1900 */
[----:B------:R-:W-:Y:S05]  /*250a0*/  BRA `(.L_x_2037) ;  /* 0x0000000000247947 */ /* 0x000fea0003800000 */
.L_x_2036:
        /* <DEDUP_REMOVED lines=9> */
.L_x_2037:
[----:B0-----:R-:W2:Y:S01]  /*25140*/  @P1 LDG.E R4, desc[UR36][R2.64] ;  /* 0x0000002402041981 */ /* 0x001ea2000c1e1900 */
[----:B------:R-:W0:Y:S03]  /*25150*/  LDC R5, c[0x0][0x448] ;  /* 0x00011200ff057b82 */ /* 0x000e260000000800 */
[----:B------:R-:W2:Y:S01]  /*25160*/  @P1 LDG.E R11, desc[UR36][R2.64+0x4] ;  /* 0x00000424020b1981 */ /* 0x000ea2000c1e1900 */
[----:B-----5:R-:W-:Y:S02]  /*25170*/  IMAD.IADD R8, R8, 0x1, -R35 ;  /* 0x0000000108087824 */ /* 0x020fe400078e0a23 */
[----:B------:R-:W-:-:S04]  /*25180*/  IMAD.SHL.U32 R17, R17, 0x80, RZ ;  /* 0x0000008011117824 */ /* 0x000fc800078e00ff */
[----:B------:R-:W-:Y:S01]  /*25190*/  VIADD R10, R17, 0x7f ;  /* 0x0000007f110a7836 */ /* 0x000fe20000000000 */
[----:B0-----:R-:W-:-:S13]  /*251a0*/  ISETP.NE.AND P2, PT, R5, 0x1, PT ;  /* 0x000000010500780c */ /* 0x001fda0003f45270 */
[----:B------:R-:W0:Y:S08]  /*251b0*/  @P2 LDC R9, c[0x0][0x44c] ;  /* 0x00011300ff092b82 */ /* 0x000e300000000800 */
[----:B------:R-:W1:Y:S01]  /*251c0*/  @P2 LDC R5, c[0x0][0x450] ;  /* 0x00011400ff052b82 */ /* 0x000e620000000800 */
[----:B--2---:R-:W-:Y:S02]  /*251d0*/  @P1 IMAD.IADD R7, R11, 0x1, -R4 ;  /* 0x000000010b071824 */ /* 0x004fe400078e0a04 */
[----:B0-----:R-:W-:-:S04]  /*251e0*/  @P2 IMAD.HI.U32 R4, R10, R9, RZ ;  /* 0x000000090a042227 */ /* 0x001fc800078e00ff */
[----:B------:R-:W-:Y:S01]  /*251f0*/  IMAD.IADD R24, R8, 0x1, R7 ;  /* 0x0000000108187824 */ /* 0x000fe200078e0207 */
[----:B-1----:R-:W-:-:S03]  /*25200*/  @P2 SHF.R.U32.HI R10, RZ, R5, R4 ;  /* 0x00000005ff0a2219 */ /* 0x002fc60000011604 */
[C---:B------:R-:W-:Y:S01]  /*25210*/  VIADD R20, R24.reuse, 0x3f ;  /* 0x0000003f18147836 */ /* 0x040fe20000000000 */
[----:B------:R-:W-:-:S04]  /*25220*/  IADD3 R9, R24, 0x1, -R25 ;  /* 0x0000000118097810 */ /* 0x000fc80007ffe819 */
[----:B------:R-:W-:Y:S01]  /*25230*/  SHF.R.S32.HI R3, RZ, 0x1f, R20 ;  /* 0x0000001fff037819 */ /* 0x000fe20000011414 */
[----:B------:R-:W-:-:S03]  /*25240*/  IMAD.IADD R10, R9, 0x1, R10 ;  /* 0x00000001090a7824 */ /* 0x000fc600078e020a */
[----:B------:R-:W-:Y:S02]  /*25250*/  LEA.HI R20, R3, R20, RZ, 0x6 ;  /* 0x0000001403147211 */ /* 0x000fe400078f30ff */
[----:B------:R-:W0:Y:S02]  /*25260*/  LDC.64 R2, c[0x0][0x9e0] ;  /* 0x00027800ff027b82 */ /* 0x000e240000000a00 */
[----:B------:R-:W-:Y:S02]  /*25270*/  SHF.R.S32.HI R20, RZ, 0x6, R20 ;  /* 0x00000006ff147819 */ /* 0x000fe40000011414 */
[----:B0-----:R-:W-:Y:S01]  /*25280*/  ISETP.GE.AND P3, PT, R3, 0x1, PT ;  /* 0x000000010300780c */ /* 0x001fe20003f66270 */
[----:B------:R-:W-:-:S12]  /*25290*/  IMAD.IADD R2, R10, 0x1, R2 ;  /* 0x000000010a027824 */ /* 0x000fd800078e0202 */
[----:B------:R-:W-:Y:S05]  /*252a0*/  @!P3 BRA `(.L_x_2038) ;  /* 0x000000000048b947 */ /* 0x000fea0003800000 */
[C---:B------:R-:W-:Y:S01]  /*252b0*/  ISETP.GT.AND P0, PT, R10.reuse, RZ, PT ;  /* 0x000000ff0a00720c */ /* 0x040fe20003f04270 */
[----:B------:R-:W-:Y:S01]  /*252c0*/  BSSY B0, `(.L_x_2039) ;  /* 0x000000e000007945 */ /* 0x000fe20003800000 */
[----:B------:R-:W-:-:S11]  /*252d0*/  VIADD R11, R10, 0xffffffff ;  /* 0xffffffff0a0b7836 */ /* 0x000fd60000000000 */
[----:B------:R-:W-:Y:S05]  /*252e0*/  @P0 BRA `(.L_x_2040) ;  /* 0x00000000001c0947 */ /* 0x000fea0003800000 */
[----:B------:R-:W-:Y:S02]  /*252f0*/  ISETP.NE.AND P0, PT, R3, 0x1, PT ;  /* 0x000000010300780c */ /* 0x000fe40003f05270 */
[----:B------:R-:W-:-:S11]  /*25300*/  IADD3 R10, -R10, RZ, RZ ;  /* 0x000000ff0a0a7210 */ /* 0x000fd60007ffe1ff */
[----:B------:R-:W0:Y:S02]  /*25310*/  @P0 LDC.64 R4, c[0x0][0x9e8] ;  /* 0x00027a00ff040b82 */ /* 0x000e240000000a00 */
[----:B0-----:R-:W-:-:S05]  /*25320*/  @P0 IMAD.HI.U32 R4, R10, R4, RZ ;  /* 0x000000040a040227 */ /* 0x001fca00078e00ff */
[----:B------:R-:W-:-:S04]  /*25330*/  @P0 SHF.R.U32.HI R10, RZ, R5, R4 ;  /* 0x00000005ff0a0219 */ /* 0x000fc80000011604 */
[----:B------:R-:W-:Y:S01]  /*25340*/  LOP3.LUT R11, RZ, R10, RZ, 0x33, !PT ;  /* 0x0000000aff0b7212 */ /* 0x000fe200078e33ff */
[----:B------:R-:W-:Y:S06]  /*25350*/  BRA `(.L_x_2041) ;  /* 0x0000000000107947 */ /* 0x000fec0003800000 */
.L_x_2040:
[----:B------:R-:W-:-:S13]  /*25360*/  ISETP.NE.AND P0, PT, R3, 0x1, PT ;  /* 0x000000010300780c */ /* 0x000fda0003f05270 */
[----:B------:R-:W0:Y:S02]  /*25370*/  @P0 LDC.64 R4, c[0x0][0x9e8] ;  /* 0x00027a00ff040b82 */ /* 0x000e240000000a00 */
[----:B0-----:R-:W-:-:S05]  /*25380*/  @P0 IMAD.HI.U32 R4, R11, R4, RZ ;  /* 0x000000040b040227 */ /* 0x001fca00078e00ff */
[----:B------:R-:W-:-:S07]  /*25390*/  @P0 SHF.R.U32.HI R11, RZ, R5, R4 ;  /* 0x00000005ff0b0219 */ /* 0x000fce0000011604 */
.L_x_2041:
[----:B------:R-:W-:Y:S05]  /*253a0*/  BSYNC B0 ;  /* 0x0000000000007941 */ /* 0x000fea0003800000 */
.L_x_2039:
[----:B------:R-:W-:-:S05]  /*253b0*/  IMAD R11, R11, R3, R3 ;  /* 0x000000030b0b7224 */ /* 0x000fca00078e0203 */
[----:B------:R-:W-:-:S07]  /*253c0*/  VIMNMX R2, R2, R11, PT ;  /* 0x0000000b02027248 */ /* 0x000fce0003fe0100 */
.L_x_2038:
[----:B------:R-:W0:Y:S01]  /*253d0*/  @P2 LDC R10, c[0x0][0x44c] ;  /* 0x00011300ff0a2b82 */ /* 0x000e220000000800 */
[----:B------:R-:W-:Y:S01]  /*253e0*/  VIADD R2, R2, 0x3f ;  /* 0x0000003f02027836 */ /* 0x000fe20000000000 */
[----:B------:R-:W-:Y:S01]  /*253f0*/  ULDC UR4, c[0x0][0x9dc] ;  /* 0x0002770000047ab9 */ /* 0x000fe20000000800 */
[----:B------:R-:W-:-:S05]  /*25400*/  IMAD.MOV.U32 R4, RZ, RZ, R17 ;  /* 0x000000ffff047224 */ /* 0x000fca00078e0011 */
[----:B------:R-:W1:Y:S01]  /*25410*/  @P2 LDC R5, c[0x0][0x450] ;  /* 0x00011400ff052b82 */ /* 0x000e620000000800 */
[----:B0-----:R-:W-:-:S05]  /*25420*/  @P2 IMAD.HI.U32 R10, R17, R10, RZ ;  /* 0x0000000a110a2227 */ /* 0x001fca00078e00ff */
[----:B-1----:R-:W-:Y:S01]  /*25430*/  @P2 SHF.R.U32.HI R4, RZ, R5, R10 ;  /* 0x00000005ff042219 */ /* 0x002fe2000001160a */
[----:B------:R-:W-:Y:S01]  /*25440*/  IMAD.IADD R10, R24, 0x1, -R25 ;  /* 0x00000001180a7824 */ /* 0x000fe200078e0a19 */
[----:B------:R-:W-:-:S03]  /*25450*/  SHF.R.S32.HI R5, RZ, 0x1f, R2 ;  /* 0x0000001fff057819 */ /* 0x000fc60000011402 */
[----:B------:R-:W-:Y:S01]  /*25460*/  IMAD.IADD R12, R10, 0x1, R4 ;  /* 0x000000010a0c7824 */ /* 0x000fe200078e0204 */
[----:B------:R-:W-:-:S03]  /*25470*/  LEA.HI R5, R5, R2, RZ, 0x6 ;  /* 0x0000000205057211 */ /* 0x000fc600078f30ff */
[----:B------:R-:W-:Y:S01]  /*25480*/  VIADD R2, R12, -UR4 ;  /* 0x800000040c027c36 */ /* 0x000fe20008000000 */
[----:B------:R-:W-:-:S04]  /*25490*/  SHF.R.S32.HI R11, RZ, 0x6, R5 ;  /* 0x00000006ff0b7819 */ /* 0x000fc80000011405 */
[----:B------:R-:W-:Y:S01]  /*254a0*/  VIMNMX R11, R20, R11, PT ;  /* 0x0000000b140b7248 */ /* 0x000fe20003fe0100 */
        /* <DEDUP_REMOVED lines=11> */
.L_x_2044:
[----:B------:R-:W-:-:S13]  /*25560*/  ISETP.NE.AND P0, PT, R3, 0x1, PT ;  /* 0x000000010300780c */ /* 0x000fda0003f05270 */
[----:B------:R-:W0:Y:S02]  /*25570*/  @P0 LDC.64 R4, c[0x0][0x9e8] ;  /* 0x00027a00ff040b82 */ /* 0x000e240000000a00 */
[----:B0-----:R-:W-:-:S05]  /*25580*/  @P0 IMAD.HI.U32 R4, R12, R4, RZ ;  /* 0x000000040c040227 */ /* 0x001fca00078e00ff */
[----:B------:R-:W-:-:S07]  /*25590*/  @P0 SHF.R.U32.HI R12, RZ, R5, R4 ;  /* 0x00000005ff0c0219 */ /* 0x000fce0000011604 */
.L_x_2045:
[----:B------:R-:W-:Y:S05]  /*255a0*/  BSYNC B0 ;  /* 0x0000000000007941 */ /* 0x000fea0003800000 */
.L_x_2043:
[----:B------:R-:W-:-:S05]  /*255b0*/  IMAD R3, R12, R3, RZ ;  /* 0x000000030c037224 */ /* 0x000fca00078e02ff */
[----:B------:R-:W-:-:S07]  /*255c0*/  VIMNMX R2, R2, R3, !PT ;  /* 0x0000000302027248 */ /* 0x000fce0007fe0100 */
.L_x_2042:
[----:B------:R-:W-:Y:S01]  /*255d0*/  SHF.R.S32.HI R3, RZ, 0x1f, R2 ;  /* 0x0000001fff037819 */ /* 0x000fe20000011402 */
[----:B------:R-:W-:Y:S01]  /*255e0*/  BSSY B0, `(.L_x_2046) ;  /* 0x0000026000007945 */ /* 0x000fe20003800000 */
[----:B------:R-:W-:Y:S02]  /*255f0*/  LOP3.LUT R34, R6, 0xff, RZ, 0xc0, !PT ;  /* 0x000000ff06227812 */ /* 0x000fe400078ec0ff */
[----:B------:R-:W-:Y:S01]  /*25600*/  LEA.HI R3, R3, R2, RZ, 0x6 ;  /* 0x0000000203037211 */ /* 0x000fe200078f30ff */
[----:B------:R-:W-:Y:S01]  /*25610*/  IMAD.MOV.U32 R2, RZ, RZ, RZ ;  /* 0x000000ffff027224 */ /* 0x000fe200078e00ff */
[----:B------:R-:W-:Y:S02]  /*25620*/  SHF.R.U32.HI R6, RZ, 0x10, R6 ;  /* 0x00000010ff067819 */ /* 0x000fe40000011606 */
[----:B------:R-:W-:-:S04]  /*25630*/  SHF.R.S32.HI R3, RZ, 0x6, R3 ;  /* 0x00000006ff037819 */ /* 0x000fc80000011403 */
[----:B------:R-:W-:-:S04]  /*25640*/  VIMNMX R4, RZ, R3, !PT ;  /* 0x00000003ff047248 */ /* 0x000fc80007fe0100 */
[----:B------:R-:W-:-:S13]  /*25650*/  ISETP.GT.AND P0, PT, R11, R4, PT ;  /* 0x000000040b00720c */ /* 0x000fda0003f04270 */
[----:B------:R-:W-:Y:S05]  /*25660*/  @!P0 BRA `(.L_x_2047) ;  /* 0x0000000000748947 */ /* 0x000fea0003800000 */
[----:B------:R-:W-:Y:S01]  /*25670*/  ISETP.NE.AND P0, PT, R6, RZ, PT ;  /* 0x000000ff0600720c */ /* 0x000fe20003f05270 */
[----:B------:R-:W-:-:S03]  /*25680*/  ULDC UR4, c[0x0][0x9f0] ;  /* 0x00027c0000047ab9 */ /* 0x000fc60000000800 */
[----:B------:R-:W-:-:S04]  /*25690*/  SEL R5, R6, UR4, P0 ;  /* 0x0000000406057c07 */ /* 0x000fc80008000000 */
[----:B------:R-:W-:Y:S02]  /*256a0*/  IABS R12, R5 ;  /* 0x00000005000c7213 */ /* 0x000fe40000000000 */
[----:B------:R-:W-:Y:S02]  /*256b0*/  IADD3 R13, R5, -0x1, R11 ;  /* 0xffffffff050d7810 */ /* 0x000fe40007ffe00b */
[----:B------:R-:W0:Y:S03]  /*256c0*/  I2F.RP R2, R12 ;  /* 0x0000000c00027306 */ /* 0x000e260000209400 */
[----:B------:R-:W-:-:S05]  /*256d0*/  IMAD.IADD R13, R13, 0x1, -R4 ;  /* 0x000000010d0d7824 */ /* 0x000fca00078e0a04 */
[----:B0-----:R-:W0:Y:S02]  /*256e0*/  MUFU.RCP R2, R2 ;  /* 0x0000000200027308 */ /* 0x001e240000001000 */
[----:B0-----:R-:W-:-:S06]  /*256f0*/  VIADD R2, R2, 0xffffffe ;  /* 0x0ffffffe02027836 */ /* 0x001fcc0000000000 */
[----:B------:R0:W1:Y:S02]  /*25700*/  F2I.FTZ.U32.TRUNC.NTZ R3, R2 ;  /* 0x0000000200037305 */ /* 0x000064000021f000 */
[----:B0-----:R-:W-:-:S04]  /*25710*/  LOP3.LUT R2, R13, R5, RZ, 0x3c, !PT ;  /* 0x000000050d027212 */ /* 0x001fc800078e3cff */
[----:B------:R-:W-:Y:S01]  /*25720*/  ISETP.GE.AND P3, PT, R2, RZ, PT ;  /* 0x000000ff0200720c */ /* 0x000fe20003f66270 */
[----:B-1----:R-:W-:-:S04]  /*25730*/  IMAD.MOV R2, RZ, RZ, -R3 ;  /* 0x000000ffff027224 */ /* 0x002fc800078e0a03 */
[----:B------:R-:W-:Y:S02]  /*25740*/  IMAD R14, R2, R12, RZ ;  /* 0x0000000c020e7224 */ /* 0x000fe400078e02ff */
[----:B------:R-:W-:-:S04]  /*25750*/  IMAD.MOV.U32 R2, RZ, RZ, RZ ;  /* 0x000000ffff027224 */ /* 0x000fc800078e00ff */
[----:B------:R-:W-:Y:S01]  /*25760*/  IMAD.HI.U32 R2, R3, R14, R2 ;  /* 0x0000000e03027227 */ /* 0x000fe200078e0002 */
[----:B------:R-:W-:Y:S02]  /*25770*/  IABS R3, R13 ;  /* 0x0000000d00037213 */ /* 0x000fe40000000000 */
[----:B------:R-:W-:-:S03]  /*25780*/  IABS R13, R5 ;  /* 0x00000005000d7213 */ /* 0x000fc60000000000 */
[----:B------:R-:W-:Y:S01]  /*25790*/  IMAD.HI.U32 R2, R2, R3, RZ ;  /* 0x0000000302027227 */ /* 0x000fe200078e00ff */
[----:B------:R-:W-:-:S05]  /*257a0*/  IADD3 R13, RZ, -R13, RZ ;  /* 0x8000000dff0d7210 */ /* 0x000fca0007ffe0ff */
        /* <DEDUP_REMOVED lines=9> */
.L_x_2047:
[----:B------:R-:W-:Y:S05]  /*25840*/  BSYNC B0 ;  /* 0x0000000000007941 */ /* 0x000fea0003800000 */
.L_x_2046:
[-C--:B------:R-:W-:Y:S01]  /*25850*/  IMAD R4, R34, R2.reuse, R4 ;  /* 0x0000000222047224 */ /* 0x080fe200078e0204 */
[----:B------:R-:W-:Y:S04]  /*25860*/  BSSY B0, `(.L_x_2048) ;  /* 0x0000112000007945 */ /* 0x000fe80003800000 */
[C---:B------:R-:W-:Y:S01]  /*25870*/  VIADDMNMX R2, R4.reuse, R2, R11, PT ;  /* 0x0000000204027246 */ /* 0x040fe2000380010b */
[----:B------:R-:W-:-:S04]  /*25880*/  IMAD R4, R4, 0x40, -R8 ;  /* 0x0000004004047824 */ /* 0x000fc800078e0a08 */
[----:B------:R-:W-:Y:S01]  /*25890*/  IMAD R2, R2, 0x40, -R8 ;  /* 0x0000004002027824 */ /* 0x000fe200078e0a08 */
[----:B------:R-:W-:-:S04]  /*258a0*/  VIMNMX R4, RZ, R4, !PT ;  /* 0x00000004ff047248 */ /* 0x000fc80007fe0100 */
[----:B------:R-:W-:-:S04]  /*258b0*/  VIMNMX R2, R2, R7, PT ;  /* 0x0000000702027248 */ /* 0x000fc80003fe0100 */
        /* <DEDUP_REMOVED lines=17> */
.L_x_2429:
[----:B-1----:R-:W-:Y:S02]  /*259d0*/  ISETP.NE.AND P0, PT, R14, RZ, PT ;  /* 0x000000ff0e00720c */ /* 0x002fe40003f05270 */
[----:B------:R-:W-:-:S11]  /*259e0*/  PLOP3.LUT P6, PT, PT, PT, PT, 0x8, 0x0 ;  /* 0x000000000000781c */ /* 0x000fd60003fce170 */
[----:B------:R-:W-:Y:S05]  /*259f0*/  @P0 BRA `(.L_x_2051) ;  /* 0x00000000000c0947 */ /* 0x000fea0003800000 */
[----:B------:R-:W-:-:S03]  /*25a00*/  UMOV UR4, 0xffffffff ;  /* 0xffffffff00047882 */ /* 0x000fc60000000000 */
[----:B------:R-:W-:Y:S05]  /*25a10*/  BRA.DIV UR4, `(.L_x_2052) ;  /* 0x000000ca04107947 */ /* 0x000fea000b800000 */
[----:B------:R-:W-:-:S13]  /*25a20*/  ELECT P6, URZ, PT ;  /* 0x00000000003f782f */ /* 0x000fda00038c0000 */
.L_x_2051:
[----:B0-----:R-:W2:Y:S01]  /*25a30*/  LDL R5, [R1+0x28] ;  /* 0x0000280001057983 */ /* 0x001ea20000100800 */
[----:B------:R-:W-:Y:S01]  /*25a40*/  BSSY B1, `(.L_x_2053) ;  /* 0x0000008000017945 */ /* 0x000fe20003800000 */
[----:B--2---:R-:W-:-:S05]  /*25a50*/  VIADD R5, R5, 0x1 ;  /* 0x0000000105057836 */ /* 0x004fca0000000000 */
[----:B------:R-:W-:-:S04]  /*25a60*/  LEA.HI R7, R5, R5, RZ, 0x1 ;  /* 0x0000000505077211 */ /* 0x000fc800078f08ff */
[----:B------:R-:W-:-:S05]  /*25a70*/  LOP3.LUT R7, R7, 0xfffffffe, RZ, 0xc0, !PT ;  /* 0xfffffffe07077812 */ /* 0x000fca00078ec0ff */
[----:B------:R-:W-:-:S05]  /*25a80*/  IMAD.IADD R5, R5, 0x1, -R7 ;  /* 0x0000000105057824 */ /* 0x000fca00078e0a07 */
[----:B------:R-:W-:-:S04]  /*25a90*/  SHF.L.U32 R5, R5, 0x1f, RZ ;  /* 0x0000001f05057819 */ /* 0x000fc800000006ff */
[----:B------:R-:W0:Y:S02]  /*25aa0*/  SYNCS.PHASECHK.TRANS64.TRYWAIT P0, [R22+URZ+0x28420], R5 ;  /* 0x02842005160075a7 */ /* 0x000e24000800017f */
[----:B0-----:R-:W-:Y:S05]  /*25ab0*/  @!P0 BRA `(.L_x_2054) ;  /* 0x000000c800088947 */ /* 0x001fea0003800000 */
.L_x_2432:
[----:B------:R-:W-:Y:S05]  /*25ac0*/  BSYNC B1 ;  /* 0x0000000000017941 */ /* 0x000fea0003800000 */
.L_x_2053:
        /* <DEDUP_REMOVED lines=10> */
.L_x_2433:
[----:B------:R-:W-:Y:S05]  /*25b70*/  BSYNC B2 ;  /* 0x0000000000027941 */ /* 0x000fea0003800000 */
.L_x_2057:
        /* <DEDUP_REMOVED lines=9> */
.L_x_2060:
[----:B------:R-:W-:Y:S05]  /*25c10*/  BSYNC B2 ;  /* 0x0000000000027941 */ /* 0x000fea0003800000 */
.L_x_2059:
[----:B------:R-:W-:Y:S01]  /*25c20*/  IMAD.MOV.U32 R27, RZ, RZ, RZ ;  /* 0x000000ffff1b7224 */ /* 0x000fe200078e00ff */
[----:B------:R-:W-:Y:S01]  /*25c30*/  UIADD3 UR4, UP0, UR40, 0x570, URZ ;  /* 0x0000057028047890 */ /* 0x000fe2000ff1e03f */
[----:B------:R-:W-:Y:S01]  /*25c40*/  IMAD R7, R3, 0x40, R0 ;  /* 0x0000004003077824 */ /* 0x000fe200078e0200 */
[----:B------:R-:W-:Y:S01]  /*25c50*/  PLOP3.LUT P0, PT, PT, PT, PT, 0x80, 0x0 ;  /* 0x000000000000781c */ /* 0x000fe20003f0f070 */
[----:B------:R-:W-:Y:S01]  /*25c60*/  IMAD R8, R29, 0x4000, R22 ;  /* 0x000040001d087824 */ /* 0x000fe200078e0216 */
[----:B------:R-:W-:Y:S01]  /*25c70*/  R2UR UR10, R27 ;  /* 0x000000001b0a72ca */ /* 0x000fe200000e0000 */
[----:B------:R-:W-:Y:S01]  /*25c80*/  VIADD R7, R7, 0xffffffc0 ;  /* 0xffffffc007077836 */ /* 0x000fe20000000000 */
[----:B------:R-:W-:Y:S01]  /*25c90*/  UIADD3.X UR5, URZ, UR41, URZ, UP0, !UPT ;  /* 0x000000293f057290 */ /* 0x000fe200087fe43f */
[----:B0-----:R-:W-:Y:S01]  /*25ca0*/  VIADD R5, R12, 0x28490 ;  /* 0x000284900c057836 */ /* 0x001fe20000000000 */
[----:B------:R-:W-:Y:S01]  /*25cb0*/  UMOV UR6, 0x0 ;  /* 0x0000000000067882 */ /* 0x000fe20000000000 */
[----:B------:R-:W-:Y:S01]  /*25cc0*/  VIADD R13, R8, 0x20000 ;  /* 0x00020000080d7836 */ /* 0x000fe20000000000 */
[----:B------:R-:W-:-:S09]  /*25cd0*/  UMOV UR7, 0x12f00000 ;  /* 0x12f0000000077882 */ /* 0x000fd20000000000 */
.L_x_2061:
        /* <DEDUP_REMOVED lines=16> */
.L_x_2062:
        /* <DEDUP_REMOVED lines=13> */
.L_x_2434:
[----:B------:R-:W-:Y:S05]  /*25eb0*/  BSYNC B2 ;  /* 0x0000000000027941 */ /* 0x000fea0003800000 */
.L_x_2063:
[----:B------:R-:W-:Y:S01]  /*25ec0*/  BSSY B2, `(.L_x_2065) ;  /* 0x000000b000027945 */ /* 0x000fe20003800000 */
[----:B------:R-:W-:Y:S01]  /*25ed0*/  IMAD.MOV.U32 R14, RZ, RZ, 0x0 ;  /* 0x00000000ff0e7424 */ /* 0x000fe200078e00ff */
[----:B------:R-:W-:Y:S02]  /*25ee0*/  MOV R15, 0x12f00000 ;  /* 0x12f00000000f7802 */ /* 0x000fe40000000f00 */
        /* <DEDUP_REMOVED lines=8> */
.L_x_2066:
[----:B------:R-:W-:Y:S05]  /*25f70*/  BSYNC B2 ;  /* 0x0000000000027941 */ /* 0x000fea0003800000 */
.L_x_2065:
[----:B------:R-:W-:Y:S01]  /*25f80*/  R2UR UR10, R27 ;  /* 0x000000001b0a72ca */ /* 0x000fe200000e0000 */
[----:B------:R-:W-:Y:S01]  /*25f90*/  UIADD3 UR4, UP0, UR40, 0x670, URZ ;  /* 0x0000067028047890 */ /* 0x000fe2000ff1e03f */
[----:B------:R-:W-:Y:S01]  /*25fa0*/  R2UR UR6, R14 ;  /* 0x000000000e0672ca */ /* 0x000fe200000e0000 */
[----:B01----:R-:W-:Y:S01]  /*25fb0*/  VIADD R12, R12, 0x284b0 ;  /* 0x000284b00c0c7836 */ /* 0x003fe20000000000 */
[----:B------:R-:W-:Y:S01]  /*25fc0*/  R2UR UR7, R15 ;  /* 0x000000000f0772ca */ /* 0x000fe200000e0000 */
[----:B------:R-:W-:Y:S01]  /*25fd0*/  VIADD R5, R8, 0x10000 ;  /* 0x0001000008057836 */ /* 0x000fe20000000000 */
[----:B------:R-:W-:Y:S01]  /*25fe0*/  PLOP3.LUT P0, PT, PT, PT, PT, 0x80, 0x0 ;  /* 0x000000000000781c */ /* 0x000fe20003f0f070 */
[----:B------:R-:W-:-:S12]  /*25ff0*/  UIADD3.X UR5, URZ, UR41, URZ, UP0, !UPT ;  /* 0x000000293f057290 */ /* 0x000fd800087fe43f */
.L_x_2067:
        /* <DEDUP_REMOVED lines=15> */
.L_x_2068:
        /* <DEDUP_REMOVED lines=10> */
.L_x_2056:
[----:B------:R-:W-:Y:S05]  /*26190*/  BSYNC B1 ;  /* 0x0000000000017941 */ /* 0x000fea0003800000 */
.L_x_2055:
        /* <DEDUP_REMOVED lines=9> */
.L_x_2083:
[----:B------:R-:W-:Y:S05]  /*26230*/  YIELD ;  /* 0x0000000000007946 */ /* 0x000fea0003800000 */
        /* <DEDUP_REMOVED lines=10> */
.L_x_2435:
[----:B------:R-:W-:Y:S05]  /*262e0*/  BSYNC B2 ;  /* 0x0000000000027941 */ /* 0x000fea0003800000 */
.L_x_2071:
        /* <DEDUP_REMOVED lines=9> */
.L_x_2074:
[----:B------:R-:W-:Y:S05]  /*26380*/  BSYNC B2 ;  /* 0x0000000000027941 */ /* 0x000fea0003800000 */
.L_x_2073:
        /* <DEDUP_REMOVED lines=11> */
.L_x_2075:
        /* <DEDUP_REMOVED lines=16> */
.L_x_2076:
        /* <DEDUP_REMOVED lines=13> */
.L_x_2436:
[----:B------:R-:W-:Y:S05]  /*26610*/  BSYNC B2 ;  /* 0x0000000000027941 */ /* 0x000fea0003800000 */
.L_x_2077:
        /* <DEDUP_REMOVED lines=11> */
.L_x_2080:
[----:B------:R-:W-:Y:S05]  /*266d0*/  BSYNC B2 ;  /* 0x0000000000027941 */ /* 0x000fea0003800000 */
.L_x_2079:
        /* <DEDUP_REMOVED lines=8> */
.L_x_2081:
        /* <DEDUP_REMOVED lines=15> */
.L_x_2082:
        /* <DEDUP_REMOVED lines=10> */
.L_x_2070:
[----:B------:R-:W-:Y:S05]  /*268f0*/  BSYNC B1 ;  /* 0x0000000000017941 */ /* 0x000fea0003800000 */
.L_x_2069:
[C---:B------:R-:W-:Y:S01]  /*26900*/  ISETP.GT.AND P2, PT, R12.reuse, R4, PT ;  /* 0x000000040c00720c */ /* 0x040fe20003f44270 */
[----:B------:R-:W-:Y:S01]  /*26910*/  VIADD R12, R12, 0xffffffff ;  /* 0xffffffff0c0c7836 */ /* 0x000fe20000000000 */
[----:B------:R-:W-:-:S04]  /*26920*/  IADD3 R29, R29, 0x1, RZ ;  /* 0x000000011d1d7810 */ /* 0x000fc80007ffe0ff */
[----:B------:R-:W-:-:S04]  /*26930*/  ISETP.NE.AND P1, PT, R29, 0x2, PT ;  /* 0x000000021d00780c */ /* 0x000fc80003f25270 */
[----:B------:R-:W-:Y:S02]  /*26940*/  SEL R3, RZ, 0x1, P1 ;  /* 0x00000001ff037807 */ /* 0x000fe40000800000 */
[----:B------:R-:W-:Y:S02]  /*26950*/  SEL R29, R29, RZ, P1 ;  /* 0x000000ff1d1d7207 */ /* 0x000fe40000800000 */
[----:B------:R-:W-:Y:S01]  /*26960*/  LOP3.LUT R31, R31, R3, RZ, 0x3c, !PT ;  /* 0x000000031f1f7212 */ /* 0x000fe200078e3cff */
[----:B------:R-:W-:Y:S06]  /*26970*/  @P2 BRA `(.L_x_2083) ;  /* 0xfffffff8002c2947 */ /* 0x000fec000383ffff */
.L_x_2049:
[----:B------:R-:W-:Y:S05]  /*26980*/  BSYNC B0 ;  /* 0x0000000000007941 */ /* 0x000fea0003800000 */
.L_x_2048:
[----:B------:R-:W1:Y:S01]  /*26990*/  LDC R0, c[0x0][0x448] ;  /* 0x00011200ff007b82 */ /* 0x000e620000000800 */
[----:B------:R-:W-:Y:S01]  /*269a0*/  VIADD R2, R17, 0x7f ;  /* 0x0000007f11027836 */ /* 0x000fe20000000000 */
[----:B------:R-:W-:Y:S06]  /*269b0*/  @!P0 WARPSYNC.ALL ;  /* 0x0000000000008948 */ /* 0x000fec0003800000 */
[----:B------:R-:W-:Y:S01]  /*269c0*/  @!P0 BAR.SYNC.DEFER_BLOCKING 0xc, 0x180 ;  /* 0x0306000000008b1d */ /* 0x000fe20000010000 */
[----:B-1----:R-:W-:-:S13]  /*269d0*/  ISETP.NE.AND P1, PT, R0, 0x1, PT ;  /* 0x000000010000780c */ /* 0x002fda0003f25270 */
[----:B------:R-:W1:Y:S08]  /*269e0*/  @P1 LDC R3, c[0x0][0x44c] ;  /* 0x00011300ff031b82 */ /* 0x000e700000000800 */
[----:B------:R-:W2:Y:S01]  /*269f0*/  @P1 LDC R0, c[0x0][0x450] ;  /* 0x00011400ff001b82 */ /* 0x000ea20000000800 */
[----:B-1----:R-:W-:-:S05]  /*26a00*/  @P1 IMAD.HI.U32 R3, R2, R3, RZ ;  /* 0x0000000302031227 */ /* 0x002fca00078e00ff */
[----:B--2---:R-:W-:-:S05]  /*26a10*/  @P1 SHF.R.U32.HI R2, RZ, R0, R3 ;  /* 0x00000000ff021219 */ /* 0x004fca0000011603 */
[----:B------:R-:W-:Y:S02]  /*26a20*/  IMAD.IADD R9, R9, 0x1, R2 ;  /* 0x0000000109097824 */ /* 0x000fe400078e0202 */
[----:B------:R-:W1:Y:S02]  /*26a30*/  LDC.64 R2, c[0x0][0x9e0] ;  /* 0x00027800ff027b82 */ /* 0x000e640000000a00 */
[----:B-1----:R-:W-:Y:S01]  /*26a40*/  ISETP.GE.AND P2, PT, R3, 0x1, PT ;  /* 0x000000010300780c */ /* 0x002fe20003f46270 */
[----:B------:R-:W-:-:S12]  /*26a50*/  IMAD.IADD R2, R9, 0x1, R2 ;  /* 0x0000000109027824 */ /* 0x000fd800078e0202 */
[----:B------:R-:W-:Y:S05]  /*26a60*/  @!P2 BRA `(.L_x_2084) ;  /* 0x000000000048a947 */ /* 0x000fea0003800000 */
[C---:B------:R-:W-:Y:S01]  /*26a70*/  ISETP.GT.AND P0, PT, R9.reuse, RZ, PT ;  /* 0x000000ff0900720c */ /* 0x040fe20003f04270 */
[----:B------:R-:W-:Y:S01]  /*26a80*/  BSSY B0, `(.L_x_2085) ;  /* 0x000000e000007945 */ /* 0x000fe20003800000 */
[----:B------:R-:W-:-:S11]  /*26a90*/  VIADD R0, R9, 0xffffffff ;  /* 0xffffffff09007836 */ /* 0x000fd60000000000 */
[----:B------:R-:W-:Y:S05]  /*26aa0*/  @P0 BRA `(.L_x_2086) ;  /* 0x00000000001c0947 */ /* 0x000fea0003800000 */
[----:B------:R-:W-:Y:S01]  /*26ab0*/  ISETP.NE.AND P0, PT, R3, 0x1, PT ;  /* 0x000000010300780c */ /* 0x000fe20003f05270 */
[----:B------:R-:W-:-:S12]  /*26ac0*/  IMAD.MOV R0, RZ, RZ, -R9 ;  /* 0x000000ffff007224 */ /* 0x000fd800078e0a09 */
[----:B0-----:R-:W0:Y:S02]  /*26ad0*/  @P0 LDC.64 R4, c[0x0][0x9e8] ;  /* 0x00027a00ff040b82 */ /* 0x001e240000000a00 */
[----:B0-----:R-:W-:-:S05]  /*26ae0*/  @P0 IMAD.HI.U32 R4, R0, R4, RZ ;  /* 0x0000000400040227 */ /* 0x001fca00078e00ff */
[----:B------:R-:W-:-:S04]  /*26af0*/  @P0 SHF.R.U32.HI R0, RZ, R5, R4 ;  /* 0x00000005ff000219 */ /* 0x000fc80000011604 */
[----:B------:R-:W-:Y:S01]  /*26b00*/  LOP3.LUT R0, RZ, R0, RZ, 0x33, !PT ;  /* 0x00000000ff007212 */ /* 0x000fe200078e33ff */
[----:B------:R-:W-:Y:S06]  /*26b10*/  BRA `(.L_x_2087) ;  /* 0x0000000000107947 */ /* 0x000fec0003800000 */
.L_x_2086:
[----:B------:R-:W-:-:S13]  /*26b20*/  ISETP.NE.AND P0, PT, R3, 0x1, PT ;  /* 0x000000010300780c */ /* 0x000fda0003f05270 */
[----:B0-----:R-:W0:Y:S02]  /*26b30*/  @P0 LDC.64 R4, c[0x0][0x9e8] ;  /* 0x00027a00ff040b82 */ /* 0x001e240000000a00 */
[----:B0-----:R-:W-:-:S05]  /*26b40*/  @P0 IMAD.HI.U32 R4, R0, R4, RZ ;  /* 0x0000000400040227 */ /* 0x001fca00078e00ff */
[----:B------:R-:W-:-:S07]  /*26b50*/  @P0 SHF.R.U32.HI R0, RZ, R5, R4 ;  /* 0x00000005ff000219 */ /* 0x000fce0000011604 */
.L_x_2087:
[----:B------:R-:W-:Y:S05]  /*26b60*/  BSYNC B0 ;  /* 0x0000000000007941 */ /* 0x000fea0003800000 */
.L_x_2085:
[----:B------:R-:W-:-:S05]  /*26b70*/  IMAD R5, R0, R3, R3 ;  /* 0x0000000300057224 */ /* 0x000fca00078e0203 */
[----:B------:R-:W-:-:S07]  /*26b80*/  VIMNMX R2, R2, R5, PT ;  /* 0x0000000502027248 */ /* 0x000fce0003fe0100 */
.L_x_2084:
[----:B------:R-:W-:Y:S01]  /*26b90*/  VIADD R2, R2, 0x3f ;  /* 0x0000003f02027836 */ /* 0x000fe20000000000 */
[----:B------:R-:W1:Y:S01]  /*26ba0*/  @P1 LDC R0, c[0x0][0x450] ;  /* 0x00011400ff001b82 */ /* 0x000e620000000800 */
[----:B------:R-:W-:Y:S01]  /*26bb0*/  IMAD.MOV.U32 R4, RZ, RZ, R17 ;  /* 0x000000ffff047224 */ /* 0x000fe200078e0011 */
[----:B------:R-:W-:Y:S02]  /*26bc0*/  ULDC UR4, c[0x0][0x9dc] ;  /* 0x0002770000047ab9 */ /* 0x000fe40000000800 */
[----:B0-----:R-:W-:-:S04]  /*26bd0*/  SHF.R.S32.HI R5, RZ, 0x1f, R2 ;  /* 0x0000001fff057819 */ /* 0x001fc80000011402 */
[----:B------:R-:W-:Y:S02]  /*26be0*/  LEA.HI R5, R5, R2, RZ, 0x6 ;  /* 0x0000000205057211 */ /* 0x000fe400078f30ff */
[----:B------:R-:W0:Y:S02]  /*26bf0*/  @P1 LDC R2, c[0x0][0x44c] ;  /* 0x00011300ff021b82 */ /* 0x000e240000000800 */
        /* <DEDUP_REMOVED lines=17> */
.L_x_2090:
[----:B------:R-:W-:-:S13]  /*26d10*/  ISETP.NE.AND P0, PT, R3, 0x1, PT ;  /* 0x000000010300780c */ /* 0x000fda0003f05270 */
[----:B------:R-:W0:Y:S02]  /*26d20*/  @P0 LDC.64 R4, c[0x0][0x9e8] ;  /* 0x00027a00ff040b82 */ /* 0x000e240000000a00 */
[----:B0-----:R-:W-:-:S05]  /*26d30*/  @P0 IMAD.HI.U32 R4, R2, R4, RZ ;  /* 0x0000000402040227 */ /* 0x001fca00078e00ff */
[----:B------:R-:W-:-:S07]  /*26d40*/  @P0 SHF.R.U32.HI R2, RZ, R5, R4 ;  /* 0x00000005ff020219 */ /* 0x000fce0000011604 */
.L_x_2091:
[----:B------:R-:W-:Y:S05]  /*26d50*/  BSYNC B0 ;  /* 0x0000000000007941 */ /* 0x000fea0003800000 */
.L_x_2089:
[----:B------:R-:W-:-:S05]  /*26d60*/  IMAD R3, R2, R3, RZ ;  /* 0x0000000302037224 */ /* 0x000fca00078e02ff */
[----:B------:R-:W-:-:S07]  /*26d70*/  VIMNMX R0, R0, R3, !PT ;  /* 0x0000000300007248 */ /* 0x000fce0007fe0100 */
.L_x_2088:
[----:B------:R-:W-:Y:S01]  /*26d80*/  ISETP.NE.AND P1, PT, R6, RZ, PT ;  /* 0x000000ff0600720c */ /* 0x000fe20003f25270 */
[----:B------:R-:W-:Y:S01]  /*26d90*/  BSSY B0, `(.L_x_2092) ;  /* 0x0000024000007945 */ /* 0x000fe20003800000 */
[----:B------:R-:W-:-:S04]  /*26da0*/  SHF.R.S32.HI R3, RZ, 0x1f, R0 ;  /* 0x0000001fff037819 */ /* 0x000fc80000011400 */
[----:B------:R-:W-:-:S04]  /*26db0*/  LEA.HI R3, R3, R0, RZ, 0x6 ;  /* 0x0000000003037211 */ /* 0x000fc800078f30ff */
[----:B------:R-:W-:Y:S02]  /*26dc0*/  SHF.R.S32.HI R0, RZ, 0x6, R3 ;  /* 0x00000006ff007819 */ /* 0x000fe40000011403 */
[----:B------:R-:W-:Y:S01]  /*26dd0*/  MOV R3, RZ ;  /* 0x000000ff00037202 */ /* 0x000fe20000000f00 */
[----:B------:R-:W0:Y:S01]  /*26de0*/  @!P1 LDC R6, c[0x0][0x9f0] ;  /* 0x00027c00ff069b82 */ /* 0x000e220000000800 */
[----:B------:R-:W-:-:S04]  /*26df0*/  VIMNMX R0, RZ, R0, !PT ;  /* 0x00000000ff007248 */ /* 0x000fc80007fe0100 */
[----:B------:R-:W-:-:S13]  /*26e00*/  ISETP.GT.AND P0, PT, R20, R0, PT ;  /* 0x000000001400720c */ /* 0x000fda0003f04270 */
[----:B------:R-:W-:Y:S05]  /*26e10*/  @!P0 BRA `(.L_x_2093) ;  /* 0x00000000006c8947 */ /* 0x000fea0003800000 */
[-C--:B0-----:R-:W-:Y:S02]  /*26e20*/  IABS R4, R6.reuse ;  /* 0x0000000600047213 */ /* 0x081fe40000000000 */
[----:B------:R-:W-:Y:S02]  /*26e30*/  IABS R7, R6 ;  /* 0x0000000600077213 */ /* 0x000fe40000000000 */
[----:B------:R-:W0:Y:S03]  /*26e40*/  I2F.RP R8, R4 ;  /* 0x0000000400087306 */ /* 0x000e260000209400 */
[----:B------:R-:W-:-:S05]  /*26e50*/  IMAD.MOV R7, RZ, RZ, -R7 ;  /* 0x000000ffff077224 */ /* 0x000fca00078e0a07 */
[----:B0-----:R-:W0:Y:S02]  /*26e60*/  MUFU.RCP R8, R8 ;  /* 0x0000000800087308 */ /* 0x001e240000001000 */
[----:B0-----:R-:W-:-:S06]  /*26e70*/  VIADD R9, R8, 0xffffffe ;  /* 0x0ffffffe08097836 */ /* 0x001fcc0000000000 */
[----:B------:R-:W0:Y:S02]  /*26e80*/  F2I.FTZ.U32.TRUNC.NTZ R3, R9 ;  /* 0x0000000900037305 */ /* 0x000e24000021f000 */
[----:B0-----:R-:W-:-:S04]  /*26e90*/  IMAD.MOV R2, RZ, RZ, -R3 ;  /* 0x000000ffff027224 */ /* 0x001fc800078e0a03 */
[----:B------:R-:W-:Y:S02]  /*26ea0*/  IMAD R5, R2, R4, RZ ;  /* 0x0000000402057224 */ /* 0x000fe400078e02ff */
[----:B------:R-:W-:-:S04]  /*26eb0*/  IMAD.MOV.U32 R2, RZ, RZ, RZ ;  /* 0x000000ffff027224 */ /* 0x000fc800078e00ff */
[----:B------:R-:W-:Y:S01]  /*26ec0*/  IMAD.HI.U32 R5, R3, R5, R2 ;  /* 0x0000000503057227 */ /* 0x000fe200078e0002 */
[----:B------:R-:W-:-:S05]  /*26ed0*/  IADD3 R3, R6, -0x1, R20 ;  /* 0xffffffff06037810 */ /* 0x000fca0007ffe014 */
[----:B------:R-:W-:-:S05]  /*26ee0*/  IMAD.IADD R3, R3, 0x1, -R0 ;  /* 0x0000000103037824 */ /* 0x000fca00078e0a00 */
        /* <DEDUP_REMOVED lines=14> */
.L_x_2093:
[----:B------:R-:W-:Y:S05]  /*26fd0*/  BSYNC B0 ;  /* 0x0000000000007941 */ /* 0x000fea0003800000 */
.L_x_2092:
[----:B------:R-:W-:-:S05]  /*26fe0*/  IMAD R34, R34, R3, R0 ;  /* 0x0000000322227224 */ /* 0x000fca00078e0200 */
        /* <DEDUP_REMOVED lines=19> */
[----:B-1----:R-:W-:Y:S01]  /*27120*/  IADD3 R16, R0, UR39, R7 ;  /* 0x0000002700107c10 */ /* 0x002fe2000fffe007 */
[----:B------:R-:W-:Y:S06]  /*27130*/  BRA `(.L_x_2095) ;  /* 0x00000038005c7947 */ /* 0x000fec0003800000 */
.L_x_2094:
[----:B------:R-:W-:Y:S01]  /*27140*/  IADD3 R0, R22, 0x20000, RZ ;  /* 0x0002000016007810 */ /* 0x000fe20007ffe0ff */
[----:B------:R-:W-:Y:S03]  /*27150*/  BSSY B6, `(.L_x_2096) ;  /* 0x0000013000067945 */ /* 0x000fe60003800000 */
        /* <DEDUP_REMOVED lines=9> */
[----:B0-----:R-:W-:Y:S02]  /*271f0*/  IMAD.U32 R6, RZ, RZ, UR8 ;  /* 0x00000008ff067e24 */ /* 0x001fe4000f8e00ff */
[----:B------:R-:W-:-:S02]  /*27200*/  IMAD.U32 R7, RZ, RZ, UR9 ;  /* 0x00000009ff077e24 */ /* 0x000fc4000f8e00ff */
[----:B------:R-:W-:Y:S02]  /*27210*/  IMAD.U32 R10, RZ, RZ, UR4 ;  /* 0x00000004ff0a7e24 */ /* 0x000fe4000f8e00ff */
[----:B------:R-:W-:Y:S02]  /*27220*/  IMAD.U32 R11, RZ, RZ, UR5 ;  /* 0x00000005ff0b7e24 */ /* 0x000fe4000f8e00ff */
[----:B------:R-:W-:Y:S02]  /*27230*/  IMAD.MOV.U32 R8, RZ, RZ, 0x70 ;  /* 0x00000070ff087424 */ /* 0x000fe400078e00ff */
[----:B------:R-:W-:Y:S02]  /*27240*/  IMAD.MOV.U32 R12, RZ, RZ, 0x1 ;  /* 0x00000001ff0c7424 */ /* 0x000fe400078e00ff */
[----:B------:R-:W-:-:S07]  /*27250*/  IMAD.MOV.U32 R13, RZ, RZ, RZ ;  /* 0x000000ffff0d7224 */ /* 0x000fce00078e00ff */
[----:B------:R-:W-:-:S07]  /*27260*/  LEPC R20, `(.L_x_2097) ;  /* 0x000000001014794e */ /* 0x000fce0000000000 */
[----:B-1----:R-:W-:Y:S05]  /*27270*/  CALL.ABS.NOINC R2 ;  /* 0x0000000002007343 */ /* 0x002fea0003c00000 */
.L_x_2097:
[----:B------:R-:W-:Y:S05]  /*27280*/  BSYNC B6 ;  /* 0x0000000000067941 */ /* 0x000fea0003800000 */
.L_x_2096:
        /* <DEDUP_REMOVED lines=10> */
[----:B------:R-:W-:Y:S01]  /*27330*/  MOV R4, UR6 ;  /* 0x0000000600047c02 */ /* 0x000fe20008000f00 */
[----:B------:R-:W-:Y:S01]  /*27340*/  IMAD.U32 R5, RZ, RZ, UR7 ;  /* 0x00000007ff057e24 */ /* 0x000fe2000f8e00ff */
[----:B------:R-:W1:Y:S01]  /*27350*/  LDC.64 R2, c[0x4][R2] ;  /* 0x0100000002027b82 */ /* 0x000e620000000a00 */
[----:B0-----:R-:W-:Y:S02]  /*27360*/  IMAD.U32 R6, RZ, RZ, UR8 ;  /* 0x00000008ff067e24 */ /* 0x001fe4000f8e00ff */
[----:B------:R-:W-:Y:S02]  /*27370*/  IMAD.U32 R7, RZ, RZ, UR9 ;  /* 0x00000009ff077e24 */ /* 0x000fe4000f8e00ff */
[----:B------:R-:W-:-:S02]  /*27380*/  IMAD.U32 R10, RZ, RZ, UR4 ;  /* 0x00000004ff0a7e24 */ /* 0x000fc4000f8e00ff */
[----:B------:R-:W-:Y:S02]  /*27390*/  IMAD.U32 R11, RZ, RZ, UR5 ;  /* 0x00000005ff0b7e24 */ /* 0x000fe4000f8e00ff */
[----:B------:R-:W-:Y:S02]  /*273a0*/  IMAD.MOV.U32 R8, RZ, RZ, 0x70 ;  /* 0x00000070ff087424 */ /* 0x000fe400078e00ff */
[----:B------:R-:W-:Y:S02]  /*273b0*/  IMAD.MOV.U32 R12, RZ, RZ, 0x1 ;  /* 0x00000001ff0c7424 */ /* 0x000fe400078e00ff */
[----:B------:R-:W-:-:S07]  /*273c0*/  IMAD.MOV.U32 R13, RZ, RZ, RZ ;  /* 0x000000ffff0d7224 */ /* 0x000fce00078e00ff */
[----:B------:R-:W-:-:S07]  /*273d0*/  LEPC R20, `(.L_x_2099) ;  /* 0x000000001014794e */ /* 0x000fce0000000000 */
[----:B-1----:R-:W-:Y:S05]  /*273e0*/  CALL.ABS.NOINC R2 ;  /* 0x0000000002007343 */ /* 0x002fea0003c00000 */
.L_x_2099:
[----:B------:R-:W-:Y:S05]  /*273f0*/  BSYNC B6 ;  /* 0x0000000000067941 */ /* 0x000fea0003800000 */
.L_x_2098:
        /* <DEDUP_REMOVED lines=8> */
[----:B------:R-:W-:Y:S01]  /*27480*/  IMAD.U32 R4, RZ, RZ, UR6 ;  /* 0x00000006ff047e24 */ /* 0x000fe2000f8e00ff */
[----:B------:R-:W-:Y:S01]  /*27490*/  MOV R5, UR7 ;  /* 0x0000000700057c02 */ /* 0x000fe20008000f00 */
        /* <DEDUP_REMOVED lines=10> */
.L_x_2101:
[----:B------:R-:W-:Y:S05]  /*27540*/  BSYNC B6 ;  /* 0x0000000000067941 */ /* 0x000fea0003800000 */
.L_x_2100:
[----:B------:R-:W-:Y:S01]  /*27550*/  LOP3.LUT P6, RZ, R23, 0x1, RZ, 0xc0, !PT ;  /* 0x0000000117ff7812 */ /* 0x000fe200078cc0ff */
[----:B------:R-:W-:-:S12]  /*27560*/  BSSY B6, `(.L_x_2102) ;  /* 0x0000012000067945 */ /* 0x000fd80003800000 */
        /* <DEDUP_REMOVED lines=8> */
[----:B------:R-:W-:Y:S02]  /*275f0*/  IMAD.U32 R5, RZ, RZ, UR5 ;  /* 0x00000005ff057e24 */ /* 0x000fe4000f8e00ff */
[----:B0-----:R-:W-:Y:S02]  /*27600*/  IMAD.U32 R6, RZ, RZ, UR6 ;  /* 0x00000006ff067e24 */ /* 0x001fe4000f8e00ff */
[----:B------:R-:W-:-:S02]  /*27610*/  IMAD.U32 R10, RZ, RZ, UR8 ;  /* 0x00000008ff0a7e24 */ /* 0x000fc4000f8e00ff */
[----:B------:R-:W-:Y:S02]  /*27620*/  IMAD.U32 R11, RZ, RZ, UR9 ;  /* 0x00000009ff0b7e24 */ /* 0x000fe4000f8e00ff */
[----:B------:R-:W-:Y:S02]  /*27630*/  IMAD.MOV.U32 R8, RZ, RZ, 0x70 ;  /* 0x00000070ff087424 */ /* 0x000fe400078e00ff */
[----:B------:R-:W-:Y:S02]  /*27640*/  IMAD.MOV.U32 R12, RZ, RZ, 0x1 ;  /* 0x00000001ff0c7424 */ /* 0x000fe400078e00ff */
[----:B------:R-:W-:-:S07]  /*27650*/  IMAD.MOV.U32 R13, RZ, RZ, RZ ;  /* 0x000000ffff0d7224 */ /* 0x000fce00078e00ff */
[----:B------:R-:W-:-:S07]  /*27660*/  LEPC R20, `(.L_x_2103) ;  /* 0x000000001014794e */ /* 0x000fce0000000000 */
[----:B-1----:R-:W-:Y:S05]  /*27670*/  CALL.ABS.NOINC R2 ;  /* 0x0000000002007343 */ /* 0x002fea0003c00000 */
.L_x_2103:
[----:B------:R-:W-:Y:S05]  /*27680*/  BSYNC B6 ;  /* 0x0000000000067941 */ /* 0x000fea0003800000 */
.L_x_2102:
[----:B------:R-:W1:Y:S01]  /*27690*/  S2R R2, SR_TID.X ;  /* 0x0000000000027919 */ /* 0x000e620000002100 */
[----:B------:R-:W-:Y:S01]  /*276a0*/  ULDC.64 UR4, c[0x0][0x9f8] ;  /* 0x00027e0000047ab9 */ /* 0x000fe20000000a00 */
[----:B------:R-:W-:Y:S01]  /*276b0*/  IMAD.MOV.U32 R32, RZ, RZ, R19 ;  /* 0x000000ffff207224 */ /* 0x000fe200078e0013 */
[----:B------:R-:W-:Y:S01]  /*276c0*/  ISETP.NE.U32.AND P0, PT, RZ, UR4, PT ;  /* 0x00000004ff007c0c */ /* 0x000fe2000bf05070 */
[----:B------:R-:W2:Y:S01]  /*276d0*/  S2R R21, SR_TID.X ;  /* 0x0000000000157919 */ /* 0x000ea20000002100 */
[----:B------:R-:W3:Y:S02]  /*276e0*/  LDC R8, c[0x0][0x430] ;  /* 0x00010c00ff087b82 */ /* 0x000ee40000000800 */
[----:B------:R-:W-:Y:S02]  /*276f0*/  ISETP.NE.AND.EX P0, PT, RZ, UR5, PT, P0 ;  /* 0x00000005ff007c0c */ /* 0x000fe4000bf05300 */
[----:B------:R-:W-:-:S04]  /*27700*/  LEA R0, R27, 0xffffffc0, 0x6 ;  /* 0xffffffc01b007811 */ /* 0x000fc800078e30ff */
[----:B------:R-:W4:Y:S01]  /*27710*/  LDC R9, c[0x0][0x2f4] ;  /* 0x0000bd00ff097b82 */ /* 0x000f220000000800 */
[----:B-1----:R-:W-:-:S07]  /*27720*/  LOP3.LUT R20, R2, 0x7f, RZ, 0xc0, !PT ;  /* 0x0000007f02147812 */ /* 0x002fce00078ec0ff */
[----:B------:R-:W1:Y:S01]  /*27730*/  @P0 LDC.64 R2, c[0x0][0x9f8] ;  /* 0x00027e00ff020b82 */ /* 0x000e620000000a00 */
[----:B--2---:R-:W-:Y:S01]  /*27740*/  IMAD.SHL.U32 R21, R21, 0x10, RZ ;  /* 0x0000001015157824 */ /* 0x004fe200078e00ff */
[----:B------:R-:W-:Y:S01]  /*27750*/  SHF.R.U32.HI R20, RZ, 0x3, R20 ;  /* 0x00000003ff147819 */ /* 0x000fe20000011614 */
[----:B-1----:R-:W-:-:S05]  /*27760*/  @P0 IMAD.WIDE R2, R19, 0x4, R2 ;  /* 0x0000000413020825 */ /* 0x002fca00078e0202 */
[----:B------:R1:W2:Y:S01]  /*27770*/  @P0 LDG.E R32, desc[UR36][R2.64] ;  /* 0x0000002402200981 */ /* 0x0002a2000c1e1900 */
[----:B---3--:R-:W-:Y:S02]  /*27780*/  ISETP.NE.AND P1, PT, R8, 0x1, PT ;  /* 0x000000010800780c */ /* 0x008fe40003f25270 */
[----:B------:R-:W-:-:S05]  /*27790*/  LOP3.LUT R21, R20, 0x70, R21, 0xf8, !PT ;  /* 0x0000007014157812 */ /* 0x000fca00078ef815 */
[----:B------:R-:W-:-:S05]  /*277a0*/  IMAD.IADD R5, R21, 0x1, R0 ;  /* 0x0000000115057824 */ /* 0x000fca00078e0200 */
[C---:B------:R-:W-:Y:S01]  /*277b0*/  ISETP.GE.AND P0, PT, R5.reuse, R24, PT ;  /* 0x000000180500720c */ /* 0x040fe20003f06270 */
[----:B------:R-:W3:Y:S01]  /*277c0*/  @P1 LDC R7, c[0x0][0x434] ;  /* 0x00010d00ff071b82 */ /* 0x000ee20000000800 */
[----:B------:R-:W-:Y:S02]  /*277d0*/  IMAD.IADD R5, R5, 0x1, R35 ;  /* 0x0000000105057824 */ /* 0x000fe400078e0223 */
[----:B------:R-:W-:Y:S02]  /*277e0*/  ISETP.GT.U32.OR P0, PT, R21, 0x3f, P0 ;  /* 0x0000003f1500780c */ /* 0x000fe40000704470 */
[----:B0-----:R-:W-:-:S03]  /*277f0*/  IMAD.MOV.U32 R6, RZ, RZ, R5 ;  /* 0x000000ffff067224 */ /* 0x001fc600078e0005 */
[----:B------:R-:W0:Y:S08]  /*27800*/  @P1 LDC R4, c[0x0][0x438] ;  /* 0x00010e00ff041b82 */ /* 0x000e300000000800 */
[----:B-1----:R-:W1:Y:S01]  /*27810*/  @!P0 LDC.64 R2, c[0x0][0x428] ;  /* 0x00010a00ff028b82 */ /* 0x002e620000000a00 */
[----:B---3--:R-:W-:-:S05]  /*27820*/  @P1 IMAD.HI.U32 R7, R5, R7, RZ ;  /* 0x0000000705071227 */ /* 0x008fca00078e00ff */
[----:B0-----:R-:W-:-:S04]  /*27830*/  @P1 SHF.R.U32.HI R6, RZ, R4, R7 ;  /* 0x00000004ff061219 */ /* 0x001fc80000011607 */
[----:B------:R-:W-:Y:S02]  /*27840*/  IADD3 R4, -R6, RZ, RZ ;  /* 0x000000ff06047210 */ /* 0x000fe40007ffe1ff */
[----:B------:R-:W-:-:S03]  /*27850*/  @!P0 SHF.R.S32.HI R7, RZ, 0x1f, R6 ;  /* 0x0000001fff078819 */ /* 0x000fc60000011406 */
[----:B------:R-:W-:Y:S01]  /*27860*/  IMAD R4, R8, R4, R5 ;  /* 0x0000000408047224 */ /* 0x000fe200078e0205 */
[----:B------:R-:W-:Y:S02]  /*27870*/  ISETP.GT.U32.AND P3, PT, R21, 0x3f, PT ;  /* 0x0000003f1500780c */ /* 0x000fe40003f64070 */
[----:B------:R-:W-:Y:S02]  /*27880*/  LOP3.LUT R23, R23, 0xfffffffb, RZ, 0xc0, !PT ;  /* 0xfffffffb17177812 */ /* 0x000fe400078ec0ff */
[----:B------:R-:W-:-:S09]  /*27890*/  LOP3.LUT R20, R33, 0x80, RZ, 0xfc, !PT ;  /* 0x0000008021147812 */ /* 0x000fd200078efcff */
[----:B------:R-:W-:-:S04]  /*278a0*/  @P3 LOP3.LUT R23, R23, 0x4, RZ, 0xfc, !PT ;  /* 0x0000000417173812 */ /* 0x000fc800078efcff */
[----:B------:R-:W-:-:S04]  /*278b0*/  LOP3.LUT R23, R23, 0xfffffff7, RZ, 0xc0, !PT ;  /* 0xfffffff717177812 */ /* 0x000fc800078ec0ff */
[----:B------:R-:W-:Y:S01]  /*278c0*/  LOP3.LUT R23, R23, 0xfffffffd, RZ, 0xc0, !PT ;  /* 0xfffffffd17177812 */ /* 0x000fe200078ec0ff */
[----:B------:R-:W-:Y:S01]  /*278d0*/  UMOV UR4, 0xffffffff ;  /* 0xffffffff00047882 */ /* 0x000fe20000000000 */
[----:B--2---:R-:W-:Y:S01]  /*278e0*/  SHF.R.S32.HI R36, RZ, 0x1f, R32 ;  /* 0x0000001fff247819 */ /* 0x004fe20000011420 */
[----:B-1----:R-:W-:-:S04]  /*278f0*/  @!P0 IMAD.WIDE.U32 R6, R32, R2, R6 ;  /* 0x0000000220068225 */ /* 0x002fc800078e0006 */
[----:B------:R-:W-:-:S04]  /*27900*/  @!P0 IMAD R5, R36, R2, RZ ;  /* 0x0000000224058224 */ /* 0x000fc800078e02ff */
[----:B------:R-:W-:Y:S02]  /*27910*/  @!P0 IMAD R5, R32, R3, R5 ;  /* 0x0000000320058224 */ /* 0x000fe400078e0205 */
[----:B------:R-:W0:Y:S02]  /*27920*/  @!P0 LDC.64 R2, c[0x0][0x418] ;  /* 0x00010600ff028b82 */ /* 0x000e240000000a00 */
[----:B------:R-:W-:Y:S01]  /*27930*/  @!P0 IMAD.IADD R5, R7, 0x1, R5 ;  /* 0x0000000107058824 */ /* 0x000fe200078e0205 */
[----:B0-----:R-:W-:-:S04]  /*27940*/  @!P0 LEA R2, P1, R6, R2, 0x2 ;  /* 0x0000000206028211 */ /* 0x001fc800078210ff */
[----:B------:R-:W-:Y:S01]  /*27950*/  @!P0 LEA.HI.X R3, R6, R3, R5, 0x2, P1 ;  /* 0x0000000306038211 */ /* 0x000fe200008f1405 */
[----:B------:R-:W-:Y:S01]  /*27960*/  IMAD.MOV.U32 R6, RZ, RZ, RZ ;  /* 0x000000ffff067224 */ /* 0x000fe200078e00ff */
[----:B----4-:R-:W-:-:S05]  /*27970*/  ISETP.GE.AND P1, PT, R33, R9, PT ;  /* 0x000000092100720c */ /* 0x010fca0003f26270 */
[----:B------:R0:W5:Y:S01]  /*27980*/  @!P0 LDG.E R6, desc[UR36][R2.64] ;  /* 0x0000002402068981 */ /* 0x000162000c1e1900 */
[----:B------:R-:W-:-:S07]  /*27990*/  ISETP.GE.AND P0, PT, R20, R9, PT ;  /* 0x000000091400720c */ /* 0x000fce0003f06270 */
[----:B------:R-:W-:Y:S01]  /*279a0*/  @P1 LOP3.LUT R23, R23, 0x2, RZ, 0xfc, !PT ;  /* 0x0000000217171812 */ /* 0x000fe200078efcff */
[----:B0-----:R-:W-:-:S05]  /*279b0*/  IMAD.U32 R2, RZ, RZ, UR42 ;  /* 0x0000002aff027e24 */ /* 0x001fca000f8e00ff */
[----:B------:R-:W-:-:S13]  /*279c0*/  ISETP.NE.AND P2, PT, R2, 0x3, PT ;  /* 0x000000030200780c */ /* 0x000fda0003f45270 */
[----:B------:R-:W-:-:S04]  /*279d0*/  @P2 LOP3.LUT R23, R23, 0x8, RZ, 0xfc, !PT ;  /* 0x0000000817172812 */ /* 0x000fc800078efcff */
[----:B------:R-:W-:-:S04]  /*279e0*/  LOP3.LUT R23, R23, 0xfffffffe, RZ, 0xc0, !PT ;  /* 0xfffffffe17177812 */ /* 0x000fc800078ec0ff */
[----:B------:R-:W-:Y:S01]  /*279f0*/  @P0 LOP3.LUT R23, R23, 0x1, RZ, 0xfc, !PT ;  /* 0x0000000117170812 */ /* 0x000fe200078efcff */
[----:B------:R-:W-:Y:S06]  /*27a00*/  BRA.DIV UR4, `(.L_x_2104) ;  /* 0x000000aa04987947 */ /* 0x000fec000b800000 */
.L_x_2439:
[----:B------:R-:W-:Y:S05]  /*27a10*/  @!P2 BRA `(.L_x_2105) ;  /* 0x000000000004a947 */ /* 0x000fea0003800000 */
[----:B------:R-:W-:Y:S01]  /*27a20*/  BPT.TRAP 0x1 ;  /* 0x000000040000795c */ /* 0x000fe20000300000 */
.L_x_2105:
[----:B------:R-:W-:Y:S01]  /*27a30*/  IMAD R5, R28, 0x8, R22 ;  /* 0x000000081c057824 */ /* 0x000fe200078e0216 */
[----:B------:R-:W-:Y:S01]  /*27a40*/  SHF.L.U32 R21, R30, 0x1f, RZ ;  /* 0x0000001f1e157819 */ /* 0x000fe200000006ff */
[----:B------:R-:W0:Y:S01]  /*27a50*/  S2R R2, SR_TID.X ;  /* 0x0000000000027919 */ /* 0x000e220000002100 */
[----:B------:R-:W-:Y:S01]  /*27a60*/  BSSY B0, `(.L_x_2106) ;  /* 0x0000007000007945 */ /* 0x000fe20003800000 */
[----:B------:R-:W-:Y:S01]  /*27a70*/  SHF.R.S32.HI R10, RZ, 0x1f, R4 ;  /* 0x0000001fff0a7819 */ /* 0x000fe20000011404 */
[----:B------:R-:W1:Y:S01]  /*27a80*/  SYNCS.PHASECHK.TRANS64.TRYWAIT P0, [R5+URZ+0x28480], R21 ;  /* 0x02848015050075a7 */ /* 0x000e62000800017f */
[----:B0-----:R-:W-:-:S04]  /*27a90*/  LOP3.LUT R2, R2, 0x7f, RZ, 0xc0, !PT ;  /* 0x0000007f02027812 */ /* 0x001fc800078ec0ff */
[----:B------:R-:W-:-:S04]  /*27aa0*/  SHF.R.U32.HI R2, RZ, 0x3, R2 ;  /* 0x00000003ff027819 */ /* 0x000fc80000011602 */
[----:B------:R-:W-:Y:S01]  /*27ab0*/  IADD3 R24, -R2, R24, -R0 ;  /* 0x0000001802187210 */ /* 0x000fe20007ffe900 */
[----:B-1----:R-:W-:Y:S06]  /*27ac0*/  @!P0 BRA `(.L_x_2107) ;  /* 0x000000a8009c8947 */ /* 0x002fec0003800000 */
.L_x_2440:
[----:B------:R-:W-:Y:S05]  /*27ad0*/  BSYNC B0 ;  /* 0x0000000000007941 */ /* 0x000fea0003800000 */
.L_x_2106:
[----:B------:R-:W2:Y:S01]  /*27ae0*/  LDL R9, [R1] ;  /* 0x0000000001097983 */ /* 0x000ea20000100800 */
[----:B------:R-:W-:Y:S01]  /*27af0*/  ULDC.64 UR4, c[0x0][0x328] ;  /* 0x0000ca0000047ab9 */ /* 0x000fe20000000a00 */
[----:B-----5:R-:W-:Y:S01]  /*27b00*/  SHF.R.S32.HI R20, RZ, 0x1f, R6 ;  /* 0x0000001fff147819 */ /* 0x020fe20000011406 */
[----:B------:R-:W-:Y:S01]  /*27b10*/  IMAD R0, R10, UR4, RZ ;  /* 0x000000040a007c24 */ /* 0x000fe2000f8e02ff */
[----:B------:R-:W-:Y:S01]  /*27b20*/  ULDC.64 UR6, c[0x0][0x318] ;  /* 0x0000c60000067ab9 */ /* 0x000fe20000000a00 */
[----:B------:R-:W-:Y:S01]  /*27b30*/  IMAD.WIDE.U32 R2, R4, UR4, RZ ;  /* 0x0000000404027c25 */ /* 0x000fe2000f8e00ff */
[----:B------:R-:W-:-:S03]  /*27b40*/  ISETP.GE.AND P4, PT, R24, 0x1, PT ;  /* 0x000000011800780c */ /* 0x000fc60003f86270 */
        /* <DEDUP_REMOVED lines=15> */
[----:B------:R-:W1:Y:S01]  /*27c40*/  LDC R12, c[0x0][0x2f4] ;  /* 0x0000bd00ff0c7b82 */ /* 0x000e620000000800 */
[----:B------:R-:W2:Y:S01]  /*27c50*/  SHFL.IDX PT, R2, R7, RZ, 0x181f ;  /* 0x00181fff07027589 */ /* 0x000ea200000e0000 */
[C---:B------:R-:W-:Y:S02]  /*27c60*/  LOP3.LUT R11, R33.reuse, 0x80, RZ, 0xfc, !PT ;  /* 0x00000080210b7812 */ /* 0x040fe400078efcff */
[C---:B------:R-:W-:Y:S01]  /*27c70*/  ISETP.GE.AND P3, PT, R24.reuse, 0x11, PT ;  /* 0x000000111800780c */ /* 0x040fe20003f66270 */
[----:B------:R-:W3:Y:S01]  /*27c80*/  SHFL.IDX PT, R0, R8, RZ, 0x181f ;  /* 0x00181fff08007589 */ /* 0x000ee200000e0000 */
[----:B------:R-:W-:Y:S02]  /*27c90*/  ISETP.GE.AND P5, PT, R24, 0x31, PT ;  /* 0x000000311800780c */ /* 0x000fe40003fa6270 */
[C---:B-1----:R-:W-:Y:S02]  /*27ca0*/  ISETP.GE.AND P2, PT, R33.reuse, R12, PT ;  /* 0x0000000c2100720c */ /* 0x042fe40003f46270 */
[----:B--2---:R-:W-:-:S02]  /*27cb0*/  IADD3 R2, P0, R33, R2, RZ ;  /* 0x0000000221027210 */ /* 0x004fc40007f1e0ff */
[----:B------:R-:W-:-:S03]  /*27cc0*/  ISETP.LT.OR P1, PT, R24, 0x1, P2 ;  /* 0x000000011800780c */ /* 0x000fc60001721670 */
[----:B---3--:R-:W-:Y:S01]  /*27cd0*/  IMAD.X R3, RZ, RZ, R0, P0 ;  /* 0x000000ffff037224 */ /* 0x008fe200000e0600 */
[----:B------:R-:W-:Y:S01]  /*27ce0*/  ISETP.GE.AND P0, PT, R11, R12, PT ;  /* 0x0000000c0b00720c */ /* 0x000fe20003f06270 */
[----:B------:R-:W-:-:S08]  /*27cf0*/  IMAD.IADD R0, R22, 0x1, R9 ;  /* 0x0000000116007824 */ /* 0x000fd000078e0209 */
        /* <DEDUP_REMOVED lines=15> */
[----:B-1----:R-:W-:-:S04]  /*27df0*/  IADD3 R2, P1, R33, R2, RZ ;  /* 0x0000000221027210 */ /* 0x002fc80007f3e0ff */
[----:B--2---:R-:W-:Y:S02]  /*27e00*/  IADD3.X R3, RZ, R3, RZ, P1, !PT ;  /* 0x00000003ff037210 */ /* 0x004fe40000ffe4ff */
[----:B------:R-:W-:-:S13]  /*27e10*/  ISETP.LT.OR P1, PT, R24, 0x21, P2 ;  /* 0x000000211800780c */ /* 0x000fda0001721670 */
[----:B------:R-:W-:Y:S01]  /*27e20*/  LDGSTS.E.BYPASS.LTC128B.128 [R0+0x11000], desc[UR36][R2.64], !P1 ;  /* 0x1100000002007fae */ /* 0x000fe2000c901d64 */
[----:B------:R-:W-:-:S13]  /*27e30*/  ISETP.LT.OR P1, PT, R24, 0x21, P0 ;  /* 0x000000211800780c */ /* 0x000fda0000721670 */
[----:B------:R1:W-:Y:S01]  /*27e40*/  LDGSTS.E.BYPASS.LTC128B.128 [R0+0x13000], desc[UR36][R2.64+0x80], !P1 ;  /* 0x1300008002007fae */ /* 0x0003e2000c901d64 */
[----:B------:R-:W-:-:S03]  /*27e50*/  ISETP.GE.AND P1, PT, R24, 0x21, PT ;  /* 0x000000211800780c */ /* 0x000fc60003f26270 */
[----:B-1-3--:R1:W2:Y:S10]  /*27e60*/  SHFL.IDX PT, R2, R7, 0x3, 0x181f ;  /* 0x00781f0007027f89 */ /* 0x00a2b400000e0000 */
.L_x_2450:
        /* <DEDUP_REMOVED lines=11> */
.L_x_2109:
        /* <DEDUP_REMOVED lines=10> */
.L_x_2110:
[----:B------:R3:W-:Y:S01]  /*27fc0*/  SYNCS.ARRIVE.TRANS64.A1T0 RZ, [R5+URZ+0x28470], RZ ;  /* 0x028470ff05ff79a7 */ /* 0x0007e2000810003f */
[----:B------:R-:W-:Y:S05]  /*27fd0*/  @!P6 BRA `(.L_x_2111) ;  /* 0x000000000004e947 */ /* 0x000fea0003800000 */
[----:B------:R-:W-:Y:S01]  /*27fe0*/  BPT.TRAP 0x1 ;  /* 0x000000040000795c */ /* 0x000fe20000300000 */
.L_x_2111:
[----:B------:R-:W4:Y:S01]  /*27ff0*/  SYNCS.PHASECHK.TRANS64.TRYWAIT P0, [R5+URZ+0x28440], R21 ;  /* 0x02844015050075a7 */ /* 0x000f22000800017f */
[----:B------:R-:W-:Y:S04]  /*28000*/  BSSY B0, `(.L_x_2112) ;  /* 0x0000002000007945 */ /* 0x000fe80003800000 */
[----:B----4-:R-:W-:Y:S05]  /*28010*/  @!P0 BRA `(.L_x_2113) ;  /* 0x000000a800c88947 */ /* 0x010fea0003800000 */
.L_x_2451:
[----:B------:R-:W-:Y:S05]  /*28020*/  BSYNC B0 ;  /* 0x0000000000007941 */ /* 0x000fea0003800000 */
.L_x_2112:
[----:B------:R-:W-:Y:S01]  /*28030*/  ULDC.64 UR4, c[0x0][0x300] ;  /* 0x0000c00000047ab9 */ /* 0x000fe20000000a00 */
[----:B------:R-:W5:Y:S01]  /*28040*/  LDC R8, c[0x0][0x2f4] ;  /* 0x0000bd00ff087b82 */ /* 0x000f620000000800 */
[----:B-1----:R-:W-:Y:S01]  /*28050*/  IMAD R7, R10, UR4, RZ ;  /* 0x000000040a077c24 */ /* 0x002fe2000f8e02ff */
[----:B------:R-:W-:Y:S01]  /*28060*/  ULDC.64 UR6, c[0x0][0x2e8] ;  /* 0x0000ba0000067ab9 */ /* 0x000fe20000000a00 */
[----:B--2---:R-:W-:Y:S01]  /*28070*/  IMAD.WIDE.U32 R2, R4, UR4, RZ ;  /* 0x0000000404027c25 */ /* 0x004fe2000f8e00ff */
        /* <DEDUP_REMOVED lines=11> */
[----:B-----5:R-:W-:Y:S02]  /*28130*/  ISETP.GE.AND P2, PT, R9, R8, PT ;  /* 0x000000080900720c */ /* 0x020fe40003f46270 */
        /* <DEDUP_REMOVED lines=8> */
[----:B--2---:R-:W-:-:S05]  /*281c0*/  @P4 IMAD.X R2, RZ, RZ, R2, P0 ;  /* 0x000000ffff024224 */ /* 0x004fca00000e0602 */
[----:B------:R-:W-:-:S04]  /*281d0*/  @P4 LOP3.LUT R3, R3, R2, RZ, 0x3c, !PT ;  /* 0x0000000203034212 */ /* 0x000fc800078e3cff */
[----:B------:R-:W-:-:S04]  /*281e0*/  @P4 LOP3.LUT R2, R3, R2, RZ, 0x3c, !PT ;  /* 0x0000000203024212 */ /* 0x000fc800078e3cff */
[----:B------:R-:W-:-:S05]  /*281f0*/  @P4 LOP3.LUT R3, R3, R2, RZ, 0x3c, !PT ;  /* 0x0000000203034212 */ /* 0x000fca00078e3cff */
[----:B------:R-:W-:Y:S01]  /*28200*/  @!PT LDS RZ, [RZ] ;  /* 0x00000000fffff984 */ /* 0x000fe20000000800 */
[----:B------:R-:W-:Y:S04]  /*28210*/  @P4 LDGSTS.E.BYPASS.LTC128B.128 [R0+0x20000], desc[UR36][R2.64], !P6 ;  /* 0x2000000002004fae */ /* 0x000fe8000f101d64 */
[----:B------:R1:W-:Y:S04]  /*28220*/  @P4 LDGSTS.E.BYPASS.LTC128B.128 [R0+0x22000], desc[UR36][R2.64+0x80], !P2 ;  /* 0x2200008002004fae */ /* 0x0003e8000d101d64 */
[----:B-1----:R-:W1:Y:S04]  /*28230*/  SHFL.IDX PT, R3, R4, 0x1, 0x181f ;  /* 0x00381f0004037f89 */ /* 0x002e6800000e0000 */
[----:B------:R-:W2:Y:S01]  /*28240*/  SHFL.IDX PT, R2, R6, 0x1, 0x181f ;  /* 0x00381f0006027f89 */ /* 0x000ea200000e0000 */
[----:B-1----:R-:W-:-:S05]  /*28250*/  @P3 IADD3 R3, P0, R33, R3, RZ ;  /* 0x0000000321033210 */ /* 0x002fca0007f1e0ff */
[----:B--2---:R-:W-:-:S05]  /*28260*/  @P3 IMAD.X R2, RZ, RZ, R2, P0 ;  /* 0x000000ffff023224 */ /* 0x004fca00000e0602 */
[----:B------:R-:W-:-:S04]  /*28270*/  @P3 LOP3.LUT R3, R3, R2, RZ, 0x3c, !PT ;  /* 0x0000000203033212 */ /* 0x000fc800078e3cff */
[----:B------:R-:W-:-:S04]  /*28280*/  @P3 LOP3.LUT R2, R3, R2, RZ, 0x3c, !PT ;  /* 0x0000000203023212 */ /* 0x000fc800078e3cff */
[----:B------:R-:W-:-:S05]  /*28290*/  @P3 LOP3.LUT R3, R3, R2, RZ, 0x3c, !PT ;  /* 0x0000000203033212 */ /* 0x000fca00078e3cff */
[----:B------:R-:W-:Y:S04]  /*282a0*/  @P3 LDGSTS.E.BYPASS.LTC128B.128 [R0+0x20800], desc[UR36][R2.64], !P6 ;  /* 0x2080000002003fae */ /* 0x000fe8000f101d64 */
[----:B------:R1:W-:Y:S04]  /*282b0*/  @P3 LDGSTS.E.BYPASS.LTC128B.128 [R0+0x22800], desc[UR36][R2.64+0x80], !P2 ;  /* 0x2280008002003fae */ /* 0x0003e8000d101d64 */
[----:B-1----:R-:W1:Y:S04]  /*282c0*/  SHFL.IDX PT, R3, R4, 0x2, 0x181f ;  /* 0x00581f0004037f89 */ /* 0x002e6800000e0000 */
[----:B------:R-:W2:Y:S04]  /*282d0*/  SHFL.IDX PT, R2, R6, 0x2, 0x181f ;  /* 0x00581f0006027f89 */ /* 0x000ea800000e0000 */
[----:B------:R-:W0:Y:S04]  /*282e0*/  SHFL.IDX PT, R4, R4, 0x3, 0x181f ;  /* 0x00781f0004047f89 */ /* 0x000e2800000e0000 */
[----:B------:R-:W0:Y:S01]  /*282f0*/  SHFL.IDX PT, R6, R6, 0x3, 0x181f ;  /* 0x00781f0006067f89 */ /* 0x000e2200000e0000 */
[----:B-1----:R-:W-:-:S05]  /*28300*/  @P1 IADD3 R3, P0, R33, R3, RZ ;  /* 0x0000000321031210 */ /* 0x002fca0007f1e0ff */
[----:B--2---:R-:W-:-:S05]  /*28310*/  @P1 IMAD.X R2, RZ, RZ, R2, P0 ;  /* 0x000000ffff021224 */ /* 0x004fca00000e0602 */
[----:B------:R-:W-:-:S04]  /*28320*/  @P1 LOP3.LUT R3, R3, R2, RZ, 0x3c, !PT ;  /* 0x0000000203031212 */ /* 0x000fc800078e3cff */
[----:B------:R-:W-:-:S04]  /*28330*/  @P1 LOP3.LUT R2, R3, R2, RZ, 0x3c, !PT ;  /* 0x0000000203021212 */ /* 0x000fc800078e3cff */
[----:B------:R-:W-:-:S05]  /*28340*/  @P1 LOP3.LUT R3, R3, R2, RZ, 0x3c, !PT ;  /* 0x0000000203031212 */ /* 0x000fca00078e3cff */
[----:B------:R1:W-:Y:S04]  /*28350*/  @P1 LDGSTS.E.BYPASS.LTC128B.128 [R0+0x21000], desc[UR36][R2.64], !P6 ;  /* 0x2100000002001fae */ /* 0x0003e8000f101d64 */
[----:B0-----:R1:W-:Y:S02]  /*28360*/  @P1 LDGSTS.E.BYPASS.LTC128B.128 [R0+0x23000], desc[UR36][R2.64+0x80], !P2 ;  /* 0x2300008002001fae */ /* 0x0013e4000d101d64 */
.L_x_2461:
[C---:B------:R-:W-:Y:S02]  /*28370*/  ISETP.GE.AND P1, PT, R33.reuse, R8, PT ;  /* 0x000000082100720c */ /* 0x040fe40003f26270 */
[----:B01----:R-:W-:-:S05]  /*28380*/  @P5 IADD3 R2, P0, R33, R4, RZ ;  /* 0x0000000421025210 */ /* 0x003fca0007f1e0ff */
[----:B------:R-:W-:Y:S01]  /*28390*/  @P5 IMAD.X R3, RZ, RZ, R6, P0 ;  /* 0x000000ffff035224 */ /* 0x000fe200000e0606 */
[----:B------:R-:W-:-:S05]  /*283a0*/  PLOP3.LUT P0, PT, PT, PT, PT, 0x80, 0x0 ;  /* 0x000000000000781c */ /* 0x000fca0003f0f070 */
[----:B------:R-:W-:Y:S01]  /*283b0*/  @!PT LDS RZ, [RZ] ;  /* 0x00000000fffff984 */ /* 0x000fe20000000800 */
[----:B------:R-:W-:Y:S01]  /*283c0*/  @!PT LDS RZ, [RZ] ;  /* 0x00000000fffff984 */ /* 0x000fe20000000800 */
[----:B------:R-:W-:Y:S01]  /*283d0*/  @!PT LDS RZ, [RZ] ;  /* 0x00000000fffff984 */ /* 0x000fe20000000800 */
[----:B------:R0:W-:Y:S04]  /*283e0*/  @P5 LDGSTS.E.BYPASS.LTC128B.128 [R0+0x21800], desc[UR36][R2.64], !P1 ;  /* 0x2180000002005fae */ /* 0x0001e8000c901d64 */
[----:B------:R0:W-:Y:S01]  /*283f0*/  @P5 LDGSTS.E.BYPASS.LTC128B.128 [R0+0x23800], desc[UR36][R2.64+0x80], !P2 ;  /* 0x2380008002005fae */ /* 0x0001e2000d101d64 */
[----:B------:R-:W-:-:S03]  /*28400*/  NOP ;  /* 0x0000000000007918 */ /* 0x000fc60000000000 */
.L_x_2115:
        /* <DEDUP_REMOVED lines=10> */
.L_x_2116:
[----:B0-----:R-:W-:Y:S01]  /*284b0*/  SHF.R.S32.HI R0, RZ, 0x1f, R26 ;  /* 0x0000001fff007819 */ /* 0x001fe2000001141a */
[----:B------:R0:W-:Y:S06]  /*284c0*/  SYNCS.ARRIVE.TRANS64.A1T0 RZ, [R5+URZ+0x28430], RZ ;  /* 0x028430ff05ff79a7 */ /* 0x0001ec000810003f */
[----:B------:R-:W-:Y:S05]  /*284d0*/  WARPSYNC.ALL ;  /* 0x0000000000007948 */ /* 0x000fea0003800000 */
[----:B------:R-:W-:Y:S01]  /*284e0*/  ULDC.64 UR4, c[0x0][0x298] ;  /* 0x0000a60000047ab9 */ /* 0x000fe20000000a00 */
[----:B------:R-:W-:Y:S01]  /*284f0*/  ULDC.64 UR6, c[0x0][0xa00] ;  /* 0x0002800000067ab9 */ /* 0x000fe20000000a00 */
[----:B------:R-:W-:Y:S01]  /*28500*/  VIADD R2, R22, 0x18000 ;  /* 0x0001800016027836 */ /* 0x000fe20000000000 */
[----:B------:R-:W-:Y:S01]  /*28510*/  BAR.SYNC.DEFER_BLOCKING 0x8, 0x180 ;  /* 0x0206000000007b1d */ /* 0x000fe20000010000 */
[----:B------:R-:W-:Y:S01]  /*28520*/  IMAD R3, R0, UR4, RZ ;  /* 0x0000000400037c24 */ /* 0x000fe2000f8e02ff */
[----:B------:R-:W-:-:S02]  /*28530*/  ISETP.NE.U32.AND P0, PT, RZ, UR6, PT ;  /* 0x00000006ff007c0c */ /* 0x000fc4000bf05070 */
[----:B------:R-:W-:Y:S01]  /*28540*/  LOP3.LUT P1, RZ, R2, 0x3ff, RZ, 0xc0, !PT ;  /* 0x000003ff02ff7812 */ /* 0x000fe2000782c0ff */
[C---:B------:R-:W-:Y:S01]  /*28550*/  IMAD R0, R26.reuse, UR5, R3 ;  /* 0x000000051a007c24 */ /* 0x040fe2000f8e0203 */
[----:B------:R-:W-:Y:S01]  /*28560*/  ISETP.NE.AND.EX P0, PT, RZ, UR7, PT, P0 ;  /* 0x00000007ff007c0c */ /* 0x000fe2000bf05300 */
[----:B------:R-:W-:Y:S01]  /*28570*/  IMAD.WIDE.U32 R26, R26, UR4, RZ ;  /* 0x000000041a1a7c25 */ /* 0x000fe2000f8e00ff */
[----:B------:R-:W-:Y:S01]  /*28580*/  SHF.R.S32.HI R2, RZ, 0x1f, R19 ;  /* 0x0000001fff027819 */ /* 0x000fe20000011413 */
[----:B------:R-:W-:Y:S01]  /*28590*/  BSSY B6, `(.L_x_2117) ;  /* 0x0000017000067945 */ /* 0x000fe20003800000 */
[----:B------:R-:W-:Y:S01]  /*285a0*/  SEL R24, R19, RZ, !P0 ;  /* 0x000000ff13187207 */ /* 0x000fe20004000000 */
[----:B------:R-:W-:Y:S01]  /*285b0*/  IMAD.IADD R3, R27, 0x1, R0 ;  /* 0x000000011b037824 */ /* 0x000fe200078e0200 */
[----:B------:R-:W-:-:S04]  /*285c0*/  SEL R0, R2, RZ, !P0 ;  /* 0x000000ff02007207 */ /* 0x000fc80004000000 */
[----:B------:R1:W-:Y:S04]  /*285d0*/  STL [R1+0x20], R3 ;  /* 0x0000200301007387 */ /* 0x0003e80000100800 */
[----:B------:R1:W-:Y:S01]  /*285e0*/  STL [R1+0x24], R0 ;  /* 0x0000240001007387 */ /* 0x0003e20000100800 */
[----:B------:R-:W-:Y:S05]  /*285f0*/  @!P1 BRA `(.L_x_2118) ;  /* 0x0000000000409947 */ /* 0x000fea0003800000 */
[----:B------:R-:W-:Y:S01]  /*28600*/  MOV R2, 0x0 ;  /* 0x0000000000027802 */ /* 0x000fe20000000f00 */
[----:B------:R-:W-:Y:S01]  /*28610*/  ULDC.64 UR4, c[0x4][0xc0] ;  /* 0x0100300000047ab9 */ /* 0x000fe20000000a00 */
[----:B------:R-:W-:Y:S01]  /*28620*/  ULDC.64 UR6, c[0x4][0xc8] ;  /* 0x0100320000067ab9 */ /* 0x000fe20000000a00 */
[----:B------:R-:W-:Y:S01]  /*28630*/  ULDC.64 UR8, c[0x4][0x28] ;  /* 0x01000a0000087ab9 */ /* 0x000fe20000000a00 */
[----:B------:R-:W-:Y:S01]  /*28640*/  IMAD.U32 R4, RZ, RZ, UR4 ;  /* 0x00000004ff047e24 */ /* 0x000fe2000f8e00ff */
[----:B0--34-:R-:W-:Y:S01]  /*28650*/  MOV R5, UR5 ;  /* 0x0000000500057c02 */ /* 0x019fe20008000f00 */
[----:B-1----:R-:W0:Y:S01]  /*28660*/  LDC.64 R2, c[0x4][R2] ;  /* 0x0100000002027b82 */ /* 0x002e220000000a00 */
        /* <DEDUP_REMOVED lines=9> */
.L_x_2118:
[----:B------:R-:W-:Y:S05]  /*28700*/  BSYNC B6 ;  /* 0x0000000000067941 */ /* 0x000fea0003800000 */
.L_x_2117:
[----:B------:R-:W4:Y:S01]  /*28710*/  LDL.LU R20, [R1+0x24] ;  /* 0x0000240001147983 */ /* 0x000f220000300800 */
[----:B------:R-:W2:Y:S01]  /*28720*/  LDC R7, c[0x0][0x448] ;  /* 0x00011200ff077b82 */ /* 0x000ea20000000800 */
[----:B------:R-:W-:Y:S02]  /*28730*/  ULDC.64 UR4, c[0x0][0x2d8] ;  /* 0x0000b60000047ab9 */ /* 0x000fe40000000a00 */
[----:B------:R-:W1:Y:S04]  /*28740*/  LDL.LU R2, [R1+0x20] ;  /* 0x0000200001027983 */ /* 0x000e680000300800 */
[----:B------:R0:W5:Y:S01]  /*28750*/  LDL R8, [R1+0x14] ;  /* 0x0000140001087983 */ /* 0x0001620000100800 */
[----:B--2---:R-:W-:-:S13]  /*28760*/  ISETP.NE.AND P0, PT, R7, 0x1, PT ;  /* 0x000000010700780c */ /* 0x004fda0003f05270 */
[----:B------:R-:W2:Y:S01]  /*28770*/  @P0 LDC R6, c[0x0][0x44c] ;  /* 0x00011300ff060b82 */ /* 0x000ea20000000800 */
[----:B------:R-:W-:Y:S01]  /*28780*/  LOP3.LUT R9, R33, 0x80, RZ, 0xfc, !PT ;  /* 0x0000008021097812 */ /* 0x000fe200078efcff */
[----:B----4-:R-:W-:Y:S02]  /*28790*/  IMAD.MOV.U32 R21, RZ, RZ, R20 ;  /* 0x000000ffff157224 */ /* 0x010fe400078e0014 */
[----:B------:R-:W4:Y:S01]  /*287a0*/  S2R R20, SR_TID.X ;  /* 0x0000000000147919 */ /* 0x000f220000002100 */
[----:B-1----:R-:W-:Y:S02]  /*287b0*/  IMAD.MOV.U32 R3, RZ, RZ, R2 ;  /* 0x000000ffff037224 */ /* 0x002fe400078e0002 */
[----:B------:R-:W-:-:S04]  /*287c0*/  IMAD.MOV.U32 R2, RZ, RZ, R26 ;  /* 0x000000ffff027224 */ /* 0x000fc800078e001a */
[----:B------:R-:W-:-:S04]  /*287d0*/  IMAD.WIDE.U32 R2, R18, UR4, R2 ;  /* 0x0000000412027c25 */ /* 0x000fc8000f8e0002 */
[----:B------:R-:W-:Y:S01]  /*287e0*/  IMAD R3, R18, UR5, R3 ;  /* 0x0000000512037c24 */ /* 0x000fe2000f8e0203 */
[----:B------:R-:W-:Y:S02]  /*287f0*/  ULDC.64 UR4, c[0x0][0x2e0] ;  /* 0x0000b80000047ab9 */ /* 0x000fe40000000a00 */
[----:B0--3--:R-:W-:Y:S02]  /*28800*/  IMAD R5, R21, UR4, RZ ;  /* 0x0000000415057c24 */ /* 0x009fe4000f8e02ff */
[----:B------:R-:W-:-:S04]  /*28810*/  IMAD.WIDE.U32 R2, R24, UR4, R2 ;  /* 0x0000000418027c25 */ /* 0x000fc8000f8e0002 */
[----:B------:R-:W-:Y:S01]  /*28820*/  IMAD R0, R24, UR5, R5 ;  /* 0x0000000518007c24 */ /* 0x000fe2000f8e0205 */
[----:B------:R-:W-:-:S04]  /*28830*/  ULDC.64 UR4, c[0x0][0x2d0] ;  /* 0x0000b40000047ab9 */ /* 0x000fc80000000a00 */
[----:B------:R-:W-:Y:S02]  /*28840*/  IADD3 R3, R3, R0, RZ ;  /* 0x0000000003037210 */ /* 0x000fe40007ffe0ff */
[----:B------:R-:W0:Y:S01]  /*28850*/  @P0 LDC R0, c[0x0][0x450] ;  /* 0x00011400ff000b82 */ /* 0x000e220000000800 */
[C---:B----4-:R-:W-:Y:S01]  /*28860*/  LOP3.LUT R21, R20.reuse, 0x7f, RZ, 0xc0, !PT ;  /* 0x0000007f14157812 */ /* 0x050fe200078ec0ff */
[----:B------:R-:W-:-:S03]  /*28870*/  IMAD.SHL.U32 R20, R20, 0x10, RZ ;  /* 0x0000001014147824 */ /* 0x000fc600078e00ff */
[----:B------:R-:W-:-:S04]  /*28880*/  SHF.R.U32.HI R21, RZ, 0x3, R21 ;  /* 0x00000003ff157819 */ /* 0x000fc80000011615 */
[----:B------:R-:W-:-:S05]  /*28890*/  LOP3.LUT R20, R21, 0x70, R20, 0xf8, !PT ;  /* 0x0000007015147812 */ /* 0x000fca00078ef814 */
[----:B------:R-:W-:-:S04]  /*288a0*/  IMAD.IADD R5, R20, 0x1, R17 ;  /* 0x0000000114057824 */ /* 0x000fc800078e0211 */
[----:B--2---:R-:W-:-:S04]  /*288b0*/  @P0 IMAD.HI.U32 R6, R5, R6, RZ ;  /* 0x0000000605060227 */ /* 0x004fc800078e00ff */
[----:B------:R-:W-:Y:S01]  /*288c0*/  IMAD.MOV.U32 R4, RZ, RZ, R5 ;  /* 0x000000ffff047224 */ /* 0x000fe200078e0005 */
[----:B0-----:R-:W-:Y:S01]  /*288d0*/  @P0 SHF.R.U32.HI R4, RZ, R0, R6 ;  /* 0x00000000ff040219 */ /* 0x001fe20000011606 */
        /* <DEDUP_REMOVED lines=8> */
[----:B------:R-:W-:Y:S02]  /*28960*/  ULDC.64 UR4, c[0x0][0x2c8] ;  /* 0x0000b20000047ab9 */ /* 0x000fe40000000a00 */
[----:B------:R-:W-:Y:S02]  /*28970*/  IMAD.IADD R3, R3, 0x1, R5 ;  /* 0x0000000103037824 */ /* 0x000fe400078e0205 */
[----:B------:R-:W-:Y:S02]  /*28980*/  IMAD R4, R4, UR4, RZ ;  /* 0x0000000404047c24 */ /* 0x000fe4000f8e02ff */
[----:B------:R-:W-:-:S04]  /*28990*/  IMAD.WIDE.U32 R2, R0, UR4, R2 ;  /* 0x0000000400027c25 */ /* 0x000fc8000f8e0002 */
        /* <DEDUP_REMOVED lines=8> */
[----:B0-----:R-:W-:-:S04]  /*28a20*/  LOP3.LUT R20, R20, 0x7f, RZ, 0xc0, !PT ;  /* 0x0000007f14147812 */ /* 0x001fc800078ec0ff */
[----:B------:R-:W-:Y:S01]  /*28a30*/  SHF.R.U32.HI R9, RZ, 0x3, R20 ;  /* 0x00000003ff097819 */ /* 0x000fe20000011614 */
[----:B------:R-:W-:Y:S06]  /*28a40*/  BRA.DIV UR4, `(.L_x_2119) ;  /* 0x000000a604ac7947 */ /* 0x000fec000b800000 */
[----:B------:R-:W0:Y:S01]  /*28a50*/  SHFL.IDX PT, R3, R0, RZ, 0x181f ;  /* 0x00181fff00037589 */ /* 0x000e2200000e0000 */
[----:B------:R-:W-:Y:S02]  /*28a60*/  IMAD R25, R25, R7, RZ ;  /* 0x0000000719197224 */ /* 0x000fe400078e02ff */
[----:B------:R-:W-:Y:S01]  /*28a70*/  IMAD.IADD R17, R9, 0x1, R17 ;  /* 0x0000000109117824 */ /* 0x000fe200078e0211 */
[----:B------:R-:W1:Y:S03]  /*28a80*/  SHFL.IDX PT, R2, R4, RZ, 0x181f ;  /* 0x00181fff04027589 */ /* 0x000e6600000e0000 */
[C---:B------:R-:W-:Y:S01]  /*28a90*/  VIADD R6, R17.reuse, 0x10 ;  /* 0x0000001011067836 */ /* 0x040fe20000000000 */
[----:B------:R-:W-:Y:S01]  /*28aa0*/  ISETP.GE.AND P2, PT, R17, R25, PT ;  /* 0x000000191100720c */ /* 0x000fe20003f46270 */
[----:B------:R-:W2:-:S12]  /*28ab0*/  SHFL.IDX PT, R14, R0, 0x1, 0x181f ;  /* 0x00381f00000e7f89 */ /* 0x000e9800000e0000 */
[----:B0-----:R-:W-:-:S05]  /*28ac0*/  @!P2 IADD3 R5, P3, R33, R3, RZ ;  /* 0x000000032105a210 */ /* 0x001fca0007f7e0ff */
[----:B-1----:R-:W-:Y:S02]  /*28ad0*/  @!P2 IMAD.X R3, RZ, RZ, R2, P3 ;  /* 0x000000ffff03a224 */ /* 0x002fe400018e0602 */
[----:B------:R-:W-:-:S05]  /*28ae0*/  @!P2 IMAD.MOV.U32 R2, RZ, RZ, R5 ;  /* 0x000000ffff02a224 */ /* 0x000fca00078e0005 */
[----:B-----5:R-:W-:Y:S04]  /*28af0*/  @!P2 LDGSTS.E.BYPASS.LTC128B.128 [R8+0x18000], desc[UR36][R2.64], !P0 ;  /* 0x180000000208afae */ /* 0x020fe8000c101d64 */
[----:B------:R0:W-:Y:S01]  /*28b00*/  @!P2 LDGSTS.E.BYPASS.LTC128B.128 [R8+0x1c000], desc[UR36][R2.64+0x80], !P1 ;  /* 0x1c0000800208afae */ /* 0x0001e2000c901d64 */
[----:B------:R-:W-:-:S03]  /*28b10*/  ISETP.GE.AND P2, PT, R6, R25, PT ;  /* 0x000000190600720c */ /* 0x000fc60003f46270 */
[----:B0-----:R-:W0:Y:S10]  /*28b20*/  SHFL.IDX PT, R2, R4, 0x1, 0x181f ;  /* 0x00381f0004027f89 */ /* 0x001e3400000e0000 */
[----:B--2---:R-:W-:-:S02]  /*28b30*/  @!P2 IADD3 R5, P3, R33, R14, RZ ;  /* 0x0000000e2105a210 */ /* 0x004fc40007f7e0ff */
[----:B------:R-:W1:Y:S03]  /*28b40*/  SHFL.IDX PT, R14, R0, 0x2, 0x181f ;  /* 0x00581f00000e7f89 */ /* 0x000e6600000e0000 */
[----:B0-----:R-:W-:Y:S01]  /*28b50*/  @!P2 IMAD.X R6, RZ, RZ, R2, P3 ;  /* 0x000000ffff06a224 */ /* 0x001fe200018e0602 */
[----:B------:R-:W-:-:S03]  /*28b60*/  @!P2 MOV R2, R5 ;  /* 0x000000050002a202 */ /* 0x000fc60000000f00 */
[----:B------:R-:W-:Y:S02]  /*28b70*/  @!P2 IMAD.MOV.U32 R3, RZ, RZ, R6 ;  /* 0x000000ffff03a224 */ /* 0x000fe400078e0006 */
[----:B------:R-:W-:-:S03]  /*28b80*/  VIADD R6, R17, 0x20 ;  /* 0x0000002011067836 */ /* 0x000fc60000000000 */
[----:B------:R-:W-:Y:S04]  /*28b90*/  @!P2 LDGSTS.E.BYPASS.LTC128B.128 [R8+0x18800], desc[UR36][R2.64], !P0 ;  /* 0x188000000208afae */ /* 0x000fe8000c101d64 */
[----:B------:R0:W-:Y:S01]  /*28ba0*/  @!P2 LDGSTS.E.BYPASS.LTC128B.128 [R8+0x1c800], desc[UR36][R2.64+0x80], !P1 ;  /* 0x1c8000800208afae */ /* 0x0001e2000c901d64 */
[----:B------:R-:W-:-:S03]  /*28bb0*/  ISETP.GE.AND P2, PT, R6, R25, PT ;  /* 0x000000190600720c */ /* 0x000fc60003f46270 */
[----:B0-----:R-:W0:Y:S10]  /*28bc0*/  SHFL.IDX PT, R2, R4, 0x2, 0x181f ;  /* 0x00581f0004027f89 */ /* 0x001e3400000e0000 */
[----:B-1----:R-:W-:-:S02]  /*28bd0*/  @!P2 IADD3 R5, P3, R33, R14, RZ ;  /* 0x0000000e2105a210 */ /* 0x002fc40007f7e0ff */
[----:B------:R-:W1:Y:S03]  /*28be0*/  SHFL.IDX PT, R14, R0, 0x3, 0x181f ;  /* 0x00781f00000e7f89 */ /* 0x000e6600000e0000 */
[----:B0-----:R-:W-:Y:S02]  /*28bf0*/  @!P2 IMAD.X R6, RZ, RZ, R2, P3 ;  /* 0x000000ffff06a224 */ /* 0x001fe400018e0602 */
[----:B------:R-:W-:Y:S02]  /*28c00*/  @!P2 IMAD.MOV.U32 R2, RZ, RZ, R5 ;  /* 0x000000ffff02a224 */ /* 0x000fe400078e0005 */
        /* <DEDUP_REMOVED lines=17> */
[----:B------:R-:W1:Y:S02]  /*28d20*/  SHFL.IDX PT, R14, R0, 0x5, 0x181f ;  /* 0x00b81f00000e7f89 */ /* 0x000e6400000e0000 */
[----:B0-----:R-:W-:Y:S01]  /*28d30*/  @!P2 IADD3.X R6, RZ, R2, RZ, P3, !PT ;  /* 0x00000002ff06a210 */ /* 0x001fe20001ffe4ff */
[----:B------:R-:W-:-:S04]  /*28d40*/  @!P2 IMAD.MOV.U32 R2, RZ, RZ, R5 ;  /* 0x000000ffff02a224 */ /* 0x000fc800078e0005 */
        /* <DEDUP_REMOVED lines=16> */
[----:B-1----:R-:W-:Y:S01]  /*28e50*/  @!P2 IADD3 R5, P3, R33, R14, RZ ;  /* 0x0000000e2105a210 */ /* 0x002fe20007f7e0ff */
[----:B------:R-:W1:Y:S04]  /*28e60*/  SHFL.IDX PT, R4, R4, 0x7, 0x181f ;  /* 0x00f81f0004047f89 */ /* 0x000e6800000e0000 */
[----:B------:R2:W3:Y:S01]  /*28e70*/  SHFL.IDX PT, R14, R0, 0x7, 0x181f ;  /* 0x00f81f00000e7f89 */ /* 0x0004e200000e0000 */
[----:B0-----:R-:W-:-:S02]  /*28e80*/  @!P2 IMAD.X R6, RZ, RZ, R2, P3 ;  /* 0x000000ffff06a224 */ /* 0x001fc400018e0602 */
[----:B------:R-:W-:Y:S02]  /*28e90*/  @!P2 IMAD.MOV.U32 R2, RZ, RZ, R5 ;  /* 0x000000ffff02a224 */ /* 0x000fe400078e0005 */
[----:B------:R-:W-:-:S05]  /*28ea0*/  @!P2 IMAD.MOV.U32 R3, RZ, RZ, R6 ;  /* 0x000000ffff03a224 */ /* 0x000fca00078e0006 */
[----:B------:R2:W-:Y:S04]  /*28eb0*/  @!P2 LDGSTS.E.BYPASS.LTC128B.128 [R8+0x1b000], desc[UR36][R2.64], !P0 ;  /* 0x1b0000000208afae */ /* 0x0005e8000c101d64 */
[----:B-1-3--:R2:W-:Y:S02]  /*28ec0*/  @!P2 LDGSTS.E.BYPASS.LTC128B.128 [R8+0x1f000], desc[UR36][R2.64+0x80], !P1 ;  /* 0x1f0000800208afae */ /* 0x00a5e4000c901d64 */
.L_x_2478:
[----:B--2---:R-:W-:Y:S01]  /*28ed0*/  IADD3 R0, R17, 0x70, RZ ;  /* 0x0000007011007810 */ /* 0x004fe20007ffe0ff */
        /* <DEDUP_REMOVED lines=10> */
.L_x_2121:
[----:B------:R-:W-:Y:S05]  /*28f80*/  BSYNC B0 ;  /* 0x0000000000007941 */ /* 0x000fea0003800000 */
.L_x_2120:
[----:B------:R-:W-:Y:S01]  /*28f90*/  NOP ;  /* 0x0000000000007918 */ /* 0x000fe20000000000 */
[----:B------:R-:W-:-:S13]  /*28fa0*/  PLOP3.LUT P0, PT, PT, PT, PT, 0x80, 0x0 ;  /* 0x000000000000781c */ /* 0x000fda0003f0f070 */
.L_x_2122:
        /* <DEDUP_REMOVED lines=18> */
[----:B--2---:R-:W-:-:S05]  /*290d0*/  VIADD R20, R2, 0xfffffffe ;  /* 0xfffffffe02147836 */ /* 0x004fca0000000000 */
[----:B------:R-:W-:Y:S01]  /*290e0*/  ISETP.GE.AND P0, PT, R20, R34, PT ;  /* 0x000000221400720c */ /* 0x000fe20003f06270 */
[----:B01----:R-:W-:-:S12]  /*290f0*/  @!P1 BRA `(.L_x_2124) ;  /* 0x000000a800849947 */ /* 0x003fd80003800000 */
.L_x_2479:
[----:B------:R-:W-:Y:S05]  /*29100*/  BSYNC B0 ;  /* 0x0000000000007941 */ /* 0x000fea0003800000 */
.L_x_2123:
[----:B------:R-:W-:Y:S05]  /*29110*/  @!P0 BRA `(.L_x_2125) ;  /* 0x00000010007c8947 */ /* 0x000fea0003800000 */
[----:B------:R-:W-:Y:S02]  /*29120*/  IMAD.MOV.U32 R5, RZ, RZ, R28 ;  /* 0x000000ffff057224 */ /* 0x000fe400078e001c */
[----:B------:R-:W-:-:S07]  /*29130*/  IMAD.MOV.U32 R6, RZ, RZ, R30 ;  /* 0x000000ffff067224 */ /* 0x000fce00078e001e */
.L_x_2145:
[----:B-1----:R-:W1:Y:S01]  /*29140*/  LDC R7, c[0x0][0x430] ;  /* 0x00010c00ff077b82 */ /* 0x002e620000000800 */
[----:B--2---:R-:W2:Y:S01]  /*29150*/  S2R R0, SR_TID.X ;  /* 0x0000000000007919 */ /* 0x004ea20000002100 */
[----:B------:R-:W-:Y:S01]  /*29160*/  LOP3.LUT P2, RZ, R23, 0x8, RZ, 0xc0, !PT ;  /* 0x0000000817ff7812 */ /* 0x000fe2000784c0ff */
[----:B------:R-:W3:Y:S01]  /*29170*/  S2R R2, SR_TID.X ;  /* 0x0000000000027919 */ /* 0x000ee20000002100 */
[----:B-1----:R-:W-:Y:S02]  /*29180*/  ISETP.NE.AND P0, PT, R7, 0x1, PT ;  /* 0x000000010700780c */ /* 0x002fe40003f05270 */
[----:B--2---:R-:W-:-:S11]  /*29190*/  LOP3.LUT R0, R0, 0x7f, RZ, 0xc0, !PT ;  /* 0x0000007f00007812 */ /* 0x004fd600078ec0ff */
[----:B0-----:R-:W1:Y:S01]  /*291a0*/  @P0 LDC R9, c[0x0][0x434] ;  /* 0x00010d00ff090b82 */ /* 0x001e620000000800 */
[----:B---3--:R-:W-:Y:S01]  /*291b0*/  IMAD.SHL.U32 R2, R2, 0x10, RZ ;  /* 0x0000001002027824 */ /* 0x008fe200078e00ff */
[----:B------:R-:W-:-:S04]  /*291c0*/  SHF.R.U32.HI R0, RZ, 0x3, R0 ;  /* 0x00000003ff007819 */ /* 0x000fc80000011600 */
[----:B------:R-:W-:Y:S01]  /*291d0*/  LOP3.LUT R2, R0, 0x70, R2, 0xf8, !PT ;  /* 0x0000007000027812 */ /* 0x000fe200078ef802 */
[----:B------:R-:W-:Y:S01]  /*291e0*/  IMAD R0, R20, 0x40, R35 ;  /* 0x0000004014007824 */ /* 0x000fe200078e0223 */
[----:B0-----:R-:W0:Y:S02]  /*291f0*/  @P0 LDC R3, c[0x0][0x438] ;  /* 0x00010e00ff030b82 */ /* 0x001e240000000800 */
[C---:B------:R-:W-:Y:S01]  /*29200*/  ISETP.GT.U32.AND P1, PT, R2.reuse, 0x3f, PT ;  /* 0x0000003f0200780c */ /* 0x040fe20003f24070 */
[----:B------:R-:W-:-:S04]  /*29210*/  IMAD.IADD R0, R2, 0x1, R0 ;  /* 0x0000000102007824 */ /* 0x000fc800078e0200 */
[----:B------:R-:W-:-:S08]  /*29220*/  IMAD.MOV.U32 R2, RZ, RZ, R0 ;  /* 0x000000ffff027224 */ /* 0x000fd000078e0000 */
[----:B------:R-:W2:Y:S01]  /*29230*/  @!P1 LDC.64 R10, c[0x0][0x418] ;  /* 0x00010600ff0a9b82 */ /* 0x000ea20000000a00 */
[----:B-1----:R-:W-:-:S07]  /*29240*/  @P0 IMAD.HI.U32 R4, R0, R9, RZ ;  /* 0x0000000900040227 */ /* 0x002fce00078e00ff */
[----:B------:R-:W1:Y:S01]  /*29250*/  @!P1 LDC.64 R8, c[0x0][0x428] ;  /* 0x00010a00ff089b82 */ /* 0x000e620000000a00 */
[----:B0-----:R-:W-:-:S04]  /*29260*/  @P0 SHF.R.U32.HI R2, RZ, R3, R4 ;  /* 0x00000003ff020219 */ /* 0x001fc80000011604 */
[----:B------:R-:W-:-:S05]  /*29270*/  IADD3 R3, -R2, RZ, RZ ;  /* 0x000000ff02037210 */ /* 0x000fca0007ffe1ff */
[----:B------:R-:W-:Y:S01]  /*29280*/  IMAD R7, R7, R3, R0 ;  /* 0x0000000307077224 */ /* 0x000fe200078e0200 */
[--C-:B------:R-:W-:Y:S01]  /*29290*/  @!P1 SHF.R.S32.HI R3, RZ, 0x1f, R2.reuse ;  /* 0x0000001fff039819 */ /* 0x100fe20000011402 */
[----:B------:R-:W-:Y:S02]  /*292a0*/  VIADD R28, R5, 0x1 ;  /* 0x00000001051c7836 */ /* 0x000fe40000000000 */
[-C--:B-1----:R-:W-:Y:S02]  /*292b0*/  @!P1 IMAD R0, R36, R8.reuse, RZ ;  /* 0x0000000824009224 */ /* 0x082fe400078e02ff */
[----:B------:R-:W-:-:S04]  /*292c0*/  @!P1 IMAD.WIDE.U32 R2, R32, R8, R2 ;  /* 0x0000000820029225 */ /* 0x000fc800078e0002 */
[----:B------:R-:W-:Y:S01]  /*292d0*/  @!P1 IMAD R9, R32, R9, R0 ;  /* 0x0000000920099224 */ /* 0x000fe200078e0200 */
[----:B--2---:R-:W-:Y:S01]  /*292e0*/  @!P1 LEA R10, P0, R2, R10, 0x2 ;  /* 0x0000000a020a9211 */ /* 0x004fe200078010ff */
[----:B------:R-:W-:Y:S02]  /*292f0*/  IMAD.MOV.U32 R8, RZ, RZ, RZ ;  /* 0x000000ffff087224 */ /* 0x000fe400078e00ff */
[----:B------:R-:W-:-:S05]  /*29300*/  @!P1 IMAD.IADD R9, R9, 0x1, R3 ;  /* 0x0000000109099824 */ /* 0x000fca00078e0203 */
[----:B------:R-:W-:Y:S02]  /*29310*/  @!P1 LEA.HI.X R11, R2, R11, R9, 0x2, P0 ;  /* 0x0000000b020b9211 */ /* 0x000fe400000f1409 */
[----:B------:R-:W-:Y:S01]  /*29320*/  ISETP.NE.AND P0, PT, R28, 0x2, PT ;  /* 0x000000021c00780c */ /* 0x000fe20003f05270 */
[----:B------:R-:W-:Y:S05]  /*29330*/  YIELD ;  /* 0x0000000000007946 */ /* 0x000fea0003800000 */
[----:B------:R-:W-:Y:S01]  /*29340*/  SEL R3, RZ, 0x1, P0 ;  /* 0x00000001ff037807 */ /* 0x000fe20000000000 */
[----:B------:R0:W5:Y:S01]  /*29350*/  @!P1 LDG.E R8, desc[UR36][R10.64] ;  /* 0x000000240a089981 */ /* 0x000162000c1e1900 */
[C---:B------:R-:W-:Y:S01]  /*29360*/  ISETP.GT.AND P1, PT, R20.reuse, R34, PT ;  /* 0x000000221400720c */ /* 0x040fe20003f24270 */
[----:B------:R-:W-:Y:S01]  /*29370*/  VIADD R20, R20, 0xffffffff ;  /* 0xffffffff14147836 */ /* 0x000fe20000000000 */
[----:B------:R-:W-:-:S02]  /*29380*/  SEL R28, R28, RZ, P0 ;  /* 0x000000ff1c1c7207 */ /* 0x000fc40000000000 */
[----:B------:R-:W-:Y:S01]  /*29390*/  LOP3.LUT R30, R6, R3, RZ, 0x3c, !PT ;  /* 0x00000003061e7212 */ /* 0x000fe200078e3cff */
[----:B------:R-:W-:Y:S08]  /*293a0*/  @!P2 BRA `(.L_x_2126) ;  /* 0x000000000004a947 */ /* 0x000ff00003800000 */
[----:B------:R-:W-:Y:S01]  /*293b0*/  BPT.TRAP 0x1 ;  /* 0x000000040000795c */ /* 0x000fe20000300000 */
.L_x_2126:
[----:B------:R-:W-:Y:S01]  /*293c0*/  IMAD R0, R28, 0x8, R22 ;  /* 0x000000081c007824 */ /* 0x000fe200078e0216 */
[----:B------:R-:W-:Y:S01]  /*293d0*/  SHF.L.U32 R17, R30, 0x1f, RZ ;  /* 0x0000001f1e117819 */ /* 0x000fe200000006ff */
[----:B------:R-:W-:Y:S01]  /*293e0*/  BSSY B0, `(.L_x_2127) ;  /* 0x0000004000007945 */ /* 0x000fe20003800000 */
[----:B------:R-:W-:Y:S02]  /*293f0*/  SHF.R.S32.HI R9, RZ, 0x1f, R7 ;  /* 0x0000001fff097819 */ /* 0x000fe40000011407 */
[----:B------:R-:W1:Y:S02]  /*29400*/  SYNCS.PHASECHK.TRANS64.TRYWAIT P0, [R0+URZ+0x28480], R17 ;  /* 0x02848011000075a7 */ /* 0x000e64000800017f */
[----:B-1----:R-:W-:Y:S05]  /*29410*/  @!P0 BRA `(.L_x_2128) ;  /* 0x000000a400d08947 */ /* 0x002fea0003800000 */
.L_x_2480:
[----:B------:R-:W-:Y:S05]  /*29420*/  BSYNC B0 ;  /* 0x0000000000007941 */ /* 0x000fea0003800000 */
.L_x_2127:
[----:B------:R-:W2:Y:S01]  /*29430*/  LDL R13, [R1] ;  /* 0x00000000010d7983 */ /* 0x000ea20000100800 */
[----:B------:R-:W-:Y:S01]  /*29440*/  ULDC.64 UR4, c[0x0][0x328] ;  /* 0x0000ca0000047ab9 */ /* 0x000fe20000000a00 */
[----:B0----5:R-:W-:Y:S01]  /*29450*/  SHF.R.S32.HI R10, RZ, 0x1f, R8 ;  /* 0x0000001fff0a7819 */ /* 0x021fe20000011408 */
[----:B------:R-:W-:Y:S01]  /*29460*/  IMAD R4, R9, UR4, RZ ;  /* 0x0000000409047c24 */ /* 0x000fe2000f8e02ff */
[----:B------:R-:W0:Y:S01]  /*29470*/  LDC R11, c[0x0][0x2f4] ;  /* 0x0000bd00ff0b7b82 */ /* 0x000e220000000800 */
[----:B------:R-:W-:Y:S01]  /*29480*/  IMAD.WIDE.U32 R2, R7, UR4, RZ ;  /* 0x0000000407027c25 */ /* 0x000fe2000f8e00ff */
[----:B------:R-:W-:Y:S01]  /*29490*/  ULDC.64 UR6, c[0x0][0x318] ;  /* 0x0000c60000067ab9 */ /* 0x000fe20000000a00 */
[----:B------:R-:W-:Y:S02]  /*294a0*/  LOP3.LUT R12, R33, 0x80, RZ, 0xfc, !PT ;  /* 0x00000080210c7812 */ /* 0x000fe400078efcff */
        /* <DEDUP_REMOVED lines=8> */
[-C--:B0-----:R-:W-:Y:S01]  /*29530*/  ISETP.GE.AND P2, PT, R12, R11.reuse, PT ;  /* 0x0000000b0c00720c */ /* 0x081fe20003f46270 */
[C---:B------:R-:W-:Y:S01]  /*29540*/  IMAD.WIDE.U32 R2, R18.reuse, UR4, R2 ;  /* 0x0000000412027c25 */ /* 0x040fe2000f8e0002 */
[----:B------:R-:W-:Y:S01]  /*29550*/  UMOV UR4, 0xffffffff ;  /* 0xffffffff00047882 */ /* 0x000fe20000000000 */
[----:B------:R-:W-:Y:S02]  /*29560*/  ISETP.GE.AND P3, PT, R33, R11, PT ;  /* 0x0000000b2100720c */ /* 0x000fe40003f66270 */
[----:B------:R-:W-:Y:S01]  /*29570*/  IMAD R24, R18, UR5, R3 ;  /* 0x0000000512187c24 */ /* 0x000fe2000f8e0203 */
[----:B------:R-:W-:-:S04]  /*29580*/  IADD3 R21, P0, R2, UR6, RZ ;  /* 0x0000000602157c10 */ /* 0x000fc8000ff1e0ff */
[----:B------:R-:W-:Y:S01]  /*29590*/  IADD3.X R24, R24, UR7, RZ, P0, !PT ;  /* 0x0000000718187c10 */ /* 0x000fe200087fe4ff */
[----:B--2---:R-:W-:Y:S01]  /*295a0*/  IMAD R4, R28, 0x4000, R13 ;  /* 0x000040001c047824 */ /* 0x004fe200078e020d */
[----:B------:R-:W-:Y:S07]  /*295b0*/  BRA.DIV UR4, `(.L_x_2129) ;  /* 0x000000a6047c7947 */ /* 0x000fee000b800000 */
[----:B------:R-:W0:Y:S01]  /*295c0*/  SHFL.IDX PT, R2, R21, RZ, 0x181f ;  /* 0x00181fff15027589 */ /* 0x000e2200000e0000 */
[----:B------:R-:W-:-:S03]  /*295d0*/  IMAD.IADD R4, R22, 0x1, R4 ;  /* 0x0000000116047824 */ /* 0x000fc600078e0204 */
[----:B------:R-:W2:Y:S01]  /*295e0*/  SHFL.IDX PT, R3, R24, RZ, 0x181f ;  /* 0x00181fff18037589 */ /* 0x000ea200000e0000 */
[----:B0-----:R-:W-:-:S05]  /*295f0*/  IADD3 R2, P0, R33, R2, RZ ;  /* 0x0000000221027210 */ /* 0x001fca0007f1e0ff */
[----:B--2---:R-:W-:-:S05]  /*29600*/  IMAD.X R3, RZ, RZ, R3, P0 ;  /* 0x000000ffff037224 */ /* 0x004fca00000e0603 */
[----:B------:R-:W-:Y:S01]  /*29610*/  @!PT LDS RZ, [RZ] ;  /* 0x00000000fffff984 */ /* 0x000fe20000000800 */
[----:B------:R-:W-:Y:S04]  /*29620*/  LDGSTS.E.BYPASS.LTC128B.128 [R4+0x10000], desc[UR36][R2.64], !P3 ;  /* 0x1000000002047fae */ /* 0x000fe8000d901d64 */
[----:B------:R0:W-:Y:S04]  /*29630*/  LDGSTS.E.BYPASS.LTC128B.128 [R4+0x12000], desc[UR36][R2.64+0x80], !P2 ;  /* 0x1200008002047fae */ /* 0x0001e8000d101d64 */
[----:B0-----:R-:W0:Y:S04]  /*29640*/  SHFL.IDX PT, R2, R21, 0x1, 0x181f ;  /* 0x00381f0015027f89 */ /* 0x001e2800000e0000 */
[----:B------:R-:W2:Y:S01]  /*29650*/  SHFL.IDX PT, R3, R24, 0x1, 0x181f ;  /* 0x00381f0018037f89 */ /* 0x000ea200000e0000 */
[----:B0-----:R-:W-:-:S04]  /*29660*/  IADD3 R2, P0, R33, R2, RZ ;  /* 0x0000000221027210 */ /* 0x001fc80007f1e0ff */
[----:B--2---:R-:W-:-:S05]  /*29670*/  IADD3.X R3, RZ, R3, RZ, P0, !PT ;  /* 0x00000003ff037210 */ /* 0x004fca00007fe4ff */
[----:B------:R-:W-:Y:S04]  /*29680*/  LDGSTS.E.BYPASS.LTC128B.128 [R4+0x10800], desc[UR36][R2.64], !P3 ;  /* 0x1080000002047fae */ /* 0x000fe8000d901d64 */
[----:B------:R0:W-:Y:S04]  /*29690*/  LDGSTS.E.BYPASS.LTC128B.128 [R4+0x12800], desc[UR36][R2.64+0x80], !P2 ;  /* 0x1280008002047fae */ /* 0x0001e8000d101d64 */
[----:B0-----:R-:W0:Y:S04]  /*296a0*/  SHFL.IDX PT, R2, R21, 0x2, 0x181f ;  /* 0x00581f0015027f89 */ /* 0x001e2800000e0000 */
[----:B------:R-:W2:Y:S04]  /*296b0*/  SHFL.IDX PT, R3, R24, 0x2, 0x181f ;  /* 0x00581f0018037f89 */ /* 0x000ea800000e0000 */
[----:B------:R-:W3:Y:S01]  /*296c0*/  SHFL.IDX PT, R24, R24, 0x3, 0x181f ;  /* 0x00781f0018187f89 */ /* 0x000ee200000e0000 */
[----:B0-----:R-:W-:-:S05]  /*296d0*/  IADD3 R2, P0, R33, R2, RZ ;  /* 0x0000000221027210 */ /* 0x001fca0007f1e0ff */
[----:B--2---:R-:W-:-:S05]  /*296e0*/  IMAD.X R3, RZ, RZ, R3, P0 ;  /* 0x000000ffff037224 */ /* 0x004fca00000e0603 */
[----:B------:R-:W-:Y:S04]  /*296f0*/  LDGSTS.E.BYPASS.LTC128B.128 [R4+0x11000], desc[UR36][R2.64], !P3 ;  /* 0x1100000002047fae */ /* 0x000fe8000d901d64 */
[----:B------:R0:W-:Y:S04]  /*29700*/  LDGSTS.E.BYPASS.LTC128B.128 [R4+0x13000], desc[UR36][R2.64+0x80], !P2 ;  /* 0x1300008002047fae */ /* 0x0001e8000d101d64 */
[----:B0--3--:R0:W2:Y:S02]  /*29710*/  SHFL.IDX PT, R2, R21, 0x3, 0x181f ;  /* 0x00781f0015027f89 */ /* 0x0090a400000e0000 */
.L_x_2490:
        /* <DEDUP_REMOVED lines=9> */
.L_x_2130:
        /* <DEDUP_REMOVED lines=10> */
.L_x_2131:
[----:B------:R3:W-:Y:S01]  /*29850*/  SYNCS.ARRIVE.TRANS64.A1T0 RZ, [R0+URZ+0x28470], RZ ;  /* 0x028470ff00ff79a7 */ /* 0x0007e2000810003f */
[----:B------:R-:W-:Y:S05]  /*29860*/  @!P3 BRA `(.L_x_2132) ;  /* 0x000000000004b947 */ /* 0x000fea0003800000 */
[----:B------:R-:W-:Y:S01]  /*29870*/  BPT.TRAP 0x1 ;  /* 0x000000040000795c */ /* 0x000fe20000300000 */
.L_x_2132:
[----:B------:R-:W4:Y:S01]  /*29880*/  SYNCS.PHASECHK.TRANS64.TRYWAIT P0, [R0+URZ+0x28440], R17 ;  /* 0x02844011000075a7 */ /* 0x000f22000800017f */
[----:B------:R-:W-:Y:S04]  /*29890*/  BSSY B0, `(.L_x_2133) ;  /* 0x0000002000007945 */ /* 0x000fe80003800000 */
[----:B----4-:R-:W-:Y:S05]  /*298a0*/  @!P0 BRA `(.L_x_2134) ;  /* 0x000000a400e88947 */ /* 0x010fea0003800000 */
.L_x_2491:
[----:B------:R-:W-:Y:S05]  /*298b0*/  BSYNC B0 ;  /* 0x0000000000007941 */ /* 0x000fea0003800000 */
.L_x_2133:
[----:B------:R-:W-:Y:S01]  /*298c0*/  ULDC.64 UR4, c[0x0][0x300] ;  /* 0x0000c00000047ab9 */ /* 0x000fe20000000a00 */
[----:B------:R-:W5:Y:S01]  /*298d0*/  LDC R11, c[0x0][0x2f4] ;  /* 0x0000bd00ff0b7b82 */ /* 0x000f620000000800 */
[----:B------:R-:W-:Y:S01]  /*298e0*/  IMAD R9, R9, UR4, RZ ;  /* 0x0000000409097c24 */ /* 0x000fe2000f8e02ff */
        /* <DEDUP_REMOVED lines=13> */
[-C--:B-----5:R-:W-:Y:S02]  /*299c0*/  ISETP.GE.AND P2, PT, R12, R11.reuse, PT ;  /* 0x0000000b0c00720c */ /* 0x0a0fe40003f46270 */
[----:B------:R-:W-:Y:S01]  /*299d0*/  IMAD R8, R18, UR5, R3 ;  /* 0x0000000512087c24 */ /* 0x000fe2000f8e0203 */
[----:B------:R-:W-:Y:S02]  /*299e0*/  IADD3 R7, P0, R2, UR6, RZ ;  /* 0x0000000602077c10 */ /* 0x000fe4000ff1e0ff */
[----:B------:R-:W-:Y:S02]  /*299f0*/  ISETP.GE.AND P3, PT, R33, R11, PT ;  /* 0x0000000b2100720c */ /* 0x000fe40003f66270 */
[----:B------:R-:W-:Y:S01]  /*29a00*/  IADD3.X R8, R8, UR7, RZ, P0, !PT ;  /* 0x0000000708087c10 */ /* 0x000fe200087fe4ff */
[----:B------:R-:W-:Y:S10]  /*29a10*/  BRA.DIV UR4, `(.L_x_2135) ;  /* 0x000000a604a07947 */ /* 0x000ff4000b800000 */
[----:B------:R-:W2:Y:S04]  /*29a20*/  SHFL.IDX PT, R2, R7, RZ, 0x181f ;  /* 0x00181fff07027589 */ /* 0x000ea800000e0000 */
[----:B------:R-:W5:Y:S01]  /*29a30*/  SHFL.IDX PT, R3, R8, RZ, 0x181f ;  /* 0x00181fff08037589 */ /* 0x000f6200000e0000 */
[----:B--2---:R-:W-:-:S05]  /*29a40*/  IADD3 R2, P0, R33, R2, RZ ;  /* 0x0000000221027210 */ /* 0x004fca0007f1e0ff */
[----:B-----5:R-:W-:-:S05]  /*29a50*/  IMAD.X R3, RZ, RZ, R3, P0 ;  /* 0x000000ffff037224 */ /* 0x020fca00000e0603 */
[----:B------:R-:W-:Y:S01]  /*29a60*/  @!PT LDS RZ, [RZ] ;  /* 0x00000000fffff984 */ /* 0x000fe20000000800 */
[----:B------:R-:W-:Y:S04]  /*29a70*/  LDGSTS.E.BYPASS.LTC128B.128 [R4+0x20000], desc[UR36][R2.64], !P3 ;  /* 0x2000000002047fae */ /* 0x000fe8000d901d64 */
[----:B------:R2:W-:Y:S04]  /*29a80*/  LDGSTS.E.BYPASS.LTC128B.128 [R4+0x22000], desc[UR36][R2.64+0x80], !P2 ;  /* 0x2200008002047fae */ /* 0x0005e8000d101d64 */
[----:B--2---:R-:W2:Y:S04]  /*29a90*/  SHFL.IDX PT, R2, R7, 0x1, 0x181f ;  /* 0x00381f0007027f89 */ /* 0x004ea800000e0000 */
[----:B------:R-:W5:Y:S01]  /*29aa0*/  SHFL.IDX PT, R3, R8, 0x1, 0x181f ;  /* 0x00381f0008037f89 */ /* 0x000f6200000e0000 */
[----:B--2---:R-:W-:-:S05]  /*29ab0*/  IADD3 R2, P0, R33, R2, RZ ;  /* 0x0000000221027210 */ /* 0x004fca0007f1e0ff */
[----:B-----5:R-:W-:-:S05]  /*29ac0*/  IMAD.X R3, RZ, RZ, R3, P0 ;  /* 0x000000ffff037224 */ /* 0x020fca00000e0603 */
[----:B------:R-:W-:Y:S04]  /*29ad0*/  LDGSTS.E.BYPASS.LTC128B.128 [R4+0x20800], desc[UR36][R2.64], !P3 ;  /* 0x2080000002047fae */ /* 0x000fe8000d901d64 */
[----:B------:R2:W-:Y:S04]  /*29ae0*/  LDGSTS.E.BYPASS.LTC128B.128 [R4+0x22800], desc[UR36][R2.64+0x80], !P2 ;  /* 0x2280008002047fae */ /* 0x0005e8000d101d64 */
[----:B--2---:R-:W2:Y:S04]  /*29af0*/  SHFL.IDX PT, R2, R7, 0x2, 0x181f ;  /* 0x00581f0007027f89 */ /* 0x004ea800000e0000 */
[----:B------:R-:W5:Y:S04]  /*29b00*/  SHFL.IDX PT, R3, R8, 0x2, 0x181f ;  /* 0x00581f0008037f89 */ /* 0x000f6800000e0000 */
[----:B------:R-:W0:Y:S01]  /*29b10*/  SHFL.IDX PT, R8, R8, 0x3, 0x181f ;  /* 0x00781f0008087f89 */ /* 0x000e2200000e0000 */
[----:B--2---:R-:W-:-:S05]  /*29b20*/  IADD3 R2, P0, R33, R2, RZ ;  /* 0x0000000221027210 */ /* 0x004fca0007f1e0ff */
[----:B-----5:R-:W-:-:S05]  /*29b30*/  IMAD.X R3, RZ, RZ, R3, P0 ;  /* 0x000000ffff037224 */ /* 0x020fca00000e0603 */
[----:B------:R-:W-:Y:S04]  /*29b40*/  LDGSTS.E.BYPASS.LTC128B.128 [R4+0x21000], desc[UR36][R2.64], !P3 ;  /* 0x2100000002047fae */ /* 0x000fe8000d901d64 */
[----:B------:R2:W-:Y:S04]  /*29b50*/  LDGSTS.E.BYPASS.LTC128B.128 [R4+0x23000], desc[UR36][R2.64+0x80], !P2 ;  /* 0x2300008002047fae */ /* 0x0005e8000d101d64 */
[----:B--2---:R2:W0:Y:S02]  /*29b60*/  SHFL.IDX PT, R2, R7, 0x3, 0x181f ;  /* 0x00781f0007027f89 */ /* 0x00442400000e0000 */
.L_x_2501:
[----:B0-----:R-:W-:-:S05]  /*29b70*/  IADD3 R2, P0, R33, R2, RZ ;  /* 0x0000000221027210 */ /* 0x001fca0007f1e0ff */
        /* <DEDUP_REMOVED lines=8> */
.L_x_2136:
        /* <DEDUP_REMOVED lines=10> */
.L_x_2137:
[----:B------:R1:W-:Y:S02]  /*29ca0*/  SYNCS.ARRIVE.TRANS64.A1T0 RZ, [R0+URZ+0x28430], RZ ;  /* 0x028430ff00ff79a7 */ /* 0x0003e4000810003f */
[----:B-1-34-:R-:W-:-:S05]  /*29cb0*/  IMAD.U32 R0, RZ, RZ, UR38 ;  /* 0x00000026ff007e24 */ /* 0x01afca000f8e00ff */
[----:B------:R-:W-:-:S13]  /*29cc0*/  ISETP.NE.AND P0, PT, R0, 0x3, PT ;  /* 0x000000030000780c */ /* 0x000fda0003f05270 */
[----:B------:R-:W-:Y:S05]  /*29cd0*/  @!P0 BRA `(.L_x_2138) ;  /* 0x0000000000048947 */ /* 0x000fea0003800000 */
[----:B------:R-:W-:Y:S01]  /*29ce0*/  BPT.TRAP 0x1 ;  /* 0x000000040000795c */ /* 0x000fe20000300000 */
.L_x_2138:
[----:B------:R-:W-:Y:S01]  /*29cf0*/  LOP3.LUT R0, R6, 0x1, RZ, 0x3c, !PT ;  /* 0x0000000106007812 */ /* 0x000fe200078e3cff */
[----:B0-----:R-:W-:Y:S01]  /*29d00*/  IMAD R3, R5, 0x8, R22 ;  /* 0x0000000805037824 */ /* 0x001fe200078e0216 */
[----:B------:R-:W-:Y:S02]  /*29d10*/  BSSY B0, `(.L_x_2139) ;  /* 0x0000004000007945 */ /* 0x000fe40003800000 */
[----:B------:R-:W-:-:S04]  /*29d20*/  SHF.L.U32 R0, R0, 0x1f, RZ ;  /* 0x0000001f00007819 */ /* 0x000fc800000006ff */
[----:B------:R-:W0:Y:S02]  /*29d30*/  SYNCS.PHASECHK.TRANS64.TRYWAIT P2, [R3+URZ+0x28470], R0 ;  /* 0x02847000030075a7 */ /* 0x000e24000804017f */
[----:B0-----:R-:W-:Y:S05]  /*29d40*/  @!P2 BRA `(.L_x_2140) ;  /* 0x000000a400f8a947 */ /* 0x001fea0003800000 */
.L_x_2502:
[----:B------:R-:W-:Y:S05]  /*29d50*/  BSYNC B0 ;  /* 0x0000000000007941 */ /* 0x000fea0003800000 */
.L_x_2139:
[----:B------:R-:W-:-:S13]  /*29d60*/  LOP3.LUT P2, RZ, R23, 0x8, RZ, 0xc0, !PT ;  /* 0x0000000817ff7812 */ /* 0x000fda000784c0ff */
[----:B------:R-:W-:Y:S05]  /*29d70*/  @!P2 BRA `(.L_x_2141) ;  /* 0x000000000004a947 */ /* 0x000fea0003800000 */
[----:B------:R-:W-:Y:S01]  /*29d80*/  BPT.TRAP 0x1 ;  /* 0x000000040000795c */ /* 0x000fe20000300000 */
.L_x_2141:
[----:B0-----:R-:W-:Y:S02]  /*29d90*/  SHF.L.U32 R0, R6, 0x1f, RZ ;  /* 0x0000001f06007819 */ /* 0x001fe400000006ff */
[----:B------:R-:W-:Y:S02]  /*29da0*/  SHF.L.U32 R12, R5, 0xe, RZ ;  /* 0x0000000e050c7819 */ /* 0x000fe400000006ff */
[----:B------:R-:W0:Y:S02]  /*29db0*/  SYNCS.PHASECHK.TRANS64.TRYWAIT P2, [R3+URZ+0x28460], R0 ;  /* 0x02846000030075a7 */ /* 0x000e24000804017f */
[----:B0-----:R-:W-:Y:S05]  /*29dc0*/  @!P2 BRA `(.L_x_2142) ;  /* 0x000000a400eca947 */ /* 0x001fea0003800000 */
.L_x_2503:
[----:B------:R-:W3:Y:S04]  /*29dd0*/  LDL R2, [R1+0xc] ;  /* 0x00000c0001027983 */ /* 0x000ee80000100800 */
[----:B------:R-:W4:Y:S01]  /*29de0*/  LDL R13, [R1+0x4] ;  /* 0x00000400010d7983 */ /* 0x000f220000100800 */
[----:B------:R-:W-:Y:S05]  /*29df0*/  WARPSYNC.ALL ;  /* 0x0000000000007948 */ /* 0x000fea0003800000 */
[----:B------:R-:W1:Y:S01]  /*29e00*/  S2R R21, SR_TID.X ;  /* 0x0000000000157919 */ /* 0x000e620000002100 */
[----:B------:R-:W-:-:S02]  /*29e10*/  LOP3.LUT P2, RZ, R23, 0x8, RZ, 0xc0, !PT ;  /* 0x0000000817ff7812 */ /* 0x000fc4000784c0ff */
[C---:B---3--:R-:W-:Y:S02]  /*29e20*/  LOP3.LUT R5, R12.reuse, R2, RZ, 0xfc, !PT ;  /* 0x000000020c057212 */ /* 0x048fe400078efcff */
[----:B------:R-:W3:Y:S01]  /*29e30*/  S2R R2, SR_TID.X ;  /* 0x0000000000027919 */ /* 0x000ee20000002100 */
[----:B----4-:R-:W-:Y:S02]  /*29e40*/  LOP3.LUT R17, R12, R13, RZ, 0xfc, !PT ;  /* 0x0000000d0c117212 */ /* 0x010fe400078efcff */
[----:B0-----:R-:W-:-:S03]  /*29e50*/  IMAD.IADD R0, R22, 0x1, R5 ;  /* 0x0000000116007824 */ /* 0x001fc600078e0205 */
[----:B------:R-:W-:Y:S02]  /*29e60*/  IMAD.IADD R17, R22, 0x1, R17 ;  /* 0x0000000116117824 */ /* 0x000fe400078e0211 */
[----:B--2---:R-:W0:Y:S01]  /*29e70*/  LDSM.16.MT88.4 R4, [R0+0x10000] ;  /* 0x010000000004783b */ /* 0x004e220000004200 */
[----:B---3--:R-:W-:Y:S01]  /*29e80*/  LOP3.LUT P3, RZ, R2, 0x4, RZ, 0xc0, !PT ;  /* 0x0000000402ff7812 */ /* 0x008fe2000786c0ff */
[----:B------:R-:W-:-:S05]  /*29e90*/  IMAD.MOV.U32 R2, RZ, RZ, 0x40 ;  /* 0x00000040ff027424 */ /* 0x000fca00078e00ff */
[----:B------:R-:W-:Y:S02]  /*29ea0*/  SEL R2, R2, 0xffffffc0, !P3 ;  /* 0xffffffc002027807 */ /* 0x000fe40005800000 */
[----:B-1----:R-:W-:Y:S01]  /*29eb0*/  LOP3.LUT P3, RZ, R21, 0x4, RZ, 0xc0, !PT ;  /* 0x0000000415ff7812 */ /* 0x002fe2000786c0ff */
[----:B------:R-:W-:Y:S02]  /*29ec0*/  IMAD.MOV.U32 R21, RZ, RZ, 0x20 ;  /* 0x00000020ff157424 */ /* 0x000fe400078e00ff */
[----:B------:R-:W-:-:S03]  /*29ed0*/  IMAD.IADD R2, R2, 0x1, R0 ;  /* 0x0000000102027824 */ /* 0x000fc600078e0200 */
[----:B------:R-:W-:Y:S02]  /*29ee0*/  SEL R21, R21, 0xffffffe0, !P3 ;  /* 0xffffffe015157807 */ /* 0x000fe40005800000 */
[C-C-:B0-----:R-:W-:Y:S02]  /*29ef0*/  PRMT R8, R4.reuse, 0x6420, R5.reuse ;  /* 0x0000642004087816 */ /* 0x141fe40000000005 */
        /* <DEDUP_REMOVED lines=21> */
[----:B------:R0:W-:Y:S04]  /*2a050*/  STSM.16.M88.4 [R17+0xb000], R24 ;  /* 0x00b0001811007844 */ /* 0x0001e80000000200 */
[----:B------:R-:W1:Y:S01]  /*2a060*/  LDSM.16.MT88.4 R8, [R0+0x11000] ;  /* 0x011000000008783b */ /* 0x000e620000004200 */
[----:B0-----:R-:W-:Y:S02]  /*2a070*/  IADD3 R17, R21, 0x8000, R17 ;  /* 0x0000800015117810 */ /* 0x001fe40007ffe011 */
[C-C-:B-1----:R-:W-:Y:S02]  /*2a080*/  PRMT R4, R8.reuse, 0x6420, R9.reuse ;  /* 0x0000642008047816 */ /* 0x142fe40000000009 */
[----:B------:R-:W-:Y:S02]  /*2a090*/  PRMT R5, R8, 0x7531, R9 ;  /* 0x0000753108057816 */ /* 0x000fe40000000009 */
[----:B------:R-:W-:-:S02]  /*2a0a0*/  PRMT R6, R10, 0x6420, R11 ;  /* 0x000064200a067816 */ /* 0x000fc4000000000b */
[----:B------:R-:W-:Y:S02]  /*2a0b0*/  PRMT R7, R10, 0x7531, R11 ;  /* 0x000075310a077816 */ /* 0x000fe4000000000b */
[----:B------:R-:W0:Y:S04]  /*2a0c0*/  LDSM.16.MT88.4 R8, [R2+0x11000] ;  /* 0x011000000208783b */ /* 0x000e280000004200 */
[----:B------:R0:W-:Y:S02]  /*2a0d0*/  STSM.16.M88.4 [R17], R4 ;  /* 0x0000000411007844 */ /* 0x0001e40000000200 */
        /* <DEDUP_REMOVED lines=25> */
.L_x_2143:
[----:B-1----:R1:W-:Y:S01]  /*2a270*/  SYNCS.ARRIVE.TRANS64.A1T0 RZ, [R3+URZ+0x28450], RZ ;  /* 0x028450ff03ff79a7 */ /* 0x0023e2000810003f */
[----:B------:R-:W-:Y:S06]  /*2a280*/  BAR.SYNC.DEFER_BLOCKING 0x2, 0x80 ;  /* 0x0082000000007b1d */ /* 0x000fec0000010000 */
[----:B------:R-:W-:Y:S05]  /*2a290*/  @!P0 BRA `(.L_x_2144) ;  /* 0x0000000000048947 */ /* 0x000fea0003800000 */
[----:B------:R-:W-:Y:S01]  /*2a2a0*/  BPT.TRAP 0x1 ;  /* 0x000000040000795c */ /* 0x000fe20000300000 */
.L_x_2144:
[----:B------:R-:W-:Y:S02]  /*2a2b0*/  VIADD R0, R3, 0x28480 ;  /* 0x0002848003007836 */ /* 0x000fe40000000000 */
[----:B------:R-:W-:Y:S02]  /*2a2c0*/  IMAD.MOV.U32 R5, RZ, RZ, R28 ;  /* 0x000000ffff057224 */ /* 0x000fe400078e001c */
[----:B------:R-:W-:Y:S01]  /*2a2d0*/  IMAD.MOV.U32 R6, RZ, RZ, R30 ;  /* 0x000000ffff067224 */ /* 0x000fe200078e001e */
[----:B------:R-:W-:-:S04]  /*2a2e0*/  PRMT R0, R37, 0x654, R0 ;  /* 0x0000065425007816 */ /* 0x000fc80000000000 */
[----:B------:R2:W-:Y:S01]  /*2a2f0*/  SYNCS.ARRIVE.TRANS64.RED.A1T0 RZ, [R0+URZ], RZ ;  /* 0x000000ff00ff79a7 */ /* 0x0005e2000810043f */
[----:B------:R-:W-:Y:S05]  /*2a300*/  @P1 BRA `(.L_x_2145) ;  /* 0xffffffec008c1947 */ /* 0x000fea000383ffff */
.L_x_2125:
[----:B--2---:R-:W2:Y:S01]  /*2a310*/  S2R R0, SR_TID.X ;  /* 0x0000000000007919 */ /* 0x004ea20000002100 */
        /* <DEDUP_REMOVED lines=8> */
[----:B01----:R-:W0:Y:S01]  /*2a3a0*/  LDC.64 R2, c[0x0][0xc60] ;  /* 0x00031800ff027b82 */ /* 0x003e220000000a00 */
        /* <DEDUP_REMOVED lines=9> */
.L_x_2147:
[----:B------:R-:W-:Y:S05]  /*2a440*/  BSYNC B0 ;  /* 0x0000000000007941 */ /* 0x000fea0003800000 */
.L_x_2146:
[----:B------:R-:W-:Y:S05]  /*2a450*/  @!P0 BRA `(.L_x_2148) ;  /* 0x0000000000048947 */ /* 0x000fea0003800000 */
[----:B------:R-:W-:Y:S01]  /*2a460*/  BPT.TRAP 0x1 ;  /* 0x000000040000795c */ /* 0x000fe20000300000 */
.L_x_2148:
[----:B------:R-:W-:Y:S01]  /*2a470*/  LOP3.LUT R0, R30, 0x1, RZ, 0x3c, !PT ;  /* 0x000000011e007812 */ /* 0x000fe200078e3cff */
[----:B0-----:R-:W-:Y:S01]  /*2a480*/  IMAD R17, R28, 0x8, R22 ;  /* 0x000000081c117824 */ /* 0x001fe200078e0216 */
[----:B------:R-:W-:Y:S02]  /*2a490*/  BSSY B0, `(.L_x_2149) ;  /* 0x0000004000007945 */ /* 0x000fe40003800000 */
[----:B------:R-:W-:-:S04]  /*2a4a0*/  SHF.L.U32 R0, R0, 0x1f, RZ ;  /* 0x0000001f00007819 */ /* 0x000fc800000006ff */
[----:B------:R-:W0:Y:S02]  /*2a4b0*/  SYNCS.PHASECHK.TRANS64.TRYWAIT P1, [R17+URZ+0x28470], R0 ;  /* 0x02847000110075a7 */ /* 0x000e24000802017f */
[----:B0-----:R-:W-:Y:S05]  /*2a4c0*/  @!P1 BRA `(.L_x_2150) ;  /* 0x000000a000409947 */ /* 0x001fea0003800000 */
.L_x_2504:
[----:B------:R-:W-:Y:S05]  /*2a4d0*/  BSYNC B0 ;  /* 0x0000000000007941 */ /* 0x000fea0003800000 */
.L_x_2149:
[----:B------:R-:W-:-:S13]  /*2a4e0*/  LOP3.LUT P1, RZ, R23, 0x8, RZ, 0xc0, !PT ;  /* 0x0000000817ff7812 */ /* 0x000fda000782c0ff */
[----:B------:R-:W-:Y:S05]  /*2a4f0*/  @!P1 BRA `(.L_x_2151) ;  /* 0x0000000000049947 */ /* 0x000fea0003800000 */
[----:B------:R-:W-:Y:S01]  /*2a500*/  BPT.TRAP 0x1 ;  /* 0x000000040000795c */ /* 0x000fe20000300000 */
.L_x_2151:
[----:B0-----:R-:W-:-:S04]  /*2a510*/  SHF.L.U32 R0, R30, 0x1f, RZ ;  /* 0x0000001f1e007819 */ /* 0x001fc800000006ff */
[----:B------:R-:W0:Y:S02]  /*2a520*/  SYNCS.PHASECHK.TRANS64.TRYWAIT P1, [R17+URZ+0x28460], R0 ;  /* 0x02846000110075a7 */ /* 0x000e24000802017f */
[----:B0-----:R-:W-:Y:S05]  /*2a530*/  @!P1 BRA `(.L_x_2152) ;  /* 0x000000a000389947 */ /* 0x001fea0003800000 */
.L_x_2505:
[----:B------:R-:W1:Y:S04]  /*2a540*/  LDL R2, [R1+0xc] ;  /* 0x00000c0001027983 */ /* 0x000e680000100800 */
[----:B------:R-:W2:Y:S01]  /*2a550*/  LDL R12, [R1+0x4] ;  /* 0x00000400010c7983 */ /* 0x000ea20000100800 */
[----:B0-----:R-:W-:Y:S01]  /*2a560*/  SHF.L.U32 R0, R28, 0xe, RZ ;  /* 0x0000000e1c007819 */ /* 0x001fe200000006ff */
[----:B------:R-:W-:Y:S05]  /*2a570*/  WARPSYNC.ALL ;  /* 0x0000000000007948 */ /* 0x000fea0003800000 */
[----:B------:R-:W0:Y:S01]  /*2a580*/  S2R R9, SR_TID.X ;  /* 0x0000000000097919 */ /* 0x000e220000002100 */
[----:B------:R-:W-:Y:S01]  /*2a590*/  IMAD.MOV.U32 R13, RZ, RZ, 0x40 ;  /* 0x00000040ff0d7424 */ /* 0x000fe200078e00ff */
[----:B------:R-:W-:Y:S01]  /*2a5a0*/  LOP3.LUT P1, RZ, R23, 0x8, RZ, 0xc0, !PT ;  /* 0x0000000817ff7812 */ /* 0x000fe2000782c0ff */
[----:B------:R-:W3:Y:S01]  /*2a5b0*/  S2R R18, SR_TID.X ;  /* 0x0000000000127919 */ /* 0x000ee20000002100 */
[----:B0-----:R-:W-:-:S04]  /*2a5c0*/  LOP3.LUT P2, RZ, R9, 0x4, RZ, 0xc0, !PT ;  /* 0x0000000409ff7812 */ /* 0x001fc8000784c0ff */
[----:B------:R-:W-:Y:S02]  /*2a5d0*/  SEL R13, R13, 0xffffffc0, !P2 ;  /* 0xffffffc00d0d7807 */ /* 0x000fe40005000000 */
[----:B---3--:R-:W-:Y:S01]  /*2a5e0*/  LOP3.LUT P2, RZ, R18, 0x4, RZ, 0xc0, !PT ;  /* 0x0000000412ff7812 */ /* 0x008fe2000784c0ff */
[----:B------:R-:W-:-:S05]  /*2a5f0*/  IMAD.MOV.U32 R18, RZ, RZ, 0x20 ;  /* 0x00000020ff127424 */ /* 0x000fca00078e00ff */
[----:B------:R-:W-:Y:S02]  /*2a600*/  SEL R18, R18, 0xffffffe0, !P2 ;  /* 0xffffffe012127807 */ /* 0x000fe40005000000 */
[----:B-1----:R-:W-:-:S05]  /*2a610*/  LOP3.LUT R3, R0, R2, RZ, 0xfc, !PT ;  /* 0x0000000200037212 */ /* 0x002fca00078efcff */
[----:B------:R-:W-:-:S04]  /*2a620*/  IMAD.IADD R2, R22, 0x1, R3 ;  /* 0x0000000116027824 */ /* 0x000fc800078e0203 */
[----:B------:R-:W-:Y:S01]  /*2a630*/  IMAD.IADD R3, R13, 0x1, R2 ;  /* 0x000000010d037824 */ /* 0x000fe200078e0202 */
[----:B------:R-:W0:Y:S01]  /*2a640*/  LDSM.16.MT88.4 R4, [R2+0x10000] ;  /* 0x010000000204783b */ /* 0x000e220000004200 */
[----:B--2---:R-:W-:-:S05]  /*2a650*/  LOP3.LUT R13, R0, R12, RZ, 0xfc, !PT ;  /* 0x0000000c000d7212 */ /* 0x004fca00078efcff */
[----:B------:R-:W-:Y:S01]  /*2a660*/  IMAD.IADD R0, R22, 0x1, R13 ;  /* 0x0000000116007824 */ /* 0x000fe200078e020d */
[C-C-:B0-----:R-:W-:Y:S02]  /*2a670*/  PRMT R8, R4.reuse, 0x6420, R5.reuse ;  /* 0x0000642004087816 */ /* 0x141fe40000000005 */
[----:B------:R-:W-:Y:S02]  /*2a680*/  PRMT R9, R4, 0x7531, R5 ;  /* 0x0000753104097816 */ /* 0x000fe40000000005 */
[C-C-:B------:R-:W-:Y:S02]  /*2a690*/  PRMT R10, R6.reuse, 0x6420, R7.reuse ;  /* 0x00006420060a7816 */ /* 0x140fe40000000007 */
[----:B------:R-:W-:Y:S02]  /*2a6a0*/  PRMT R11, R6, 0x7531, R7 ;  /* 0x00007531060b7816 */ /* 0x000fe40000000007 */
[----:B------:R-:W0:Y:S04]  /*2a6b0*/  LDSM.16.MT88.4 R4, [R3+0x10000] ;  /* 0x010000000304783b */ /* 0x000e280000004200 */
[----:B------:R0:W-:Y:S02]  /*2a6c0*/  STSM.16.M88.4 [R0+0x8000], R8 ;  /* 0x0080000800007844 */ /* 0x0001e40000000200 */
        /* <DEDUP_REMOVED lines=50> */
.L_x_2153:
[----:B-1----:R1:W-:Y:S01]  /*2a9f0*/  SYNCS.ARRIVE.TRANS64.A1T0 RZ, [R17+URZ+0x28450], RZ ;  /* 0x028450ff11ff79a7 */ /* 0x0023e2000810003f */
[----:B------:R-:W-:Y:S06]  /*2aa00*/  BAR.SYNC.DEFER_BLOCKING 0x2, 0x80 ;  /* 0x0082000000007b1d */ /* 0x000fec0000010000 */
[----:B------:R-:W-:Y:S05]  /*2aa10*/  @!P0 BRA `(.L_x_2154) ;  /* 0x0000000000048947 */ /* 0x000fea0003800000 */
[----:B------:R-:W-:Y:S01]  /*2aa20*/  BPT.TRAP 0x1 ;  /* 0x000000040000795c */ /* 0x000fe20000300000 */
.L_x_2154:
[----:B0-----:R-:W-:Y:S02]  /*2aa30*/  VIADD R0, R17, 0x28480 ;  /* 0x0002848011007836 */ /* 0x001fe40000000000 */
[----:B------:R-:W-:-:S03]  /*2aa40*/  VIADD R28, R28, 0x1 ;  /* 0x000000011c1c7836 */ /* 0x000fc60000000000 */
[----:B------:R-:W-:Y:S02]  /*2aa50*/  PRMT R0, R37, 0x654, R0 ;  /* 0x0000065425007816 */ /* 0x000fe40000000000 */
[C---:B------:R-:W-:Y:S02]  /*2aa60*/  ISETP.NE.AND P0, PT, R28.reuse, 0x2, PT ;  /* 0x000000021c00780c */ /* 0x040fe40003f05270 */
[----:B------:R2:W-:Y:S02]  /*2aa70*/  SYNCS.ARRIVE.TRANS64.RED.A1T0 RZ, [R0+URZ], RZ ;  /* 0x000000ff00ff79a7 */ /* 0x0005e4000810043f */
[----:B------:R-:W-:Y:S02]  /*2aa80*/  SEL R3, RZ, 0x1, P0 ;  /* 0x00000001ff037807 */ /* 0x000fe40000000000 */
[----:B------:R-:W-:Y:S02]  /*2aa90*/  SEL R28, R28, RZ, P0 ;  /* 0x000000ff1c1c7207 */ /* 0x000fe40000000000 */
[----:B------:R-:W-:-:S07]  /*2aaa0*/  LOP3.LUT R30, R30, R3, RZ, 0x3c, !PT ;  /* 0x000000031e1e7212 */ /* 0x000fce00078e3cff */
.L_x_2095:
[----:B------:R-:W-:-:S13]  /*2aab0*/  LOP3.LUT P0, RZ, R23, 0x10, RZ, 0xc0, !PT ;  /* 0x0000001017ff7812 */ /* 0x000fda000780c0ff */
[----:B------:R-:W-:Y:S05]  /*2aac0*/  @!P0 BRA `(.L_x_2155) ;  /* 0x0000000000248947 */ /* 0x000fea0003800000 */
[----:B------:R-:W-:Y:S05]  /*2aad0*/  WARPSYNC.ALL ;  /* 0x0000000000007948 */ /* 0x000fea0003800000 */
[----:B------:R-:W3:Y:S08]  /*2aae0*/  S2UR UR4, SR_CgaCtaId ;  /* 0x00000000000479c3 */ /* 0x000ef00000008800 */
[----:B------:R-:W-:Y:S01]  /*2aaf0*/  BAR.SYNC.DEFER_BLOCKING 0x5, 0x180 ;  /* 0x0146000000007b1d */ /* 0x000fe20000010000 */
[----:B------:R-:W-:Y:S01]  /*2ab00*/  MOV R22, 0x400 ;  /* 0x0000040000167802 */ /* 0x000fe20000000f00 */
[----:B---3--:R-:W-:-:S05]  /*2ab10*/  IMAD.U32 R37, RZ, RZ, UR4 ;  /* 0x00000004ff257e24 */ /* 0x008fca000f8e00ff */
[----:B------:R-:W-:-:S05]  /*2ab20*/  LEA R22, R37, R22, 0x18 ;  /* 0x0000001625167211 */ /* 0x000fca00078ec0ff */
[----:B-1----:R1:W3:Y:S01]  /*2ab30*/  LDS.128 R16, [R22+0x284d0] ;  /* 0x0284d00016107984 */ /* 0x0022e20000000c00 */
[----:B------:R-:W-:Y:S06]  /*2ab40*/  BAR.ARV 0x4, 0x180 ;  /* 0x0106000000007b1d */ /* 0x000fec0000002000 */
[----:B------:R-:W-:Y:S05]  /*2ab50*/  BRA `(.L_x_2156) ;  /* 0x0000000c00d47947 */ /* 0x000fea0003800000 */
.L_x_2155:
[----:B--2---:R-:W2:Y:S01]  /*2ab60*/  S2R R0, SR_TID.X ;  /* 0x0000000000007919 */ /* 0x004ea20000002100 */
[----:B------:R-:W-:Y:S01]  /*2ab70*/  UMOV UR4, 0xffffffff ;  /* 0xffffffff00047882 */ /* 0x000fe20000000000 */
[----:B--2---:R-:W-:-:S04]  /*2ab80*/  LOP3.LUT R8, R0, 0x1f, RZ, 0xc0, !PT ;  /* 0x0000001f00087812 */ /* 0x004fc800078ec0ff */
[----:B------:R-:W-:Y:S01]  /*2ab90*/  ISETP.NE.AND P0, PT, R8, 0x1f, PT ;  /* 0x0000001f0800780c */ /* 0x000fe20003f05270 */
[----:B------:R-:W-:-:S12]  /*2aba0*/  BRA.DIV UR4, `(.L_x_2157) ;  /* 0x0000009a04b07947 */ /* 0x000fd8000b800000 */
[----:B------:R-:W-:Y:S01]  /*2abb0*/  IMAD.IADD R9, R19, 0x1, R8 ;  /* 0x0000000113097824 */ /* 0x000fe200078e0208 */
[----:B------:R-:W-:-:S04]  /*2abc0*/  ULDC UR4, c[0x0][0xc3c] ;  /* 0x00030f0000047ab9 */ /* 0x000fc80000000800 */
[----:B------:R-:W-:-:S13]  /*2abd0*/  ISETP.GE.OR P1, PT, R9, UR4, !P0 ;  /* 0x0000000409007c0c */ /* 0x000fda000c726670 */
[----:B------:R-:W2:Y:S08]  /*2abe0*/  @!P1 LDC.64 R2, c[0x0][0xc80] ;  /* 0x00032000ff029b82 */ /* 0x000eb00000000a00 */
[----:B------:R-:W3:Y:S01]  /*2abf0*/  @!P1 LDC.64 R4, c[0x0][0xc78] ;  /* 0x00031e00ff049b82 */ /* 0x000ee20000000a00 */
[----:B--2---:R-:W-:-:S05]  /*2ac00*/  @!P1 IMAD.WIDE R2, R9, 0x4, R2 ;  /* 0x0000000409029825 */ /* 0x004fca00078e0202 */
[----:B------:R3:W2:Y:S02]  /*2ac10*/  @!P1 LDG.E R7, desc[UR36][R2.64] ;  /* 0x0000002402079981 */ /* 0x0006a4000c1e1900 */
[----:B---3--:R-:W-:-:S05]  /*2ac20*/  @!P1 IMAD.WIDE R2, R9, 0x4, R4 ;  /* 0x0000000409029825 */ /* 0x008fca00078e0204 */
[----:B------:R-:W3:Y:S01]  /*2ac30*/  @!P1 LDG.E R4, desc[UR36][R2.64] ;  /* 0x0000002402049981 */ /* 0x000ee2000c1e1900 */
[----:B-1----:R-:W-:Y:S01]  /*2ac40*/  IMAD.MOV.U32 R17, RZ, RZ, RZ ;  /* 0x000000ffff117224 */ /* 0x002fe200078e00ff */
[C---:B------:R-:W-:Y:S01]  /*2ac50*/  ISETP.GE.U32.AND P2, PT, R8.reuse, 0x2, PT ;  /* 0x000000020800780c */ /* 0x040fe20003f46070 */
[----:B------:R-:W-:Y:S01]  /*2ac60*/  IMAD.MOV.U32 R5, RZ, RZ, RZ ;  /* 0x000000ffff057224 */ /* 0x000fe200078e00ff */
[C---:B------:R-:W-:Y:S01]  /*2ac70*/  ISETP.GE.U32.AND P3, PT, R8.reuse, 0x4, PT ;  /* 0x000000040800780c */ /* 0x040fe20003f66070 */
[----:B------:R-:W-:Y:S01]  /*2ac80*/  SHFL.IDX PT, R0, R16, RZ, 0x1f ;  /* 0x00001fff10007589 */ /* 0x000fe200000e0000 */
[C---:B------:R-:W-:Y:S02]  /*2ac90*/  ISETP.GE.U32.AND P4, PT, R8.reuse, 0x8, PT ;  /* 0x000000080800780c */ /* 0x040fe40003f86070 */
[C---:B------:R-:W-:Y:S01]  /*2aca0*/  ISETP.GE.U32.AND P5, PT, R8.reuse, 0x10, PT ;  /* 0x000000100800780c */ /* 0x040fe20003fa6070 */
[----:B0-----:R0:W-:Y:S02]  /*2acb0*/  SHFL.IDX PT, R6, R16, 0x1, 0x1f ;  /* 0x00201f0010067f89 */ /* 0x0011e400000e0000 */
[----:B0-----:R-:W-:Y:S01]  /*2acc0*/  IMAD.MOV.U32 R16, RZ, RZ, RZ ;  /* 0x000000ffff107224 */ /* 0x001fe200078e00ff */
[----:B--2---:R-:W-:Y:S01]  /*2acd0*/  @!P1 MOV R17, R7 ;  /* 0x0000000700119202 */ /* 0x004fe20000000f00 */
[----:B---3--:R-:W-:Y:S01]  /*2ace0*/  @!P1 IMAD.MOV.U32 R5, RZ, RZ, R4 ;  /* 0x000000ffff059224 */ /* 0x008fe200078e0004 */
        /* <DEDUP_REMOVED lines=17> */
[----:B------:R0:W1:Y:S02]  /*2ae00*/  SHFL.IDX PT, R14, R2, 0x1f, 0x1f ;  /* 0x03e01f00020e7f89 */ /* 0x00006400000e0000 */
.L_x_2515:
[----:B------:R-:W-:Y:S02]  /*2ae10*/  ULDC UR4, c[0x0][0xc38] ;  /* 0x00030e0000047ab9 */ /* 0x000fe40000000800 */
[----:B------:R-:W-:-:S04]  /*2ae20*/  IMAD.U32 R4, RZ, RZ, UR4 ;  /* 0x00000004ff047e24 */ /* 0x000fc8000f8e00ff */
[----:B-1----:R-:W-:-:S04]  /*2ae30*/  IMAD R3, R14, R4, RZ ;  /* 0x000000040e037224 */ /* 0x002fc800078e02ff */
[----:B------:R-:W-:-:S05]  /*2ae40*/  IMAD.IADD R6, R6, 0x1, R3 ;  /* 0x0000000106067824 */ /* 0x000fca00078e0203 */
[----:B------:R-:W-:-:S13]  /*2ae50*/  ISETP.GT.AND P6, PT, R6, R0, PT ;  /* 0x000000000600720c */ /* 0x000fda0003fc4270 */
[----:B------:R-:W-:Y:S05]  /*2ae60*/  @P6 BRA `(.L_x_2158) ;  /* 0x0000000000a46947 */ /* 0x000fea0003800000 */
.L_x_2161:
[----:B0-----:R-:W0:Y:S01]  /*2ae70*/  LDC R2, c[0x0][0xc3c] ;  /* 0x00030f00ff027b82 */ /* 0x001e220000000800 */
[----:B------:R-:W-:-:S04]  /*2ae80*/  IADD3 R19, R19, 0x1f, RZ ;  /* 0x0000001f13137810 */ /* 0x000fc80007ffe0ff */
[----:B0-----:R-:W-:-:S13]  /*2ae90*/  ISETP.GE.AND P6, PT, R19, R2, PT ;  /* 0x000000021300720c */ /* 0x001fda0003fc6270 */
[----:B------:R-:W-:Y:S05]  /*2aea0*/  @P6 BRA `(.L_x_2159) ;  /* 0x0000000800bc6947 */ /* 0x000fea0003800000 */
[----:B------:R-:W0:Y:S01]  /*2aeb0*/  S2R R3, SR_TID.X ;  /* 0x0000000000037919 */ /* 0x000e220000002100 */
[----:B------:R-:W-:Y:S01]  /*2aec0*/  IMAD.MOV.U32 R17, RZ, RZ, RZ ;  /* 0x000000ffff117224 */ /* 0x000fe200078e00ff */
[----:B0-----:R-:W-:-:S05]  /*2aed0*/  LOP3.LUT R3, R3, 0x1f, RZ, 0xc0, !PT ;  /* 0x0000001f03037812 */ /* 0x001fca00078ec0ff */
[----:B------:R-:W-:-:S05]  /*2aee0*/  IMAD.IADD R7, R19, 0x1, R3 ;  /* 0x0000000113077824 */ /* 0x000fca00078e0203 */
[----:B------:R-:W-:-:S13]  /*2aef0*/  ISETP.GE.OR P6, PT, R7, R2, !P0 ;  /* 0x000000020700720c */ /* 0x000fda00047c6670 */
[----:B------:R-:W0:Y:S08]  /*2af00*/  @!P6 LDC.64 R2, c[0x0][0xc80] ;  /* 0x00032000ff02eb82 */ /* 0x000e300000000a00 */
[----:B------:R-:W1:Y:S01]  /*2af10*/  @!P6 LDC.64 R4, c[0x0][0xc78] ;  /* 0x00031e00ff04eb82 */ /* 0x000e620000000a00 */
[----:B0-----:R-:W-:-:S05]  /*2af20*/  @!P6 IMAD.WIDE R2, R7, 0x4, R2 ;  /* 0x000000040702e825 */ /* 0x001fca00078e0202 */
[----:B------:R1:W2:Y:S02]  /*2af30*/  @!P6 LDG.E R17, desc[UR36][R2.64] ;  /* 0x000000240211e981 */ /* 0x0002a4000c1e1900 */
[----:B-1----:R-:W-:-:S04]  /*2af40*/  @!P6 IMAD.WIDE R2, R7, 0x4, R4 ;  /* 0x000000040702e825 */ /* 0x002fc800078e0204 */
[----:B------:R-:W-:-:S06]  /*2af50*/  IMAD.MOV.U32 R5, RZ, RZ, RZ ;  /* 0x000000ffff057224 */ /* 0x000fcc00078e00ff */
[----:B------:R-:W2:Y:S01]  /*2af60*/  @!P6 LDG.E R5, desc[UR36][R2.64] ;  /* 0x000000240205e981 */ /* 0x000ea2000c1e1900 */
[----:B------:R-:W-:Y:S01]  /*2af70*/  UMOV UR4, 0xffffffff ;  /* 0xffffffff00047882 */ /* 0x000fe20000000000 */
[----:B--2---:R-:W-:Y:S02]  /*2af80*/  IMAD R13, R5, R17, RZ ;  /* 0x00000011050d7224 */ /* 0x004fe400078e02ff */
        /* <DEDUP_REMOVED lines=17> */
.L_x_2523:
[----:B------:R-:W-:Y:S02]  /*2b0a0*/  ULDC UR4, c[0x0][0xc38] ;  /* 0x00030e0000047ab9 */ /* 0x000fe40000000800 */
[----:B------:R-:W-:-:S04]  /*2b0b0*/  IMAD.U32 R4, RZ, RZ, UR4 ;  /* 0x00000004ff047e24 */ /* 0x000fc8000f8e00ff */
[----:B-1----:R-:W-:-:S04]  /*2b0c0*/  IMAD R3, R14, R4, RZ ;  /* 0x000000040e037224 */ /* 0x002fc800078e02ff */
[----:B------:R-:W-:-:S05]  /*2b0d0*/  IMAD.IADD R6, R3, 0x1, R6 ;  /* 0x0000000103067824 */ /* 0x000fca00078e0206 */
[----:B------:R-:W-:-:S13]  /*2b0e0*/  ISETP.GT.AND P6, PT, R6, R0, PT ;  /* 0x000000000600720c */ /* 0x000fda0003fc4270 */
[----:B------:R-:W-:Y:S05]  /*2b0f0*/  @!P6 BRA `(.L_x_2161) ;  /* 0xfffffffc005ce947 */ /* 0x000fea000383ffff */
.L_x_2158:
[----:B------:R-:W-:Y:S01]  /*2b100*/  IADD3 R6, -R3, R6, RZ ;  /* 0x0000000603067210 */ /* 0x000fe20007ffe1ff */
[----:B------:R-:W-:-:S04]  /*2b110*/  UMOV UR4, 0xffffffff ;  /* 0xffffffff00047882 */ /* 0x000fc80000000000 */
[----:B------:R-:W-:-:S05]  /*2b120*/  IMAD R3, R2, R4, R6 ;  /* 0x0000000402037224 */ /* 0x000fca00078e0206 */
[----:B------:R-:W-:Y:S01]  /*2b130*/  ISETP.GT.AND P6, PT, R3, R0, PT ;  /* 0x000000000300720c */ /* 0x000fe20003fc4270 */
[----:B------:R-:W-:-:S12]  /*2b140*/  BRA.DIV UR4, `(.L_x_2162) ;  /* 0x0000009e04387947 */ /* 0x000fd8000b800000 */
[----:B------:R-:W-:-:S04]  /*2b150*/  VOTE.ANY R3, PT, !P6 ;  /* 0x0000000000037806 */ /* 0x000fc800070e0100 */
[----:B------:R-:W1:Y:S02]  /*2b160*/  POPC R7, R3 ;  /* 0x0000000300077309 */ /* 0x000e640000000000 */
[----:B-1----:R1:W2:Y:S01]  /*2b170*/  SHFL.IDX PT, R17, R17, R7, 0x1f ;  /* 0x00001f0711117589 */ /* 0x0022a200000e0000 */
[----:B------:R-:W-:-:S03]  /*2b180*/  IMAD.IADD R19, R7, 0x1, R19 ;  /* 0x0000000107137824 */ /* 0x000fc600078e0213 */
[----:B------:R1:W3:Y:S04]  /*2b190*/  SHFL.IDX PT, R5, R5, R7, 0x1f ;  /* 0x00001f0705057589 */ /* 0x0002e800000e0000 */
.L_x_2528:
[----:B------:R-:W-:-:S13]  /*2b1a0*/  ISETP.NE.AND P0, PT, R3, RZ, PT ;  /* 0x000000ff0300720c */ /* 0x000fda0003f05270 */
[----:B------:R-:W-:Y:S05]  /*2b1b0*/  @!P0 BRA `(.L_x_2163) ;  /* 0x0000000000108947 */ /* 0x000fea0003800000 */
[----:B------:R-:W-:Y:S01]  /*2b1c0*/  UMOV UR4, 0xffffffff ;  /* 0xffffffff00047882 */ /* 0x000fe20000000000 */
[----:B------:R-:W-:Y:S02]  /*2b1d0*/  VIADD R12, R7, 0xffffffff ;  /* 0xffffffff070c7836 */ /* 0x000fe40000000000 */
[----:B------:R-:W-:Y:S05]  /*2b1e0*/  BRA.DIV UR4, `(.L_x_2164) ;  /* 0x0000009e04707947 */ /* 0x000fea000b800000 */
[----:B------:R4:W0:Y:S02]  /*2b1f0*/  SHFL.IDX PT, R16, R2, R12, 0x1f ;  /* 0x00001f0c02107589 */ /* 0x00082400000e0000 */
.L_x_2163:
[----:B---3--:R-:W-:Y:S01]  /*2b200*/  ISETP.NE.AND P0, PT, R5, 0x1, PT ;  /* 0x000000010500780c */ /* 0x008fe20003f05270 */
[----:B0-----:R-:W-:-:S04]  /*2b210*/  IMAD R16, R16, R4, R6 ;  /* 0x0000000410107224 */ /* 0x001fc800078e0206 */
[----:B------:R-:W-:-:S08]  /*2b220*/  IMAD.IADD R0, R0, 0x1, -R16 ;  /* 0x0000000100007824 */ /* 0x000fd000078e0a10 */
[----:B------:R-:W-:Y:S05]  /*2b230*/  @!P0 BRA `(.L_x_2165) ;  /* 0x0000000000dc8947 */ /* 0x000fea0003800000 */
[----:B--2---:R-:W-:Y:S01]  /*2b240*/  IABS R4, R17 ;  /* 0x0000001100047213 */ /* 0x004fe20000000000 */
[----:B----4-:R-:W-:Y:S01]  /*2b250*/  IMAD.MOV.U32 R2, RZ, RZ, RZ ;  /* 0x000000ffff027224 */ /* 0x010fe200078e00ff */
[----:B------:R-:W-:Y:S02]  /*2b260*/  IABS R6, R5 ;  /* 0x0000000500067213 */ /* 0x000fe40000000000 */
[----:B-1----:R-:W0:Y:S08]  /*2b270*/  I2F.RP R7, R4 ;  /* 0x0000000400077306 */ /* 0x002e300000209400 */
[----:B------:R-:W-:Y:S08]  /*2b280*/  I2F.RP R10, R6 ;  /* 0x00000006000a7306 */ /* 0x000ff00000209400 */
[----:B0-----:R-:W0:Y:S02]  /*2b290*/  MUFU.RCP R7, R7 ;  /* 0x0000000700077308 */ /* 0x001e240000001000 */
[----:B0-----:R-:W-:-:S06]  /*2b2a0*/  VIADD R3, R7, 0xffffffe ;  /* 0x0ffffffe07037836 */ /* 0x001fcc0000000000 */
[----:B------:R-:W0:Y:S02]  /*2b2b0*/  F2I.FTZ.U32.TRUNC.NTZ R3, R3 ;  /* 0x0000000300037305 */ /* 0x000e24000021f000 */
[----:B0-----:R-:W-:-:S04]  /*2b2c0*/  IMAD.MOV R9, RZ, RZ, -R3 ;  /* 0x000000ffff097224 */ /* 0x001fc800078e0a03 */
[----:B------:R-:W-:-:S04]  /*2b2d0*/  IMAD R9, R9, R4, RZ ;  /* 0x0000000409097224 */ /* 0x000fc800078e02ff */
[----:B------:R-:W-:Y:S01]  /*2b2e0*/  IMAD.HI.U32 R8, R3, R9, R2 ;  /* 0x0000000903087227 */ /* 0x000fe200078e0002 */
[----:B------:R-:W-:Y:S01]  /*2b2f0*/  IABS R9, R0 ;  /* 0x0000000000097213 */ /* 0x000fe20000000000 */
[----:B------:R-:W0:Y:S01]  /*2b300*/  MUFU.RCP R2, R10 ;  /* 0x0000000a00027308 */ /* 0x000e220000001000 */
[----:B------:R-:W-:-:S03]  /*2b310*/  IABS R3, R17 ;  /* 0x0000001100037213 */ /* 0x000fc60000000000 */
[----:B------:R-:W-:-:S04]  /*2b320*/  IMAD.HI.U32 R7, R8, R9, RZ ;  /* 0x0000000908077227 */ /* 0x000fc800078e00ff */
[----:B------:R-:W-:-:S04]  /*2b330*/  IMAD.MOV R12, RZ, RZ, -R3 ;  /* 0x000000ffff0c7224 */ /* 0x000fc800078e0a03 */
[----:B------:R-:W-:Y:S02]  /*2b340*/  IMAD R9, R7, R12, R9 ;  /* 0x0000000c07097224 */ /* 0x000fe400078e0209 */
[----:B0-----:R-:W-:-:S03]  /*2b350*/  VIADD R3, R2, 0xffffffe ;  /* 0x0ffffffe02037836 */ /* 0x001fc60000000000 */
[----:B------:R-:W-:Y:S02]  /*2b360*/  ISETP.GT.U32.AND P1, PT, R4, R9, PT ;  /* 0x000000090400720c */ /* 0x000fe40003f24070 */
[----:B------:R-:W-:Y:S01]  /*2b370*/  MOV R2, RZ ;  /* 0x000000ff00027202 */ /* 0x000fe20000000f00 */
[----:B------:R-:W0:Y:S10]  /*2b380*/  F2I.FTZ.U32.TRUNC.NTZ R3, R3 ;  /* 0x0000000300037305 */ /* 0x000e34000021f000 */
[----:B------:R-:W-:-:S02]  /*2b390*/  @!P1 IMAD.IADD R9, R9, 0x1, -R4 ;  /* 0x0000000109099824 */ /* 0x000fc400078e0a04 */
[----:B------:R-:W-:Y:S01]  /*2b3a0*/  @!P1 VIADD R7, R7, 0x1 ;  /* 0x0000000107079836 */ /* 0x000fe20000000000 */
[----:B------:R-:W-:Y:S02]  /*2b3b0*/  ISETP.NE.AND P1, PT, R17, RZ, PT ;  /* 0x000000ff1100720c */ /* 0x000fe40003f25270 */
[----:B------:R-:W-:Y:S01]  /*2b3c0*/  ISETP.GE.U32.AND P0, PT, R9, R4, PT ;  /* 0x000000040900720c */ /* 0x000fe20003f06070 */
[----:B0-----:R-:W-:-:S04]  /*2b3d0*/  IMAD.MOV R9, RZ, RZ, -R3 ;  /* 0x000000ffff097224 */ /* 0x001fc800078e0a03 */
[----:B------:R-:W-:-:S04]  /*2b3e0*/  IMAD R9, R9, R6, RZ ;  /* 0x0000000609097224 */ /* 0x000fc800078e02ff */
[----:B------:R-:W-:Y:S01]  /*2b3f0*/  IMAD.HI.U32 R4, R3, R9, R2 ;  /* 0x0000000903047227 */ /* 0x000fe200078e0002 */
[----:B------:R-:W-:-:S03]  /*2b400*/  LOP3.LUT R2, R0, R17, RZ, 0x3c, !PT ;  /* 0x0000001100027212 */ /* 0x000fc600078e3cff */
[----:B------:R-:W-:Y:S01]  /*2b410*/  @P0 VIADD R7, R7, 0x1 ;  /* 0x0000000107070836 */ /* 0x000fe20000000000 */
[----:B------:R-:W-:Y:S02]  /*2b420*/  ISETP.GE.AND P2, PT, R2, RZ, PT ;  /* 0x000000ff0200720c */ /* 0x000fe40003f46270 */
[----:B------:R-:W-:-:S05]  /*2b430*/  IABS R2, R5 ;  /* 0x0000000500027213 */ /* 0x000fca0000000000 */
[----:B------:R-:W-:-:S06]  /*2b440*/  IMAD.MOV R2, RZ, RZ, -R2 ;  /* 0x000000ffff027224 */ /* 0x000fcc00078e0a02 */
[----:B------:R-:W-:Y:S01]  /*2b450*/  @!P2 IMAD.MOV R7, RZ, RZ, -R7 ;  /* 0x000000ffff07a224 */ /* 0x000fe200078e0a07 */
[----:B------:R-:W-:-:S04]  /*2b460*/  @!P1 LOP3.LUT R7, RZ, R17, RZ, 0x33, !PT ;  /* 0x00000011ff079212 */ /* 0x000fc800078e33ff */
[----:B------:R-:W-:-:S05]  /*2b470*/  IABS R3, R7 ;  /* 0x0000000700037213 */ /* 0x000fca0000000000 */
[----:B------:R-:W-:-:S04]  /*2b480*/  IMAD.HI.U32 R4, R4, R3, RZ ;  /* 0x0000000304047227 */ /* 0x000fc800078e00ff */
[----:B------:R-:W-:Y:S01]  /*2b490*/  IMAD R3, R4, R2, R3 ;  /* 0x0000000204037224 */ /* 0x000fe200078e0203 */
[----:B------:R-:W-:-:S04]  /*2b4a0*/  LOP3.LUT R2, R7, R5, RZ, 0x3c, !PT ;  /* 0x0000000507027212 */ /* 0x000fc800078e3cff */
[----:B------:R-:W-:Y:S02]  /*2b4b0*/  ISETP.GT.U32.AND P1, PT, R6, R3, PT ;  /* 0x000000030600720c */ /* 0x000fe40003f24070 */
[----:B------:R-:W-:-:S11]  /*2b4c0*/  ISETP.GE.AND P2, PT, R2, RZ, PT ;  /* 0x000000ff0200720c */ /* 0x000fd60003f46270 */
[----:B------:R-:W-:Y:S02]  /*2b4d0*/  @!P1 IMAD.IADD R3, R3, 0x1, -R6 ;  /* 0x0000000103039824 */ /* 0x000fe400078e0a06 */
[----:B------:R-:W-:Y:S01]  /*2b4e0*/  @!P1 VIADD R4, R4, 0x1 ;  /* 0x0000000104049836 */ /* 0x000fe20000000000 */
[----:B------:R-:W-:Y:S02]  /*2b4f0*/  ISETP.NE.AND P1, PT, R5, RZ, PT ;  /* 0x000000ff0500720c */ /* 0x000fe40003f25270 */
[----:B------:R-:W-:Y:S02]  /*2b500*/  ISETP.GE.U32.AND P0, PT, R3, R6, PT ;  /* 0x000000060300720c */ /* 0x000fe40003f06070 */
[----:B------:R-:W-:-:S05]  /*2b510*/  IADD3 R3, -R7, RZ, RZ ;  /* 0x000000ff07037210 */ /* 0x000fca0007ffe1ff */
[----:B------:R-:W-:-:S06]  /*2b520*/  IMAD R3, R17, R3, R0 ;  /* 0x0000000311037224 */ /* 0x000fcc00078e0200 */
[----:B------:R-:W-:-:S04]  /*2b530*/  @P0 VIADD R4, R4, 0x1 ;  /* 0x0000000104040836 */ /* 0x000fc80000000000 */
[----:B------:R-:W-:Y:S01]  /*2b540*/  @!P2 IMAD.MOV R4, RZ, RZ, -R4 ;  /* 0x000000ffff04a224 */ /* 0x000fe200078e0a04 */
[----:B------:R-:W-:-:S05]  /*2b550*/  @!P1 LOP3.LUT R4, RZ, R5, RZ, 0x33, !PT ;  /* 0x00000005ff049212 */ /* 0x000fca00078e33ff */
[--C-:B------:R-:W-:Y:S02]  /*2b560*/  IMAD.MOV R2, RZ, RZ, -R4.reuse ;  /* 0x000000ffff027224 */ /* 0x100fe400078e0a04 */
[C---:B------:R-:W-:Y:S02]  /*2b570*/  IMAD R4, R5.reuse, 0x1000000, R4 ;  /* 0x0100000005047824 */ /* 0x040fe400078e0204 */
[----:B------:R-:W-:-:S04]  /*2b580*/  IMAD R5, R5, R2, R7 ;  /* 0x0000000205057224 */ /* 0x000fc800078e0207 */
[----:B------:R-:W-:Y:S01]  /*2b590*/  IMAD R18, R5, 0x10000, R4 ;  /* 0x0001000005127824 */ /* 0x000fe200078e0204 */
[----:B------:R-:W-:Y:S06]  /*2b5a0*/  BRA `(.L_x_2166) ;  /* 0x0000000000f07947 */ /* 0x000fec0003800000 */
.L_x_2165:
[----:B----4-:R-:W0:Y:S02]  /*2b5b0*/  LDC.64 R2, c[0x0][0xc90] ;  /* 0x00032400ff027b82 */ /* 0x010e240000000a00 */
[----:B0-----:R-:W-:-:S05]  /*2b5c0*/  IMAD.WIDE R2, R19, 0x4, R2 ;  /* 0x0000000413027825 */ /* 0x001fca00078e0202 */
[----:B------:R0:W2:Y:S02]  /*2b5d0*/  LDG.E R6, desc[UR36][R2.64] ;  /* 0x0000002402067981 */ /* 0x0000a4000c1e1900 */
[----:B0-----:R-:W-:Y:S02]  /*2b5e0*/  IMAD.MOV.U32 R2, RZ, RZ, RZ ;  /* 0x000000ffff027224 */ /* 0x001fe400078e00ff */
[----:B--2---:R-:W-:-:S05]  /*2b5f0*/  IMAD R5, R17, R6, RZ ;  /* 0x0000000611057224 */ /* 0x004fca00078e02ff */
[----:B-1----:R-:W-:-:S04]  /*2b600*/  IABS R7, R5 ;  /* 0x0000000500077213 */ /* 0x002fc80000000000 */
[----:B------:R-:W0:Y:S08]  /*2b610*/  I2F.RP R8, R7 ;  /* 0x0000000700087306 */ /* 0x000e300000209400 */
[----:B0-----:R-:W0:Y:S02]  /*2b620*/  MUFU.RCP R8, R8 ;  /* 0x0000000800087308 */ /* 0x001e240000001000 */
[----:B0-----:R-:W-:-:S06]  /*2b630*/  VIADD R9, R8, 0xffffffe ;  /* 0x0ffffffe08097836 */ /* 0x001fcc0000000000 */
[----:B------:R-:W0:Y:S02]  /*2b640*/  F2I.FTZ.U32.TRUNC.NTZ R3, R9 ;  /* 0x0000000900037305 */ /* 0x000e24000021f000 */
[----:B0-----:R-:W-:-:S04]  /*2b650*/  IMAD.MOV R10, RZ, RZ, -R3 ;  /* 0x000000ffff0a7224 */ /* 0x001fc800078e0a03 */
[----:B------:R-:W-:Y:S01]  /*2b660*/  IMAD R11, R10, R7, RZ ;  /* 0x000000070a0b7224 */ /* 0x000fe200078e02ff */
[----:B------:R-:W-:-:S03]  /*2b670*/  IABS R10, R5 ;  /* 0x00000005000a7213 */ /* 0x000fc60000000000 */
[----:B------:R-:W-:Y:S01]  /*2b680*/  IMAD.HI.U32 R2, R3, R11, R2 ;  /* 0x0000000b03027227 */ /* 0x000fe200078e0002 */
[----:B------:R-:W-:-:S03]  /*2b690*/  IABS R3, R0 ;  /* 0x0000000000037213 */ /* 0x000fc60000000000 */
        /* <DEDUP_REMOVED lines=16> */
[----:B------:R-:W-:-:S03]  /*2b7a0*/  IMAD R0, R5, R9, R0 ;  /* 0x0000000905007224 */ /* 0x000fc600078e0200 */
[----:B------:R-:W-:-:S04]  /*2b7b0*/  VIADDMNMX R4, R3, R4, R6, PT ;  /* 0x0000000403047246 */ /* 0x000fc80003800106 */
[----:B------:R-:W-:-:S04]  /*2b7c0*/  IABS R6, R4 ;  /* 0x0000000400067213 */ /* 0x000fc80000000000 */
[----:B------:R-:W0:Y:S08]  /*2b7d0*/  I2F.RP R8, R6 ;  /* 0x0000000600087306 */ /* 0x000e300000209400 */
[----:B0-----:R-:W0:Y:S02]  /*2b7e0*/  MUFU.RCP R8, R8 ;  /* 0x0000000800087308 */ /* 0x001e240000001000 */
[----:B0-----:R-:W-:-:S02]  /*2b7f0*/  IADD3 R2, R8, 0xffffffe, RZ ;  /* 0x0ffffffe08027810 */ /* 0x001fc40007ffe0ff */
[----:B------:R-:W-:-:S04]  /*2b800*/  IABS R8, R0 ;  /* 0x0000000000087213 */ /* 0x000fc80000000000 */
[----:B------:R0:W1:Y:S02]  /*2b810*/  F2I.FTZ.U32.TRUNC.NTZ R3, R2 ;  /* 0x0000000200037305 */ /* 0x000064000021f000 */
[----:B0-----:R-:W-:Y:S02]  /*2b820*/  IMAD.MOV.U32 R2, RZ, RZ, RZ ;  /* 0x000000ffff027224 */ /* 0x001fe400078e00ff */
[----:B-1----:R-:W-:-:S04]  /*2b830*/  IMAD.MOV R5, RZ, RZ, -R3 ;  /* 0x000000ffff057224 */ /* 0x002fc800078e0a03 */
[----:B------:R-:W-:-:S04]  /*2b840*/  IMAD R5, R5, R6, RZ ;  /* 0x0000000605057224 */ /* 0x000fc800078e02ff */
[----:B------:R-:W-:Y:S01]  /*2b850*/  IMAD.HI.U32 R3, R3, R5, R2 ;  /* 0x0000000503037227 */ /* 0x000fe200078e0002 */
[-C--:B------:R-:W-:Y:S02]  /*2b860*/  IABS R5, R4.reuse ;  /* 0x0000000400057213 */ /* 0x080fe40000000000 */
[----:B------:R-:W-:Y:S02]  /*2b870*/  LOP3.LUT R2, R0, R4, RZ, 0x3c, !PT ;  /* 0x0000000400027212 */ /* 0x000fe400078e3cff */
[----:B------:R-:W-:Y:S01]  /*2b880*/  IADD3 R0, R7, 0x1000000, R0 ;  /* 0x0100000007007810 */ /* 0x000fe20007ffe000 */
[----:B------:R-:W-:Y:S01]  /*2b890*/  IMAD.MOV R5, RZ, RZ, -R5 ;  /* 0x000000ffff057224 */ /* 0x000fe200078e0a05 */
[----:B------:R-:W-:Y:S01]  /*2b8a0*/  ISETP.GE.AND P2, PT, R2, RZ, PT ;  /* 0x000000ff0200720c */ /* 0x000fe20003f46270 */
        /* <DEDUP_REMOVED lines=9> */
[----:B------:R-:W-:Y:S01]  /*2b940*/  @!P1 LOP3.LUT R3, RZ, R4, RZ, 0x33, !PT ;  /* 0x00000004ff039212 */ /* 0x000fe200078e33ff */
[----:B------:R-:W-:-:S04]  /*2b950*/  IMAD.MOV R4, RZ, RZ, -R4 ;  /* 0x000000ffff047224 */ /* 0x000fc800078e0a04 */
[----:B------:R-:W-:-:S07]  /*2b960*/  IMAD R18, R3, R4, R0 ;  /* 0x0000000403127224 */ /* 0x000fce00078e0200 */
.L_x_2166:
[----:B------:R-:W-:-:S05]  /*2b970*/  LOP3.LUT R0, RZ, R3, RZ, 0x33, !PT ;  /* 0x00000003ff007212 */ /* 0x000fca00078e33ff */
[----:B------:R-:W-:Y:S01]  /*2b980*/  IMAD.IADD R17, R17, 0x1, R0 ;  /* 0x0000000111117824 */ /* 0x000fe200078e0200 */
[----:B------:R-:W-:Y:S06]  /*2b990*/  BRA `(.L_x_2167) ;  /* 0x00000000001c7947 */ /* 0x000fec0003800000 */
.L_x_2159:
[----:B------:R-:W-:Y:S01]  /*2b9a0*/  UMOV UR4, URZ ;  /* 0x0000003f00047c82 */ /* 0x000fe20008000000 */
[----:B------:R-:W-:Y:S01]  /*2b9b0*/  UMOV UR5, URZ ;  /* 0x0000003f00057c82 */ /* 0x000fe20008000000 */
[----:B------:R-:W-:Y:S01]  /*2b9c0*/  ULDC UR6, c[0x0][0xc3c] ;  /* 0x00030f0000067ab9 */ /* 0x000fe20000000800 */
[----:B------:R-:W-:Y:S01]  /*2b9d0*/  MOV R16, R0 ;  /* 0x0000000000107202 */ /* 0x000fe20000000f00 */
[----:B------:R-:W-:Y:S02]  /*2b9e0*/  IMAD.U32 R17, RZ, RZ, UR4 ;  /* 0x00000004ff117e24 */ /* 0x000fe4000f8e00ff */
[----:B------:R-:W-:Y:S02]  /*2b9f0*/  IMAD.U32 R18, RZ, RZ, UR5 ;  /* 0x00000005ff127e24 */ /* 0x000fe4000f8e00ff */
[----:B------:R-:W-:-:S07]  /*2ba00*/  IMAD.U32 R19, RZ, RZ, UR6 ;  /* 0x00000006ff137e24 */ /* 0x000fce000f8e00ff */
.L_x_2167:
[----:B------:R-:W0:Y:S01]  /*2ba10*/  S2R R0, SR_TID.X ;  /* 0x0000000000007919 */ /* 0x000e220000002100 */
[----:B------:R-:W-:Y:S05]  /*2ba20*/  WARPSYNC.ALL ;  /* 0x0000000000007948 */ /* 0x000fea0003800000 */
        /* <DEDUP_REMOVED lines=8> */
.L_x_2156:
[----:B------:R-:W-:Y:S02]  /*2bab0*/  ULDC UR4, c[0x0][0xc3c] ;  /* 0x00030f0000047ab9 */ /* 0x000fe40000000800 */
[----:B---3--:R-:W-:-:S13]  /*2bac0*/  ISETP.GE.AND P0, PT, R19, UR4, PT ;  /* 0x0000000413007c0c */ /* 0x008fda000bf06270 */
[----:B------:R-:W-:Y:S05]  /*2bad0*/  @!P0 BRA `(.L_x_2168) ;  /* 0xffffff90008c8947 */ /* 0x000fea000383ffff */
[----:B------:R-:W-:Y:S05]  /*2bae0*/  BSYNC B7 ;  /* 0x0000000000077941 */ /* 0x000fea0003800000 */
.L_x_2034:
[----:B--2---:R-:W2:Y:S01]  /*2baf0*/  LDL.LU R0, [R1+0x28] ;  /* 0x0000280001007983 */ /* 0x004ea20000300800 */
[----:B------:R-:W-:Y:S01]  /*2bb00*/  BSSY B0, `(.L_x_2169) ;  /* 0x000000b000007945 */ /* 0x000fe20003800000 */
[----:B------:R-:W3:Y:S01]  /*2bb10*/  S2R R5, SR_CgaCtaId ;  /* 0x0000000000057919 */ /* 0x000ee20000008800 */
[----:B--2---:R-:W-:-:S05]  /*2bb20*/  VIADD R0, R0, 0x1 ;  /* 0x0000000100007836 */ /* 0x004fca0000000000 */
[----:B0-----:R-:W-:-:S04]  /*2bb30*/  LEA.HI R2, R0, R0, RZ, 0x1 ;  /* 0x0000000000027211 */ /* 0x001fc800078f08ff */
[----:B------:R-:W-:Y:S02]  /*2bb40*/  LOP3.LUT R3, R2, 0xfffffffe, RZ, 0xc0, !PT ;  /* 0xfffffffe02037812 */ /* 0x000fe400078ec0ff */
[----:B------:R-:W-:-:S03]  /*2bb50*/  MOV R2, 0x400 ;  /* 0x0000040000027802 */ /* 0x000fc60000000f00 */
[----:B------:R-:W-:Y:S01]  /*2bb60*/  IMAD.IADD R0, R0, 0x1, -R3 ;  /* 0x0000000100007824 */ /* 0x000fe200078e0a03 */
[----:B---3--:R-:W-:-:S04]  /*2bb70*/  LEA R7, R5, R2, 0x18 ;  /* 0x0000000205077211 */ /* 0x008fc800078ec0ff */
[----:B------:R-:W-:-:S04]  /*2bb80*/  SHF.L.U32 R0, R0, 0x1f, RZ ;  /* 0x0000001f00007819 */ /* 0x000fc800000006ff */
[----:B------:R-:W0:Y:S02]  /*2bb90*/  SYNCS.PHASECHK.TRANS64.TRYWAIT P0, [R7+URZ+0x28420], R0 ;  /* 0x02842000070075a7 */ /* 0x000e24000800017f */
[----:B0-----:R-:W-:Y:S05]  /*2bba0*/  @!P0 BRA `(.L_x_2170) ;  /* 0x0000009400288947 */ /* 0x001fea0003800000 */
.L_x_2531:
[----:B------:R-:W-:Y:S05]  /*2bbb0*/  BSYNC B0 ;  /* 0x0000000000007941 */ /* 0x000fea0003800000 */
.L_x_2169:
[----:B------:R-:W-:-:S03]  /*2bbc0*/  UMOV UR4, 0xffffffff ;  /* 0xffffffff00047882 */ /* 0x000fc60000000000 */
[----:B------:R-:W-:Y:S05]  /*2bbd0*/  BRA.DIV UR4, `(.L_x_2171) ;  /* 0x0000009604307947 */ /* 0x000fea000b800000 */
[----:B0-----:R-:W0:Y:S02]  /*2bbe0*/  S2R R0, SR_TID.X ;  /* 0x0000000000007919 */ /* 0x001e240000002100 */
[----:B0-----:R-:W-:-:S04]  /*2bbf0*/  SHF.R.U32.HI R0, RZ, 0x5, R0 ;  /* 0x00000005ff007819 */ /* 0x001fc80000011600 */
[----:B------:R-:W-:-:S05]  /*2bc00*/  LOP3.LUT R0, R0, 0x3, RZ, 0xc0, !PT ;  /* 0x0000000300007812 */ /* 0x000fca00078ec0ff */
[----:B------:R0:W2:Y:S02]  /*2bc10*/  SHFL.IDX PT, R14, R0, RZ, 0x1f ;  /* 0x00001fff000e7589 */ /* 0x0000a400000e0000 */
.L_x_2534:
[----:B--2---:R-:W-:-:S13]  /*2bc20*/  ISETP.NE.AND P0, PT, R14, RZ, PT ;  /* 0x000000ff0e00720c */ /* 0x004fda0003f05270 */
[----:B------:R-:W-:Y:S05]  /*2bc30*/  @P0 BRA `(.L_x_1772) ;  /* 0x0000000000b00947 */ /* 0x000fea0003800000 */
[----:B------:R-:W-:-:S03]  /*2bc40*/  UMOV UR4, 0xffffffff ;  /* 0xffffffff00047882 */ /* 0x000fc60000000000 */
[----:B------:R-:W-:Y:S05]  /*2bc50*/  BRA.DIV UR4, `(.L_x_2172) ;  /* 0x0000009604447947 */ /* 0x000fea000b800000 */
[----:B------:R-:W-:-:S13]  /*2bc60*/  ELECT P6, URZ, PT ;  /* 0x00000000003f782f */ /* 0x000fda00038c0000 */
.L_x_2537:
        /* <DEDUP_REMOVED lines=8> */
.L_x_2173:
[----:B------:R-:W-:Y:S01]  /*2bcf0*/  IMAD R5, R28, 0x8, R7 ;  /* 0x000000081c057824 */ /* 0x000fe200078e0207 */
[----:B------:R-:W-:Y:S01]  /*2bd00*/  SHF.L.U32 R0, R30, 0x1f, RZ ;  /* 0x0000001f1e007819 */ /* 0x000fe200000006ff */
[----:B------:R-:W-:-:S03]  /*2bd10*/  VIADD R28, R28, 0x1 ;  /* 0x000000011c1c7836 */ /* 0x000fc60000000000 */
[----:B------:R-:W0:Y:S02]  /*2bd20*/  SYNCS.PHASECHK.TRANS64.TRYWAIT P1, [R5+URZ+0x28440], R0 ;  /* 0x02844000050075a7 */ /* 0x000e24000802017f */
[----:B------:R-:W-:-:S04]  /*2bd30*/  ISETP.NE.AND P2, PT, R28, 0x2, PT ;  /* 0x000000021c00780c */ /* 0x000fc80003f45270 */
[----:B------:R-:W-:Y:S01]  /*2bd40*/  SEL R3, RZ, 0x1, P2 ;  /* 0x00000001ff037807 */ /* 0x000fe20001000000 */
[----:B0-----:R-:W-:Y:S08]  /*2bd50*/  @!P1 BRA `(.L_x_2174) ;  /* 0x0000009400249947 */ /* 0x001ff00003800000 */
.L_x_2538:
[----:B------:R-:W-:Y:S02]  /*2bd60*/  SEL R28, R28, RZ, P2 ;  /* 0x000000ff1c1c7207 */ /* 0x000fe40001000000 */
[----:B------:R-:W-:Y:S01]  /*2bd70*/  LOP3.LUT R2, R30, R3, RZ, 0x3c, !PT ;  /* 0x000000031e027212 */ /* 0x000fe200078e3cff */
[----:B------:R-:W-:Y:S06]  /*2bd80*/  @!P0 BRA `(.L_x_2175) ;  /* 0x0000000000048947 */ /* 0x000fec0003800000 */
[----:B------:R-:W-:Y:S01]  /*2bd90*/  BPT.TRAP 0x1 ;  /* 0x000000040000795c */ /* 0x000fe20000300000 */
.L_x_2175:
[----:B------:R-:W-:Y:S01]  /*2bda0*/  IMAD R3, R28, 0x8, R7 ;  /* 0x000000081c037824 */ /* 0x000fe200078e0207 */
[----:B------:R-:W-:-:S04]  /*2bdb0*/  SHF.L.U32 R2, R2, 0x1f, RZ ;  /* 0x0000001f02027819 */ /* 0x000fc800000006ff */
[----:B------:R-:W2:Y:S02]  /*2bdc0*/  SYNCS.PHASECHK.TRANS64.TRYWAIT P1, [R3+URZ+0x28440], R2 ;  /* 0x02844002030075a7 */ /* 0x000ea4000802017f */
[----:B--2---:R-:W-:Y:S05]  /*2bdd0*/  @!P1 BRA `(.L_x_2176) ;  /* 0x0000009400189947 */ /* 0x004fea0003800000 */
.L_x_2539:
[----:B------:R-:W-:Y:S05]  /*2bde0*/  @!P0 BRA `(.L_x_2177) ;  /* 0x0000000000048947 */ /* 0x000fea0003800000 */
[----:B------:R-:W-:Y:S01]  /*2bdf0*/  BPT.TRAP 0x1 ;  /* 0x000000040000795c */ /* 0x000fe20000300000 */
.L_x_2177:
[----:B------:R-:W3:Y:S02]  /*2be00*/  SYNCS.PHASECHK.TRANS64.TRYWAIT P1, [R5+URZ+0x28460], R0 ;  /* 0x02846000050075a7 */ /* 0x000ee4000802017f */
[----:B---3--:R-:W-:Y:S05]  /*2be10*/  @!P1 BRA `(.L_x_2178) ;  /* 0x00000094001c9947 */ /* 0x008fea0003800000 */
.L_x_2540:
[----:B------:R-:W-:Y:S05]  /*2be20*/  @!P0 BRA `(.L_x_2179) ;  /* 0x0000000000048947 */ /* 0x000fea0003800000 */
[----:B------:R-:W-:Y:S01]  /*2be30*/  BPT.TRAP 0x1 ;  /* 0x000000040000795c */ /* 0x000fe20000300000 */
.L_x_2179:
[----:B------:R-:W5:Y:S02]  /*2be40*/  SYNCS.PHASECHK.TRANS64.TRYWAIT P1, [R3+URZ+0x28460], R2 ;  /* 0x02846002030075a7 */ /* 0x000f64000802017f */
[----:B-----5:R-:W-:Y:S05]  /*2be50*/  @!P1 BRA `(.L_x_2180) ;  /* 0x0000009400209947 */ /* 0x020fea0003800000 */
.L_x_2541:
[----:B------:R-:W-:Y:S05]  /*2be60*/  @!P0 BRA `(.L_x_2181) ;  /* 0x0000000000048947 */ /* 0x000fea0003800000 */
[----:B------:R-:W-:Y:S01]  /*2be70*/  BPT.TRAP 0x1 ;  /* 0x000000040000795c */ /* 0x000fe20000300000 */
.L_x_2181:
[----:B------:R-:W5:Y:S02]  /*2be80*/  SYNCS.PHASECHK.TRANS64.TRYWAIT P1, [R5+URZ+0x28480], R0 ;  /* 0x02848000050075a7 */ /* 0x000f64000802017f */
[----:B-----5:R-:W-:Y:S05]  /*2be90*/  @!P1 BRA `(.L_x_2182) ;  /* 0x0000009400249947 */ /* 0x020fea0003800000 */
.L_x_2542:
[----:B------:R-:W-:Y:S05]  /*2bea0*/  @!P0 BRA `(.L_x_2183) ;  /* 0x0000000000048947 */ /* 0x000fea0003800000 */
[----:B------:R-:W-:Y:S01]  /*2beb0*/  BPT.TRAP 0x1 ;  /* 0x000000040000795c */ /* 0x000fe20000300000 */
.L_x_2183:
[----:B------:R0:W0:Y:S02]  /*2bec0*/  SYNCS.PHASECHK.TRANS64.TRYWAIT P0, [R3+URZ+0x28480], R2 ;  /* 0x02848002030075a7 */ /* 0x000024000800017f */
[----:B0-----:R-:W-:Y:S05]  /*2bed0*/  @!P0 NANOSLEEP.SYNCS 0x989680 ;  /* 0x009896800000895d */ /* 0x001fea0003900000 */
[----:B------:R-:W0:Y:S02]  /*2bee0*/  @!P0 SYNCS.PHASECHK.TRANS64 P0, [R3+URZ+0x28480], R2 ;  /* 0x02848002030085a7 */ /* 0x000e24000800007f */
[----:B0-----:R-:W-:Y:S05]  /*2bef0*/  @!P0 BRA `(.L_x_2183) ;  /* 0xfffffffc00f08947 */ /* 0x001fea000383ffff */
.L_x_1772:
[----:B------:R-:W-:Y:S05]  /*2bf00*/  BSYNC B8 ;  /* 0x0000000000087941 */ /* 0x000fea0003800000 */
.L_x_1769:
[----:B------:R-:W-:Y:S05]  /*2bf10*/  EXIT ;  /* 0x000000000000794d */ /* 0x000fea0003800000 */
.L_x_1800:
[----:B-1----:R1:W2:Y:S02]  /*2bf20*/  SYNCS.PHASECHK.TRANS64.TRYWAIT P6, [R76+URZ+0x28490], R77 ;  /* 0x0284904d4c0075a7 */ /* 0x0022a400080c017f */
[----:B--2---:R-:W-:Y:S05]  /*2bf30*/  @!P6 NANOSLEEP.SYNCS 0x989680 ;  /* 0x009896800000e95d */ /* 0x004fea0003900000 */
[----:B------:R-:W2:Y:S02]  /*2bf40*/  @!P6 SYNCS.PHASECHK.TRANS64 P6, [R76+URZ+0x28490], R77 ;  /* 0x0284904d4c00e5a7 */ /* 0x000ea400080c007f */
[----:B--2---:R-:W-:Y:S05]  /*2bf50*/  @!P6 BRA `(.L_x_1800) ;  /* 0xfffffffc00f0e947 */ /* 0x004fea000383ffff */
[----:B------:R-:W-:Y:S05]  /*2bf60*/  BRA `(.L_x_2184) ;  /* 0xfffffd7000fc7947 */ /* 0x000fea000383ffff */
.L_x_1801:
[----:B------:R-:W-:Y:S01]  /*2bf70*/  BSSY B1, `(.L_x_2185) ;  /* 0x0000008000017945 */ /* 0x000fe20003800000 */
[----:B------:R-:W-:Y:S01]  /*2bf80*/  IMAD.MOV.U32 R13, RZ, RZ, R80 ;  /* 0x000000ffff0d7224 */ /* 0x000fe200078e0050 */
[----:B------:R-:W-:Y:S01]  /*2bf90*/  MOV R12, RZ ;  /* 0x000000ff000c7202 */ /* 0x000fe20000000f00 */
[----:B------:R-:W-:Y:S02]  /*2bfa0*/  IMAD.MOV.U32 R11, RZ, RZ, 0x181f ;  /* 0x0000181fff0b7424 */ /* 0x000fe400078e00ff */
[----:B------:R-:W-:-:S07]  /*2bfb0*/  IMAD.MOV.U32 R15, RZ, RZ, -0x1 ;  /* 0xffffffffff0f7424 */ /* 0x000fce00078e00ff */
[----:B01----:R-:W-:Y:S05]  /*2bfc0*/  WARPSYNC.COLLECTIVE R15, `(.L_x_2186) ;  /* 0x000000000f087348 */ /* 0x003fea0003c00000 */
[----:B------:R2:W3:Y:S02]  /*2bfd0*/  SHFL.IDX P6, R14, R13, R12, R11 ;  /* 0x0000000c0d0e7389 */ /* 0x0004e400000c000b */
[----:B0123--:R-:W-:Y:S01]  /*2bfe0*/  ENDCOLLECTIVE ;  /* 0x000000000000791b */ /* 0x00ffe20003800000 */
.L_x_2186:
[----:B------:R-:W-:Y:S05]  /*2bff0*/  BSYNC B1 ;  /* 0x0000000000017941 */ /* 0x000fea0003800000 */
.L_x_2185:
        /* <DEDUP_REMOVED lines=8> */
.L_x_2187:
[----:B------:R-:W-:Y:S05]  /*2c080*/  BRA `(.L_x_2188) ;  /* 0xfffffd7000c87947 */ /* 0x000fea000383ffff */
.L_x_1810:
[----:B------:R-:W-:Y:S01]  /*2c090*/  BSSY B1, `(.L_x_2189) ;  /* 0x0000008000017945 */ /* 0x000fe20003800000 */
[----:B------:R-:W-:Y:S01]  /*2c0a0*/  IMAD.MOV.U32 R13, RZ, RZ, R80 ;  /* 0x000000ffff0d7224 */ /* 0x000fe200078e0050 */
[----:B------:R-:W-:Y:S01]  /*2c0b0*/  MOV R15, 0xffffffff ;  /* 0xffffffff000f7802 */ /* 0x000fe20000000f00 */
[----:B------:R-:W-:Y:S02]  /*2c0c0*/  IMAD.MOV.U32 R12, RZ, RZ, 0x1 ;  /* 0x00000001ff0c7424 */ /* 0x000fe400078e00ff */
[----:B0-----:R-:W-:-:S07]  /*2c0d0*/  IMAD.MOV.U32 R11, RZ, RZ, 0x181f ;  /* 0x0000181fff0b7424 */ /* 0x001fce00078e00ff */
[----:B-1234-:R-:W-:Y:S05]  /*2c0e0*/  WARPSYNC.COLLECTIVE R15, `(.L_x_2190) ;  /* 0x000000000f087348 */ /* 0x01efea0003c00000 */
[----:B----4-:R0:W4:Y:S02]  /*2c0f0*/  SHFL.IDX P6, R14, R13, R12, R11 ;  /* 0x0000000c0d0e7389 */ /* 0x01012400000c000b */
[----:B01234-:R-:W-:Y:S01]  /*2c100*/  ENDCOLLECTIVE ;  /* 0x000000000000791b */ /* 0x01ffe20003800000 */
.L_x_2190:
[----:B------:R-:W-:Y:S05]  /*2c110*/  BSYNC B1 ;  /* 0x0000000000017941 */ /* 0x000fea0003800000 */
.L_x_2189:
[----:B------:R-:W-:Y:S02]  /*2c120*/  IMAD.MOV.U32 R13, RZ, RZ, R79 ;  /* 0x000000ffff0d7224 */ /* 0x000fe400078e004f */
[----:B------:R-:W-:Y:S02]  /*2c130*/  IMAD.MOV.U32 R12, RZ, RZ, 0x1 ;  /* 0x00000001ff0c7424 */ /* 0x000fe400078e00ff */
[----:B------:R-:W-:Y:S02]  /*2c140*/  IMAD.MOV.U32 R11, RZ, RZ, 0x181f ;  /* 0x0000181fff0b7424 */ /* 0x000fe400078e00ff */
[----:B------:R-:W-:Y:S02]  /*2c150*/  IMAD.MOV.U32 R15, RZ, RZ, -0x1 ;  /* 0xffffffffff0f7424 */ /* 0x000fe400078e00ff */
[----:B------:R-:W-:-:S07]  /*2c160*/  IMAD.MOV.U32 R80, RZ, RZ, R14 ;  /* 0x000000ffff507224 */ /* 0x000fce00078e000e */
[----:B------:R-:W-:Y:S05]  /*2c170*/  WARPSYNC.COLLECTIVE R15, `(.L_x_2191) ;  /* 0x000000000f087348 */ /* 0x000fea0003c00000 */
[----:B------:R0:W1:Y:S02]  /*2c180*/  SHFL.IDX P6, R14, R13, R12, R11 ;  /* 0x0000000c0d0e7389 */ /* 0x00006400000c000b */
[----:B01----:R-:W-:Y:S01]  /*2c190*/  ENDCOLLECTIVE ;  /* 0x000000000000791b */ /* 0x003fe20003800000 */
.L_x_2191:
[----:B------:R-:W-:Y:S05]  /*2c1a0*/  BRA `(.L_x_2192) ;  /* 0xfffffd8000247947 */ /* 0x000fea000383ffff */
.L_x_1820:
[----:B-1----:R1:W2:Y:S02]  /*2c1b0*/  SYNCS.PHASECHK.TRANS64.TRYWAIT P4, [R76+URZ+0x28490], R77 ;  /* 0x0284904d4c0075a7 */ /* 0x0022a4000808017f */
[----:B--2---:R-:W-:Y:S05]  /*2c1c0*/  @!P4 NANOSLEEP.SYNCS 0x989680 ;  /* 0x009896800000c95d */ /* 0x004fea0003900000 */
[----:B------:R-:W2:Y:S02]  /*2c1d0*/  @!P4 SYNCS.PHASECHK.TRANS64 P4, [R76+URZ+0x28490], R77 ;  /* 0x0284904d4c00c5a7 */ /* 0x000ea4000808007f */
[----:B--2---:R-:W-:Y:S05]  /*2c1e0*/  @!P4 BRA `(.L_x_1820) ;  /* 0xfffffffc00f0c947 */ /* 0x004fea000383ffff */
[----:B------:R-:W-:Y:S05]  /*2c1f0*/  BRA `(.L_x_2193) ;  /* 0xfffffd9000747947 */ /* 0x000fea000383ffff */
.L_x_1821:
[----:B------:R-:W-:Y:S01]  /*2c200*/  BSSY B1, `(.L_x_2194) ;  /* 0x0000008000017945 */ /* 0x000fe20003800000 */
[----:B------:R-:W-:Y:S02]  /*2c210*/  IMAD.MOV.U32 R13, RZ, RZ, R80 ;  /* 0x000000ffff0d7224 */ /* 0x000fe400078e0050 */
[----:B------:R-:W-:Y:S02]  /*2c220*/  IMAD.MOV.U32 R12, RZ, RZ, RZ ;  /* 0x000000ffff0c7224 */ /* 0x000fe400078e00ff */
[----:B------:R-:W-:Y:S02]  /*2c230*/  IMAD.MOV.U32 R11, RZ, RZ, 0x181f ;  /* 0x0000181fff0b7424 */ /* 0x000fe400078e00ff */
[----:B------:R-:W-:-:S07]  /*2c240*/  IMAD.MOV.U32 R15, RZ, RZ, -0x1 ;  /* 0xffffffffff0f7424 */ /* 0x000fce00078e00ff */
[----:B-1----:R-:W-:Y:S05]  /*2c250*/  WARPSYNC.COLLECTIVE R15, `(.L_x_2195) ;  /* 0x000000000f087348 */ /* 0x002fea0003c00000 */
[----:B------:R0:W2:Y:S02]  /*2c260*/  SHFL.IDX P6, R14, R13, R12, R11 ;  /* 0x0000000c0d0e7389 */ /* 0x0000a400000c000b */
[----:B012---:R-:W-:Y:S01]  /*2c270*/  ENDCOLLECTIVE ;  /* 0x000000000000791b */ /* 0x007fe20003800000 */
.L_x_2195:
[----:B------:R-:W-:Y:S05]  /*2c280*/  BSYNC B1 ;  /* 0x0000000000017941 */ /* 0x000fea0003800000 */
.L_x_2194:
        /* <DEDUP_REMOVED lines=8> */
.L_x_2196:
[----:B------:R-:W-:Y:S01]  /*2c310*/  IMAD.MOV.U32 R83, RZ, RZ, R14 ;  /* 0x000000ffff537224 */ /* 0x000fe200078e000e */
[----:B------:R-:W-:Y:S06]  /*2c320*/  BRA `(.L_x_2197) ;  /* 0xfffffd9000407947 */ /* 0x000fec000383ffff */
.L_x_1826:
[----:B------:R-:W-:Y:S01]  /*2c330*/  BSSY B1, `(.L_x_2198) ;  /* 0x0000008000017945 */ /* 0x000fe20003800000 */
[----:B----4-:R-:W-:Y:S02]  /*2c340*/  IMAD.MOV.U32 R13, RZ, RZ, R80 ;  /* 0x000000ffff0d7224 */ /* 0x010fe400078e0050 */
[----:B------:R-:W-:Y:S02]  /*2c350*/  IMAD.MOV.U32 R12, RZ, RZ, 0x1 ;  /* 0x00000001ff0c7424 */ /* 0x000fe400078e00ff */
[----:B------:R-:W-:Y:S02]  /*2c360*/  IMAD.MOV.U32 R11, RZ, RZ, 0x181f ;  /* 0x0000181fff0b7424 */ /* 0x000fe400078e00ff */
[----:B------:R-:W-:-:S07]  /*2c370*/  IMAD.MOV.U32 R15, RZ, RZ, -0x1 ;  /* 0xffffffffff0f7424 */ /* 0x000fce00078e00ff */
[----:B0123--:R-:W-:Y:S05]  /*2c380*/  WARPSYNC.COLLECTIVE R15, `(.L_x_2199) ;  /* 0x000000000f087348 */ /* 0x00ffea0003c00000 */
[----:B------:R4:W0:Y:S02]  /*2c390*/  SHFL.IDX P6, R14, R13, R12, R11 ;  /* 0x0000000c0d0e7389 */ /* 0x00082400000c000b */
[----:B01234-:R-:W-:Y:S01]  /*2c3a0*/  ENDCOLLECTIVE ;  /* 0x000000000000791b */ /* 0x01ffe20003800000 */
.L_x_2199:
[----:B------:R-:W-:Y:S05]  /*2c3b0*/  BSYNC B1 ;  /* 0x0000000000017941 */ /* 0x000fea0003800000 */
.L_x_2198:
        /* <DEDUP_REMOVED lines=8> */
.L_x_2200:
[----:B------:R-:W-:Y:S05]  /*2c440*/  BRA `(.L_x_2201) ;  /* 0xfffffd9c00c47947 */ /* 0x000fea000383ffff */
.L_x_1831:
[----:B0-----:R0:W1:Y:S02]  /*2c450*/  SYNCS.PHASECHK.TRANS64.TRYWAIT P3, [R76+URZ+0x28490], R77 ;  /* 0x0284904d4c0075a7 */ /* 0x001064000806017f */
[----:B-1----:R-:W-:Y:S05]  /*2c460*/  @!P3 NANOSLEEP.SYNCS 0x989680 ;  /* 0x009896800000b95d */ /* 0x002fea0003900000 */
[----:B------:R-:W1:Y:S02]  /*2c470*/  @!P3 SYNCS.PHASECHK.TRANS64 P3, [R76+URZ+0x28490], R77 ;  /* 0x0284904d4c00b5a7 */ /* 0x000e64000806007f */
[----:B-1----:R-:W-:Y:S05]  /*2c480*/  @!P3 BRA `(.L_x_1831) ;  /* 0xfffffffc00f0b947 */ /* 0x002fea000383ffff */
[----:B------:R-:W-:Y:S05]  /*2c490*/  BRA `(.L_x_2202) ;  /* 0xfffffdac00ac7947 */ /* 0x000fea000383ffff */
.L_x_1832:
        /* <DEDUP_REMOVED lines=8> */
.L_x_2204:
[----:B------:R-:W-:Y:S05]  /*2c520*/  BSYNC B1 ;  /* 0x0000000000017941 */ /* 0x000fea0003800000 */
.L_x_2203:
[----:B------:R-:W-:Y:S01]  /*2c530*/  IMAD.MOV.U32 R13, RZ, RZ, R24 ;  /* 0x000000ffff0d7224 */ /* 0x000fe200078e0018 */
[----:B------:R-:W-:Y:S01]  /*2c540*/  MOV R15, 0xffffffff ;  /* 0xffffffff000f7802 */ /* 0x000fe20000000f00 */
[----:B------:R-:W-:Y:S02]  /*2c550*/  IMAD.MOV.U32 R12, RZ, RZ, RZ ;  /* 0x000000ffff0c7224 */ /* 0x000fe400078e00ff */
[----:B------:R-:W-:Y:S02]  /*2c560*/  IMAD.MOV.U32 R11, RZ, RZ, 0x181f ;  /* 0x0000181fff0b7424 */ /* 0x000fe400078e00ff */
[----:B------:R-:W-:-:S07]  /*2c570*/  IMAD.MOV.U32 R4, RZ, RZ, R14 ;  /* 0x000000ffff047224 */ /* 0x000fce00078e000e */
[----:B------:R-:W-:Y:S05]  /*2c580*/  WARPSYNC.COLLECTIVE R15, `(.L_x_2205) ;  /* 0x000000000f087348 */ /* 0x000fea0003c00000 */
[----:B------:R0:W1:Y:S02]  /*2c590*/  SHFL.IDX P6, R14, R13, R12, R11 ;  /* 0x0000000c0d0e7389 */ /* 0x00006400000c000b */
[----:B01----:R-:W-:Y:S01]  /*2c5a0*/  ENDCOLLECTIVE ;  /* 0x000000000000791b */ /* 0x003fe20003800000 */
.L_x_2205:
[----:B------:R-:W-:Y:S05]  /*2c5b0*/  BRA `(.L_x_2206) ;  /* 0xfffffdac00cc7947 */ /* 0x000fea000383ffff */
.L_x_1835:
[----:B------:R-:W-:Y:S01]  /*2c5c0*/  BSSY B1, `(.L_x_2207) ;  /* 0x0000008000017945 */ /* 0x000fe20003800000 */
[----:B------:R-:W-:Y:S02]  /*2c5d0*/  IMAD.MOV.U32 R13, RZ, RZ, R25 ;  /* 0x000000ffff0d7224 */ /* 0x000fe400078e0019 */
[----:B------:R-:W-:Y:S02]  /*2c5e0*/  IMAD.MOV.U32 R12, RZ, RZ, 0x1 ;  /* 0x00000001ff0c7424 */ /* 0x000fe400078e00ff */
[----:B------:R-:W-:Y:S02]  /*2c5f0*/  IMAD.MOV.U32 R11, RZ, RZ, 0x181f ;  /* 0x0000181fff0b7424 */ /* 0x000fe400078e00ff */
[----:B------:R-:W-:-:S07]  /*2c600*/  IMAD.MOV.U32 R15, RZ, RZ, -0x1 ;  /* 0xffffffffff0f7424 */ /* 0x000fce00078e00ff */
[----:B01234-:R-:W-:Y:S05]  /*2c610*/  WARPSYNC.COLLECTIVE R15, `(.L_x_2208) ;  /* 0x000000000f087348 */ /* 0x01ffea0003c00000 */
[----:B---3--:R3:W0:Y:S02]  /*2c620*/  SHFL.IDX P6, R14, R13, R12, R11 ;  /* 0x0000000c0d0e7389 */ /* 0x00862400000c000b */
[----:B01234-:R-:W-:Y:S01]  /*2c630*/  ENDCOLLECTIVE ;  /* 0x000000000000791b */ /* 0x01ffe20003800000 */
.L_x_2208:
[----:B------:R-:W-:Y:S05]  /*2c640*/  BSYNC B1 ;  /* 0x0000000000017941 */ /* 0x000fea0003800000 */
.L_x_2207:
        /* <DEDUP_REMOVED lines=8> */
.L_x_2209:
[----:B------:R-:W-:Y:S05]  /*2c6d0*/  BRA `(.L_x_2210) ;  /* 0xfffffdac00cc7947 */ /* 0x000fea000383ffff */
.L_x_1839:
[----:B0-----:R0:W4:Y:S02]  /*2c6e0*/  SYNCS.PHASECHK.TRANS64.TRYWAIT P4, [R76+URZ+0x284b0], R77 ;  /* 0x0284b04d4c0075a7 */ /* 0x001124000808017f */
[----:B----4-:R-:W-:Y:S05]  /*2c6f0*/  @!P4 NANOSLEEP.SYNCS 0x989680 ;  /* 0x009896800000c95d */ /* 0x010fea0003900000 */
[----:B------:R-:W4:Y:S02]  /*2c700*/  @!P4 SYNCS.PHASECHK.TRANS64 P4, [R76+URZ+0x284b0], R77 ;  /* 0x0284b04d4c00c5a7 */ /* 0x000f24000808007f */
[----:B----4-:R-:W-:Y:S05]  /*2c710*/  @!P4 BRA `(.L_x_1839) ;  /* 0xfffffffc00f0c947 */ /* 0x010fea000383ffff */
[----:B------:R-:W-:Y:S05]  /*2c720*/  BRA `(.L_x_2211) ;  /* 0xfffffdb000407947 */ /* 0x000fea000383ffff */
.L_x_1857:
[----:B------:R-:W-:Y:S01]  /*2c730*/  BSSY B0, `(.L_x_2212) ;  /* 0x0000007000007945 */ /* 0x000fe20003800000 */
[----:B------:R-:W-:Y:S01]  /*2c740*/  IMAD.MOV.U32 R12, RZ, RZ, RZ ;  /* 0x000000ffff0c7224 */ /* 0x000fe200078e00ff */
[----:B------:R-:W-:Y:S01]  /*2c750*/  MOV R11, 0x1f ;  /* 0x0000001f000b7802 */ /* 0x000fe20000000f00 */
[----:B------:R-:W-:-:S07]  /*2c760*/  IMAD.MOV.U32 R15, RZ, RZ, -0x1 ;  /* 0xffffffffff0f7424 */ /* 0x000fce00078e00ff */
[----:B-----5:R-:W-:Y:S05]  /*2c770*/  WARPSYNC.COLLECTIVE R15, `(.L_x_2213) ;  /* 0x000000000f087348 */ /* 0x020fea0003c00000 */
[----:B------:R0:W1:Y:S02]  /*2c780*/  SHFL.IDX P6, R14, R13, R12, R11 ;  /* 0x0000000c0d0e7389 */ /* 0x00006400000c000b */
[----:B01---5:R-:W-:Y:S01]  /*2c790*/  ENDCOLLECTIVE ;  /* 0x000000000000791b */ /* 0x023fe20003800000 */
.L_x_2213:
[----:B------:R-:W-:Y:S05]  /*2c7a0*/  BSYNC B0 ;  /* 0x0000000000007941 */ /* 0x000fea0003800000 */
.L_x_2212:
[----:B------:R-:W-:Y:S05]  /*2c7b0*/  BRA `(.L_x_2214) ;  /* 0xfffffdc000247947 */ /* 0x000fea000383ffff */
.L_x_1867:
        /* <DEDUP_REMOVED lines=8> */
.L_x_2216:
[----:B------:R-:W-:Y:S05]  /*2c840*/  BSYNC B1 ;  /* 0x0000000000017941 */ /* 0x000fea0003800000 */
.L_x_2215:
        /* <DEDUP_REMOVED lines=8> */
.L_x_2217:
[----:B------:R-:W-:Y:S01]  /*2c8d0*/  IMAD.MOV.U32 R13, RZ, RZ, R37 ;  /* 0x000000ffff0d7224 */ /* 0x000fe200078e0025 */
[----:B------:R-:W-:-:S07]  /*2c8e0*/  MOV R5, R14 ;  /* 0x0000000e00057202 */ /* 0x000fce0000000f00 */
[----:B------:R-:W-:Y:S05]  /*2c8f0*/  WARPSYNC.COLLECTIVE R15, `(.L_x_2218) ;  /* 0x000000000f087348 */ /* 0x000fea0003c00000 */
[----:B------:R0:W1:Y:S02]  /*2c900*/  SHFL.IDX P6, R14, R13, R12, R11 ;  /* 0x0000000c0d0e7389 */ /* 0x00006400000c000b */
[----:B01----:R-:W-:Y:S01]  /*2c910*/  ENDCOLLECTIVE ;  /* 0x000000000000791b */ /* 0x003fe20003800000 */
.L_x_2218:
[----:B------:R-:W-:Y:S02]  /*2c920*/  IMAD.MOV.U32 R13, RZ, RZ, R49 ;  /* 0x000000ffff0d7224 */ /* 0x000fe400078e0031 */
[----:B------:R-:W-:-:S07]  /*2c930*/  IMAD.MOV.U32 R9, RZ, RZ, R14 ;  /* 0x000000ffff097224 */ /* 0x000fce00078e000e */
[----:B------:R-:W-:Y:S05]  /*2c940*/  WARPSYNC.COLLECTIVE R15, `(.L_x_2219) ;  /* 0x000000000f087348 */ /* 0x000fea0003c00000 */
[----:B------:R0:W1:Y:S02]  /*2c950*/  SHFL.IDX P6, R14, R13, R12, R11 ;  /* 0x0000000c0d0e7389 */ /* 0x00006400000c000b */
[----:B01----:R-:W-:Y:S01]  /*2c960*/  ENDCOLLECTIVE ;  /* 0x000000000000791b */ /* 0x003fe20003800000 */
.L_x_2219:
[----:B------:R-:W-:Y:S05]  /*2c970*/  BRA `(.L_x_2220) ;  /* 0xfffffdc8000c7947 */ /* 0x000fea000383ffff */
.L_x_1870:
[----:B------:R-:W-:Y:S01]  /*2c980*/  BSSY B1, `(.L_x_2221) ;  /* 0x0000008000017945 */ /* 0x000fe20003800000 */
[----:B------:R-:W-:Y:S02]  /*2c990*/  IMAD.MOV.U32 R13, RZ, RZ, R48 ;  /* 0x000000ffff0d7224 */ /* 0x000fe400078e0030 */
[----:B------:R-:W-:Y:S02]  /*2c9a0*/  IMAD.MOV.U32 R12, RZ, RZ, 0x1 ;  /* 0x00000001ff0c7424 */ /* 0x000fe400078e00ff */
[----:B------:R-:W-:Y:S02]  /*2c9b0*/  IMAD.MOV.U32 R11, RZ, RZ, 0x181f ;  /* 0x0000181fff0b7424 */ /* 0x000fe400078e00ff */
[----:B------:R-:W-:-:S07]  /*2c9c0*/  IMAD.MOV.U32 R15, RZ, RZ, -0x1 ;  /* 0xffffffffff0f7424 */ /* 0x000fce00078e00ff */
[----:B012345:R-:W-:Y:S05]  /*2c9d0*/  WARPSYNC.COLLECTIVE R15, `(.L_x_2222) ;  /* 0x000000000f087348 */ /* 0x03ffea0003c00000 */
[----:B----4-:R4:W0:Y:S02]  /*2c9e0*/  SHFL.IDX P6, R14, R13, R12, R11 ;  /* 0x0000000c0d0e7389 */ /* 0x01082400000c000b */
[----:B012345:R-:W-:Y:S01]  /*2c9f0*/  ENDCOLLECTIVE ;  /* 0x000000000000791b */ /* 0x03ffe20003800000 */
.L_x_2222:
[----:B------:R-:W-:Y:S05]  /*2ca00*/  BSYNC B1 ;  /* 0x0000000000017941 */ /* 0x000fea0003800000 */
.L_x_2221:
        /* <DEDUP_REMOVED lines=8> */
.L_x_2223:
[----:B------:R-:W-:Y:S02]  /*2ca90*/  IMAD.MOV.U32 R13, RZ, RZ, R37 ;  /* 0x000000ffff0d7224 */ /* 0x000fe400078e0025 */
[----:B------:R-:W-:-:S07]  /*2caa0*/  IMAD.MOV.U32 R5, RZ, RZ, R14 ;  /* 0x000000ffff057224 */ /* 0x000fce00078e000e */
[----:B------:R-:W-:Y:S05]  /*2cab0*/  WARPSYNC.COLLECTIVE R15, `(.L_x_2224) ;  /* 0x000000000f087348 */ /* 0x000fea0003c00000 */
[----:B------:R0:W1:Y:S02]  /*2cac0*/  SHFL.IDX P6, R14, R13, R12, R11 ;  /* 0x0000000c0d0e7389 */ /* 0x00006400000c000b */
[----:B01----:R-:W-:Y:S01]  /*2cad0*/  ENDCOLLECTIVE ;  /* 0x000000000000791b */ /* 0x003fe20003800000 */
.L_x_2224:
[----:B------:R-:W-:Y:S02]  /*2cae0*/  IMAD.MOV.U32 R13, RZ, RZ, R49 ;  /* 0x000000ffff0d7224 */ /* 0x000fe400078e0031 */
[----:B------:R-:W-:-:S07]  /*2caf0*/  IMAD.MOV.U32 R9, RZ, RZ, R14 ;  /* 0x000000ffff097224 */ /* 0x000fce00078e000e */
[----:B------:R-:W-:Y:S05]  /*2cb00*/  WARPSYNC.COLLECTIVE R15, `(.L_x_2225) ;  /* 0x000000000f087348 */ /* 0x000fea0003c00000 */
[----:B------:R0:W1:Y:S02]  /*2cb10*/  SHFL.IDX P6, R14, R13, R12, R11 ;  /* 0x0000000c0d0e7389 */ /* 0x00006400000c000b */
[----:B01----:R-:W-:Y:S01]  /*2cb20*/  ENDCOLLECTIVE ;  /* 0x000000000000791b */ /* 0x003fe20003800000 */
.L_x_2225:
[----:B------:R-:W-:Y:S05]  /*2cb30*/  BRA `(.L_x_2226) ;  /* 0xfffffdc800287947 */ /* 0x000fea000383ffff */
.L_x_1873:
        /* <DEDUP_REMOVED lines=8> */
.L_x_2228:
[----:B------:R-:W-:Y:S05]  /*2cbc0*/  BSYNC B1 ;  /* 0x0000000000017941 */ /* 0x000fea0003800000 */
.L_x_2227:
        /* <DEDUP_REMOVED lines=8> */
.L_x_2229:
[----:B------:R-:W-:Y:S02]  /*2cc50*/  IMAD.MOV.U32 R13, RZ, RZ, R37 ;  /* 0x000000ffff0d7224 */ /* 0x000fe400078e0025 */
[----:B------:R-:W-:-:S07]  /*2cc60*/  IMAD.MOV.U32 R5, RZ, RZ, R14 ;  /* 0x000000ffff057224 */ /* 0x000fce00078e000e */
[----:B------:R-:W-:Y:S05]  /*2cc70*/  WARPSYNC.COLLECTIVE R15, `(.L_x_2230) ;  /* 0x000000000f087348 */ /* 0x000fea0003c00000 */
[----:B------:R0:W1:Y:S02]  /*2cc80*/  SHFL.IDX P6, R14, R13, R12, R11 ;  /* 0x0000000c0d0e7389 */ /* 0x00006400000c000b */
[----:B01----:R-:W-:Y:S01]  /*2cc90*/  ENDCOLLECTIVE ;  /* 0x000000000000791b */ /* 0x003fe20003800000 */
.L_x_2230:
[----:B------:R-:W-:Y:S02]  /*2cca0*/  IMAD.MOV.U32 R13, RZ, RZ, R49 ;  /* 0x000000ffff0d7224 */ /* 0x000fe400078e0031 */
[----:B------:R-:W-:-:S07]  /*2ccb0*/  IMAD.MOV.U32 R9, RZ, RZ, R14 ;  /* 0x000000ffff097224 */ /* 0x000fce00078e000e */
[----:B------:R-:W-:Y:S05]  /*2ccc0*/  WARPSYNC.COLLECTIVE R15, `(.L_x_2231) ;  /* 0x000000000f087348 */ /* 0x000fea0003c00000 */
[----:B------:R0:W1:Y:S02]  /*2ccd0*/  SHFL.IDX P6, R14, R13, R12, R11 ;  /* 0x0000000c0d0e7389 */ /* 0x00006400000c000b */
[----:B01----:R-:W-:Y:S01]  /*2cce0*/  ENDCOLLECTIVE ;  /* 0x000000000000791b */ /* 0x003fe20003800000 */
.L_x_2231:
[----:B------:R-:W-:Y:S05]  /*2ccf0*/  BRA `(.L_x_2232) ;  /* 0xfffffdc8003c7947 */ /* 0x000fea000383ffff */
.L_x_1876:
[----:B------:R-:W-:Y:S01]  /*2cd00*/  BSSY B1, `(.L_x_2233) ;  /* 0x0000008000017945 */ /* 0x000fe20003800000 */
[----:B------:R-:W-:Y:S01]  /*2cd10*/  IMAD.MOV.U32 R13, RZ, RZ, R48 ;  /* 0x000000ffff0d7224 */ /* 0x000fe200078e0030 */
[----:B------:R-:W-:Y:S01]  /*2cd20*/  MOV R15, 0xffffffff ;  /* 0xffffffff000f7802 */ /* 0x000fe20000000f00 */
[----:B------:R-:W-:Y:S02]  /*2cd30*/  IMAD.MOV.U32 R12, RZ, RZ, 0x3 ;  /* 0x00000003ff0c7424 */ /* 0x000fe400078e00ff */
[----:B------:R-:W-:-:S07]  /*2cd40*/  IMAD.MOV.U32 R11, RZ, RZ, 0x181f ;  /* 0x0000181fff0b7424 */ /* 0x000fce00078e00ff */
[----:B012--5:R-:W-:Y:S05]  /*2cd50*/  WARPSYNC.COLLECTIVE R15, `(.L_x_2234) ;  /* 0x000000000f087348 */ /* 0x027fea0003c00000 */
[----:B------:R3:W4:Y:S02]  /*2cd60*/  SHFL.IDX P6, R14, R13, R12, R11 ;  /* 0x0000000c0d0e7389 */ /* 0x00072400000c000b */
[----:B012345:R-:W-:Y:S01]  /*2cd70*/  ENDCOLLECTIVE ;  /* 0x000000000000791b */ /* 0x03ffe20003800000 */
.L_x_2234:
[----:B------:R-:W-:Y:S05]  /*2cd80*/  BSYNC B1 ;  /* 0x0000000000017941 */ /* 0x000fea0003800000 */
.L_x_2233:
        /* <DEDUP_REMOVED lines=8> */
.L_x_2235:
[----:B------:R-:W-:Y:S02]  /*2ce10*/  IMAD.MOV.U32 R13, RZ, RZ, R37 ;  /* 0x000000ffff0d7224 */ /* 0x000fe400078e0025 */
[----:B------:R-:W-:-:S07]  /*2ce20*/  IMAD.MOV.U32 R5, RZ, RZ, R14 ;  /* 0x000000ffff057224 */ /* 0x000fce00078e000e */
[----:B------:R-:W-:Y:S05]  /*2ce30*/  WARPSYNC.COLLECTIVE R15, `(.L_x_2236) ;  /* 0x000000000f087348 */ /* 0x000fea0003c00000 */
[----:B------:R0:W1:Y:S02]  /*2ce40*/  SHFL.IDX P6, R14, R13, R12, R11 ;  /* 0x0000000c0d0e7389 */ /* 0x00006400000c000b */
[----:B01----:R-:W-:Y:S01]  /*2ce50*/  ENDCOLLECTIVE ;  /* 0x000000000000791b */ /* 0x003fe20003800000 */
.L_x_2236:
[----:B------:R-:W-:Y:S02]  /*2ce60*/  IMAD.MOV.U32 R13, RZ, RZ, R49 ;  /* 0x000000ffff0d7224 */ /* 0x000fe400078e0031 */
[----:B------:R-:W-:-:S07]  /*2ce70*/  IMAD.MOV.U32 R37, RZ, RZ, R14 ;  /* 0x000000ffff257224 */ /* 0x000fce00078e000e */
[----:B------:R-:W-:Y:S05]  /*2ce80*/  WARPSYNC.COLLECTIVE R15, `(.L_x_2237) ;  /* 0x000000000f087348 */ /* 0x000fea0003c00000 */
[----:B------:R0:W1:Y:S02]  /*2ce90*/  SHFL.IDX P6, R14, R13, R12, R11 ;  /* 0x0000000c0d0e7389 */ /* 0x00006400000c000b */
[----:B01----:R-:W-:Y:S01]  /*2cea0*/  ENDCOLLECTIVE ;  /* 0x000000000000791b */ /* 0x003fe20003800000 */
.L_x_2237:
[----:B------:R-:W-:Y:S01]  /*2ceb0*/  IMAD.MOV.U32 R49, RZ, RZ, R14 ;  /* 0x000000ffff317224 */ /* 0x000fe200078e000e */
[----:B------:R-:W-:Y:S06]  /*2cec0*/  BRA `(.L_x_2238) ;  /* 0xfffffdc800547947 */ /* 0x000fec000383ffff */
.L_x_1880:
[----:B------:R0:W0:Y:S02]  /*2ced0*/  SYNCS.PHASECHK.TRANS64.TRYWAIT P0, [R22+URZ+0x28400], R51 ;  /* 0x02840033160075a7 */ /* 0x000024000800017f */
[----:B0-----:R-:W-:Y:S05]  /*2cee0*/  @!P0 NANOSLEEP.SYNCS 0x989680 ;  /* 0x009896800000895d */ /* 0x001fea0003900000 */
[----:B------:R-:W0:Y:S02]  /*2cef0*/  @!P0 SYNCS.PHASECHK.TRANS64 P0, [R22+URZ+0x28400], R51 ;  /* 0x02840033160085a7 */ /* 0x000e24000800007f */
[----:B0-----:R-:W-:Y:S05]  /*2cf00*/  @!P0 BRA `(.L_x_1880) ;  /* 0xfffffffc00f08947 */ /* 0x001fea000383ffff */
[----:B------:R-:W-:Y:S05]  /*2cf10*/  BRA `(.L_x_2239) ;  /* 0xfffffdc800d07947 */ /* 0x000fea000383ffff */
.L_x_1896:
[----:B------:R-:W0:Y:S01]  /*2cf20*/  LDC R3, c[0x0][0x3f4] ;  /* 0x0000fd00ff037b82 */ /* 0x000e220000000800 */
[----:B------:R-:W-:Y:S01]  /*2cf30*/  BSSY B1, `(.L_x_2240) ;  /* 0x0000008000017945 */ /* 0x000fe20003800000 */
[----:B------:R-:W-:Y:S01]  /*2cf40*/  MOV R13, R37 ;  /* 0x00000025000d7202 */ /* 0x000fe20000000f00 */
[----:B------:R-:W-:Y:S02]  /*2cf50*/  IMAD.MOV.U32 R12, RZ, RZ, RZ ;  /* 0x000000ffff0c7224 */ /* 0x000fe400078e00ff */
[----:B------:R-:W-:Y:S02]  /*2cf60*/  IMAD.MOV.U32 R11, RZ, RZ, 0x181f ;  /* 0x0000181fff0b7424 */ /* 0x000fe400078e00ff */
[----:B------:R-:W-:-:S07]  /*2cf70*/  IMAD.MOV.U32 R15, RZ, RZ, -0x1 ;  /* 0xffffffffff0f7424 */ /* 0x000fce00078e00ff */
[----:B0-----:R-:W-:Y:S05]  /*2cf80*/  WARPSYNC.COLLECTIVE R15, `(.L_x_2241) ;  /* 0x000000000f087348 */ /* 0x001fea0003c00000 */
[----:B------:R1:W2:Y:S02]  /*2cf90*/  SHFL.IDX P6, R14, R13, R12, R11 ;  /* 0x0000000c0d0e7389 */ /* 0x0002a400000c000b */
[----:B012---:R-:W-:Y:S01]  /*2cfa0*/  ENDCOLLECTIVE ;  /* 0x000000000000791b */ /* 0x007fe20003800000 */
.L_x_2241:
[----:B------:R-:W-:Y:S05]  /*2cfb0*/  BSYNC B1 ;  /* 0x0000000000017941 */ /* 0x000fea0003800000 */
.L_x_2240:
[----:B------:R-:W-:Y:S01]  /*2cfc0*/  IMAD.MOV.U32 R13, RZ, RZ, R53 ;  /* 0x000000ffff0d7224 */ /* 0x000fe200078e0035 */
[----:B------:R-:W-:Y:S01]  /*2cfd0*/  ISETP.GE.AND P0, PT, R16, R3, PT ;  /* 0x000000031000720c */ /* 0x000fe20003f06270 */
[----:B------:R-:W-:Y:S02]  /*2cfe0*/  IMAD.MOV.U32 R12, RZ, RZ, RZ ;  /* 0x000000ffff0c7224 */ /* 0x000fe400078e00ff */
[----:B------:R-:W-:Y:S02]  /*2cff0*/  IMAD.MOV.U32 R11, RZ, RZ, 0x181f ;  /* 0x0000181fff0b7424 */ /* 0x000fe400078e00ff */
[----:B------:R-:W-:Y:S02]  /*2d000*/  IMAD.MOV.U32 R15, RZ, RZ, -0x1 ;  /* 0xffffffffff0f7424 */ /* 0x000fe400078e00ff */
[----:B------:R-:W-:Y:S02]  /*2d010*/  IMAD.MOV.U32 R5, RZ, RZ, R14 ;  /* 0x000000ffff057224 */ /* 0x000fe400078e000e */
[----:B------:R-:W-:-:S07]  /*2d020*/  IMAD R59, R189, R4, RZ ;  /* 0x00000004bd3b7224 */ /* 0x000fce00078e02ff */
[----:B------:R-:W-:Y:S05]  /*2d030*/  WARPSYNC.COLLECTIVE R15, `(.L_x_2242) ;  /* 0x000000000f087348 */ /* 0x000fea0003c00000 */
[----:B------:R0:W1:Y:S02]  /*2d040*/  SHFL.IDX P6, R14, R13, R12, R11 ;  /* 0x0000000c0d0e7389 */ /* 0x00006400000c000b */
[----:B01----:R-:W-:Y:S01]  /*2d050*/  ENDCOLLECTIVE ;  /* 0x000000000000791b */ /* 0x003fe20003800000 */
.L_x_2242:
[----:B------:R-:W-:Y:S01]  /*2d060*/  ISETP.GE.OR P1, PT, R10, R59, P0 ;  /* 0x0000003b0a00720c */ /* 0x000fe20000726670 */
[----:B------:R-:W-:Y:S02]  /*2d070*/  IMAD.MOV.U32 R13, RZ, RZ, R55 ;  /* 0x000000ffff0d7224 */ /* 0x000fe400078e0037 */
[----:B------:R-:W-:-:S10]  /*2d080*/  IMAD.MOV.U32 R7, RZ, RZ, R14 ;  /* 0x000000ffff077224 */ /* 0x000fd400078e000e */
[----:B------:R-:W-:Y:S05]  /*2d090*/  WARPSYNC.COLLECTIVE R15, `(.L_x_2243) ;  /* 0x000000000f087348 */ /* 0x000fea0003c00000 */
[----:B------:R0:W1:Y:S02]  /*2d0a0*/  SHFL.IDX P6, R14, R13, R12, R11 ;  /* 0x0000000c0d0e7389 */ /* 0x00006400000c000b */
[----:B01----:R-:W-:Y:S01]  /*2d0b0*/  ENDCOLLECTIVE ;  /* 0x000000000000791b */ /* 0x003fe20003800000 */
.L_x_2243:
[----:B------:R-:W-:-:S05]  /*2d0c0*/  @!P1 IADD3 R4, P2, R16, R7, RZ ;  /* 0x0000000710049210 */ /* 0x000fca0007f5e0ff */
[----:B------:R-:W-:Y:S02]  /*2d0d0*/  @!P1 IMAD.X R5, R5, 0x1, R17, P2 ;  /* 0x0000000105059824 */ /* 0x000fe400010e0611 */
[----:B------:R-:W-:-:S04]  /*2d0e0*/  IMAD.MOV.U32 R13, RZ, RZ, R57 ;  /* 0x000000ffff0d7224 */ /* 0x000fc800078e0039 */
[----:B------:R-:W5:Y:S01]  /*2d0f0*/  @!P1 LD.E.128 R4, desc[UR36][R4.64] ;  /* 0x0000002404049980 */ /* 0x000f62000c101d00 */
[----:B------:R-:W-:-:S07]  /*2d100*/  MOV R9, R14 ;  /* 0x0000000e00097202 */ /* 0x000fce0000000f00 */
[----:B-----5:R-:W-:Y:S05]  /*2d110*/  WARPSYNC.COLLECTIVE R15, `(.L_x_2244) ;  /* 0x000000000f087348 */ /* 0x020fea0003c00000 */
[----:B------:R0:W1:Y:S02]  /*2d120*/  SHFL.IDX P6, R14, R13, R12, R11 ;  /* 0x0000000c0d0e7389 */ /* 0x00006400000c000b */
[----:B01---5:R-:W-:Y:S01]  /*2d130*/  ENDCOLLECTIVE ;  /* 0x000000000000791b */ /* 0x023fe20003800000 */
.L_x_2244:
[----:B------:R-:W-:-:S05]  /*2d140*/  @!P1 IADD3 R24, P3, R16, R14, RZ ;  /* 0x0000000e10189210 */ /* 0x000fca0007f7e0ff */
[----:B------:R-:W-:-:S06]  /*2d150*/  @!P1 IMAD.X R25, R9, 0x1, R17, P3 ;  /* 0x0000000109199824 */ /* 0x000fcc00018e0611 */
[----:B------:R-:W5:Y:S01]  /*2d160*/  @!P1 LD.E.128 R24, desc[UR36][R24.64] ;  /* 0x0000002418189980 */ /* 0x000f62000c101d00 */
[----:B------:R-:W-:Y:S02]  /*2d170*/  IMAD.MOV.U32 R13, RZ, RZ, R37 ;  /* 0x000000ffff0d7224 */ /* 0x000fe400078e0025 */
[----:B------:R-:W-:-:S07]  /*2d180*/  IMAD.MOV.U32 R12, RZ, RZ, 0x1 ;  /* 0x00000001ff0c7424 */ /* 0x000fce00078e00ff */
[----:B-----5:R-:W-:Y:S05]  /*2d190*/  WARPSYNC.COLLECTIVE R15, `(.L_x_2245) ;  /* 0x000000000f087348 */ /* 0x020fea0003c00000 */
[----:B------:R0:W1:Y:S02]  /*2d1a0*/  SHFL.IDX P6, R14, R13, R12, R11 ;  /* 0x0000000c0d0e7389 */ /* 0x00006400000c000b */
[----:B01---5:R-:W-:Y:S01]  /*2d1b0*/  ENDCOLLECTIVE ;  /* 0x000000000000791b */ /* 0x023fe20003800000 */
.L_x_2245:
[----:B------:R-:W-:Y:S02]  /*2d1c0*/  IMAD.MOV.U32 R13, RZ, RZ, R53 ;  /* 0x000000ffff0d7224 */ /* 0x000fe400078e0035 */
[----:B------:R-:W-:-:S07]  /*2d1d0*/  IMAD.MOV.U32 R9, RZ, RZ, R14 ;  /* 0x000000ffff097224 */ /* 0x000fce00078e000e */
[----:B------:R-:W-:Y:S05]  /*2d1e0*/  WARPSYNC.COLLECTIVE R15, `(.L_x_2246) ;  /* 0x000000000f087348 */ /* 0x000fea0003c00000 */
[----:B------:R0:W1:Y:S02]  /*2d1f0*/  SHFL.IDX P6, R14, R13, R12, R11 ;  /* 0x0000000c0d0e7389 */ /* 0x00006400000c000b */
[----:B01----:R-:W-:Y:S01]  /*2d200*/  ENDCOLLECTIVE ;  /* 0x000000000000791b */ /* 0x003fe20003800000 */
.L_x_2246:
[----:B------:R-:W-:Y:S02]  /*2d210*/  IMAD.MOV.U32 R13, RZ, RZ, R55 ;  /* 0x000000ffff0d7224 */ /* 0x000fe400078e0037 */
[----:B------:R-:W-:-:S07]  /*2d220*/  IMAD.MOV.U32 R21, RZ, RZ, R14 ;  /* 0x000000ffff157224 */ /* 0x000fce00078e000e */
[----:B------:R-:W-:Y:S05]  /*2d230*/  WARPSYNC.COLLECTIVE R15, `(.L_x_2247) ;  /* 0x000000000f087348 */ /* 0x000fea0003c00000 */
[----:B------:R0:W1:Y:S02]  /*2d240*/  SHFL.IDX P6, R14, R13, R12, R11 ;  /* 0x0000000c0d0e7389 */ /* 0x00006400000c000b */
[----:B01----:R-:W-:Y:S01]  /*2d250*/  ENDCOLLECTIVE ;  /* 0x000000000000791b */ /* 0x003fe20003800000 */
.L_x_2247:
[----:B------:R-:W-:Y:S01]  /*2d260*/  MOV R13, R57 ;  /* 0x00000039000d7202 */ /* 0x000fe20000000f00 */
[----:B------:R-:W-:-:S07]  /*2d270*/  IMAD.MOV.U32 R33, RZ, RZ, R14 ;  /* 0x000000ffff217224 */ /* 0x000fce00078e000e */
[----:B------:R-:W-:Y:S05]  /*2d280*/  WARPSYNC.COLLECTIVE R15, `(.L_x_2248) ;  /* 0x000000000f087348 */ /* 0x000fea0003c00000 */
[----:B------:R0:W1:Y:S02]  /*2d290*/  SHFL.IDX P6, R14, R13, R12, R11 ;  /* 0x0000000c0d0e7389 */ /* 0x00006400000c000b */
[----:B01----:R-:W-:Y:S01]  /*2d2a0*/  ENDCOLLECTIVE ;  /* 0x000000000000791b */ /* 0x003fe20003800000 */
.L_x_2248:
[----:B------:R-:W-:Y:S02]  /*2d2b0*/  CS2R R44, SRZ ;  /* 0x00000000002c7805 */ /* 0x000fe4000001ff00 */
[----:B------:R-:W-:Y:S02]  /*2d2c0*/  CS2R R46, SRZ ;  /* 0x00000000002e7805 */ /* 0x000fe4000001ff00 */
[----:B------:R-:W-:Y:S02]  /*2d2d0*/  CS2R R48, SRZ ;  /* 0x0000000000307805 */ /* 0x000fe4000001ff00 */
[----:B------:R-:W-:Y:S01]  /*2d2e0*/  CS2R R50, SRZ ;  /* 0x0000000000327805 */ /* 0x000fe2000001ff00 */
[----:B------:R-:W-:Y:S02]  /*2d2f0*/  @!P1 IMAD.MOV.U32 R44, RZ, RZ, R4 ;  /* 0x000000ffff2c9224 */ /* 0x000fe400078e0004 */
[----:B------:R-:W-:Y:S01]  /*2d300*/  @!P1 IMAD.MOV.U32 R45, RZ, RZ, R5 ;  /* 0x000000ffff2d9224 */ /* 0x000fe200078e0005 */
[----:B------:R-:W-:Y:S01]  /*2d310*/  CS2R R4, SRZ ;  /* 0x0000000000047805 */ /* 0x000fe2000001ff00 */
[----:B------:R-:W-:-:S02]  /*2d320*/  @!P1 IMAD.MOV.U32 R46, RZ, RZ, R6 ;  /* 0x000000ffff2e9224 */ /* 0x000fc400078e0006 */
[----:B------:R-:W-:Y:S02]  /*2d330*/  @!P1 IMAD.MOV.U32 R47, RZ, RZ, R7 ;  /* 0x000000ffff2f9224 */ /* 0x000fe400078e0007 */
[----:B------:R-:W-:Y:S02]  /*2d340*/  @!P1 IMAD.MOV.U32 R48, RZ, RZ, R24 ;  /* 0x000000ffff309224 */ /* 0x000fe400078e0018 */
[----:B------:R-:W-:Y:S02]  /*2d350*/  @!P1 IMAD.MOV.U32 R49, RZ, RZ, R25 ;  /* 0x000000ffff319224 */ /* 0x000fe400078e0019 */
[----:B------:R-:W-:Y:S02]  /*2d360*/  @!P1 IMAD.MOV.U32 R50, RZ, RZ, R26 ;  /* 0x000000ffff329224 */ /* 0x000fe400078e001a */
[----:B------:R-:W-:Y:S01]  /*2d370*/  @!P1 IMAD.MOV.U32 R51, RZ, RZ, R27 ;  /* 0x000000ffff339224 */ /* 0x000fe200078e001b */
[----:B------:R-:W-:Y:S06]  /*2d380*/  BRA `(.L_x_2249) ;  /* 0xfffffe08004c7947 */ /* 0x000fec000383ffff */
.L_x_1899:
[----:B------:R-:W-:Y:S01]  /*2d390*/  BSSY B1, `(.L_x_2250) ;  /* 0x0000008000017945 */ /* 0x000fe20003800000 */
[----:B------:R-:W-:Y:S01]  /*2d3a0*/  IMAD.MOV.U32 R13, RZ, RZ, R37 ;  /* 0x000000ffff0d7224 */ /* 0x000fe200078e0025 */
[----:B------:R-:W-:Y:S01]  /*2d3b0*/  MOV R11, 0x181f ;  /* 0x0000181f000b7802 */ /* 0x000fe20000000f00 */
[----:B------:R-:W-:Y:S02]  /*2d3c0*/  IMAD.MOV.U32 R12, RZ, RZ, 0x2 ;  /* 0x00000002ff0c7424 */ /* 0x000fe400078e00ff */
[----:B------:R-:W-:-:S07]  /*2d3d0*/  IMAD.MOV.U32 R15, RZ, RZ, -0x1 ;  /* 0xffffffffff0f7424 */ /* 0x000fce00078e00ff */
[----:B-----5:R-:W-:Y:S05]  /*2d3e0*/  WARPSYNC.COLLECTIVE R15, `(.L_x_2251) ;  /* 0x000000000f087348 */ /* 0x020fea0003c00000 */
[----:B------:R0:W1:Y:S02]  /*2d3f0*/  SHFL.IDX P6, R14, R13, R12, R11 ;  /* 0x0000000c0d0e7389 */ /* 0x00006400000c000b */
[----:B01---5:R-:W-:Y:S01]  /*2d400*/  ENDCOLLECTIVE ;  /* 0x000000000000791b */ /* 0x023fe20003800000 */
.L_x_2251:
[----:B------:R-:W-:Y:S05]  /*2d410*/  BSYNC B1 ;  /* 0x0000000000017941 */ /* 0x000fea0003800000 */
.L_x_2250:
[----:B------:R-:W-:Y:S01]  /*2d420*/  IMAD.MOV.U32 R13, RZ, RZ, R53 ;  /* 0x000000ffff0d7224 */ /* 0x000fe200078e0035 */
[----:B------:R-:W-:Y:S01]  /*2d430*/  IADD3 R8, R10, 0x40, RZ ;  /* 0x000000400a087810 */ /* 0x000fe20007ffe0ff */
[----:B------:R-:W-:Y:S02]  /*2d440*/  IMAD.MOV.U32 R12, RZ, RZ, 0x2 ;  /* 0x00000002ff0c7424 */ /* 0x000fe400078e00ff */
[----:B------:R-:W-:Y:S01]  /*2d450*/  IMAD.MOV.U32 R11, RZ, RZ, 0x181f ;  /* 0x0000181fff0b7424 */ /* 0x000fe200078e00ff */
[----:B------:R-:W-:Y:S01]  /*2d460*/  ISETP.GE.OR P1, PT, R8, R59, P0 ;  /* 0x0000003b0800720c */ /* 0x000fe20000726670 */
[----:B------:R-:W-:Y:S02]  /*2d470*/  IMAD.MOV.U32 R15, RZ, RZ, -0x1 ;  /* 0xffffffffff0f7424 */ /* 0x000fe400078e00ff */
[----:B------:R-:W-:-:S10]  /*2d480*/  IMAD.MOV.U32 R9, RZ, RZ, R14 ;  /* 0x000000ffff097224 */ /* 0x000fd400078e000e */
[----:B------:R-:W-:Y:S05]  /*2d490*/  WARPSYNC.COLLECTIVE R15, `(.L_x_2252) ;  /* 0x000000000f087348 */ /* 0x000fea0003c00000 */
[----:B------:R0:W1:Y:S02]  /*2d4a0*/  SHFL.IDX P6, R14, R13, R12, R11 ;  /* 0x0000000c0d0e7389 */ /* 0x00006400000c000b */
[----:B01----:R-:W-:Y:S01]  /*2d4b0*/  ENDCOLLECTIVE ;  /* 0x000000000000791b */ /* 0x003fe20003800000 */
.L_x_2252:
[----:B------:R-:W-:Y:S02]  /*2d4c0*/  IMAD.MOV.U32 R13, RZ, RZ, R55 ;  /* 0x000000ffff0d7224 */ /* 0x000fe400078e0037 */
[----:B------:R-:W-:-:S07]  /*2d4d0*/  IMAD.MOV.U32 R21, RZ, RZ, R14 ;  /* 0x000000ffff157224 */ /* 0x000fce00078e000e */
[----:B------:R-:W-:Y:S05]  /*2d4e0*/  WARPSYNC.COLLECTIVE R15, `(.L_x_2253) ;  /* 0x000000000f087348 */ /* 0x000fea0003c00000 */
[----:B------:R0:W1:Y:S02]  /*2d4f0*/  SHFL.IDX P6, R14, R13, R12, R11 ;  /* 0x0000000c0d0e7389 */ /* 0x00006400000c000b */
[----:B01----:R-:W-:Y:S01]  /*2d500*/  ENDCOLLECTIVE ;  /* 0x000000000000791b */ /* 0x003fe20003800000 */
.L_x_2253:
[----:B------:R-:W-:-:S05]  /*2d510*/  @!P1 IADD3 R24, P2, R16, R21, RZ ;  /* 0x0000001510189210 */ /* 0x000fca0007f5e0ff */
[----:B------:R-:W-:Y:S02]  /*2d520*/  @!P1 IMAD.X R9, R9, 0x1, R17, P2 ;  /* 0x0000000109099824 */ /* 0x000fe400010e0611 */
[----:B------:R-:W-:Y:S02]  /*2d530*/  IMAD.MOV.U32 R13, RZ, RZ, R57 ;  /* 0x000000ffff0d7224 */ /* 0x000fe400078e0039 */
[----:B------:R-:W-:-:S07]  /*2d540*/  IMAD.MOV.U32 R25, RZ, RZ, R14 ;  /* 0x000000ffff197224 */ /* 0x000fce00078e000e */
[----:B------:R-:W-:Y:S05]  /*2d550*/  WARPSYNC.COLLECTIVE R15, `(.L_x_2254) ;  /* 0x000000000f087348 */ /* 0x000fea0003c00000 */
[----:B------:R0:W1:Y:S02]  /*2d560*/  SHFL.IDX P6, R14, R13, R12, R11 ;  /* 0x0000000c0d0e7389 */ /* 0x00006400000c000b */
[----:B01----:R-:W-:Y:S01]  /*2d570*/  ENDCOLLECTIVE ;  /* 0x000000000000791b */ /* 0x003fe20003800000 */
.L_x_2254:
[----:B------:R-:W-:-:S05]  /*2d580*/  @!P1 IADD3 R32, P3, R16, R14, RZ ;  /* 0x0000000e10209210 */ /* 0x000fca0007f7e0ff */
[----:B------:R-:W-:Y:S02]  /*2d590*/  @!P1 IMAD.X R33, R25, 0x1, R17, P3 ;  /* 0x0000000119219824 */ /* 0x000fe400018e0611 */
[----:B------:R-:W-:-:S04]  /*2d5a0*/  @!P1 IMAD.MOV.U32 R25, RZ, RZ, R9 ;  /* 0x000000ffff199224 */ /* 0x000fc800078e0009 */
[----:B------:R-:W5:Y:S04]  /*2d5b0*/  @!P1 LD.E.128 R32, desc[UR36][R32.64] ;  /* 0x0000002420209980 */ /* 0x000f68000c101d00 */
[----:B------:R-:W5:Y:S01]  /*2d5c0*/  @!P1 LD.E.128 R24, desc[UR36][R24.64] ;  /* 0x0000002418189980 */ /* 0x000f62000c101d00 */
[----:B------:R-:W-:Y:S02]  /*2d5d0*/  IMAD.MOV.U32 R13, RZ, RZ, R37 ;  /* 0x000000ffff0d7224 */ /* 0x000fe400078e0025 */
[----:B------:R-:W-:-:S07]  /*2d5e0*/  IMAD.MOV.U32 R12, RZ, RZ, 0x3 ;  /* 0x00000003ff0c7424 */ /* 0x000fce00078e00ff */
[----:B-----5:R-:W-:Y:S05]  /*2d5f0*/  WARPSYNC.COLLECTIVE R15, `(.L_x_2255) ;  /* 0x000000000f087348 */ /* 0x020fea0003c00000 */
[----:B------:R0:W1:Y:S02]  /*2d600*/  SHFL.IDX P6, R14, R13, R12, R11 ;  /* 0x0000000c0d0e7389 */ /* 0x00006400000c000b */
[----:B01---5:R-:W-:Y:S01]  /*2d610*/  ENDCOLLECTIVE ;  /* 0x000000000000791b */ /* 0x023fe20003800000 */
.L_x_2255:
[----:B------:R-:W-:Y:S02]  /*2d620*/  IMAD.MOV.U32 R13, RZ, RZ, R53 ;  /* 0x000000ffff0d7224 */ /* 0x000fe400078e0035 */
[----:B------:R-:W-:-:S07]  /*2d630*/  IMAD.MOV.U32 R37, RZ, RZ, R14 ;  /* 0x000000ffff257224 */ /* 0x000fce00078e000e */
[----:B------:R-:W-:Y:S05]  /*2d640*/  WARPSYNC.COLLECTIVE R15, `(.L_x_2256) ;  /* 0x000000000f087348 */ /* 0x000fea0003c00000 */
[----:B------:R0:W1:Y:S02]  /*2d650*/  SHFL.IDX P6, R14, R13, R12, R11 ;  /* 0x0000000c0d0e7389 */ /* 0x00006400000c000b */
[----:B01----:R-:W-:Y:S01]  /*2d660*/  ENDCOLLECTIVE ;  /* 0x000000000000791b */ /* 0x003fe20003800000 */
.L_x_2256:
[----:B------:R-:W-:Y:S02]  /*2d670*/  IMAD.MOV.U32 R13, RZ, RZ, R55 ;  /* 0x000000ffff0d7224 */ /* 0x000fe400078e0037 */
[----:B------:R-:W-:-:S07]  /*2d680*/  IMAD.MOV.U32 R53, RZ, RZ, R14 ;  /* 0x000000ffff357224 */ /* 0x000fce00078e000e */
[----:B------:R-:W-:Y:S05]  /*2d690*/  WARPSYNC.COLLECTIVE R15, `(.L_x_2257) ;  /* 0x000000000f087348 */ /* 0x000fea0003c00000 */
[----:B------:R0:W1:Y:S02]  /*2d6a0*/  SHFL.IDX P6, R14, R13, R12, R11 ;  /* 0x0000000c0d0e7389 */ /* 0x00006400000c000b */
[----:B01----:R-:W-:Y:S01]  /*2d6b0*/  ENDCOLLECTIVE ;  /* 0x000000000000791b */ /* 0x003fe20003800000 */
.L_x_2257:
[----:B------:R-:W-:Y:S01]  /*2d6c0*/  MOV R13, R57 ;  /* 0x00000039000d7202 */ /* 0x000fe20000000f00 */
[----:B------:R-:W-:-:S07]  /*2d6d0*/  IMAD.MOV.U32 R55, RZ, RZ, R14 ;  /* 0x000000ffff377224 */ /* 0x000fce00078e000e */
[----:B------:R-:W-:Y:S05]  /*2d6e0*/  WARPSYNC.COLLECTIVE R15, `(.L_x_2258) ;  /* 0x000000000f087348 */ /* 0x000fea0003c00000 */
[----:B------:R0:W1:Y:S02]  /*2d6f0*/  SHFL.IDX P6, R14, R13, R12, R11 ;  /* 0x0000000c0d0e7389 */ /* 0x00006400000c000b */
[----:B01----:R-:W-:Y:S01]  /*2d700*/  ENDCOLLECTIVE ;  /* 0x000000000000791b */ /* 0x003fe20003800000 */
.L_x_2258:
[----:B------:R-:W-:Y:S02]  /*2d710*/  CS2R R20, SRZ ;  /* 0x0000000000147805 */ /* 0x000fe4000001ff00 */
[----:B------:R-:W-:Y:S02]  /*2d720*/  CS2R R38, SRZ ;  /* 0x0000000000267805 */ /* 0x000fe4000001ff00 */
[----:B------:R-:W-:Y:S02]  /*2d730*/  CS2R R40, SRZ ;  /* 0x0000000000287805 */ /* 0x000fe4000001ff00 */
[----:B------:R-:W-:Y:S02]  /*2d740*/  CS2R R42, SRZ ;  /* 0x00000000002a7805 */ /* 0x000fe4000001ff00 */
[----:B------:R-:W-:Y:S01]  /*2d750*/  CS2R R8, SRZ ;  /* 0x0000000000087805 */ /* 0x000fe2000001ff00 */
[----:B------:R-:W-:Y:S02]  /*2d760*/  IMAD.MOV.U32 R57, RZ, RZ, R14 ;  /* 0x000000ffff397224 */ /* 0x000fe400078e000e */
[----:B------:R-:W-:-:S02]  /*2d770*/  @!P1 IMAD.MOV.U32 R40, RZ, RZ, R32 ;  /* 0x000000ffff289224 */ /* 0x000fc400078e0020 */
[----:B------:R-:W-:Y:S02]  /*2d780*/  @!P1 IMAD.MOV.U32 R41, RZ, RZ, R33 ;  /* 0x000000ffff299224 */ /* 0x000fe400078e0021 */
[----:B------:R-:W-:Y:S02]  /*2d790*/  @!P1 IMAD.MOV.U32 R20, RZ, RZ, R24 ;  /* 0x000000ffff149224 */ /* 0x000fe400078e0018 */
[----:B------:R-:W-:Y:S02]  /*2d7a0*/  @!P1 IMAD.MOV.U32 R21, RZ, RZ, R25 ;  /* 0x000000ffff159224 */ /* 0x000fe400078e0019 */
[----:B------:R-:W-:Y:S02]  /*2d7b0*/  @!P1 IMAD.MOV.U32 R38, RZ, RZ, R26 ;  /* 0x000000ffff269224 */ /* 0x000fe400078e001a */
[----:B------:R-:W-:Y:S02]  /*2d7c0*/  @!P1 IMAD.MOV.U32 R39, RZ, RZ, R27 ;  /* 0x000000ffff279224 */ /* 0x000fe400078e001b */
[----:B------:R-:W-:-:S02]  /*2d7d0*/  @!P1 IMAD.MOV.U32 R42, RZ, RZ, R34 ;  /* 0x000000ffff2a9224 */ /* 0x000fc400078e0022 */
[----:B------:R-:W-:Y:S01]  /*2d7e0*/  @!P1 IMAD.MOV.U32 R43, RZ, RZ, R35 ;  /* 0x000000ffff2b9224 */ /* 0x000fe200078e0023 */
[----:B------:R-:W-:Y:S06]  /*2d7f0*/  BRA `(.L_x_2259) ;  /* 0xfffffe0400f87947 */ /* 0x000fec000383ffff */
.L_x_1903:
[----:B0-----:R0:W1:Y:S02]  /*2d800*/  SYNCS.PHASECHK.TRANS64.TRYWAIT P4, [R22+URZ+0x28400], R25 ;  /* 0x02840019160075a7 */ /* 0x001064000808017f */
[----:B-1----:R-:W-:Y:S05]  /*2d810*/  @!P4 NANOSLEEP.SYNCS 0x989680 ;  /* 0x009896800000c95d */ /* 0x002fea0003900000 */
[----:B------:R-:W1:Y:S02]  /*2d820*/  @!P4 SYNCS.PHASECHK.TRANS64 P4, [R22+URZ+0x28400], R25 ;  /* 0x028400191600c5a7 */ /* 0x000e64000808007f */
[----:B-1----:R-:W-:Y:S05]  /*2d830*/  @!P4 BRA `(.L_x_1903) ;  /* 0xfffffffc00f0c947 */ /* 0x002fea000383ffff */
[----:B------:R-:W-:Y:S05]  /*2d840*/  BRA `(.L_x_2260) ;  /* 0xfffffe0800687947 */ /* 0x000fea000383ffff */
.L_x_1913:
[----:B--2---:R2:W3:Y:S02]  /*2d850*/  SYNCS.PHASECHK.TRANS64.TRYWAIT P1, [R5+URZ+0x28430], R12 ;  /* 0x0284300c050075a7 */ /* 0x0044e4000802017f */
[----:B---3--:R-:W-:Y:S05]  /*2d860*/  @!P1 NANOSLEEP.SYNCS 0x989680 ;  /* 0x009896800000995d */ /* 0x008fea0003900000 */
[----:B------:R-:W3:Y:S02]  /*2d870*/  @!P1 SYNCS.PHASECHK.TRANS64 P1, [R5+URZ+0x28430], R12 ;  /* 0x0284300c050095a7 */ /* 0x000ee4000802007f */
[----:B---3--:R-:W-:Y:S05]  /*2d880*/  @!P1 BRA `(.L_x_1913) ;  /* 0xfffffffc00f09947 */ /* 0x008fea000383ffff */
[----:B------:R-:W-:Y:S05]  /*2d890*/  BRA `(.L_x_1912) ;  /* 0xfffffe4800d47947 */ /* 0x000fea000383ffff */
.L_x_1927:
[----:B-1----:R1:W2:Y:S02]  /*2d8a0*/  SYNCS.PHASECHK.TRANS64.TRYWAIT P2, [R5+URZ+0x28450], R12 ;  /* 0x0284500c050075a7 */ /* 0x0022a4000804017f */
[----:B--2---:R-:W-:Y:S05]  /*2d8b0*/  @!P2 NANOSLEEP.SYNCS 0x989680 ;  /* 0x009896800000a95d */ /* 0x004fea0003900000 */
[----:B------:R-:W2:Y:S02]  /*2d8c0*/  @!P2 SYNCS.PHASECHK.TRANS64 P2, [R5+URZ+0x28450], R12 ;  /* 0x0284500c0500a5a7 */ /* 0x000ea4000804007f */
[----:B--2---:R-:W-:Y:S05]  /*2d8d0*/  @!P2 BRA `(.L_x_1927) ;  /* 0xfffffffc00f0a947 */ /* 0x004fea000383ffff */
[----:B------:R-:W-:Y:S05]  /*2d8e0*/  BRA `(.L_x_1926) ;  /* 0xfffffe6c003c7947 */ /* 0x000fea000383ffff */
.L_x_1937:
[----:B-1----:R1:W2:Y:S02]  /*2d8f0*/  SYNCS.PHASECHK.TRANS64.TRYWAIT P2, [R205+URZ+0x28430], R9 ;  /* 0x02843009cd0075a7 */ /* 0x0022a4000804017f */
[----:B--2---:R-:W-:Y:S05]  /*2d900*/  @!P2 NANOSLEEP.SYNCS 0x989680 ;  /* 0x009896800000a95d */ /* 0x004fea0003900000 */
[----:B------:R-:W2:Y:S02]  /*2d910*/  @!P2 SYNCS.PHASECHK.TRANS64 P2, [R205+URZ+0x28430], R9 ;  /* 0x02843009cd00a5a7 */ /* 0x000ea4000804007f */
[----:B--2---:R-:W-:Y:S05]  /*2d920*/  @!P2 BRA `(.L_x_1937) ;  /* 0xfffffffc00f0a947 */ /* 0x004fea000383ffff */
[----:B------:R-:W-:Y:S05]  /*2d930*/  BRA `(.L_x_1936) ;  /* 0xfffffe70009c7947 */ /* 0x000fea000383ffff */
.L_x_1951:
[----:B---3--:R3:W4:Y:S02]  /*2d940*/  SYNCS.PHASECHK.TRANS64.TRYWAIT P2, [R205+URZ+0x28450], R9 ;  /* 0x02845009cd0075a7 */ /* 0x008724000804017f */
[----:B----4-:R-:W-:Y:S05]  /*2d950*/  @!P2 NANOSLEEP.SYNCS 0x989680 ;  /* 0x009896800000a95d */ /* 0x010fea0003900000 */
[----:B------:R-:W4:Y:S02]  /*2d960*/  @!P2 SYNCS.PHASECHK.TRANS64 P2, [R205+URZ+0x28450], R9 ;  /* 0x02845009cd00a5a7 */ /* 0x000f24000804007f */
[----:B----4-:R-:W-:Y:S05]  /*2d970*/  @!P2 BRA `(.L_x_1951) ;  /* 0xfffffffc00f0a947 */ /* 0x010fea000383ffff */
[----:B------:R-:W-:Y:S05]  /*2d980*/  BRA `(.L_x_1950) ;  /* 0xfffffe9800107947 */ /* 0x000fea000383ffff */
.L_x_1962:
[----:B-1----:R1:W2:Y:S02]  /*2d990*/  SYNCS.PHASECHK.TRANS64.TRYWAIT P2, [R5+URZ+0x28430], R10 ;  /* 0x0284300a050075a7 */ /* 0x0022a4000804017f */
[----:B--2---:R-:W-:Y:S05]  /*2d9a0*/  @!P2 NANOSLEEP.SYNCS 0x989680 ;  /* 0x009896800000a95d */ /* 0x004fea0003900000 */
[----:B------:R-:W2:Y:S02]  /*2d9b0*/  @!P2 SYNCS.PHASECHK.TRANS64 P2, [R5+URZ+0x28430], R10 ;  /* 0x0284300a0500a5a7 */ /* 0x000ea4000804007f */
[----:B--2---:R-:W-:Y:S05]  /*2d9c0*/  @!P2 BRA `(.L_x_1962) ;  /* 0xfffffffc00f0a947 */ /* 0x004fea000383ffff */
[----:B------:R-:W-:Y:S05]  /*2d9d0*/  BRA `(.L_x_1961) ;  /* 0xfffffe9c008c7947 */ /* 0x000fea000383ffff */
.L_x_1968:
[----:B---3--:R3:W4:Y:S02]  /*2d9e0*/  SYNCS.PHASECHK.TRANS64.TRYWAIT P2, [R5+URZ+0x28450], R10 ;  /* 0x0284500a050075a7 */ /* 0x008724000804017f */
[----:B----4-:R-:W-:Y:S05]  /*2d9f0*/  @!P2 NANOSLEEP.SYNCS 0x989680 ;  /* 0x009896800000a95d */ /* 0x010fea0003900000 */
[----:B------:R-:W4:Y:S02]  /*2da00*/  @!P2 SYNCS.PHASECHK.TRANS64 P2, [R5+URZ+0x28450], R10 ;  /* 0x0284500a0500a5a7 */ /* 0x000f24000804007f */
[----:B----4-:R-:W-:Y:S05]  /*2da10*/  @!P2 BRA `(.L_x_1968) ;  /* 0xfffffffc00f0a947 */ /* 0x010fea000383ffff */
[----:B------:R-:W-:Y:S05]  /*2da20*/  BRA `(.L_x_1967) ;  /* 0xfffffeb8005c7947 */ /* 0x000fea000383ffff */
.L_x_1975:
[----:B-1----:R1:W2:Y:S02]  /*2da30*/  SYNCS.PHASECHK.TRANS64.TRYWAIT P1, [R10+URZ+0x28430], R8 ;  /* 0x028430080a0075a7 */ /* 0x0022a4000802017f */
[----:B--2---:R-:W-:Y:S05]  /*2da40*/  @!P1 NANOSLEEP.SYNCS 0x989680 ;  /* 0x009896800000995d */ /* 0x004fea0003900000 */
[----:B------:R-:W2:Y:S02]  /*2da50*/  @!P1 SYNCS.PHASECHK.TRANS64 P1, [R10+URZ+0x28430], R8 ;  /* 0x028430080a0095a7 */ /* 0x000ea4000802007f */
[----:B--2---:R-:W-:Y:S05]  /*2da60*/  @!P1 BRA `(.L_x_1975) ;  /* 0xfffffffc00f09947 */ /* 0x004fea000383ffff */
[----:B------:R-:W-:Y:S05]  /*2da70*/  BRA `(.L_x_1974) ;  /* 0xfffffebc00287947 */ /* 0x000fea000383ffff */
.L_x_1989:
[----:B---3--:R3:W4:Y:S02]  /*2da80*/  SYNCS.PHASECHK.TRANS64.TRYWAIT P1, [R10+URZ+0x28450], R8 ;  /* 0x028450080a0075a7 */ /* 0x008724000802017f */
[----:B----4-:R-:W-:Y:S05]  /*2da90*/  @!P1 NANOSLEEP.SYNCS 0x989680 ;  /* 0x009896800000995d */ /* 0x010fea0003900000 */
[----:B------:R-:W4:Y:S02]  /*2daa0*/  @!P1 SYNCS.PHASECHK.TRANS64 P1, [R10+URZ+0x28450], R8 ;  /* 0x028450080a0095a7 */ /* 0x000f24000802007f */
[----:B----4-:R-:W-:Y:S05]  /*2dab0*/  @!P1 BRA `(.L_x_1989) ;  /* 0xfffffffc00f09947 */ /* 0x010fea000383ffff */
[----:B------:R-:W-:Y:S05]  /*2dac0*/  BRA `(.L_x_1988) ;  /* 0xfffffee0008c7947 */ /* 0x000fea000383ffff */
.L_x_1994:
[----:B-----5:R-:W-:Y:S01]  /*2dad0*/  IMAD.MOV.U32 R12, RZ, RZ, R0 ;  /* 0x000000ffff0c7224 */ /* 0x020fe200078e0000 */
[----:B------:R-:W-:Y:S01]  /*2dae0*/  MOV R11, 0x1c1f ;  /* 0x00001c1f000b7802 */ /* 0x000fe20000000f00 */
[----:B------:R-:W-:Y:S01]  /*2daf0*/  IMAD.MOV.U32 R15, RZ, RZ, -0x1 ;  /* 0xffffffffff0f7424 */ /* 0x000fe200078e00ff */
[----:B0-----:R-:W-:Y:S02]  /*2db00*/  LOP3.LUT R2, R0, 0x2, RZ, 0x3c, !PT ;  /* 0x0000000200027812 */ /* 0x001fe400078e3cff */
[----:B------:R-:W-:-:S07]  /*2db10*/  SEL R7, R36, R37, P0 ;  /* 0x0000002524077207 */ /* 0x000fce0000000000 */
[----:B-12---:R-:W-:Y:S05]  /*2db20*/  WARPSYNC.COLLECTIVE R15, `(.L_x_2261) ;  /* 0x000000000f087348 */ /* 0x006fea0003c00000 */
[----:B------:R0:W3:Y:S02]  /*2db30*/  SHFL.IDX P6, R14, R13, R12, R11 ;  /* 0x0000000c0d0e7389 */ /* 0x0000e400000c000b */
[----:B0123--:R-:W-:Y:S01]  /*2db40*/  ENDCOLLECTIVE ;  /* 0x000000000000791b */ /* 0x00ffe20003800000 */
.L_x_2261:
        /* <DEDUP_REMOVED lines=18> */
.L_x_2262:
        /* <DEDUP_REMOVED lines=19> */
.L_x_2263:
        /* <DEDUP_REMOVED lines=18> */
.L_x_2264:
        /* <DEDUP_REMOVED lines=18> */
.L_x_2265:
        /* <DEDUP_REMOVED lines=18> */
.L_x_2266:
        /* <DEDUP_REMOVED lines=19> */
.L_x_2267:
        /* <DEDUP_REMOVED lines=18> */
.L_x_2268:
        /* <DEDUP_REMOVED lines=19> */
.L_x_2269:
        /* <DEDUP_REMOVED lines=17> */
.L_x_2270:
        /* <DEDUP_REMOVED lines=9> */
[----:B------:R-:W-:Y:S02]  /*2e620*/  IMAD.MOV.U32 R12, RZ, RZ, R2 ;  /* 0x000000ffff0c7224 */ /* 0x000fe400078e0002 */
[----:B------:R-:W-:-:S07]  /*2e630*/  IMAD.MOV.U32 R29, RZ, RZ, R14 ;  /* 0x000000ffff1d7224 */ /* 0x000fce00078e000e */
[----:B------:R-:W-:Y:S05]  /*2e640*/  WARPSYNC.COLLECTIVE R15, `(.L_x_2271) ;  /* 0x000000000f087348 */ /* 0x000fea0003c00000 */
[----:B------:R0:W1:Y:S02]  /*2e650*/  SHFL.IDX P6, R14, R13, R12, R11 ;  /* 0x0000000c0d0e7389 */ /* 0x00006400000c000b */
[----:B01----:R-:W-:Y:S01]  /*2e660*/  ENDCOLLECTIVE ;  /* 0x000000000000791b */ /* 0x003fe20003800000 */
.L_x_2271:
[----:B------:R-:W-:Y:S02]  /*2e670*/  IMAD.MOV.U32 R13, RZ, RZ, R40 ;  /* 0x000000ffff0d7224 */ /* 0x000fe400078e0028 */
[----:B------:R-:W-:-:S07]  /*2e680*/  IMAD.MOV.U32 R44, RZ, RZ, R14 ;  /* 0x000000ffff2c7224 */ /* 0x000fce00078e000e */
[----:B------:R-:W-:Y:S05]  /*2e690*/  WARPSYNC.COLLECTIVE R15, `(.L_x_2272) ;  /* 0x000000000f087348 */ /* 0x000fea0003c00000 */
[----:B------:R0:W1:Y:S02]  /*2e6a0*/  SHFL.IDX P6, R14, R13, R12, R11 ;  /* 0x0000000c0d0e7389 */ /* 0x00006400000c000b */
[----:B01----:R-:W-:Y:S01]  /*2e6b0*/  ENDCOLLECTIVE ;  /* 0x000000000000791b */ /* 0x003fe20003800000 */
.L_x_2272:
        /* <DEDUP_REMOVED lines=8> */
.L_x_2273:
[----:B------:R-:W-:Y:S02]  /*2e740*/  SEL R229, R29, R40, P0 ;  /* 0x000000281de57207 */ /* 0x000fe40000000000 */
[----:B------:R-:W-:Y:S01]  /*2e750*/  MOV R13, R28 ;  /* 0x0000001c000d7202 */ /* 0x000fe20000000f00 */
[----:B------:R-:W-:-:S07]  /*2e760*/  IMAD.MOV.U32 R35, RZ, RZ, R14 ;  /* 0x000000ffff237224 */ /* 0x000fce00078e000e */
[----:B------:R-:W-:Y:S05]  /*2e770*/  WARPSYNC.COLLECTIVE R15, `(.L_x_2274) ;  /* 0x000000000f087348 */ /* 0x000fea0003c00000 */
[----:B------:R0:W1:Y:S02]  /*2e780*/  SHFL.IDX P6, R14, R13, R12, R11 ;  /* 0x0000000c0d0e7389 */ /* 0x00006400000c000b */
[----:B01----:R-:W-:Y:S01]  /*2e790*/  ENDCOLLECTIVE ;  /* 0x000000000000791b */ /* 0x003fe20003800000 */
.L_x_2274:
[----:B------:R-:W-:Y:S02]  /*2e7a0*/  IMAD.MOV.U32 R13, RZ, RZ, R52 ;  /* 0x000000ffff0d7224 */ /* 0x000fe400078e0034 */
[----:B------:R-:W-:Y:S02]  /*2e7b0*/  IMAD.MOV.U32 R12, RZ, RZ, R2 ;  /* 0x000000ffff0c7224 */ /* 0x000fe400078e0002 */
[----:B------:R-:W-:-:S07]  /*2e7c0*/  IMAD.MOV.U32 R28, RZ, RZ, R14 ;  /* 0x000000ffff1c7224 */ /* 0x000fce00078e000e */
[----:B------:R-:W-:Y:S05]  /*2e7d0*/  WARPSYNC.COLLECTIVE R15, `(.L_x_2275) ;  /* 0x000000000f087348 */ /* 0x000fea0003c00000 */
[----:B------:R0:W1:Y:S02]  /*2e7e0*/  SHFL.IDX P6, R14, R13, R12, R11 ;  /* 0x0000000c0d0e7389 */ /* 0x00006400000c000b */
[----:B01----:R-:W-:Y:S01]  /*2e7f0*/  ENDCOLLECTIVE ;  /* 0x000000000000791b */ /* 0x003fe20003800000 */
.L_x_2275:
[----:B------:R-:W-:Y:S02]  /*2e800*/  IMAD.MOV.U32 R13, RZ, RZ, R48 ;  /* 0x000000ffff0d7224 */ /* 0x000fe400078e0030 */
[----:B------:R-:W-:-:S07]  /*2e810*/  IMAD.MOV.U32 R52, RZ, RZ, R14 ;  /* 0x000000ffff347224 */ /* 0x000fce00078e000e */
[----:B------:R-:W-:Y:S05]  /*2e820*/  WARPSYNC.COLLECTIVE R15, `(.L_x_2276) ;  /* 0x000000000f087348 */ /* 0x000fea0003c00000 */
[----:B------:R0:W1:Y:S02]  /*2e830*/  SHFL.IDX P6, R14, R13, R12, R11 ;  /* 0x0000000c0d0e7389 */ /* 0x00006400000c000b */
[----:B01----:R-:W-:Y:S01]  /*2e840*/  ENDCOLLECTIVE ;  /* 0x000000000000791b */ /* 0x003fe20003800000 */
.L_x_2276:
        /* <DEDUP_REMOVED lines=8> */
.L_x_2277:
[----:B------:R-:W-:Y:S02]  /*2e8d0*/  SEL R204, R28, R48, P0 ;  /* 0x000000301ccc7207 */ /* 0x000fe40000000000 */
[----:B------:R-:W-:Y:S01]  /*2e8e0*/  SEL R226, R48, R28, P0 ;  /* 0x0000001c30e27207 */ /* 0x000fe20000000000 */
[----:B------:R-:W-:Y:S02]  /*2e8f0*/  IMAD.MOV.U32 R13, RZ, RZ, R27 ;  /* 0x000000ffff0d7224 */ /* 0x000fe400078e001b */
[----:B------:R-:W-:-:S07]  /*2e900*/  IMAD.MOV.U32 R34, RZ, RZ, R14 ;  /* 0x000000ffff227224 */ /* 0x000fce00078e000e */
[----:B------:R-:W-:Y:S05]  /*2e910*/  WARPSYNC.COLLECTIVE R15, `(.L_x_2278) ;  /* 0x000000000f087348 */ /* 0x000fea0003c00000 */
[----:B------:R0:W1:Y:S02]  /*2e920*/  SHFL.IDX P6, R14, R13, R12, R11 ;  /* 0x0000000c0d0e7389 */ /* 0x00006400000c000b */
[----:B01----:R-:W-:Y:S01]  /*2e930*/  ENDCOLLECTIVE ;  /* 0x000000000000791b */ /* 0x003fe20003800000 */
.L_x_2278:
[----:B------:R-:W-:Y:S02]  /*2e940*/  IMAD.MOV.U32 R13, RZ, RZ, R60 ;  /* 0x000000ffff0d7224 */ /* 0x000fe400078e003c */
[----:B------:R-:W-:Y:S01]  /*2e950*/  IMAD.MOV.U32 R12, RZ, RZ, R2 ;  /* 0x000000ffff0c7224 */ /* 0x000fe200078e0002 */
[----:B------:R-:W-:-:S07]  /*2e960*/  MOV R27, R14 ;  /* 0x0000000e001b7202 */ /* 0x000fce0000000f00 */
[----:B------:R-:W-:Y:S05]  /*2e970*/  WARPSYNC.COLLECTIVE R15, `(.L_x_2279) ;  /* 0x000000000f087348 */ /* 0x000fea0003c00000 */
[----:B------:R0:W1:Y:S02]  /*2e980*/  SHFL.IDX P6, R14, R13, R12, R11 ;  /* 0x0000000c0d0e7389 */ /* 0x00006400000c000b */
[----:B01----:R-:W-:Y:S01]  /*2e990*/  ENDCOLLECTIVE ;  /* 0x000000000000791b */ /* 0x003fe20003800000 */
.L_x_2279:
[----:B------:R-:W-:Y:S02]  /*2e9a0*/  IMAD.MOV.U32 R13, RZ, RZ, R56 ;  /* 0x000000ffff0d7224 */ /* 0x000fe400078e0038 */
[----:B------:R-:W-:-:S07]  /*2e9b0*/  IMAD.MOV.U32 R60, RZ, RZ, R14 ;  /* 0x000000ffff3c7224 */ /* 0x000fce00078e000e */
[----:B------:R-:W-:Y:S05]  /*2e9c0*/  WARPSYNC.COLLECTIVE R15, `(.L_x_2280) ;  /* 0x000000000f087348 */ /* 0x000fea0003c00000 */
[----:B------:R0:W1:Y:S02]  /*2e9d0*/  SHFL.IDX P6, R14, R13, R12, R11 ;  /* 0x0000000c0d0e7389 */ /* 0x00006400000c000b */
[----:B01----:R-:W-:Y:S01]  /*2e9e0*/  ENDCOLLECTIVE ;  /* 0x000000000000791b */ /* 0x003fe20003800000 */
.L_x_2280:
        /* <DEDUP_REMOVED lines=8> */
.L_x_2281:
[----:B------:R-:W-:Y:S02]  /*2ea70*/  SEL R182, R27, R56, P0 ;  /* 0x000000381bb67207 */ /* 0x000fe40000000000 */
[----:B------:R-:W-:Y:S01]  /*2ea80*/  SEL R183, R56, R27, P0 ;  /* 0x0000001b38b77207 */ /* 0x000fe20000000000 */
[----:B------:R-:W-:Y:S02]  /*2ea90*/  IMAD.MOV.U32 R13, RZ, RZ, R26 ;  /* 0x000000ffff0d7224 */ /* 0x000fe400078e001a */
[----:B------:R-:W-:-:S07]  /*2eaa0*/  IMAD.MOV.U32 R33, RZ, RZ, R14 ;  /* 0x000000ffff217224 */ /* 0x000fce00078e000e */
[----:B------:R-:W-:Y:S05]  /*2eab0*/  WARPSYNC.COLLECTIVE R15, `(.L_x_2282) ;  /* 0x000000000f087348 */ /* 0x000fea0003c00000 */
[----:B------:R0:W1:Y:S02]  /*2eac0*/  SHFL.IDX P6, R14, R13, R12, R11 ;  /* 0x0000000c0d0e7389 */ /* 0x00006400000c000b */
[----:B01----:R-:W-:Y:S01]  /*2ead0*/  ENDCOLLECTIVE ;  /* 0x000000000000791b */ /* 0x003fe20003800000 */
.L_x_2282:
[----:B------:R-:W-:Y:S01]  /*2eae0*/  MOV R13, R68 ;  /* 0x00000044000d7202 */ /* 0x000fe20000000f00 */
[----:B------:R-:W-:Y:S02]  /*2eaf0*/  IMAD.MOV.U32 R12, RZ, RZ, R2 ;  /* 0x000000ffff0c7224 */ /* 0x000fe400078e0002 */
[----:B------:R-:W-:-:S07]  /*2eb00*/  IMAD.MOV.U32 R26, RZ, RZ, R14 ;  /* 0x000000ffff1a7224 */ /* 0x000fce00078e000e */
[----:B------:R-:W-:Y:S05]  /*2eb10*/  WARPSYNC.COLLECTIVE R15, `(.L_x_2283) ;  /* 0x000000000f087348 */ /* 0x000fea0003c00000 */
[----:B------:R0:W1:Y:S02]  /*2eb20*/  SHFL.IDX P6, R14, R13, R12, R11 ;  /* 0x0000000c0d0e7389 */ /* 0x00006400000c000b */
[----:B01----:R-:W-:Y:S01]  /*2eb30*/  ENDCOLLECTIVE ;  /* 0x000000000000791b */ /* 0x003fe20003800000 */
.L_x_2283:
[----:B------:R-:W-:Y:S02]  /*2eb40*/  IMAD.MOV.U32 R13, RZ, RZ, R20 ;  /* 0x000000ffff0d7224 */ /* 0x000fe400078e0014 */
[----:B------:R-:W-:-:S07]  /*2eb50*/  IMAD.MOV.U32 R68, RZ, RZ, R14 ;  /* 0x000000ffff447224 */ /* 0x000fce00078e000e */
[----:B------:R-:W-:Y:S05]  /*2eb60*/  WARPSYNC.COLLECTIVE R15, `(.L_x_2284) ;  /* 0x000000000f087348 */ /* 0x000fea0003c00000 */
[----:B------:R0:W1:Y:S02]  /*2eb70*/  SHFL.IDX P6, R14, R13, R12, R11 ;  /* 0x0000000c0d0e7389 */ /* 0x00006400000c000b */
[----:B01----:R-:W-:Y:S01]  /*2eb80*/  ENDCOLLECTIVE ;  /* 0x000000000000791b */ /* 0x003fe20003800000 */
.L_x_2284:
        /* <DEDUP_REMOVED lines=8> */
.L_x_2285:
[----:B------:R-:W-:Y:S02]  /*2ec10*/  SEL R179, R26, R20, P0 ;  /* 0x000000141ab37207 */ /* 0x000fe40000000000 */
[----:B------:R-:W-:Y:S01]  /*2ec20*/  SEL R178, R20, R26, P0 ;  /* 0x0000001a14b27207 */ /* 0x000fe20000000000 */
[----:B------:R-:W-:Y:S02]  /*2ec30*/  IMAD.MOV.U32 R13, RZ, RZ, R31 ;  /* 0x000000ffff0d7224 */ /* 0x000fe400078e001f */
[----:B------:R-:W-:-:S07]  /*2ec40*/  IMAD.MOV.U32 R37, RZ, RZ, R14 ;  /* 0x000000ffff257224 */ /* 0x000fce00078e000e */
[----:B------:R-:W-:Y:S05]  /*2ec50*/  WARPSYNC.COLLECTIVE R15, `(.L_x_2286) ;  /* 0x000000000f087348 */ /* 0x000fea0003c00000 */
[----:B------:R0:W1:Y:S02]  /*2ec60*/  SHFL.IDX P6, R14, R13, R12, R11 ;  /* 0x0000000c0d0e7389 */ /* 0x00006400000c000b */
[----:B01----:R-:W-:Y:S01]  /*2ec70*/  ENDCOLLECTIVE ;  /* 0x000000000000791b */ /* 0x003fe20003800000 */
.L_x_2286:
[----:B------:R-:W-:Y:S01]  /*2ec80*/  IMAD.MOV.U32 R13, RZ, RZ, R76 ;  /* 0x000000ffff0d7224 */ /* 0x000fe200078e004c */
[----:B------:R-:W-:Y:S01]  /*2ec90*/  MOV R12, R2 ;  /* 0x00000002000c7202 */ /* 0x000fe20000000f00 */
[----:B------:R-:W-:-:S07]  /*2eca0*/  IMAD.MOV.U32 R31, RZ, RZ, R14 ;  /* 0x000000ffff1f7224 */ /* 0x000fce00078e000e */
[----:B------:R-:W-:Y:S05]  /*2ecb0*/  WARPSYNC.COLLECTIVE R15, `(.L_x_2287) ;  /* 0x000000000f087348 */ /* 0x000fea0003c00000 */
[----:B------:R0:W1:Y:S02]  /*2ecc0*/  SHFL.IDX P6, R14, R13, R12, R11 ;  /* 0x0000000c0d0e7389 */ /* 0x00006400000c000b */
[----:B01----:R-:W-:Y:S01]  /*2ecd0*/  ENDCOLLECTIVE ;  /* 0x000000000000791b */ /* 0x003fe20003800000 */
.L_x_2287:
[----:B------:R-:W-:Y:S02]  /*2ece0*/  IMAD.MOV.U32 R13, RZ, RZ, R72 ;  /* 0x000000ffff0d7224 */ /* 0x000fe400078e0048 */
[----:B------:R-:W-:-:S07]  /*2ecf0*/  IMAD.MOV.U32 R76, RZ, RZ, R14 ;  /* 0x000000ffff4c7224 */ /* 0x000fce00078e000e */
[----:B------:R-:W-:Y:S05]  /*2ed00*/  WARPSYNC.COLLECTIVE R15, `(.L_x_2288) ;  /* 0x000000000f087348 */ /* 0x000fea0003c00000 */
[----:B------:R0:W1:Y:S02]  /*2ed10*/  SHFL.IDX P6, R14, R13, R12, R11 ;  /* 0x0000000c0d0e7389 */ /* 0x00006400000c000b */
[----:B01----:R-:W-:Y:S01]  /*2ed20*/  ENDCOLLECTIVE ;  /* 0x000000000000791b */ /* 0x003fe20003800000 */
.L_x_2288:
        /* <DEDUP_REMOVED lines=8> */
.L_x_2289:
[----:B------:R-:W-:Y:S02]  /*2edb0*/  SEL R175, R31, R72, P0 ;  /* 0x000000481faf7207 */ /* 0x000fe40000000000 */
[----:B------:R-:W-:Y:S01]  /*2edc0*/  SEL R174, R72, R31, P0 ;  /* 0x0000001f48ae7207 */ /* 0x000fe20000000000 */
[----:B------:R-:W-:Y:S02]  /*2edd0*/  IMAD.MOV.U32 R13, RZ, RZ, R38 ;  /* 0x000000ffff0d7224 */ /* 0x000fe400078e0026 */
[----:B------:R-:W-:-:S07]  /*2ede0*/  IMAD.MOV.U32 R39, RZ, RZ, R14 ;  /* 0x000000ffff277224 */ /* 0x000fce00078e000e */
[----:B------:R-:W-:Y:S05]  /*2edf0*/  WARPSYNC.COLLECTIVE R15, `(.L_x_2290) ;  /* 0x000000000f087348 */ /* 0x000fea0003c00000 */
[----:B------:R0:W1:Y:S02]  /*2ee00*/  SHFL.IDX P6, R14, R13, R12, R11 ;  /* 0x0000000c0d0e7389 */ /* 0x00006400000c000b */
[----:B01----:R-:W-:Y:S01]  /*2ee10*/  ENDCOLLECTIVE ;  /* 0x000000000000791b */ /* 0x003fe20003800000 */
.L_x_2290:
[----:B------:R-:W-:Y:S02]  /*2ee20*/  IMAD.MOV.U32 R13, RZ, RZ, R84 ;  /* 0x000000ffff0d7224 */ /* 0x000fe400078e0054 */
[----:B------:R-:W-:Y:S02]  /*2ee30*/  IMAD.MOV.U32 R12, RZ, RZ, R2 ;  /* 0x000000ffff0c7224 */ /* 0x000fe400078e0002 */
[----:B------:R-:W-:-:S07]  /*2ee40*/  IMAD.MOV.U32 R38, RZ, RZ, R14 ;  /* 0x000000ffff267224 */ /* 0x000fce00078e000e */
[----:B------:R-:W-:Y:S05]  /*2ee50*/  WARPSYNC.COLLECTIVE R15, `(.L_x_2291) ;  /* 0x000000000f087348 */ /* 0x000fea0003c00000 */
[----:B------:R0:W1:Y:S02]  /*2ee60*/  SHFL.IDX P6, R14, R13, R12, R11 ;  /* 0x0000000c0d0e7389 */ /* 0x00006400000c000b */
[----:B01----:R-:W-:Y:S01]  /*2ee70*/  ENDCOLLECTIVE ;  /* 0x000000000000791b */ /* 0x003fe20003800000 */
.L_x_2291:
[----:B------:R-:W-:Y:S01]  /*2ee80*/  IMAD.MOV.U32 R13, RZ, RZ, R80 ;  /* 0x000000ffff0d7224 */ /* 0x000fe200078e0050 */
[----:B------:R-:W-:-:S07]  /*2ee90*/  MOV R84, R14 ;  /* 0x0000000e00547202 */ /* 0x000fce0000000f00 */
[----:B------:R-:W-:Y:S05]  /*2eea0*/  WARPSYNC.COLLECTIVE R15, `(.L_x_2292) ;  /* 0x000000000f087348 */ /* 0x000fea0003c00000 */
[----:B------:R0:W1:Y:S02]  /*2eeb0*/  SHFL.IDX P6, R14, R13, R12, R11 ;  /* 0x0000000c0d0e7389 */ /* 0x00006400000c000b */
[----:B01----:R-:W-:Y:S01]  /*2eec0*/  ENDCOLLECTIVE ;  /* 0x000000000000791b */ /* 0x003fe20003800000 */
.L_x_2292:
        /* <DEDUP_REMOVED lines=8> */
.L_x_2293:
[----:B------:R-:W-:Y:S02]  /*2ef50*/  SEL R171, R38, R80, P0 ;  /* 0x0000005026ab7207 */ /* 0x000fe40000000000 */
[----:B------:R-:W-:Y:S01]  /*2ef60*/  SEL R170, R80, R38, P0 ;  /* 0x0000002650aa7207 */ /* 0x000fe20000000000 */
[----:B------:R-:W-:Y:S02]  /*2ef70*/  IMAD.MOV.U32 R13, RZ, RZ, R41 ;  /* 0x000000ffff0d7224 */ /* 0x000fe400078e0029 */
[----:B------:R-:W-:-:S07]  /*2ef80*/  IMAD.MOV.U32 R42, RZ, RZ, R14 ;  /* 0x000000ffff2a7224 */ /* 0x000fce00078e000e */
[----:B------:R-:W-:Y:S05]  /*2ef90*/  WARPSYNC.COLLECTIVE R15, `(.L_x_2294) ;  /* 0x000000000f087348 */ /* 0x000fea0003c00000 */
[----:B------:R0:W1:Y:S02]  /*2efa0*/  SHFL.IDX P6, R14, R13, R12, R11 ;  /* 0x0000000c0d0e7389 */ /* 0x00006400000c000b */
[----:B01----:R-:W-:Y:S01]  /*2efb0*/  ENDCOLLECTIVE ;  /* 0x000000000000791b */ /* 0x003fe20003800000 */
.L_x_2294:
[----:B------:R-:W-:Y:S02]  /*2efc0*/  IMAD.MOV.U32 R13, RZ, RZ, R92 ;  /* 0x000000ffff0d7224 */ /* 0x000fe400078e005c */
[----:B------:R-:W-:Y:S02]  /*2efd0*/  IMAD.MOV.U32 R12, RZ, RZ, R2 ;  /* 0x000000ffff0c7224 */ /* 0x000fe400078e0002 */
[----:B------:R-:W-:-:S07]  /*2efe0*/  IMAD.MOV.U32 R41, RZ, RZ, R14 ;  /* 0x000000ffff297224 */ /* 0x000fce00078e000e */
[----:B------:R-:W-:Y:S05]  /*2eff0*/  WARPSYNC.COLLECTIVE R15, `(.L_x_2295) ;  /* 0x000000000f087348 */ /* 0x000fea0003c00000 */
[----:B------:R0:W1:Y:S02]  /*2f000*/  SHFL.IDX P6, R14, R13, R12, R11 ;  /* 0x0000000c0d0e7389 */ /* 0x00006400000c000b */
[----:B01----:R-:W-:Y:S01]  /*2f010*/  ENDCOLLECTIVE ;  /* 0x000000000000791b */ /* 0x003fe20003800000 */
.L_x_2295:
[----:B------:R-:W-:Y:S01]  /*2f020*/  MOV R13, R88 ;  /* 0x00000058000d7202 */ /* 0x000fe20000000f00 */
[----:B------:R-:W-:-:S07]  /*2f030*/  IMAD.MOV.U32 R92, RZ, RZ, R14 ;  /* 0x000000ffff5c7224 */ /* 0x000fce00078e000e */
[----:B------:R-:W-:Y:S05]  /*2f040*/  WARPSYNC.COLLECTIVE R15, `(.L_x_2296) ;  /* 0x000000000f087348 */ /* 0x000fea0003c00000 */
[----:B------:R0:W1:Y:S02]  /*2f050*/  SHFL.IDX P6, R14, R13, R12, R11 ;  /* 0x0000000c0d0e7389 */ /* 0x00006400000c000b */
[----:B01----:R-:W-:Y:S01]  /*2f060*/  ENDCOLLECTIVE ;  /* 0x000000000000791b */ /* 0x003fe20003800000 */
.L_x_2296:
        /* <DEDUP_REMOVED lines=8> */
.L_x_2297:
[----:B------:R-:W-:Y:S02]  /*2f0f0*/  SEL R167, R41, R88, P0 ;  /* 0x0000005829a77207 */ /* 0x000fe40000000000 */
[----:B------:R-:W-:Y:S01]  /*2f100*/  SEL R166, R88, R41, P0 ;  /* 0x0000002958a67207 */ /* 0x000fe20000000000 */
[----:B------:R-:W-:Y:S02]  /*2f110*/  IMAD.MOV.U32 R13, RZ, RZ, R43 ;  /* 0x000000ffff0d7224 */ /* 0x000fe400078e002b */
[----:B------:R-:W-:-:S07]  /*2f120*/  IMAD.MOV.U32 R45, RZ, RZ, R14 ;  /* 0x000000ffff2d7224 */ /* 0x000fce00078e000e */
[----:B------:R-:W-:Y:S05]  /*2f130*/  WARPSYNC.COLLECTIVE R15, `(.L_x_2298) ;  /* 0x000000000f087348 */ /* 0x000fea0003c00000 */
[----:B------:R0:W1:Y:S02]  /*2f140*/  SHFL.IDX P6, R14, R13, R12, R11 ;  /* 0x0000000c0d0e7389 */ /* 0x00006400000c000b */
[----:B01----:R-:W-:Y:S01]  /*2f150*/  ENDCOLLECTIVE ;  /* 0x000000000000791b */ /* 0x003fe20003800000 */
.L_x_2298:
[----:B------:R-:W-:Y:S02]  /*2f160*/  IMAD.MOV.U32 R13, RZ, RZ, R100 ;  /* 0x000000ffff0d7224 */ /* 0x000fe400078e0064 */
[----:B------:R-:W-:Y:S02]  /*2f170*/  IMAD.MOV.U32 R12, RZ, RZ, R2 ;  /* 0x000000ffff0c7224 */ /* 0x000fe400078e0002 */
[----:B------:R-:W-:-:S07]  /*2f180*/  IMAD.MOV.U32 R43, RZ, RZ, R14 ;  /* 0x000000ffff2b7224 */ /* 0x000fce00078e000e */
[----:B------:R-:W-:Y:S05]  /*2f190*/  WARPSYNC.COLLECTIVE R15, `(.L_x_2299) ;  /* 0x000000000f087348 */ /* 0x000fea0003c00000 */
[----:B------:R0:W1:Y:S02]  /*2f1a0*/  SHFL.IDX P6, R14, R13, R12, R11 ;  /* 0x0000000c0d0e7389 */ /* 0x00006400000c000b */
[----:B01----:R-:W-:Y:S01]  /*2f1b0*/  ENDCOLLECTIVE ;  /* 0x000000000000791b */ /* 0x003fe20003800000 */
.L_x_2299:
[----:B------:R-:W-:Y:S02]  /*2f1c0*/  IMAD.MOV.U32 R13, RZ, RZ, R96 ;  /* 0x000000ffff0d7224 */ /* 0x000fe400078e0060 */
[----:B------:R-:W-:-:S07]  /*2f1d0*/  IMAD.MOV.U32 R100, RZ, RZ, R14 ;  /* 0x000000ffff647224 */ /* 0x000fce00078e000e */
[----:B------:R-:W-:Y:S05]  /*2f1e0*/  WARPSYNC.COLLECTIVE R15, `(.L_x_2300) ;  /* 0x000000000f087348 */ /* 0x000fea0003c00000 */
[----:B------:R0:W1:Y:S02]  /*2f1f0*/  SHFL.IDX P6, R14, R13, R12, R11 ;  /* 0x0000000c0d0e7389 */ /* 0x00006400000c000b */
[----:B01----:R-:W-:Y:S01]  /*2f200*/  ENDCOLLECTIVE ;  /* 0x000000000000791b */ /* 0x003fe20003800000 */
.L_x_2300:
[----:B------:R-:W-:Y:S02]  /*2f210*/  SEL R159, R45, R100, P0 ;  /* 0x000000642d9f7207 */ /* 0x000fe40000000000 */
[----:B------:R-:W-:Y:S01]  /*2f220*/  SEL R147, R100, R45, P0 ;  /* 0x0000002d64937207 */ /* 0x000fe20000000000 */
[----:B------:R-:W-:Y:S02]  /*2f230*/  IMAD.MOV.U32 R13, RZ, RZ, R53 ;  /* 0x000000ffff0d7224 */ /* 0x000fe400078e0035 */
[----:B------:R-:W-:Y:S01]  /*2f240*/  IMAD.MOV.U32 R12, RZ, RZ, R0 ;  /* 0x000000ffff0c7224 */ /* 0x000fe200078e0000 */
[----:B------:R-:W-:-:S07]  /*2f250*/  MOV R96, R14 ;  /* 0x0000000e00607202 */ /* 0x000fce0000000f00 */
[----:B------:R-:W-:Y:S05]  /*2f260*/  WARPSYNC.COLLECTIVE R15, `(.L_x_2301) ;  /* 0x000000000f087348 */ /* 0x000fea0003c00000 */
[----:B------:R0:W1:Y:S02]  /*2f270*/  SHFL.IDX P6, R14, R13, R12, R11 ;  /* 0x0000000c0d0e7389 */ /* 0x00006400000c000b */
[----:B01----:R-:W-:Y:S01]  /*2f280*/  ENDCOLLECTIVE ;  /* 0x000000000000791b */ /* 0x003fe20003800000 */
.L_x_2301:
[----:B------:R-:W-:Y:S02]  /*2f290*/  IMAD.MOV.U32 R13, RZ, RZ, R49 ;  /* 0x000000ffff0d7224 */ /* 0x000fe400078e0031 */
[----:B------:R-:W-:-:S07]  /*2f2a0*/  IMAD.MOV.U32 R53, RZ, RZ, R14 ;  /* 0x000000ffff357224 */ /* 0x000fce00078e000e */
[----:B------:R-:W-:Y:S05]  /*2f2b0*/  WARPSYNC.COLLECTIVE R15, `(.L_x_2302) ;  /* 0x000000000f087348 */ /* 0x000fea0003c00000 */
[----:B------:R0:W1:Y:S02]  /*2f2c0*/  SHFL.IDX P6, R14, R13, R12, R11 ;  /* 0x0000000c0d0e7389 */ /* 0x00006400000c000b */
[----:B01----:R-:W-:Y:S01]  /*2f2d0*/  ENDCOLLECTIVE ;  /* 0x000000000000791b */ /* 0x003fe20003800000 */
.L_x_2302:
[----:B------:R-:W-:Y:S02]  /*2f2e0*/  IMAD.MOV.U32 R13, RZ, RZ, R108 ;  /* 0x000000ffff0d7224 */ /* 0x000fe400078e006c */
[----:B------:R-:W-:Y:S02]  /*2f2f0*/  IMAD.MOV.U32 R12, RZ, RZ, R2 ;  /* 0x000000ffff0c7224 */ /* 0x000fe400078e0002 */
[----:B------:R-:W-:-:S07]  /*2f300*/  IMAD.MOV.U32 R49, RZ, RZ, R14 ;  /* 0x000000ffff317224 */ /* 0x000fce00078e000e */
[----:B------:R-:W-:Y:S05]  /*2f310*/  WARPSYNC.COLLECTIVE R15, `(.L_x_2303) ;  /* 0x000000000f087348 */ /* 0x000fea0003c00000 */
[----:B------:R0:W1:Y:S02]  /*2f320*/  SHFL.IDX P6, R14, R13, R12, R11 ;  /* 0x0000000c0d0e7389 */ /* 0x00006400000c000b */
[----:B01----:R-:W-:Y:S01]  /*2f330*/  ENDCOLLECTIVE ;  /* 0x000000000000791b */ /* 0x003fe20003800000 */
.L_x_2303:
[----:B------:R-:W-:Y:S02]  /*2f340*/  IMAD.MOV.U32 R13, RZ, RZ, R104 ;  /* 0x000000ffff0d7224 */ /* 0x000fe400078e0068 */
[----:B------:R-:W-:-:S07]  /*2f350*/  IMAD.MOV.U32 R108, RZ, RZ, R14 ;  /* 0x000000ffff6c7224 */ /* 0x000fce00078e000e */
[----:B------:R-:W-:Y:S05]  /*2f360*/  WARPSYNC.COLLECTIVE R15, `(.L_x_2304) ;  /* 0x000000000f087348 */ /* 0x000fea0003c00000 */
[----:B------:R0:W1:Y:S02]  /*2f370*/  SHFL.IDX P6, R14, R13, R12, R11 ;  /* 0x0000000c0d0e7389 */ /* 0x00006400000c000b */
[----:B01----:R-:W-:Y:S01]  /*2f380*/  ENDCOLLECTIVE ;  /* 0x000000000000791b */ /* 0x003fe20003800000 */
.L_x_2304:
[----:B------:R-:W-:Y:S02]  /*2f390*/  SEL R92, R108, R53, P0 ;  /* 0x000000356c5c7207 */ /* 0x000fe40000000000 */
[----:B------:R-:W-:Y:S01]  /*2f3a0*/  MOV R13, R61 ;  /* 0x0000003d000d7202 */ /* 0x000fe20000000f00 */
[----:B------:R-:W-:Y:S02]  /*2f3b0*/  IMAD.MOV.U32 R12, RZ, RZ, R0 ;  /* 0x000000ffff0c7224 */ /* 0x000fe400078e0000 */
[----:B------:R-:W-:-:S07]  /*2f3c0*/  IMAD.MOV.U32 R104, RZ, RZ, R14 ;  /* 0x000000ffff687224 */ /* 0x000fce00078e000e */
[----:B------:R-:W-:Y:S05]  /*2f3d0*/  WARPSYNC.COLLECTIVE R15, `(.L_x_2305) ;  /* 0x000000000f087348 */ /* 0x000fea0003c00000 */
[----:B------:R0:W1:Y:S02]  /*2f3e0*/  SHFL.IDX P6, R14, R13, R12, R11 ;  /* 0x0000000c0d0e7389 */ /* 0x00006400000c000b */
[----:B01----:R-:W-:Y:S01]  /*2f3f0*/  ENDCOLLECTIVE ;  /* 0x000000000000791b */ /* 0x003fe20003800000 */
.L_x_2305:
[----:B------:R-:W-:Y:S02]  /*2f400*/  SEL R100, R49, R104, P0 ;  /* 0x0000006831647207 */ /* 0x000fe40000000000 */
[----:B------:R-:W-:Y:S01]  /*2f410*/  SEL R104, R104, R49, P0 ;  /* 0x0000003168687207 */ /* 0x000fe20000000000 */
[----:B------:R-:W-:Y:S02]  /*2f420*/  IMAD.MOV.U32 R13, RZ, RZ, R57 ;  /* 0x000000ffff0d7224 */ /* 0x000fe400078e0039 */
[----:B------:R-:W-:-:S07]  /*2f430*/  IMAD.MOV.U32 R61, RZ, RZ, R14 ;  /* 0x000000ffff3d7224 */ /* 0x000fce00078e000e */
[----:B------:R-:W-:Y:S05]  /*2f440*/  WARPSYNC.COLLECTIVE R15, `(.L_x_2306) ;  /* 0x000000000f087348 */ /* 0x000fea0003c00000 */
[----:B------:R0:W1:Y:S02]  /*2f450*/  SHFL.IDX P6, R14, R13, R12, R11 ;  /* 0x0000000c0d0e7389 */ /* 0x00006400000c000b */
[----:B01----:R-:W-:Y:S01]  /*2f460*/  ENDCOLLECTIVE ;  /* 0x000000000000791b */ /* 0x003fe20003800000 */
.L_x_2306:
[----:B------:R-:W-:Y:S02]  /*2f470*/  IMAD.MOV.U32 R13, RZ, RZ, R116 ;  /* 0x000000ffff0d7224 */ /* 0x000fe400078e0074 */
[----:B------:R-:W-:Y:S02]  /*2f480*/  IMAD.MOV.U32 R12, RZ, RZ, R2 ;  /* 0x000000ffff0c7224 */ /* 0x000fe400078e0002 */
[----:B------:R-:W-:-:S07]  /*2f490*/  IMAD.MOV.U32 R57, RZ, RZ, R14 ;  /* 0x000000ffff397224 */ /* 0x000fce00078e000e */
[----:B------:R-:W-:Y:S05]  /*2f4a0*/  WARPSYNC.COLLECTIVE R15, `(.L_x_2307) ;  /* 0x000000000f087348 */ /* 0x000fea0003c00000 */
[----:B------:R0:W1:Y:S02]  /*2f4b0*/  SHFL.IDX P6, R14, R13, R12, R11 ;  /* 0x0000000c0d0e7389 */ /* 0x00006400000c000b */
[----:B01----:R-:W-:Y:S01]  /*2f4c0*/  ENDCOLLECTIVE ;  /* 0x000000000000791b */ /* 0x003fe20003800000 */
.L_x_2307:
[----:B------:R-:W-:Y:S02]  /*2f4d0*/  IMAD.MOV.U32 R13, RZ, RZ, R112 ;  /* 0x000000ffff0d7224 */ /* 0x000fe400078e0070 */
[----:B------:R-:W-:-:S07]  /*2f4e0*/  IMAD.MOV.U32 R116, RZ, RZ, R14 ;  /* 0x000000ffff747224 */ /* 0x000fce00078e000e */
[----:B------:R-:W-:Y:S05]  /*2f4f0*/  WARPSYNC.COLLECTIVE R15, `(.L_x_2308) ;  /* 0x000000000f087348 */ /* 0x000fea0003c00000 */
[----:B------:R0:W1:Y:S02]  /*2f500*/  SHFL.IDX P6, R14, R13, R12, R11 ;  /* 0x0000000c0d0e7389 */ /* 0x00006400000c000b */
[----:B01----:R-:W-:Y:S01]  /*2f510*/  ENDCOLLECTIVE ;  /* 0x000000000000791b */ /* 0x003fe20003800000 */
.L_x_2308:
[----:B------:R-:W-:Y:S02]  /*2f520*/  SEL R84, R61, R116, P0 ;  /* 0x000000743d547207 */ /* 0x000fe40000000000 */
[----:B------:R-:W-:Y:S01]  /*2f530*/  SEL R116, R116, R61, P0 ;  /* 0x0000003d74747207 */ /* 0x000fe20000000000 */
[----:B------:R-:W-:Y:S01]  /*2f540*/  IMAD.MOV.U32 R13, RZ, RZ, R69 ;  /* 0x000000ffff0d7224 */ /* 0x000fe200078e0045 */
[----:B------:R-:W-:Y:S01]  /*2f550*/  MOV R12, R0 ;  /* 0x00000000000c7202 */ /* 0x000fe20000000f00 */
[----:B------:R-:W-:-:S07]  /*2f560*/  IMAD.MOV.U32 R112, RZ, RZ, R14 ;  /* 0x000000ffff707224 */ /* 0x000fce00078e000e */
[----:B------:R-:W-:Y:S05]  /*2f570*/  WARPSYNC.COLLECTIVE R15, `(.L_x_2309) ;  /* 0x000000000f087348 */ /* 0x000fea0003c00000 */
[----:B------:R0:W1:Y:S02]  /*2f580*/  SHFL.IDX P6, R14, R13, R12, R11 ;  /* 0x0000000c0d0e7389 */ /* 0x00006400000c000b */
[----:B01----:R-:W-:Y:S01]  /*2f590*/  ENDCOLLECTIVE ;  /* 0x000000000000791b */ /* 0x003fe20003800000 */
.L_x_2309:
[----:B------:R-:W-:Y:S02]  /*2f5a0*/  SEL R88, R57, R112, P0 ;  /* 0x0000007039587207 */ /* 0x000fe40000000000 */
[----:B------:R-:W-:Y:S01]  /*2f5b0*/  SEL R112, R112, R57, P0 ;  /* 0x0000003970707207 */ /* 0x000fe20000000000 */
[----:B------:R-:W-:Y:S02]  /*2f5c0*/  IMAD.MOV.U32 R13, RZ, RZ, R65 ;  /* 0x000000ffff0d7224 */ /* 0x000fe400078e0041 */
[----:B------:R-:W-:-:S07]  /*2f5d0*/  IMAD.MOV.U32 R69, RZ, RZ, R14 ;  /* 0x000000ffff457224 */ /* 0x000fce00078e000e */
[----:B------:R-:W-:Y:S05]  /*2f5e0*/  WARPSYNC.COLLECTIVE R15, `(.L_x_2310) ;  /* 0x000000000f087348 */ /* 0x000fea0003c00000 */
[----:B------:R0:W1:Y:S02]  /*2f5f0*/  SHFL.IDX P6, R14, R13, R12, R11 ;  /* 0x0000000c0d0e7389 */ /* 0x00006400000c000b */
[----:B01----:R-:W-:Y:S01]  /*2f600*/  ENDCOLLECTIVE ;  /* 0x000000000000791b */ /* 0x003fe20003800000 */
.L_x_2310:
[----:B------:R-:W-:Y:S02]  /*2f610*/  IMAD.MOV.U32 R13, RZ, RZ, R124 ;  /* 0x000000ffff0d7224 */ /* 0x000fe400078e007c */
[----:B------:R-:W-:Y:S02]  /*2f620*/  IMAD.MOV.U32 R12, RZ, RZ, R2 ;  /* 0x000000ffff0c7224 */ /* 0x000fe400078e0002 */
[----:B------:R-:W-:-:S07]  /*2f630*/  IMAD.MOV.U32 R65, RZ, RZ, R14 ;  /* 0x000000ffff417224 */ /* 0x000fce00078e000e */
[----:B------:R-:W-:Y:S05]  /*2f640*/  WARPSYNC.COLLECTIVE R15, `(.L_x_2311) ;  /* 0x000000000f087348 */ /* 0x000fea0003c00000 */
[----:B------:R0:W1:Y:S02]  /*2f650*/  SHFL.IDX P6, R14, R13, R12, R11 ;  /* 0x0000000c0d0e7389 */ /* 0x00006400000c000b */
[----:B01----:R-:W-:Y:S01]  /*2f660*/  ENDCOLLECTIVE ;  /* 0x000000000000791b */ /* 0x003fe20003800000 */
.L_x_2311:
[----:B------:R-:W-:Y:S02]  /*2f670*/  IMAD.MOV.U32 R13, RZ, RZ, R120 ;  /* 0x000000ffff0d7224 */ /* 0x000fe400078e0078 */
[----:B------:R-:W-:-:S07]  /*2f680*/  IMAD.MOV.U32 R124, RZ, RZ, R14 ;  /* 0x000000ffff7c7224 */ /* 0x000fce00078e000e */
[----:B------:R-:W-:Y:S05]  /*2f690*/  WARPSYNC.COLLECTIVE R15, `(.L_x_2312) ;  /* 0x000000000f087348 */ /* 0x000fea0003c00000 */
[----:B------:R0:W1:Y:S02]  /*2f6a0*/  SHFL.IDX P6, R14, R13, R12, R11 ;  /* 0x0000000c0d0e7389 */ /* 0x00006400000c000b */
[----:B01----:R-:W-:Y:S01]  /*2f6b0*/  ENDCOLLECTIVE ;  /* 0x000000000000791b */ /* 0x003fe20003800000 */
.L_x_2312:
[----:B------:R-:W-:Y:S02]  /*2f6c0*/  IMAD.MOV.U32 R13, RZ, RZ, R77 ;  /* 0x000000ffff0d7224 */ /* 0x000fe400078e004d */
[----:B------:R-:W-:Y:S02]  /*2f6d0*/  IMAD.MOV.U32 R12, RZ, RZ, R0 ;  /* 0x000000ffff0c7224 */ /* 0x000fe400078e0000 */
[----:B------:R-:W-:-:S07]  /*2f6e0*/  IMAD.MOV.U32 R120, RZ, RZ, R14 ;  /* 0x000000ffff787224 */ /* 0x000fce00078e000e */
[----:B------:R-:W-:Y:S05]  /*2f6f0*/  WARPSYNC.COLLECTIVE R15, `(.L_x_2313) ;  /* 0x000000000f087348 */ /* 0x000fea0003c00000 */
[----:B------:R0:W1:Y:S02]  /*2f700*/  SHFL.IDX P6, R14, R13, R12, R11 ;  /* 0x0000000c0d0e7389 */ /* 0x00006400000c000b */
[----:B01----:R-:W-:Y:S01]  /*2f710*/  ENDCOLLECTIVE ;  /* 0x000000000000791b */ /* 0x003fe20003800000 */
.L_x_2313:
[----:B------:R-:W-:Y:S02]  /*2f720*/  SEL R80, R65, R120, P0 ;  /* 0x0000007841507207 */ /* 0x000fe40000000000 */
[----:B------:R-:W-:Y:S01]  /*2f730*/  SEL R120, R120, R65, P0 ;  /* 0x0000004178787207 */ /* 0x000fe20000000000 */
[----:B------:R-:W-:Y:S01]  /*2f740*/  IMAD.MOV.U32 R13, RZ, RZ, R73 ;  /* 0x000000ffff0d7224 */ /* 0x000fe200078e0049 */
[----:B------:R-:W-:-:S07]  /*2f750*/  MOV R77, R14 ;  /* 0x0000000e004d7202 */ /* 0x000fce0000000f00 */
[----:B------:R-:W-:Y:S05]  /*2f760*/  WARPSYNC.COLLECTIVE R15, `(.L_x_2314) ;  /* 0x000000000f087348 */ /* 0x000fea0003c00000 */
[----:B------:R0:W1:Y:S02]  /*2f770*/  SHFL.IDX P6, R14, R13, R12, R11 ;  /* 0x0000000c0d0e7389 */ /* 0x00006400000c000b */
[----:B01----:R-:W-:Y:S01]  /*2f780*/  ENDCOLLECTIVE ;  /* 0x000000000000791b */ /* 0x003fe20003800000 */
.L_x_2314:
[----:B------:R-:W-:Y:S02]  /*2f790*/  IMAD.MOV.U32 R13, RZ, RZ, R132 ;  /* 0x000000ffff0d7224 */ /* 0x000fe400078e0084 */
[----:B------:R-:W-:Y:S02]  /*2f7a0*/  IMAD.MOV.U32 R12, RZ, RZ, R2 ;  /* 0x000000ffff0c7224 */ /* 0x000fe400078e0002 */
[----:B------:R-:W-:-:S07]  /*2f7b0*/  IMAD.MOV.U32 R73, RZ, RZ, R14 ;  /* 0x000000ffff497224 */ /* 0x000fce00078e000e */
[----:B------:R-:W-:Y:S05]  /*2f7c0*/  WARPSYNC.COLLECTIVE R15, `(.L_x_2315) ;  /* 0x000000000f087348 */ /* 0x000fea0003c00000 */
[----:B------:R0:W1:Y:S02]  /*2f7d0*/  SHFL.IDX P6, R14, R13, R12, R11 ;  /* 0x0000000c0d0e7389 */ /* 0x00006400000c000b */
[----:B01----:R-:W-:Y:S01]  /*2f7e0*/  ENDCOLLECTIVE ;  /* 0x000000000000791b */ /* 0x003fe20003800000 */
.L_x_2315:
[----:B------:R-:W-:Y:S02]  /*2f7f0*/  IMAD.MOV.U32 R13, RZ, RZ, R128 ;  /* 0x000000ffff0d7224 */ /* 0x000fe400078e0080 */
[----:B------:R-:W-:-:S07]  /*2f800*/  IMAD.MOV.U32 R132, RZ, RZ, R14 ;  /* 0x000000ffff847224 */ /* 0x000fce00078e000e */
[----:B------:R-:W-:Y:S05]  /*2f810*/  WARPSYNC.COLLECTIVE R15, `(.L_x_2316) ;  /* 0x000000000f087348 */ /* 0x000fea0003c00000 */
[----:B------:R0:W1:Y:S02]  /*2f820*/  SHFL.IDX P6, R14, R13, R12, R11 ;  /* 0x0000000c0d0e7389 */ /* 0x00006400000c000b */
[----:B01----:R-:W-:Y:S01]  /*2f830*/  ENDCOLLECTIVE ;  /* 0x000000000000791b */ /* 0x003fe20003800000 */
.L_x_2316:
[----:B------:R-:W-:Y:S02]  /*2f840*/  IMAD.MOV.U32 R13, RZ, RZ, R85 ;  /* 0x000000ffff0d7224 */ /* 0x000fe400078e0055 */
[----:B------:R-:W-:Y:S02]  /*2f850*/  IMAD.MOV.U32 R12, RZ, RZ, R0 ;  /* 0x000000ffff0c7224 */ /* 0x000fe400078e0000 */
[----:B------:R-:W-:-:S07]  /*2f860*/  IMAD.MOV.U32 R128, RZ, RZ, R14 ;  /* 0x000000ffff807224 */ /* 0x000fce00078e000e */
[----:B------:R-:W-:Y:S05]  /*2f870*/  WARPSYNC.COLLECTIVE R15, `(.L_x_2317) ;  /* 0x000000000f087348 */ /* 0x000fea0003c00000 */
[----:B------:R0:W1:Y:S02]  /*2f880*/  SHFL.IDX P6, R14, R13, R12, R11 ;  /* 0x0000000c0d0e7389 */ /* 0x00006400000c000b */
[----:B01----:R-:W-:Y:S01]  /*2f890*/  ENDCOLLECTIVE ;  /* 0x000000000000791b */ /* 0x003fe20003800000 */
.L_x_2317:
[----:B------:R-:W-:Y:S01]  /*2f8a0*/  MOV R13, R81 ;  /* 0x00000051000d7202 */ /* 0x000fe20000000f00 */
[----:B------:R-:W-:-:S07]  /*2f8b0*/  IMAD.MOV.U32 R85, RZ, RZ, R14 ;  /* 0x000000ffff557224 */ /* 0x000fce00078e000e */
[----:B------:R-:W-:Y:S05]  /*2f8c0*/  WARPSYNC.COLLECTIVE R15, `(.L_x_2318) ;  /* 0x000000000f087348 */ /* 0x000fea0003c00000 */
[----:B------:R0:W1:Y:S02]  /*2f8d0*/  SHFL.IDX P6, R14, R13, R12, R11 ;  /* 0x0000000c0d0e7389 */ /* 0x00006400000c000b */
[----:B01----:R-:W-:Y:S01]  /*2f8e0*/  ENDCOLLECTIVE ;  /* 0x000000000000791b */ /* 0x003fe20003800000 */
.L_x_2318:
[----:B------:R-:W-:Y:S02]  /*2f8f0*/  IMAD.MOV.U32 R13, RZ, RZ, R140 ;  /* 0x000000ffff0d7224 */ /* 0x000fe400078e008c */
[----:B------:R-:W-:Y:S02]  /*2f900*/  IMAD.MOV.U32 R12, RZ, RZ, R2 ;  /* 0x000000ffff0c7224 */ /* 0x000fe400078e0002 */
[----:B------:R-:W-:-:S07]  /*2f910*/  IMAD.MOV.U32 R81, RZ, RZ, R14 ;  /* 0x000000ffff517224 */ /* 0x000fce00078e000e */
[----:B------:R-:W-:Y:S05]  /*2f920*/  WARPSYNC.COLLECTIVE R15, `(.L_x_2319) ;  /* 0x000000000f087348 */ /* 0x000fea0003c00000 */
[----:B------:R0:W1:Y:S02]  /*2f930*/  SHFL.IDX P6, R14, R13, R12, R11 ;  /* 0x0000000c0d0e7389 */ /* 0x00006400000c000b */
[----:B01----:R-:W-:Y:S01]  /*2f940*/  ENDCOLLECTIVE ;  /* 0x000000000000791b */ /* 0x003fe20003800000 */
.L_x_2319:
[----:B------:R-:W-:Y:S02]  /*2f950*/  IMAD.MOV.U32 R13, RZ, RZ, R136 ;  /* 0x000000ffff0d7224 */ /* 0x000fe400078e0088 */
[----:B------:R-:W-:-:S07]  /*2f960*/  IMAD.MOV.U32 R140, RZ, RZ, R14 ;  /* 0x000000ffff8c7224 */ /* 0x000fce00078e000e */
[----:B------:R-:W-:Y:S05]  /*2f970*/  WARPSYNC.COLLECTIVE R15, `(.L_x_2320) ;  /* 0x000000000f087348 */ /* 0x000fea0003c00000 */
[----:B------:R0:W1:Y:S02]  /*2f980*/  SHFL.IDX P6, R14, R13, R12, R11 ;  /* 0x0000000c0d0e7389 */ /* 0x00006400000c000b */
[----:B01----:R-:W-:Y:S01]  /*2f990*/  ENDCOLLECTIVE ;  /* 0x000000000000791b */ /* 0x003fe20003800000 */
.L_x_2320:
[----:B------:R-:W-:Y:S02]  /*2f9a0*/  IMAD.MOV.U32 R13, RZ, RZ, R93 ;  /* 0x000000ffff0d7224 */ /* 0x000fe400078e005d */
[----:B------:R-:W-:Y:S02]  /*2f9b0*/  IMAD.MOV.U32 R12, RZ, RZ, R0 ;  /* 0x000000ffff0c7224 */ /* 0x000fe400078e0000 */
[----:B------:R-:W-:-:S07]  /*2f9c0*/  IMAD.MOV.U32 R136, RZ, RZ, R14 ;  /* 0x000000ffff887224 */ /* 0x000fce00078e000e */
[----:B------:R-:W-:Y:S05]  /*2f9d0*/  WARPSYNC.COLLECTIVE R15, `(.L_x_2321) ;  /* 0x000000000f087348 */ /* 0x000fea0003c00000 */
[----:B------:R0:W1:Y:S02]  /*2f9e0*/  SHFL.IDX P6, R14, R13, R12, R11 ;  /* 0x0000000c0d0e7389 */ /* 0x00006400000c000b */
[----:B01----:R-:W-:Y:S01]  /*2f9f0*/  ENDCOLLECTIVE ;  /* 0x000000000000791b */ /* 0x003fe20003800000 */
.L_x_2321:
[----:B------:R-:W-:Y:S02]  /*2fa00*/  IMAD.MOV.U32 R13, RZ, RZ, R89 ;  /* 0x000000ffff0d7224 */ /* 0x000fe400078e0059 */
[----:B------:R-:W-:-:S07]  /*2fa10*/  IMAD.MOV.U32 R93, RZ, RZ, R14 ;  /* 0x000000ffff5d7224 */ /* 0x000fce00078e000e */
[----:B------:R-:W-:Y:S05]  /*2fa20*/  WARPSYNC.COLLECTIVE R15, `(.L_x_2322) ;  /* 0x000000000f087348 */ /* 0x000fea0003c00000 */
[----:B------:R0:W1:Y:S02]  /*2fa30*/  SHFL.IDX P6, R14, R13, R12, R11 ;  /* 0x0000000c0d0e7389 */ /* 0x00006400000c000b */
[----:B01----:R-:W-:Y:S01]  /*2fa40*/  ENDCOLLECTIVE ;  /* 0x000000000000791b */ /* 0x003fe20003800000 */
.L_x_2322:
[----:B------:R-:W-:Y:S02]  /*2fa50*/  IMAD.MOV.U32 R13, RZ, RZ, R148 ;  /* 0x000000ffff0d7224 */ /* 0x000fe400078e0094 */
[----:B------:R-:W-:Y:S01]  /*2fa60*/  IMAD.MOV.U32 R12, RZ, RZ, R2 ;  /* 0x000000ffff0c7224 */ /* 0x000fe200078e0002 */
[----:B------:R-:W-:-:S07]  /*2fa70*/  MOV R89, R14 ;  /* 0x0000000e00597202 */ /* 0x000fce0000000f00 */
[----:B------:R-:W-:Y:S05]  /*2fa80*/  WARPSYNC.COLLECTIVE R15, `(.L_x_2323) ;  /* 0x000000000f087348 */ /* 0x000fea0003c00000 */
[----:B------:R0:W1:Y:S02]  /*2fa90*/  SHFL.IDX P6, R14, R13, R12, R11 ;  /* 0x0000000c0d0e7389 */ /* 0x00006400000c000b */
[----:B01----:R-:W-:Y:S01]  /*2faa0*/  ENDCOLLECTIVE ;  /* 0x000000000000791b */ /* 0x003fe20003800000 */
.L_x_2323:
[----:B------:R-:W-:Y:S02]  /*2fab0*/  IMAD.MOV.U32 R13, RZ, RZ, R144 ;  /* 0x000000ffff0d7224 */ /* 0x000fe400078e0090 */
[----:B------:R-:W-:-:S07]  /*2fac0*/  IMAD.MOV.U32 R148, RZ, RZ, R14 ;  /* 0x000000ffff947224 */ /* 0x000fce00078e000e */
[----:B------:R-:W-:Y:S05]  /*2fad0*/  WARPSYNC.COLLECTIVE R15, `(.L_x_2324) ;  /* 0x000000000f087348 */ /* 0x000fea0003c00000 */
[----:B------:R0:W1:Y:S02]  /*2fae0*/  SHFL.IDX P6, R14, R13, R12, R11 ;  /* 0x0000000c0d0e7389 */ /* 0x00006400000c000b */
[----:B01----:R-:W-:Y:S01]  /*2faf0*/  ENDCOLLECTIVE ;  /* 0x000000000000791b */ /* 0x003fe20003800000 */
.L_x_2324:
[----:B------:R-:W-:Y:S02]  /*2fb00*/  IMAD.MOV.U32 R13, RZ, RZ, R21 ;  /* 0x000000ffff0d7224 */ /* 0x000fe400078e0015 */
[----:B------:R-:W-:Y:S02]  /*2fb10*/  IMAD.MOV.U32 R12, RZ, RZ, R0 ;  /* 0x000000ffff0c7224 */ /* 0x000fe400078e0000 */
[----:B------:R-:W-:-:S07]  /*2fb20*/  IMAD.MOV.U32 R144, RZ, RZ, R14 ;  /* 0x000000ffff907224 */ /* 0x000fce00078e000e */
[----:B------:R-:W-:Y:S05]  /*2fb30*/  WARPSYNC.COLLECTIVE R15, `(.L_x_2325) ;  /* 0x000000000f087348 */ /* 0x000fea0003c00000 */
[----:B------:R0:W1:Y:S02]  /*2fb40*/  SHFL.IDX P6, R14, R13, R12, R11 ;  /* 0x0000000c0d0e7389 */ /* 0x00006400000c000b */
[----:B01----:R-:W-:Y:S01]  /*2fb50*/  ENDCOLLECTIVE ;  /* 0x000000000000791b */ /* 0x003fe20003800000 */
.L_x_2325:
[----:B------:R-:W-:Y:S02]  /*2fb60*/  IMAD.MOV.U32 R13, RZ, RZ, R97 ;  /* 0x000000ffff0d7224 */ /* 0x000fe400078e0061 */
[----:B------:R-:W-:-:S07]  /*2fb70*/  IMAD.MOV.U32 R21, RZ, RZ, R14 ;  /* 0x000000ffff157224 */ /* 0x000fce00078e000e */
[----:B------:R-:W-:Y:S05]  /*2fb80*/  WARPSYNC.COLLECTIVE R15, `(.L_x_2326) ;  /* 0x000000000f087348 */ /* 0x000fea0003c00000 */
[----:B------:R0:W1:Y:S02]  /*2fb90*/  SHFL.IDX P6, R14, R13, R12, R11 ;  /* 0x0000000c0d0e7389 */ /* 0x00006400000c000b */
[----:B01----:R-:W-:Y:S01]  /*2fba0*/  ENDCOLLECTIVE ;  /* 0x000000000000791b */ /* 0x003fe20003800000 */
.L_x_2326:
[----:B------:R-:W-:Y:S01]  /*2fbb0*/  MOV R13, R146 ;  /* 0x00000092000d7202 */ /* 0x000fe20000000f00 */
[----:B------:R-:W-:Y:S02]  /*2fbc0*/  IMAD.MOV.U32 R12, RZ, RZ, R2 ;  /* 0x000000ffff0c7224 */ /* 0x000fe400078e0002 */
[----:B------:R-:W-:-:S07]  /*2fbd0*/  IMAD.MOV.U32 R97, RZ, RZ, R14 ;  /* 0x000000ffff617224 */ /* 0x000fce00078e000e */
[----:B------:R-:W-:Y:S05]  /*2fbe0*/  WARPSYNC.COLLECTIVE R15, `(.L_x_2327) ;  /* 0x000000000f087348 */ /* 0x000fea0003c00000 */
[----:B------:R0:W1:Y:S02]  /*2fbf0*/  SHFL.IDX P6, R14, R13, R12, R11 ;  /* 0x0000000c0d0e7389 */ /* 0x00006400000c000b */
[----:B01----:R-:W-:Y:S01]  /*2fc00*/  ENDCOLLECTIVE ;  /* 0x000000000000791b */ /* 0x003fe20003800000 */
.L_x_2327:
[----:B------:R-:W-:Y:S02]  /*2fc10*/  IMAD.MOV.U32 R13, RZ, RZ, R155 ;  /* 0x000000ffff0d7224 */ /* 0x000fe400078e009b */
[----:B------:R-:W-:-:S07]  /*2fc20*/  IMAD.MOV.U32 R146, RZ, RZ, R14 ;  /* 0x000000ffff927224 */ /* 0x000fce00078e000e */
[----:B------:R-:W-:Y:S05]  /*2fc30*/  WARPSYNC.COLLECTIVE R15, `(.L_x_2328) ;  /* 0x000000000f087348 */ /* 0x000fea0003c00000 */
[----:B------:R0:W1:Y:S02]  /*2fc40*/  SHFL.IDX P6, R14, R13, R12, R11 ;  /* 0x0000000c0d0e7389 */ /* 0x00006400000c000b */
[----:B01----:R-:W-:Y:S01]  /*2fc50*/  ENDCOLLECTIVE ;  /* 0x000000000000791b */ /* 0x003fe20003800000 */
.L_x_2328:
        /* <DEDUP_REMOVED lines=8> */
.L_x_2329:
[----:B------:R-:W-:Y:S02]  /*2fce0*/  IMAD.MOV.U32 R13, RZ, RZ, R64 ;  /* 0x000000ffff0d7224 */ /* 0x000fe400078e0040 */
[----:B------:R-:W-:-:S07]  /*2fcf0*/  IMAD.MOV.U32 R101, RZ, RZ, R14 ;  /* 0x000000ffff657224 */ /* 0x000fce00078e000e */
[----:B------:R-:W-:Y:S05]  /*2fd00*/  WARPSYNC.COLLECTIVE R15, `(.L_x_2330) ;  /* 0x000000000f087348 */ /* 0x000fea0003c00000 */
[----:B------:R0:W1:Y:S02]  /*2fd10*/  SHFL.IDX P6, R14, R13, R12, R11 ;  /* 0x0000000c0d0e7389 */ /* 0x00006400000c000b */
[----:B01----:R-:W-:Y:S01]  /*2fd20*/  ENDCOLLECTIVE ;  /* 0x000000000000791b */ /* 0x003fe20003800000 */
.L_x_2330:
[----:B------:R-:W-:Y:S01]  /*2fd30*/  IMAD.MOV.U32 R13, RZ, RZ, R153 ;  /* 0x000000ffff0d7224 */ /* 0x000fe200078e0099 */
[----:B------:R-:W-:Y:S01]  /*2fd40*/  MOV R12, R2 ;  /* 0x00000002000c7202 */ /* 0x000fe20000000f00 */
[----:B------:R-:W-:-:S07]  /*2fd50*/  IMAD.MOV.U32 R64, RZ, RZ, R14 ;  /* 0x000000ffff407224 */ /* 0x000fce00078e000e */
[----:B------:R-:W-:Y:S05]  /*2fd60*/  WARPSYNC.COLLECTIVE R15, `(.L_x_2331) ;  /* 0x000000000f087348 */ /* 0x000fea0003c00000 */
[----:B------:R0:W1:Y:S02]  /*2fd70*/  SHFL.IDX P6, R14, R13, R12, R11 ;  /* 0x0000000c0d0e7389 */ /* 0x00006400000c000b */
[----:B01----:R-:W-:Y:S01]  /*2fd80*/  ENDCOLLECTIVE ;  /* 0x000000000000791b */ /* 0x003fe20003800000 */
.L_x_2331:
[----:B------:R-:W-:Y:S02]  /*2fd90*/  IMAD.MOV.U32 R13, RZ, RZ, R152 ;  /* 0x000000ffff0d7224 */ /* 0x000fe400078e0098 */
[----:B------:R-:W-:-:S07]  /*2fda0*/  IMAD.MOV.U32 R153, RZ, RZ, R14 ;  /* 0x000000ffff997224 */ /* 0x000fce00078e000e */
[----:B------:R-:W-:Y:S05]  /*2fdb0*/  WARPSYNC.COLLECTIVE R15, `(.L_x_2332) ;  /* 0x000000000f087348 */ /* 0x000fea0003c00000 */
[----:B------:R0:W1:Y:S02]  /*2fdc0*/  SHFL.IDX P6, R14, R13, R12, R11 ;  /* 0x0000000c0d0e7389 */ /* 0x00006400000c000b */
[----:B01----:R-:W-:Y:S01]  /*2fdd0*/  ENDCOLLECTIVE ;  /* 0x000000000000791b */ /* 0x003fe20003800000 */
.L_x_2332:
        /* <DEDUP_REMOVED lines=8> */
.L_x_2333:
[----:B------:R-:W-:Y:S02]  /*2fe60*/  SEL R26, R64, R152, P0 ;  /* 0x00000098401a7207 */ /* 0x000fe40000000000 */
[----:B------:R-:W-:Y:S01]  /*2fe70*/  SEL R64, R152, R64, P0 ;  /* 0x0000004098407207 */ /* 0x000fe20000000000 */
[----:B------:R-:W-:Y:S02]  /*2fe80*/  IMAD.MOV.U32 R13, RZ, RZ, R105 ;  /* 0x000000ffff0d7224 */ /* 0x000fe400078e0069 */
[----:B------:R-:W-:-:S07]  /*2fe90*/  IMAD.MOV.U32 R109, RZ, RZ, R14 ;  /* 0x000000ffff6d7224 */ /* 0x000fce00078e000e */
[----:B------:R-:W-:Y:S05]  /*2fea0*/  WARPSYNC.COLLECTIVE R15, `(.L_x_2334) ;  /* 0x000000000f087348 */ /* 0x000fea0003c00000 */
[----:B------:R0:W1:Y:S02]  /*2feb0*/  SHFL.IDX P6, R14, R13, R12, R11 ;  /* 0x0000000c0d0e7389 */ /* 0x00006400000c000b */
[----:B01----:R-:W-:Y:S01]  /*2fec0*/  ENDCOLLECTIVE ;  /* 0x000000000000791b */ /* 0x003fe20003800000 */
.L_x_2334:
[----:B------:R-:W-:Y:S02]  /*2fed0*/  IMAD.MOV.U32 R13, RZ, RZ, R47 ;  /* 0x000000ffff0d7224 */ /* 0x000fe400078e002f */
[----:B------:R-:W-:Y:S02]  /*2fee0*/  IMAD.MOV.U32 R12, RZ, RZ, R2 ;  /* 0x000000ffff0c7224 */ /* 0x000fe400078e0002 */
[----:B------:R-:W-:-:S07]  /*2fef0*/  IMAD.MOV.U32 R105, RZ, RZ, R14 ;  /* 0x000000ffff697224 */ /* 0x000fce00078e000e */
[----:B------:R-:W-:Y:S05]  /*2ff00*/  WARPSYNC.COLLECTIVE R15, `(.L_x_2335) ;  /* 0x000000000f087348 */ /* 0x000fea0003c00000 */
[----:B------:R0:W1:Y:S02]  /*2ff10*/  SHFL.IDX P6, R14, R13, R12, R11 ;  /* 0x0000000c0d0e7389 */ /* 0x00006400000c000b */
[----:B01----:R-:W-:Y:S01]  /*2ff20*/  ENDCOLLECTIVE ;  /* 0x000000000000791b */ /* 0x003fe20003800000 */
.L_x_2335:
[----:B------:R-:W-:Y:S01]  /*2ff30*/  IMAD.MOV.U32 R13, RZ, RZ, R154 ;  /* 0x000000ffff0d7224 */ /* 0x000fe200078e009a */
[----:B------:R-:W-:-:S07]  /*2ff40*/  MOV R47, R14 ;  /* 0x0000000e002f7202 */ /* 0x000fce0000000f00 */
[----:B------:R-:W-:Y:S05]  /*2ff50*/  WARPSYNC.COLLECTIVE R15, `(.L_x_2336) ;  /* 0x000000000f087348 */ /* 0x000fea0003c00000 */
[----:B------:R0:W1:Y:S02]  /*2ff60*/  SHFL.IDX P6, R14, R13, R12, R11 ;  /* 0x0000000c0d0e7389 */ /* 0x00006400000c000b */
[----:B01----:R-:W-:Y:S01]  /*2ff70*/  ENDCOLLECTIVE ;  /* 0x000000000000791b */ /* 0x003fe20003800000 */
.L_x_2336:
        /* <DEDUP_REMOVED lines=8> */
.L_x_2337:
[----:B------:R-:W-:Y:S02]  /*30000*/  SEL R36, R105, R154, P0 ;  /* 0x0000009a69247207 */ /* 0x000fe40000000000 */
[----:B------:R-:W-:Y:S01]  /*30010*/  SEL R105, R154, R105, P0 ;  /* 0x000000699a697207 */ /* 0x000fe20000000000 */
[----:B------:R-:W-:Y:S02]  /*30020*/  IMAD.MOV.U32 R13, RZ, RZ, R46 ;  /* 0x000000ffff0d7224 */ /* 0x000fe400078e002e */
[----:B------:R-:W-:-:S07]  /*30030*/  IMAD.MOV.U32 R50, RZ, RZ, R14 ;  /* 0x000000ffff327224 */ /* 0x000fce00078e000e */
[----:B------:R-:W-:Y:S05]  /*30040*/  WARPSYNC.COLLECTIVE R15, `(.L_x_2338) ;  /* 0x000000000f087348 */ /* 0x000fea0003c00000 */
[----:B------:R0:W1:Y:S02]  /*30050*/  SHFL.IDX P6, R14, R13, R12, R11 ;  /* 0x0000000c0d0e7389 */ /* 0x00006400000c000b */
[----:B01----:R-:W-:Y:S01]  /*30060*/  ENDCOLLECTIVE ;  /* 0x000000000000791b */ /* 0x003fe20003800000 */
.L_x_2338:
[----:B------:R-:W-:Y:S02]  /*30070*/  IMAD.MOV.U32 R13, RZ, RZ, R55 ;  /* 0x000000ffff0d7224 */ /* 0x000fe400078e0037 */
[----:B------:R-:W-:Y:S02]  /*30080*/  IMAD.MOV.U32 R12, RZ, RZ, R2 ;  /* 0x000000ffff0c7224 */ /* 0x000fe400078e0002 */
[----:B------:R-:W-:-:S07]  /*30090*/  IMAD.MOV.U32 R46, RZ, RZ, R14 ;  /* 0x000000ffff2e7224 */ /* 0x000fce00078e000e */
[----:B------:R-:W-:Y:S05]  /*300a0*/  WARPSYNC.COLLECTIVE R15, `(.L_x_2339) ;  /* 0x000000000f087348 */ /* 0x000fea0003c00000 */
[----:B------:R0:W1:Y:S02]  /*300b0*/  SHFL.IDX P6, R14, R13, R12, R11 ;  /* 0x0000000c0d0e7389 */ /* 0x00006400000c000b */
[----:B01----:R-:W-:Y:S01]  /*300c0*/  ENDCOLLECTIVE ;  /* 0x000000000000791b */ /* 0x003fe20003800000 */
.L_x_2339:
[----:B------:R-:W-:Y:S01]  /*300d0*/  MOV R13, R51 ;  /* 0x00000033000d7202 */ /* 0x000fe20000000f00 */
[----:B------:R-:W-:-:S07]  /*300e0*/  IMAD.MOV.U32 R55, RZ, RZ, R14 ;  /* 0x000000ffff377224 */ /* 0x000fce00078e000e */
[----:B------:R-:W-:Y:S05]  /*300f0*/  WARPSYNC.COLLECTIVE R15, `(.L_x_2340) ;  /* 0x000000000f087348 */ /* 0x000fea0003c00000 */
[----:B------:R0:W1:Y:S02]  /*30100*/  SHFL.IDX P6, R14, R13, R12, R11 ;  /* 0x0000000c0d0e7389 */ /* 0x00006400000c000b */
[----:B01----:R-:W-:Y:S01]  /*30110*/  ENDCOLLECTIVE ;  /* 0x000000000000791b */ /* 0x003fe20003800000 */
.L_x_2340:
        /* <DEDUP_REMOVED lines=8> */
.L_x_2341:
[----:B------:R-:W-:Y:S02]  /*301a0*/  SEL R38, R46, R51, P0 ;  /* 0x000000332e267207 */ /* 0x000fe40000000000 */
[----:B------:R-:W-:Y:S01]  /*301b0*/  SEL R46, R51, R46, P0 ;  /* 0x0000002e332e7207 */ /* 0x000fe20000000000 */
[----:B------:R-:W-:Y:S02]  /*301c0*/  IMAD.MOV.U32 R13, RZ, RZ, R54 ;  /* 0x000000ffff0d7224 */ /* 0x000fe400078e0036 */
[----:B------:R-:W-:-:S07]  /*301d0*/  IMAD.MOV.U32 R58, RZ, RZ, R14 ;  /* 0x000000ffff3a7224 */ /* 0x000fce00078e000e */
[----:B------:R-:W-:Y:S05]  /*301e0*/  WARPSYNC.COLLECTIVE R15, `(.L_x_2342) ;  /* 0x000000000f087348 */ /* 0x000fea0003c00000 */
[----:B------:R0:W1:Y:S02]  /*301f0*/  SHFL.IDX P6, R14, R13, R12, R11 ;  /* 0x0000000c0d0e7389 */ /* 0x00006400000c000b */
[----:B01----:R-:W-:Y:S01]  /*30200*/  ENDCOLLECTIVE ;  /* 0x000000000000791b */ /* 0x003fe20003800000 */
.L_x_2342:
[----:B------:R-:W-:Y:S02]  /*30210*/  IMAD.MOV.U32 R13, RZ, RZ, R62 ;  /* 0x000000ffff0d7224 */ /* 0x000fe400078e003e */
[----:B------:R-:W-:Y:S02]  /*30220*/  IMAD.MOV.U32 R12, RZ, RZ, R2 ;  /* 0x000000ffff0c7224 */ /* 0x000fe400078e0002 */
[----:B------:R-:W-:-:S07]  /*30230*/  IMAD.MOV.U32 R54, RZ, RZ, R14 ;  /* 0x000000ffff367224 */ /* 0x000fce00078e000e */
[----:B------:R-:W-:Y:S05]  /*30240*/  WARPSYNC.COLLECTIVE R15, `(.L_x_2343) ;  /* 0x000000000f087348 */ /* 0x000fea0003c00000 */
[----:B------:R0:W1:Y:S02]  /*30250*/  SHFL.IDX P6, R14, R13, R12, R11 ;  /* 0x0000000c0d0e7389 */ /* 0x00006400000c000b */
[----:B01----:R-:W-:Y:S01]  /*30260*/  ENDCOLLECTIVE ;  /* 0x000000000000791b */ /* 0x003fe20003800000 */
.L_x_2343:
[----:B------:R-:W-:Y:S02]  /*30270*/  IMAD.MOV.U32 R13, RZ, RZ, R113 ;  /* 0x000000ffff0d7224 */ /* 0x000fe400078e0071 */
[----:B------:R-:W-:-:S07]  /*30280*/  IMAD.MOV.U32 R62, RZ, RZ, R14 ;  /* 0x000000ffff3e7224 */ /* 0x000fce00078e000e */
[----:B------:R-:W-:Y:S05]  /*30290*/  WARPSYNC.COLLECTIVE R15, `(.L_x_2344) ;  /* 0x000000000f087348 */ /* 0x000fea0003c00000 */
[----:B------:R0:W1:Y:S02]  /*302a0*/  SHFL.IDX P6, R14, R13, R12, R11 ;  /* 0x0000000c0d0e7389 */ /* 0x00006400000c000b */
[----:B01----:R-:W-:Y:S01]  /*302b0*/  ENDCOLLECTIVE ;  /* 0x000000000000791b */ /* 0x003fe20003800000 */
.L_x_2344:
        /* <DEDUP_REMOVED lines=8> */
.L_x_2345:
[----:B------:R-:W-:Y:S02]  /*30340*/  IMAD.MOV.U32 R13, RZ, RZ, R117 ;  /* 0x000000ffff0d7224 */ /* 0x000fe400078e0075 */
[----:B------:R-:W-:-:S07]  /*30350*/  IMAD.MOV.U32 R121, RZ, RZ, R14 ;  /* 0x000000ffff797224 */ /* 0x000fce00078e000e */
[----:B------:R-:W-:Y:S05]  /*30360*/  WARPSYNC.COLLECTIVE R15, `(.L_x_2346) ;  /* 0x000000000f087348 */ /* 0x000fea0003c00000 */
[----:B------:R0:W1:Y:S02]  /*30370*/  SHFL.IDX P6, R14, R13, R12, R11 ;  /* 0x0000000c0d0e7389 */ /* 0x00006400000c000b */
[----:B01----:R-:W-:Y:S01]  /*30380*/  ENDCOLLECTIVE ;  /* 0x000000000000791b */ /* 0x003fe20003800000 */
.L_x_2346:
[----:B------:R-:W-:Y:S02]  /*30390*/  IMAD.MOV.U32 R13, RZ, RZ, R70 ;  /* 0x000000ffff0d7224 */ /* 0x000fe400078e0046 */
[----:B------:R-:W-:Y:S02]  /*303a0*/  IMAD.MOV.U32 R12, RZ, RZ, R2 ;  /* 0x000000ffff0c7224 */ /* 0x000fe400078e0002 */
[----:B------:R-:W-:-:S07]  /*303b0*/  IMAD.MOV.U32 R117, RZ, RZ, R14 ;  /* 0x000000ffff757224 */ /* 0x000fce00078e000e */
[----:B------:R-:W-:Y:S05]  /*303c0*/  WARPSYNC.COLLECTIVE R15, `(.L_x_2347) ;  /* 0x000000000f087348 */ /* 0x000fea0003c00000 */
[----:B------:R0:W1:Y:S02]  /*303d0*/  SHFL.IDX P6, R14, R13, R12, R11 ;  /* 0x0000000c0d0e7389 */ /* 0x00006400000c000b */
[----:B01----:R-:W-:Y:S01]  /*303e0*/  ENDCOLLECTIVE ;  /* 0x000000000000791b */ /* 0x003fe20003800000 */
.L_x_2347:
[----:B------:R-:W-:Y:S02]  /*303f0*/  IMAD.MOV.U32 R13, RZ, RZ, R125 ;  /* 0x000000ffff0d7224 */ /* 0x000fe400078e007d */
[----:B------:R-:W-:-:S07]  /*30400*/  IMAD.MOV.U32 R70, RZ, RZ, R14 ;  /* 0x000000ffff467224 */ /* 0x000fce00078e000e */
[----:B------:R-:W-:Y:S05]  /*30410*/  WARPSYNC.COLLECTIVE R15, `(.L_x_2348) ;  /* 0x000000000f087348 */ /* 0x000fea0003c00000 */
[----:B------:R0:W1:Y:S02]  /*30420*/  SHFL.IDX P6, R14, R13, R12, R11 ;  /* 0x0000000c0d0e7389 */ /* 0x00006400000c000b */
[----:B01----:R-:W-:Y:S01]  /*30430*/  ENDCOLLECTIVE ;  /* 0x000000000000791b */ /* 0x003fe20003800000 */
.L_x_2348:
[----:B------:R-:W-:Y:S01]  /*30440*/  MOV R13, R66 ;  /* 0x00000042000d7202 */ /* 0x000fe20000000f00 */
[----:B------:R-:W-:Y:S02]  /*30450*/  IMAD.MOV.U32 R12, RZ, RZ, R0 ;  /* 0x000000ffff0c7224 */ /* 0x000fe400078e0000 */
[----:B------:R-:W-:-:S07]  /*30460*/  IMAD.MOV.U32 R113, RZ, RZ, R14 ;  /* 0x000000ffff717224 */ /* 0x000fce00078e000e */
[----:B------:R-:W-:Y:S05]  /*30470*/  WARPSYNC.COLLECTIVE R15, `(.L_x_2349) ;  /* 0x000000000f087348 */ /* 0x000fea0003c00000 */
[----:B------:R0:W1:Y:S02]  /*30480*/  SHFL.IDX P6, R14, R13, R12, R11 ;  /* 0x0000000c0d0e7389 */ /* 0x00006400000c000b */
[----:B01----:R-:W-:Y:S01]  /*30490*/  ENDCOLLECTIVE ;  /* 0x000000000000791b */ /* 0x003fe20003800000 */
.L_x_2349:
[----:B------:R-:W-:Y:S02]  /*304a0*/  SEL R42, R117, R113, P0 ;  /* 0x00000071752a7207 */ /* 0x000fe40000000000 */
[----:B------:R-:W-:Y:S01]  /*304b0*/  SEL R113, R113, R117, P0 ;  /* 0x0000007571717207 */ /* 0x000fe20000000000 */
[----:B------:R-:W-:Y:S02]  /*304c0*/  IMAD.MOV.U32 R13, RZ, RZ, R63 ;  /* 0x000000ffff0d7224 */ /* 0x000fe400078e003f */
[----:B------:R-:W-:-:S07]  /*304d0*/  IMAD.MOV.U32 R66, RZ, RZ, R14 ;  /* 0x000000ffff427224 */ /* 0x000fce00078e000e */
[----:B------:R-:W-:Y:S05]  /*304e0*/  WARPSYNC.COLLECTIVE R15, `(.L_x_2350) ;  /* 0x000000000f087348 */ /* 0x000fea0003c00000 */
[----:B------:R0:W1:Y:S02]  /*304f0*/  SHFL.IDX P6, R14, R13, R12, R11 ;  /* 0x0000000c0d0e7389 */ /* 0x00006400000c000b */
[----:B01----:R-:W-:Y:S01]  /*30500*/  ENDCOLLECTIVE ;  /* 0x000000000000791b */ /* 0x003fe20003800000 */
.L_x_2350:
[----:B------:R-:W-:Y:S02]  /*30510*/  IMAD.MOV.U32 R13, RZ, RZ, R78 ;  /* 0x000000ffff0d7224 */ /* 0x000fe400078e004e */
[----:B------:R-:W-:Y:S02]  /*30520*/  IMAD.MOV.U32 R12, RZ, RZ, R2 ;  /* 0x000000ffff0c7224 */ /* 0x000fe400078e0002 */
[----:B------:R-:W-:-:S07]  /*30530*/  IMAD.MOV.U32 R125, RZ, RZ, R14 ;  /* 0x000000ffff7d7224 */ /* 0x000fce00078e000e */
[----:B------:R-:W-:Y:S05]  /*30540*/  WARPSYNC.COLLECTIVE R15, `(.L_x_2351) ;  /* 0x000000000f087348 */ /* 0x000fea0003c00000 */
[----:B------:R0:W1:Y:S02]  /*30550*/  SHFL.IDX P6, R14, R13, R12, R11 ;  /* 0x0000000c0d0e7389 */ /* 0x00006400000c000b */
[----:B01----:R-:W-:Y:S01]  /*30560*/  ENDCOLLECTIVE ;  /* 0x000000000000791b */ /* 0x003fe20003800000 */
.L_x_2351:
[----:B------:R-:W-:Y:S02]  /*30570*/  IMAD.MOV.U32 R13, RZ, RZ, R74 ;  /* 0x000000ffff0d7224 */ /* 0x000fe400078e004a */
[----:B------:R-:W-:-:S07]  /*30580*/  IMAD.MOV.U32 R78, RZ, RZ, R14 ;  /* 0x000000ffff4e7224 */ /* 0x000fce00078e000e */
[----:B------:R-:W-:Y:S05]  /*30590*/  WARPSYNC.COLLECTIVE R15, `(.L_x_2352) ;  /* 0x000000000f087348 */ /* 0x000fea0003c00000 */
[----:B------:R0:W1:Y:S02]  /*305a0*/  SHFL.IDX P6, R14, R13, R12, R11 ;  /* 0x0000000c0d0e7389 */ /* 0x00006400000c000b */
[----:B01----:R-:W-:Y:S01]  /*305b0*/  ENDCOLLECTIVE ;  /* 0x000000000000791b */ /* 0x003fe20003800000 */
.L_x_2352:
        /* <DEDUP_REMOVED lines=8> */
.L_x_2353:
[----:B------:R-:W-:Y:S02]  /*30640*/  SEL R44, R125, R74, P0 ;  /* 0x0000004a7d2c7207 */ /* 0x000fe40000000000 */
[----:B------:R-:W-:Y:S01]  /*30650*/  SEL R74, R74, R125, P0 ;  /* 0x0000007d4a4a7207 */ /* 0x000fe20000000000 */
[----:B------:R-:W-:Y:S02]  /*30660*/  IMAD.MOV.U32 R13, RZ, RZ, R67 ;  /* 0x000000ffff0d7224 */ /* 0x000fe400078e0043 */
[----:B------:R-:W-:-:S07]  /*30670*/  IMAD.MOV.U32 R71, RZ, RZ, R14 ;  /* 0x000000ffff477224 */ /* 0x000fce00078e000e */
[----:B------:R-:W-:Y:S05]  /*30680*/  WARPSYNC.COLLECTIVE R15, `(.L_x_2354) ;  /* 0x000000000f087348 */ /* 0x000fea0003c00000 */
[----:B------:R0:W1:Y:S02]  /*30690*/  SHFL.IDX P6, R14, R13, R12, R11 ;  /* 0x0000000c0d0e7389 */ /* 0x00006400000c000b */
[----:B01----:R-:W-:Y:S01]  /*306a0*/  ENDCOLLECTIVE ;  /* 0x000000000000791b */ /* 0x003fe20003800000 */
.L_x_2354:
[----:B------:R-:W-:Y:S02]  /*306b0*/  IMAD.MOV.U32 R13, RZ, RZ, R86 ;  /* 0x000000ffff0d7224 */ /* 0x000fe400078e0056 */
[----:B------:R-:W-:Y:S02]  /*306c0*/  IMAD.MOV.U32 R12, RZ, RZ, R2 ;  /* 0x000000ffff0c7224 */ /* 0x000fe400078e0002 */
[----:B------:R-:W-:-:S07]  /*306d0*/  IMAD.MOV.U32 R67, RZ, RZ, R14 ;  /* 0x000000ffff437224 */ /* 0x000fce00078e000e */
[----:B------:R-:W-:Y:S05]  /*306e0*/  WARPSYNC.COLLECTIVE R15, `(.L_x_2355) ;  /* 0x000000000f087348 */ /* 0x000fea0003c00000 */
[----:B------:R0:W1:Y:S02]  /*306f0*/  SHFL.IDX P6, R14, R13, R12, R11 ;  /* 0x0000000c0d0e7389 */ /* 0x00006400000c000b */
[----:B01----:R-:W-:Y:S01]  /*30700*/  ENDCOLLECTIVE ;  /* 0x000000000000791b */ /* 0x003fe20003800000 */
.L_x_2355:
[----:B------:R-:W-:Y:S02]  /*30710*/  IMAD.MOV.U32 R13, RZ, RZ, R82 ;  /* 0x000000ffff0d7224 */ /* 0x000fe400078e0052 */
[----:B------:R-:W-:-:S07]  /*30720*/  IMAD.MOV.U32 R86, RZ, RZ, R14 ;  /* 0x000000ffff567224 */ /* 0x000fce00078e000e */
[----:B------:R-:W-:Y:S05]  /*30730*/  WARPSYNC.COLLECTIVE R15, `(.L_x_2356) ;  /* 0x000000000f087348 */ /* 0x000fea0003c00000 */
[----:B------:R0:W1:Y:S02]  /*30740*/  SHFL.IDX P6, R14, R13, R12, R11 ;  /* 0x0000000c0d0e7389 */ /* 0x00006400000c000b */
[----:B01----:R-:W-:Y:S01]  /*30750*/  ENDCOLLECTIVE ;  /* 0x000000000000791b */ /* 0x003fe20003800000 */
.L_x_2356:
        /* <DEDUP_REMOVED lines=8> */
.L_x_2357:
[----:B------:R-:W-:Y:S02]  /*307e0*/  SEL R48, R67, R82, P0 ;  /* 0x0000005243307207 */ /* 0x000fe40000000000 */
[----:B------:R-:W-:Y:S01]  /*307f0*/  SEL R67, R82, R67, P0 ;  /* 0x0000004352437207 */ /* 0x000fe20000000000 */
[----:B------:R-:W-:Y:S02]  /*30800*/  IMAD.MOV.U32 R13, RZ, RZ, R75 ;  /* 0x000000ffff0d7224 */ /* 0x000fe400078e004b */
[----:B------:R-:W-:-:S07]  /*30810*/  IMAD.MOV.U32 R79, RZ, RZ, R14 ;  /* 0x000000ffff4f7224 */ /* 0x000fce00078e000e */
[----:B------:R-:W-:Y:S05]  /*30820*/  WARPSYNC.COLLECTIVE R15, `(.L_x_2358) ;  /* 0x000000000f087348 */ /* 0x000fea0003c00000 */
[----:B------:R0:W1:Y:S02]  /*30830*/  SHFL.IDX P6, R14, R13, R12, R11 ;  /* 0x0000000c0d0e7389 */ /* 0x00006400000c000b */
[----:B01----:R-:W-:Y:S01]  /*30840*/  ENDCOLLECTIVE ;  /* 0x000000000000791b */ /* 0x003fe20003800000 */
.L_x_2358:
[----:B------:R-:W-:Y:S02]  /*30850*/  IMAD.MOV.U32 R13, RZ, RZ, R94 ;  /* 0x000000ffff0d7224 */ /* 0x000fe400078e005e */
[----:B------:R-:W-:Y:S02]  /*30860*/  IMAD.MOV.U32 R12, RZ, RZ, R2 ;  /* 0x000000ffff0c7224 */ /* 0x000fe400078e0002 */
[----:B------:R-:W-:-:S07]  /*30870*/  IMAD.MOV.U32 R75, RZ, RZ, R14 ;  /* 0x000000ffff4b7224 */ /* 0x000fce00078e000e */
[----:B------:R-:W-:Y:S05]  /*30880*/  WARPSYNC.COLLECTIVE R15, `(.L_x_2359) ;  /* 0x000000000f087348 */ /* 0x000fea0003c00000 */
[----:B------:R0:W1:Y:S02]  /*30890*/  SHFL.IDX P6, R14, R13, R12, R11 ;  /* 0x0000000c0d0e7389 */ /* 0x00006400000c000b */
[----:B01----:R-:W-:Y:S01]  /*308a0*/  ENDCOLLECTIVE ;  /* 0x000000000000791b */ /* 0x003fe20003800000 */
.L_x_2359:
[----:B------:R-:W-:Y:S02]  /*308b0*/  IMAD.MOV.U32 R13, RZ, RZ, R90 ;  /* 0x000000ffff0d7224 */ /* 0x000fe400078e005a */
[----:B------:R-:W-:-:S07]  /*308c0*/  IMAD.MOV.U32 R94, RZ, RZ, R14 ;  /* 0x000000ffff5e7224 */ /* 0x000fce00078e000e */
[----:B------:R-:W-:Y:S05]  /*308d0*/  WARPSYNC.COLLECTIVE R15, `(.L_x_2360) ;  /* 0x000000000f087348 */ /* 0x000fea0003c00000 */
[----:B------:R0:W1:Y:S02]  /*308e0*/  SHFL.IDX P6, R14, R13, R12, R11 ;  /* 0x0000000c0d0e7389 */ /* 0x00006400000c000b */
[----:B01----:R-:W-:Y:S01]  /*308f0*/  ENDCOLLECTIVE ;  /* 0x000000000000791b */ /* 0x003fe20003800000 */
.L_x_2360:
        /* <DEDUP_REMOVED lines=8> */
.L_x_2361:
[----:B------:R-:W-:Y:S02]  /*30980*/  SEL R51, R75, R90, P0 ;  /* 0x0000005a4b337207 */ /* 0x000fe40000000000 */
[----:B------:R-:W-:Y:S01]  /*30990*/  SEL R75, R90, R75, P0 ;  /* 0x0000004b5a4b7207 */ /* 0x000fe20000000000 */
[----:B------:R-:W-:Y:S02]  /*309a0*/  IMAD.MOV.U32 R13, RZ, RZ, R129 ;  /* 0x000000ffff0d7224 */ /* 0x000fe400078e0081 */
[----:B------:R-:W-:-:S07]  /*309b0*/  IMAD.MOV.U32 R83, RZ, RZ, R14 ;  /* 0x000000ffff537224 */ /* 0x000fce00078e000e */
[----:B------:R-:W-:Y:S05]  /*309c0*/  WARPSYNC.COLLECTIVE R15, `(.L_x_2362) ;  /* 0x000000000f087348 */ /* 0x000fea0003c00000 */
[----:B------:R0:W1:Y:S02]  /*309d0*/  SHFL.IDX P6, R14, R13, R12, R11 ;  /* 0x0000000c0d0e7389 */ /* 0x00006400000c000b */
[----:B01----:R-:W-:Y:S01]  /*309e0*/  ENDCOLLECTIVE ;  /* 0x000000000000791b */ /* 0x003fe20003800000 */
.L_x_2362:
[----:B------:R-:W-:Y:S02]  /*309f0*/  IMAD.MOV.U32 R13, RZ, RZ, R102 ;  /* 0x000000ffff0d7224 */ /* 0x000fe400078e0066 */
[----:B------:R-:W-:Y:S02]  /*30a00*/  IMAD.MOV.U32 R12, RZ, RZ, R2 ;  /* 0x000000ffff0c7224 */ /* 0x000fe400078e0002 */
[----:B------:R-:W-:-:S07]  /*30a10*/  IMAD.MOV.U32 R99, RZ, RZ, R14 ;  /* 0x000000ffff637224 */ /* 0x000fce00078e000e */
[----:B------:R-:W-:Y:S05]  /*30a20*/  WARPSYNC.COLLECTIVE R15, `(.L_x_2363) ;  /* 0x000000000f087348 */ /* 0x000fea0003c00000 */
[----:B------:R0:W1:Y:S02]  /*30a30*/  SHFL.IDX P6, R14, R13, R12, R11 ;  /* 0x0000000c0d0e7389 */ /* 0x00006400000c000b */
[----:B01----:R-:W-:Y:S01]  /*30a40*/  ENDCOLLECTIVE ;  /* 0x000000000000791b */ /* 0x003fe20003800000 */
.L_x_2363:
[----:B------:R-:W-:Y:S02]  /*30a50*/  IMAD.MOV.U32 R13, RZ, RZ, R98 ;  /* 0x000000ffff0d7224 */ /* 0x000fe400078e0062 */
[----:B------:R-:W-:-:S07]  /*30a60*/  IMAD.MOV.U32 R102, RZ, RZ, R14 ;  /* 0x000000ffff667224 */ /* 0x000fce00078e000e */
[----:B------:R-:W-:Y:S05]  /*30a70*/  WARPSYNC.COLLECTIVE R15, `(.L_x_2364) ;  /* 0x000000000f087348 */ /* 0x000fea0003c00000 */
[----:B------:R0:W1:Y:S02]  /*30a80*/  SHFL.IDX P6, R14, R13, R12, R11 ;  /* 0x0000000c0d0e7389 */ /* 0x00006400000c000b */
[----:B01----:R-:W-:Y:S01]  /*30a90*/  ENDCOLLECTIVE ;  /* 0x000000000000791b */ /* 0x003fe20003800000 */
.L_x_2364:
        /* <DEDUP_REMOVED lines=8> */
.L_x_2365:
[----:B------:R-:W-:Y:S02]  /*30b20*/  IMAD.MOV.U32 R13, RZ, RZ, R103 ;  /* 0x000000ffff0d7224 */ /* 0x000fe400078e0067 */
[----:B------:R-:W-:-:S07]  /*30b30*/  IMAD.MOV.U32 R87, RZ, RZ, R14 ;  /* 0x000000ffff577224 */ /* 0x000fce00078e000e */
[----:B------:R-:W-:Y:S05]  /*30b40*/  WARPSYNC.COLLECTIVE R15, `(.L_x_2366) ;  /* 0x000000000f087348 */ /* 0x000fea0003c00000 */
[----:B------:R0:W1:Y:S02]  /*30b50*/  SHFL.IDX P6, R14, R13, R12, R11 ;  /* 0x0000000c0d0e7389 */ /* 0x00006400000c000b */
[----:B01----:R-:W-:Y:S01]  /*30b60*/  ENDCOLLECTIVE ;  /* 0x000000000000791b */ /* 0x003fe20003800000 */
.L_x_2366:
[----:B------:R-:W-:Y:S02]  /*30b70*/  IMAD.MOV.U32 R13, RZ, RZ, R110 ;  /* 0x000000ffff0d7224 */ /* 0x000fe400078e006e */
[----:B------:R-:W-:Y:S02]  /*30b80*/  IMAD.MOV.U32 R12, RZ, RZ, R2 ;  /* 0x000000ffff0c7224 */ /* 0x000fe400078e0002 */
[----:B------:R-:W-:-:S07]  /*30b90*/  IMAD.MOV.U32 R106, RZ, RZ, R14 ;  /* 0x000000ffff6a7224 */ /* 0x000fce00078e000e */
[----:B------:R-:W-:Y:S05]  /*30ba0*/  WARPSYNC.COLLECTIVE R15, `(.L_x_2367) ;  /* 0x000000000f087348 */ /* 0x000fea0003c00000 */
[----:B------:R0:W1:Y:S02]  /*30bb0*/  SHFL.IDX P6, R14, R13, R12, R11 ;  /* 0x0000000c0d0e7389 */ /* 0x00006400000c000b */
[----:B01----:R-:W-:Y:S01]  /*30bc0*/  ENDCOLLECTIVE ;  /* 0x000000000000791b */ /* 0x003fe20003800000 */
.L_x_2367:
[----:B------:R-:W-:Y:S02]  /*30bd0*/  IMAD.MOV.U32 R13, RZ, RZ, R107 ;  /* 0x000000ffff0d7224 */ /* 0x000fe400078e006b */
[----:B------:R-:W-:-:S07]  /*30be0*/  IMAD.MOV.U32 R110, RZ, RZ, R14 ;  /* 0x000000ffff6e7224 */ /* 0x000fce00078e000e */
[----:B------:R-:W-:Y:S05]  /*30bf0*/  WARPSYNC.COLLECTIVE R15, `(.L_x_2368) ;  /* 0x000000000f087348 */ /* 0x000fea0003c00000 */
[----:B------:R0:W1:Y:S02]  /*30c00*/  SHFL.IDX P6, R14, R13, R12, R11 ;  /* 0x0000000c0d0e7389 */ /* 0x00006400000c000b */
[----:B01----:R-:W-:Y:S01]  /*30c10*/  ENDCOLLECTIVE ;  /* 0x000000000000791b */ /* 0x003fe20003800000 */
.L_x_2368:
        /* <DEDUP_REMOVED lines=8> */
.L_x_2369:
[----:B------:R-:W-:Y:S02]  /*30ca0*/  SEL R56, R106, R103, P0 ;  /* 0x000000676a387207 */ /* 0x000fe40000000000 */
[----:B------:R-:W-:Y:S01]  /*30cb0*/  SEL R103, R103, R106, P0 ;  /* 0x0000006a67677207 */ /* 0x000fe20000000000 */
[----:B------:R-:W-:Y:S02]  /*30cc0*/  IMAD.MOV.U32 R13, RZ, RZ, R111 ;  /* 0x000000ffff0d7224 */ /* 0x000fe400078e006f */
[----:B------:R-:W-:-:S07]  /*30cd0*/  IMAD.MOV.U32 R91, RZ, RZ, R14 ;  /* 0x000000ffff5b7224 */ /* 0x000fce00078e000e */
[----:B------:R-:W-:Y:S05]  /*30ce0*/  WARPSYNC.COLLECTIVE R15, `(.L_x_2370) ;  /* 0x000000000f087348 */ /* 0x000fea0003c00000 */
[----:B------:R0:W1:Y:S02]  /*30cf0*/  SHFL.IDX P6, R14, R13, R12, R11 ;  /* 0x0000000c0d0e7389 */ /* 0x00006400000c000b */
[----:B01----:R-:W-:Y:S01]  /*30d00*/  ENDCOLLECTIVE ;  /* 0x000000000000791b */ /* 0x003fe20003800000 */
.L_x_2370:
[----:B------:R-:W-:Y:S02]  /*30d10*/  IMAD.MOV.U32 R13, RZ, RZ, R118 ;  /* 0x000000ffff0d7224 */ /* 0x000fe400078e0076 */
[----:B------:R-:W-:Y:S02]  /*30d20*/  IMAD.MOV.U32 R12, RZ, RZ, R2 ;  /* 0x000000ffff0c7224 */ /* 0x000fe400078e0002 */
[----:B------:R-:W-:-:S07]  /*30d30*/  IMAD.MOV.U32 R111, RZ, RZ, R14 ;  /* 0x000000ffff6f7224 */ /* 0x000fce00078e000e */
[----:B------:R-:W-:Y:S05]  /*30d40*/  WARPSYNC.COLLECTIVE R15, `(.L_x_2371) ;  /* 0x000000000f087348 */ /* 0x000fea0003c00000 */
[----:B------:R0:W1:Y:S02]  /*30d50*/  SHFL.IDX P6, R14, R13, R12, R11 ;  /* 0x0000000c0d0e7389 */ /* 0x00006400000c000b */
[----:B01----:R-:W-:Y:S01]  /*30d60*/  ENDCOLLECTIVE ;  /* 0x000000000000791b */ /* 0x003fe20003800000 */
.L_x_2371:
[----:B------:R-:W-:Y:S02]  /*30d70*/  IMAD.MOV.U32 R13, RZ, RZ, R114 ;  /* 0x000000ffff0d7224 */ /* 0x000fe400078e0072 */
[----:B------:R-:W-:-:S07]  /*30d80*/  IMAD.MOV.U32 R118, RZ, RZ, R14 ;  /* 0x000000ffff767224 */ /* 0x000fce00078e000e */
[----:B------:R-:W-:Y:S05]  /*30d90*/  WARPSYNC.COLLECTIVE R15, `(.L_x_2372) ;  /* 0x000000000f087348 */ /* 0x000fea0003c00000 */
[----:B------:R0:W1:Y:S02]  /*30da0*/  SHFL.IDX P6, R14, R13, R12, R11 ;  /* 0x0000000c0d0e7389 */ /* 0x00006400000c000b */
[----:B01----:R-:W-:Y:S01]  /*30db0*/  ENDCOLLECTIVE ;  /* 0x000000000000791b */ /* 0x003fe20003800000 */
.L_x_2372:
        /* <DEDUP_REMOVED lines=8> */
.L_x_2373:
[----:B------:R-:W-:Y:S02]  /*30e40*/  SEL R60, R111, R107, P0 ;  /* 0x0000006b6f3c7207 */ /* 0x000fe40000000000 */
[----:B------:R-:W-:Y:S01]  /*30e50*/  SEL R107, R107, R111, P0 ;  /* 0x0000006f6b6b7207 */ /* 0x000fe20000000000 */
[----:B------:R-:W-:Y:S02]  /*30e60*/  IMAD.MOV.U32 R13, RZ, RZ, R115 ;  /* 0x000000ffff0d7224 */ /* 0x000fe400078e0073 */
[----:B------:R-:W-:-:S07]  /*30e70*/  IMAD.MOV.U32 R95, RZ, RZ, R14 ;  /* 0x000000ffff5f7224 */ /* 0x000fce00078e000e */
[----:B------:R-:W-:Y:S05]  /*30e80*/  WARPSYNC.COLLECTIVE R15, `(.L_x_2374) ;  /* 0x000000000f087348 */ /* 0x000fea0003c00000 */
[----:B------:R0:W1:Y:S02]  /*30e90*/  SHFL.IDX P6, R14, R13, R12, R11 ;  /* 0x0000000c0d0e7389 */ /* 0x00006400000c000b */
[----:B01----:R-:W-:Y:S01]  /*30ea0*/  ENDCOLLECTIVE ;  /* 0x000000000000791b */ /* 0x003fe20003800000 */
.L_x_2374:
[----:B------:R-:W-:Y:S02]  /*30eb0*/  IMAD.MOV.U32 R13, RZ, RZ, R126 ;  /* 0x000000ffff0d7224 */ /* 0x000fe400078e007e */
[----:B------:R-:W-:Y:S02]  /*30ec0*/  IMAD.MOV.U32 R12, RZ, RZ, R2 ;  /* 0x000000ffff0c7224 */ /* 0x000fe400078e0002 */
[----:B------:R-:W-:-:S07]  /*30ed0*/  IMAD.MOV.U32 R115, RZ, RZ, R14 ;  /* 0x000000ffff737224 */ /* 0x000fce00078e000e */
[----:B------:R-:W-:Y:S05]  /*30ee0*/  WARPSYNC.COLLECTIVE R15, `(.L_x_2375) ;  /* 0x000000000f087348 */ /* 0x000fea0003c00000 */
[----:B------:R0:W1:Y:S02]  /*30ef0*/  SHFL.IDX P6, R14, R13, R12, R11 ;  /* 0x0000000c0d0e7389 */ /* 0x00006400000c000b */
[----:B01----:R-:W-:Y:S01]  /*30f00*/  ENDCOLLECTIVE ;  /* 0x000000000000791b */ /* 0x003fe20003800000 */
.L_x_2375:
[----:B------:R-:W-:Y:S02]  /*30f10*/  IMAD.MOV.U32 R13, RZ, RZ, R122 ;  /* 0x000000ffff0d7224 */ /* 0x000fe400078e007a */
[----:B------:R-:W-:-:S07]  /*30f20*/  IMAD.MOV.U32 R126, RZ, RZ, R14 ;  /* 0x000000ffff7e7224 */ /* 0x000fce00078e000e */
[----:B------:R-:W-:Y:S05]  /*30f30*/  WARPSYNC.COLLECTIVE R15, `(.L_x_2376) ;  /* 0x000000000f087348 */ /* 0x000fea0003c00000 */
[----:B------:R0:W1:Y:S02]  /*30f40*/  SHFL.IDX P6, R14, R13, R12, R11 ;  /* 0x0000000c0d0e7389 */ /* 0x00006400000c000b */
[----:B01----:R-:W-:Y:S01]  /*30f50*/  ENDCOLLECTIVE ;  /* 0x000000000000791b */ /* 0x003fe20003800000 */
.L_x_2376:
        /* <DEDUP_REMOVED lines=8> */
.L_x_2377:
[----:B------:R-:W-:Y:S02]  /*30fe0*/  SEL R62, R115, R114, P0 ;  /* 0x00000072733e7207 */ /* 0x000fe40000000000 */
[----:B------:R-:W-:Y:S01]  /*30ff0*/  SEL R114, R114, R115, P0 ;  /* 0x0000007372727207 */ /* 0x000fe20000000000 */
[----:B------:R-:W-:Y:S02]  /*31000*/  IMAD.MOV.U32 R13, RZ, RZ, R119 ;  /* 0x000000ffff0d7224 */ /* 0x000fe400078e0077 */
[----:B------:R-:W-:-:S07]  /*31010*/  IMAD.MOV.U32 R123, RZ, RZ, R14 ;  /* 0x000000ffff7b7224 */ /* 0x000fce00078e000e */
[----:B------:R-:W-:Y:S05]  /*31020*/  WARPSYNC.COLLECTIVE R15, `(.L_x_2378) ;  /* 0x000000000f087348 */ /* 0x000fea0003c00000 */
[----:B------:R0:W1:Y:S02]  /*31030*/  SHFL.IDX P6, R14, R13, R12, R11 ;  /* 0x0000000c0d0e7389 */ /* 0x00006400000c000b */
[----:B01----:R-:W-:Y:S01]  /*31040*/  ENDCOLLECTIVE ;  /* 0x000000000000791b */ /* 0x003fe20003800000 */
.L_x_2378:
[----:B------:R-:W-:Y:S02]  /*31050*/  IMAD.MOV.U32 R13, RZ, RZ, R134 ;  /* 0x000000ffff0d7224 */ /* 0x000fe400078e0086 */
[----:B------:R-:W-:Y:S02]  /*31060*/  IMAD.MOV.U32 R12, RZ, RZ, R2 ;  /* 0x000000ffff0c7224 */ /* 0x000fe400078e0002 */
[----:B------:R-:W-:-:S07]  /*31070*/  IMAD.MOV.U32 R122, RZ, RZ, R14 ;  /* 0x000000ffff7a7224 */ /* 0x000fce00078e000e */
[----:B------:R-:W-:Y:S05]  /*31080*/  WARPSYNC.COLLECTIVE R15, `(.L_x_2379) ;  /* 0x000000000f087348 */ /* 0x000fea0003c00000 */
[----:B------:R0:W1:Y:S02]  /*31090*/  SHFL.IDX P6, R14, R13, R12, R11 ;  /* 0x0000000c0d0e7389 */ /* 0x00006400000c000b */
[----:B01----:R-:W-:Y:S01]  /*310a0*/  ENDCOLLECTIVE ;  /* 0x000000000000791b */ /* 0x003fe20003800000 */
.L_x_2379:
[----:B------:R-:W-:Y:S02]  /*310b0*/  IMAD.MOV.U32 R13, RZ, RZ, R130 ;  /* 0x000000ffff0d7224 */ /* 0x000fe400078e0082 */
[----:B------:R-:W-:-:S07]  /*310c0*/  IMAD.MOV.U32 R134, RZ, RZ, R14 ;  /* 0x000000ffff867224 */ /* 0x000fce00078e000e */
[----:B------:R-:W-:Y:S05]  /*310d0*/  WARPSYNC.COLLECTIVE R15, `(.L_x_2380) ;  /* 0x000000000f087348 */ /* 0x000fea0003c00000 */
[----:B------:R0:W1:Y:S02]  /*310e0*/  SHFL.IDX P6, R14, R13, R12, R11 ;  /* 0x0000000c0d0e7389 */ /* 0x00006400000c000b */
[----:B01----:R-:W-:Y:S01]  /*310f0*/  ENDCOLLECTIVE ;  /* 0x000000000000791b */ /* 0x003fe20003800000 */
.L_x_2380:
        /* <DEDUP_REMOVED lines=8> */
.L_x_2381:
[----:B------:R-:W-:Y:S02]  /*31180*/  SEL R68, R122, R119, P0 ;  /* 0x000000777a447207 */ /* 0x000fe40000000000 */
[----:B------:R-:W-:Y:S01]  /*31190*/  SEL R119, R119, R122, P0 ;  /* 0x0000007a77777207 */ /* 0x000fe20000000000 */
[----:B------:R-:W-:Y:S02]  /*311a0*/  IMAD.MOV.U32 R13, RZ, RZ, R127 ;  /* 0x000000ffff0d7224 */ /* 0x000fe400078e007f */
[----:B------:R-:W-:-:S07]  /*311b0*/  IMAD.MOV.U32 R131, RZ, RZ, R14 ;  /* 0x000000ffff837224 */ /* 0x000fce00078e000e */
[----:B------:R-:W-:Y:S05]  /*311c0*/  WARPSYNC.COLLECTIVE R15, `(.L_x_2382) ;  /* 0x000000000f087348 */ /* 0x000fea0003c00000 */
[----:B------:R0:W1:Y:S02]  /*311d0*/  SHFL.IDX P6, R14, R13, R12, R11 ;  /* 0x0000000c0d0e7389 */ /* 0x00006400000c000b */
[----:B01----:R-:W-:Y:S01]  /*311e0*/  ENDCOLLECTIVE ;  /* 0x000000000000791b */ /* 0x003fe20003800000 */
.L_x_2382:
[----:B------:R-:W-:Y:S02]  /*311f0*/  IMAD.MOV.U32 R13, RZ, RZ, R142 ;  /* 0x000000ffff0d7224 */ /* 0x000fe400078e008e */
[----:B------:R-:W-:Y:S02]  /*31200*/  IMAD.MOV.U32 R12, RZ, RZ, R2 ;  /* 0x000000ffff0c7224 */ /* 0x000fe400078e0002 */
[----:B------:R-:W-:-:S07]  /*31210*/  IMAD.MOV.U32 R130, RZ, RZ, R14 ;  /* 0x000000ffff827224 */ /* 0x000fce00078e000e */
[----:B------:R-:W-:Y:S05]  /*31220*/  WARPSYNC.COLLECTIVE R15, `(.L_x_2383) ;  /* 0x000000000f087348 */ /* 0x000fea0003c00000 */
[----:B------:R0:W1:Y:S02]  /*31230*/  SHFL.IDX P6, R14, R13, R12, R11 ;  /* 0x0000000c0d0e7389 */ /* 0x00006400000c000b */
[----:B01----:R-:W-:Y:S01]  /*31240*/  ENDCOLLECTIVE ;  /* 0x000000000000791b */ /* 0x003fe20003800000 */
.L_x_2383:
[----:B------:R-:W-:Y:S02]  /*31250*/  IMAD.MOV.U32 R13, RZ, RZ, R138 ;  /* 0x000000ffff0d7224 */ /* 0x000fe400078e008a */
[----:B------:R-:W-:-:S07]  /*31260*/  IMAD.MOV.U32 R129, RZ, RZ, R14 ;  /* 0x000000ffff817224 */ /* 0x000fce00078e000e */
[----:B------:R-:W-:Y:S05]  /*31270*/  WARPSYNC.COLLECTIVE R15, `(.L_x_2384) ;  /* 0x000000000f087348 */ /* 0x000fea0003c00000 */
[----:B------:R0:W1:Y:S02]  /*31280*/  SHFL.IDX P6, R14, R13, R12, R11 ;  /* 0x0000000c0d0e7389 */ /* 0x00006400000c000b */
[----:B01----:R-:W-:Y:S01]  /*31290*/  ENDCOLLECTIVE ;  /* 0x000000000000791b */ /* 0x003fe20003800000 */
.L_x_2384:
        /* <DEDUP_REMOVED lines=8> */
.L_x_2385:
[----:B------:R-:W-:Y:S02]  /*31320*/  SEL R76, R130, R127, P0 ;  /* 0x0000007f824c7207 */ /* 0x000fe40000000000 */
[----:B------:R-:W-:Y:S01]  /*31330*/  SEL R127, R127, R130, P0 ;  /* 0x000000827f7f7207 */ /* 0x000fe20000000000 */
[----:B------:R-:W-:Y:S01]  /*31340*/  IMAD.MOV.U32 R13, RZ, RZ, R161 ;  /* 0x000000ffff0d7224 */ /* 0x000fe200078e00a1 */
[----:B------:R-:W-:Y:S01]  /*31350*/  SEL R161, R43, R96, P0 ;  /* 0x000000602ba17207 */ /* 0x000fe20000000000 */
[----:B------:R-:W-:-:S07]  /*31360*/  IMAD.MOV.U32 R63, RZ, RZ, R14 ;  /* 0x000000ffff3f7224 */ /* 0x000fce00078e000e */
[----:B------:R-:W-:Y:S05]  /*31370*/  WARPSYNC.COLLECTIVE R15, `(.L_x_2386) ;  /* 0x000000000f087348 */ /* 0x000fea0003c00000 */
[----:B------:R0:W1:Y:S02]  /*31380*/  SHFL.IDX P6, R14, R13, R12, R11 ;  /* 0x0000000c0d0e7389 */ /* 0x00006400000c000b */
[----:B01----:R-:W-:Y:S01]  /*31390*/  ENDCOLLECTIVE ;  /* 0x000000000000791b */ /* 0x003fe20003800000 */
.L_x_2386:
[----:B------:R-:W-:Y:S02]  /*313a0*/  IMAD.MOV.U32 R13, RZ, RZ, R150 ;  /* 0x000000ffff0d7224 */ /* 0x000fe400078e0096 */
[----:B------:R-:W-:Y:S01]  /*313b0*/  IMAD.MOV.U32 R12, RZ, RZ, R2 ;  /* 0x000000ffff0c7224 */ /* 0x000fe200078e0002 */
[----:B------:R-:W-:Y:S02]  /*313c0*/  SEL R2, R4, R5, P0 ;  /* 0x0000000504027207 */ /* 0x000fe40000000000 */
[----:B------:R-:W-:Y:S02]  /*313d0*/  SEL R5, R5, R4, P0 ;  /* 0x0000000405057207 */ /* 0x000fe40000000000 */
[----:B------:R-:W-:Y:S01]  /*313e0*/  SEL R4, R3, R6, P0 ;  /* 0x0000000603047207 */ /* 0x000fe20000000000 */
[----:B------:R0:W-:Y:S01]  /*313f0*/  STL [R1+0x24], R2 ;  /* 0x0000240201007387 */ /* 0x0001e20000100800 */
[----:B------:R-:W-:-:S07]  /*31400*/  IMAD.MOV.U32 R59, RZ, RZ, R14 ;  /* 0x000000ffff3b7224 */ /* 0x000fce00078e000e */
[----:B0-----:R-:W-:Y:S05]  /*31410*/  WARPSYNC.COLLECTIVE R15, `(.L_x_2387) ;  /* 0x000000000f087348 */ /* 0x001fea0003c00000 */
[----:B------:R1:W2:Y:S02]  /*31420*/  SHFL.IDX P6, R14, R13, R12, R11 ;  /* 0x0000000c0d0e7389 */ /* 0x0002a400000c000b */
[----:B012---:R-:W-:Y:S01]  /*31430*/  ENDCOLLECTIVE ;  /* 0x000000000000791b */ /* 0x007fe20003800000 */
.L_x_2387:
[----:B------:R-:W-:Y:S01]  /*31440*/  STL [R1+0x28], R5 ;  /* 0x0000280501007387 */ /* 0x000fe20000100800 */
[----:B------:R-:W-:Y:S02]  /*31450*/  SEL R2, R6, R3, P0 ;  /* 0x0000000306027207 */ /* 0x000fe40000000000 */
[----:B------:R-:W-:Y:S01]  /*31460*/  SEL R3, R8, R9, P0 ;  /* 0x0000000908037207 */ /* 0x000fe20000000000 */
[----:B------:R0:W-:Y:S01]  /*31470*/  STL [R1+0x18], R4 ;  /* 0x0000180401007387 */ /* 0x0001e20000100800 */
[----:B------:R-:W-:Y:S02]  /*31480*/  SEL R6, R81, R136, P0 ;  /* 0x0000008851067207 */ /* 0x000fe40000000000 */
[----:B------:R-:W-:Y:S01]  /*31490*/  SEL R81, R136, R81, P0 ;  /* 0x0000005188517207 */ /* 0x000fe20000000000 */
[----:B------:R1:W-:Y:S01]  /*314a0*/  STL [R1+0x20], R2 ;  /* 0x0000200201007387 */ /* 0x0003e20000100800 */
[----:B------:R-:W-:Y:S01]  /*314b0*/  IMAD.MOV.U32 R13, RZ, RZ, R160 ;  /* 0x000000ffff0d7224 */ /* 0x000fe200078e00a0 */
[----:B------:R-:W-:-:S02]  /*314c0*/  SEL R160, R96, R43, P0 ;  /* 0x0000002b60a07207 */ /* 0x000fc40000000000 */
[----:B------:R2:W-:Y:S01]  /*314d0*/  STL [R1+0x10], R3 ;  /* 0x0000100301007387 */ /* 0x0005e20000100800 */
[----:B------:R-:W-:Y:S02]  /*314e0*/  SEL R96, R53, R108, P0 ;  /* 0x0000006c35607207 */ /* 0x000fe40000000000 */
[----:B0-----:R-:W-:Y:S02]  /*314f0*/  SEL R4, R9, R8, P0 ;  /* 0x0000000809047207 */ /* 0x001fe40000000000 */
[----:B------:R-:W-:Y:S01]  /*31500*/  SEL R5, R77, R132, P0 ;  /* 0x000000844d057207 */ /* 0x000fe20000000000 */
[----:B------:R-:W-:Y:S01]  /*31510*/  IMAD.MOV.U32 R0, RZ, RZ, R14 ;  /* 0x000000ffff007224 */ /* 0x000fe200078e000e */
[----:B-1----:R-:W-:-:S07]  /*31520*/  SEL R2, R7, R10, P0 ;  /* 0x0000000a07027207 */ /* 0x002fce0000000000 */
[----:B--2---:R-:W-:Y:S05]  /*31530*/  WARPSYNC.COLLECTIVE R15, `(.L_x_2388) ;  /* 0x000000000f087348 */ /* 0x004fea0003c00000 */
[----:B------:R0:W1:Y:S02]  /*31540*/  SHFL.IDX P6, R14, R13, R12, R11 ;  /* 0x0000000c0d0e7389 */ /* 0x00006400000c000b */
[----:B012---:R-:W-:Y:S01]  /*31550*/  ENDCOLLECTIVE ;  /* 0x000000000000791b */ /* 0x007fe20003800000 */
.L_x_2388:
[----:B------:R-:W-:Y:S02]  /*31560*/  SEL R3, R10, R7, P0 ;  /* 0x000000070a037207 */ /* 0x000fe40000000000 */
[----:B------:R-:W-:Y:S01]  /*31570*/  SEL R7, R85, R140, P0 ;  /* 0x0000008c55077207 */ /* 0x000fe20000000000 */
[----:B------:R0:W-:Y:S01]  /*31580*/  STL [R1+0x14], R4 ;  /* 0x0000140401007387 */ /* 0x0001e20000100800 */
[----:B------:R-:W-:Y:S02]  /*31590*/  SEL R8, R89, R144, P0 ;  /* 0x0000009059087207 */ /* 0x000fe40000000000 */
[----:B------:R-:W-:Y:S01]  /*315a0*/  SEL R9, R93, R148, P0 ;  /* 0x000000945d097207 */ /* 0x000fe20000000000 */
[----:B------:R1:W-:Y:S01]  /*315b0*/  STL [R1+0x8], R2 ;  /* 0x0000080201007387 */ /* 0x0003e20000100800 */
[----:B------:R-:W-:Y:S02]  /*315c0*/  SEL R10, R97, R155, P0 ;  /* 0x0000009b610a7207 */ /* 0x000fe40000000000 */
[----:B------:R-:W-:Y:S01]  /*315d0*/  SEL R43, R121, R70, P0 ;  /* 0x00000046792b7207 */ /* 0x000fe20000000000 */
[----:B------:R2:W-:Y:S01]  /*315e0*/  STL [R1+0xc], R3 ;  /* 0x00000c0301007387 */ /* 0x0005e20000100800 */
[----:B------:R-:W-:-:S02]  /*315f0*/  SEL R53, R99, R98, P0 ;  /* 0x0000006263357207 */ /* 0x000fc40000000000 */
[----:B0-----:R-:W-:Y:S02]  /*31600*/  SEL R4, R73, R128, P0 ;  /* 0x0000008049047207 */ /* 0x001fe40000000000 */
[----:B------:R-:W-:Y:S02]  /*31610*/  SEL R73, R128, R73, P0 ;  /* 0x0000004980497207 */ /* 0x000fe40000000000 */
[----:B-1----:R-:W-:Y:S02]  /*31620*/  SEL R2, R40, R29, P0 ;  /* 0x0000001d28027207 */ /* 0x002fe40000000000 */
[----:B------:R-:W-:Y:S02]  /*31630*/  SEL R40, R54, R32, P0 ;  /* 0x0000002036287207 */ /* 0x000fe40000000000 */
[----:B--2---:R-:W-:Y:S01]  /*31640*/  SEL R3, R69, R124, P0 ;  /* 0x0000007c45037207 */ /* 0x004fe20000000000 */
[----:B------:R0:W-:Y:S01]  /*31650*/  STL [R1+0x4], R2 ;  /* 0x0000040201007387 */ /* 0x0001e20000100800 */
[----:B------:R-:W-:Y:S01]  /*31660*/  IMAD.MOV.U32 R11, RZ, RZ, R14 ;  /* 0x000000ffff0b7224 */ /* 0x000fe200078e000e */
[----:B------:R-:W-:-:S02]  /*31670*/  SEL R69, R124, R69, P0 ;  /* 0x000000457c457207 */ /* 0x000fc40000000000 */
[----:B------:R-:W-:Y:S02]  /*31680*/  SEL R77, R132, R77, P0 ;  /* 0x0000004d844d7207 */ /* 0x000fe40000000000 */
[----:B------:R-:W-:Y:S02]  /*31690*/  SEL R85, R140, R85, P0 ;  /* 0x000000558c557207 */ /* 0x000fe40000000000 */
[----:B------:R-:W-:Y:S02]  /*316a0*/  SEL R89, R144, R89, P0 ;  /* 0x0000005990597207 */ /* 0x000fe40000000000 */
[----:B------:R-:W-:Y:S01]  /*316b0*/  SEL R93, R148, R93, P0 ;  /* 0x0000005d945d7207 */ /* 0x000fe20000000000 */
[----:B0-----:R-:W-:Y:S01]  /*316c0*/  IMAD.MOV.U32 R2, RZ, RZ, RZ ;  /* 0x000000ffff027224 */ /* 0x001fe200078e00ff */
[----:B------:R-:W-:Y:S02]  /*316d0*/  SEL R97, R155, R97, P0 ;  /* 0x000000619b617207 */ /* 0x000fe40000000000 */
[----:B------:R-:W-:-:S02]  /*316e0*/  SEL R54, R32, R54, P0 ;  /* 0x0000003620367207 */ /* 0x000fc40000000000 */
[----:B------:R-:W-:Y:S02]  /*316f0*/  SEL R70, R70, R121, P0 ;  /* 0x0000007946467207 */ /* 0x000fe40000000000 */
[----:B------:R-:W-:Y:S01]  /*31700*/  SEL R98, R98, R99, P0 ;  /* 0x0000006362627207 */ /* 0x000fe20000000000 */
[----:B------:R-:W-:Y:S06]  /*31710*/  BRA `(.L_x_2389) ;  /* 0xfffffed400287947 */ /* 0x000fec000383ffff */
.L_x_1997:
[----:B------:R-:W-:Y:S01]  /*31720*/  MOV R13, R20 ;  /* 0x00000014000d7202 */ /* 0x000fe20000000f00 */
[----:B------:R-:W-:Y:S02]  /*31730*/  IMAD.MOV.U32 R12, RZ, RZ, RZ ;  /* 0x000000ffff0c7224 */ /* 0x000fe400078e00ff */
[----:B------:R-:W-:Y:S02]  /*31740*/  IMAD.MOV.U32 R11, RZ, RZ, 0x181f ;  /* 0x0000181fff0b7424 */ /* 0x000fe400078e00ff */
[----:B------:R-:W-:-:S07]  /*31750*/  IMAD.MOV.U32 R15, RZ, RZ, -0x1 ;  /* 0xffffffffff0f7424 */ /* 0x000fce00078e00ff */
[----:B-----5:R-:W-:Y:S05]  /*31760*/  WARPSYNC.COLLECTIVE R15, `(.L_x_2390) ;  /* 0x000000000f087348 */ /* 0x020fea0003c00000 */
[----:B------:R0:W1:Y:S02]  /*31770*/  SHFL.IDX P6, R14, R13, R12, R11 ;  /* 0x0000000c0d0e7389 */ /* 0x00006400000c000b */
[----:B01---5:R-:W-:Y:S01]  /*31780*/  ENDCOLLECTIVE ;  /* 0x000000000000791b */ /* 0x023fe20003800000 */
.L_x_2390:
[----:B------:R-:W-:Y:S02]  /*31790*/  IMAD.MOV.U32 R13, RZ, RZ, R0 ;  /* 0x000000ffff0d7224 */ /* 0x000fe400078e0000 */
[----:B------:R-:W-:-:S07]  /*317a0*/  IMAD.MOV.U32 R21, RZ, RZ, R14 ;  /* 0x000000ffff157224 */ /* 0x000fce00078e000e */
[----:B------:R-:W-:Y:S05]  /*317b0*/  WARPSYNC.COLLECTIVE R15, `(.L_x_2391) ;  /* 0x000000000f087348 */ /* 0x000fea0003c00000 */
[----:B------:R0:W1:Y:S02]  /*317c0*/  SHFL.IDX P6, R14, R13, R12, R11 ;  /* 0x0000000c0d0e7389 */ /* 0x00006400000c000b */
[----:B01----:R-:W-:Y:S01]  /*317d0*/  ENDCOLLECTIVE ;  /* 0x000000000000791b */ /* 0x003fe20003800000 */
.L_x_2391:
[----:B------:R-:W-:Y:S05]  /*317e0*/  BRA `(.L_x_2392) ;  /* 0xfffffee8006c7947 */ /* 0x000fea000383ffff */
.L_x_2000:
[----:B------:R-:W-:Y:S01]  /*317f0*/  BSSY B1, `(.L_x_2393) ;  /* 0x0000008000017945 */ /* 0x000fe20003800000 */
[----:B---3--:R-:W-:Y:S02]  /*31800*/  IMAD.MOV.U32 R13, RZ, RZ, R20 ;  /* 0x000000ffff0d7224 */ /* 0x008fe400078e0014 */
[----:B------:R-:W-:Y:S02]  /*31810*/  IMAD.MOV.U32 R12, RZ, RZ, 0x1 ;  /* 0x00000001ff0c7424 */ /* 0x000fe400078e00ff */
[----:B------:R-:W-:Y:S02]  /*31820*/  IMAD.MOV.U32 R11, RZ, RZ, 0x181f ;  /* 0x0000181fff0b7424 */ /* 0x000fe400078e00ff */
[----:B------:R-:W-:-:S07]  /*31830*/  IMAD.MOV.U32 R15, RZ, RZ, -0x1 ;  /* 0xffffffffff0f7424 */ /* 0x000fce00078e00ff */
[----:B012--5:R-:W-:Y:S05]  /*31840*/  WARPSYNC.COLLECTIVE R15, `(.L_x_2394) ;  /* 0x000000000f087348 */ /* 0x027fea0003c00000 */
[----:B--2---:R2:W3:Y:S02]  /*31850*/  SHFL.IDX P6, R14, R13, R12, R11 ;  /* 0x0000000c0d0e7389 */ /* 0x0044e400000c000b */
[----:B0123-5:R-:W-:Y:S01]  /*31860*/  ENDCOLLECTIVE ;  /* 0x000000000000791b */ /* 0x02ffe20003800000 */
.L_x_2394:
[----:B------:R-:W-:Y:S05]  /*31870*/  BSYNC B1 ;  /* 0x0000000000017941 */ /* 0x000fea0003800000 */
.L_x_2393:
[----:B------:R-:W-:Y:S01]  /*31880*/  IMAD.MOV.U32 R13, RZ, RZ, R0 ;  /* 0x000000ffff0d7224 */ /* 0x000fe200078e0000 */
[----:B------:R-:W-:Y:S01]  /*31890*/  MOV R9, R14 ;  /* 0x0000000e00097202 */ /* 0x000fe20000000f00 */
[----:B------:R-:W-:Y:S02]  /*318a0*/  IMAD.MOV.U32 R12, RZ, RZ, 0x1 ;  /* 0x00000001ff0c7424 */ /* 0x000fe400078e00ff */
[----:B------:R-:W-:Y:S02]  /*318b0*/  IMAD.MOV.U32 R11, RZ, RZ, 0x181f ;  /* 0x0000181fff0b7424 */ /* 0x000fe400078e00ff */
[----:B------:R-:W-:-:S07]  /*318c0*/  IMAD.MOV.U32 R15, RZ, RZ, -0x1 ;  /* 0xffffffffff0f7424 */ /* 0x000fce00078e00ff */
[----:B------:R-:W-:Y:S05]  /*318d0*/  WARPSYNC.COLLECTIVE R15, `(.L_x_2395) ;  /* 0x000000000f087348 */ /* 0x000fea0003c00000 */
[----:B------:R0:W1:Y:S02]  /*318e0*/  SHFL.IDX P6, R14, R13, R12, R11 ;  /* 0x0000000c0d0e7389 */ /* 0x00006400000c000b */
[----:B01----:R-:W-:Y:S01]  /*318f0*/  ENDCOLLECTIVE ;  /* 0x000000000000791b */ /* 0x003fe20003800000 */
.L_x_2395:
[----:B------:R-:W-:Y:S05]  /*31900*/  BRA `(.L_x_2396) ;  /* 0xfffffee800887947 */ /* 0x000fea000383ffff */
.L_x_2003:
[----:B------:R-:W-:Y:S01]  /*31910*/  BSSY B1, `(.L_x_2397) ;  /* 0x0000008000017945 */ /* 0x000fe20003800000 */
[----:B------:R-:W-:Y:S02]  /*31920*/  IMAD.MOV.U32 R13, RZ, RZ, R20 ;  /* 0x000000ffff0d7224 */ /* 0x000fe400078e0014 */
[----:B------:R-:W-:Y:S02]  /*31930*/  IMAD.MOV.U32 R12, RZ, RZ, 0x2 ;  /* 0x00000002ff0c7424 */ /* 0x000fe400078e00ff */
[----:B------:R-:W-:Y:S02]  /*31940*/  IMAD.MOV.U32 R11, RZ, RZ, 0x181f ;  /* 0x0000181fff0b7424 */ /* 0x000fe400078e00ff */
[----:B------:R-:W-:-:S07]  /*31950*/  IMAD.MOV.U32 R15, RZ, RZ, -0x1 ;  /* 0xffffffffff0f7424 */ /* 0x000fce00078e00ff */
[----:B012345:R-:W-:Y:S05]  /*31960*/  WARPSYNC.COLLECTIVE R15, `(.L_x_2398) ;  /* 0x000000000f087348 */ /* 0x03ffea0003c00000 */
[----:B--2---:R2:W0:Y:S02]  /*31970*/  SHFL.IDX P6, R14, R13, R12, R11 ;  /* 0x0000000c0d0e7389 */ /* 0x00442400000c000b */
[----:B012345:R-:W-:Y:S01]  /*31980*/  ENDCOLLECTIVE ;  /* 0x000000000000791b */ /* 0x03ffe20003800000 */
.L_x_2398:
[----:B------:R-:W-:Y:S05]  /*31990*/  BSYNC B1 ;  /* 0x0000000000017941 */ /* 0x000fea0003800000 */
.L_x_2397:
        /* <DEDUP_REMOVED lines=8> */
.L_x_2399:
[----:B------:R-:W-:Y:S05]  /*31a20*/  BRA `(.L_x_2400) ;  /* 0xfffffee800a87947 */ /* 0x000fea000383ffff */
.L_x_2006:
[----:B------:R-:W-:Y:S01]  /*31a30*/  BSSY B1, `(.L_x_2401) ;  /* 0x0000008000017945 */ /* 0x000fe20003800000 */
[----:B------:R-:W-:Y:S02]  /*31a40*/  IMAD.MOV.U32 R13, RZ, RZ, R20 ;  /* 0x000000ffff0d7224 */ /* 0x000fe400078e0014 */
[----:B------:R-:W-:Y:S02]  /*31a50*/  IMAD.MOV.U32 R12, RZ, RZ, 0x3 ;  /* 0x00000003ff0c7424 */ /* 0x000fe400078e00ff */
[----:B------:R-:W-:Y:S02]  /*31a60*/  IMAD.MOV.U32 R11, RZ, RZ, 0x181f ;  /* 0x0000181fff0b7424 */ /* 0x000fe400078e00ff */
[----:B------:R-:W-:-:S07]  /*31a70*/  IMAD.MOV.U32 R15, RZ, RZ, -0x1 ;  /* 0xffffffffff0f7424 */ /* 0x000fce00078e00ff */
[----:B012345:R-:W-:Y:S05]  /*31a80*/  WARPSYNC.COLLECTIVE R15, `(.L_x_2402) ;  /* 0x000000000f087348 */ /* 0x03ffea0003c00000 */
[----:B0-----:R0:W0:Y:S02]  /*31a90*/  SHFL.IDX P6, R14, R13, R12, R11 ;  /* 0x0000000c0d0e7389 */ /* 0x00102400000c000b */
[----:B012345:R-:W-:Y:S01]  /*31aa0*/  ENDCOLLECTIVE ;  /* 0x000000000000791b */ /* 0x03ffe20003800000 */
.L_x_2402:
[----:B------:R-:W-:Y:S05]  /*31ab0*/  BSYNC B1 ;  /* 0x0000000000017941 */ /* 0x000fea0003800000 */
.L_x_2401:
        /* <DEDUP_REMOVED lines=8> */
.L_x_2403:
[----:B------:R-:W-:Y:S05]  /*31b40*/  BRA `(.L_x_2404) ;  /* 0xfffffee800c87947 */ /* 0x000fea000383ffff */
.L_x_2008:
[----:B------:R-:W-:Y:S02]  /*31b50*/  IMAD.MOV.U32 R13, RZ, RZ, R2 ;  /* 0x000000ffff0d7224 */ /* 0x000fe400078e0002 */
[----:B------:R-:W-:Y:S02]  /*31b60*/  IMAD.MOV.U32 R12, RZ, RZ, RZ ;  /* 0x000000ffff0c7224 */ /* 0x000fe400078e00ff */
[----:B------:R-:W-:Y:S02]  /*31b70*/  IMAD.MOV.U32 R11, RZ, RZ, 0x1c1f ;  /* 0x00001c1fff0b7424 */ /* 0x000fe400078e00ff */
[----:B------:R-:W-:-:S07]  /*31b80*/  IMAD.MOV.U32 R15, RZ, RZ, -0x1 ;  /* 0xffffffffff0f7424 */ /* 0x000fce00078e00ff */
[----:B------:R-:W-:Y:S05]  /*31b90*/  WARPSYNC.COLLECTIVE R15, `(.L_x_2405) ;  /* 0x000000000f087348 */ /* 0x000fea0003c00000 */
[----:B------:R0:W1:Y:S02]  /*31ba0*/  SHFL.IDX P6, R14, R13, R12, R11 ;  /* 0x0000000c0d0e7389 */ /* 0x00006400000c000b */
[----:B01----:R-:W-:Y:S01]  /*31bb0*/  ENDCOLLECTIVE ;  /* 0x000000000000791b */ /* 0x003fe20003800000 */
.L_x_2405:
[----:B------:R-:W-:Y:S02]  /*31bc0*/  IMAD.MOV.U32 R13, RZ, RZ, R0 ;  /* 0x000000ffff0d7224 */ /* 0x000fe400078e0000 */
[----:B------:R-:W-:-:S07]  /*31bd0*/  IMAD.MOV.U32 R24, RZ, RZ, R14 ;  /* 0x000000ffff187224 */ /* 0x000fce00078e000e */
[----:B------:R-:W-:Y:S05]  /*31be0*/  WARPSYNC.COLLECTIVE R15, `(.L_x_2406) ;  /* 0x000000000f087348 */ /* 0x000fea0003c00000 */
[----:B------:R0:W1:Y:S02]  /*31bf0*/  SHFL.IDX P6, R14, R13, R12, R11 ;  /* 0x0000000c0d0e7389 */ /* 0x00006400000c000b */
[----:B01----:R-:W-:Y:S01]  /*31c00*/  ENDCOLLECTIVE ;  /* 0x000000000000791b */ /* 0x003fe20003800000 */
.L_x_2406:
[----:B------:R-:W-:Y:S01]  /*31c10*/  IMAD.MOV.U32 R11, RZ, RZ, R14 ;  /* 0x000000ffff0b7224 */ /* 0x000fe200078e000e */
[----:B------:R-:W-:Y:S06]  /*31c20*/  BRA `(.L_x_2407) ;  /* 0xfffffeec00a07947 */ /* 0x000fec000383ffff */
.L_x_2011:
[----:B------:R-:W-:Y:S01]  /*31c30*/  BSSY B1, `(.L_x_2408) ;  /* 0x0000008000017945 */ /* 0x000fe20003800000 */
[----:B---3--:R-:W-:Y:S01]  /*31c40*/  MOV R13, R2 ;  /* 0x00000002000d7202 */ /* 0x008fe20000000f00 */
[----:B------:R-:W-:Y:S02]  /*31c50*/  IMAD.MOV.U32 R12, RZ, RZ, 0x1 ;  /* 0x00000001ff0c7424 */ /* 0x000fe400078e00ff */
[----:B--2---:R-:W-:Y:S02]  /*31c60*/  IMAD.MOV.U32 R11, RZ, RZ, 0x1c1f ;  /* 0x00001c1fff0b7424 */ /* 0x004fe400078e00ff */
[----:B------:R-:W-:-:S07]  /*31c70*/  IMAD.MOV.U32 R15, RZ, RZ, -0x1 ;  /* 0xffffffffff0f7424 */ /* 0x000fce00078e00ff */
[----:B01----:R-:W-:Y:S05]  /*31c80*/  WARPSYNC.COLLECTIVE R15, `(.L_x_2409) ;  /* 0x000000000f087348 */ /* 0x003fea0003c00000 */
[----:B------:R2:W3:Y:S02]  /*31c90*/  SHFL.IDX P6, R14, R13, R12, R11 ;  /* 0x0000000c0d0e7389 */ /* 0x0004e400000c000b */
[----:B0123--:R-:W-:Y:S01]  /*31ca0*/  ENDCOLLECTIVE ;  /* 0x000000000000791b */ /* 0x00ffe20003800000 */
.L_x_2409:
[----:B------:R-:W-:Y:S05]  /*31cb0*/  BSYNC B1 ;  /* 0x0000000000017941 */ /* 0x000fea0003800000 */
.L_x_2408:
        /* <DEDUP_REMOVED lines=8> */
.L_x_2410:
[----:B------:R-:W-:Y:S01]  /*31d40*/  IMAD.MOV.U32 R0, RZ, RZ, R14 ;  /* 0x000000ffff007224 */ /* 0x000fe200078e000e */
[----:B------:R-:W-:Y:S06]  /*31d50*/  BRA `(.L_x_2411) ;  /* 0xfffffefc00b07947 */ /* 0x000fec000383ffff */
.L_x_2015:
[----:B------:R-:W-:Y:S01]  /*31d60*/  MOV R13, R2 ;  /* 0x00000002000d7202 */ /* 0x000fe20000000f00 */
[----:B------:R-:W-:Y:S02]  /*31d70*/  IMAD.MOV.U32 R12, RZ, RZ, RZ ;  /* 0x000000ffff0c7224 */ /* 0x000fe400078e00ff */
[----:B------:R-:W-:Y:S02]  /*31d80*/  IMAD.MOV.U32 R11, RZ, RZ, 0x181f ;  /* 0x0000181fff0b7424 */ /* 0x000fe400078e00ff */
[----:B------:R-:W-:-:S07]  /*31d90*/  IMAD.MOV.U32 R15, RZ, RZ, -0x1 ;  /* 0xffffffffff0f7424 */ /* 0x000fce00078e00ff */
[----:B--2---:R-:W-:Y:S05]  /*31da0*/  WARPSYNC.COLLECTIVE R15, `(.L_x_2412) ;  /* 0x000000000f087348 */ /* 0x004fea0003c00000 */
[----:B------:R0:W1:Y:S02]  /*31db0*/  SHFL.IDX P6, R14, R13, R12, R11 ;  /* 0x0000000c0d0e7389 */ /* 0x00006400000c000b */
[----:B012---:R-:W-:Y:S01]  /*31dc0*/  ENDCOLLECTIVE ;  /* 0x000000000000791b */ /* 0x007fe20003800000 */
.L_x_2412:
[----:B------:R-:W-:Y:S02]  /*31dd0*/  IMAD.MOV.U32 R13, RZ, RZ, R0 ;  /* 0x000000ffff0d7224 */ /* 0x000fe400078e0000 */
[----:B------:R-:W-:-:S07]  /*31de0*/  IMAD.MOV.U32 R3, RZ, RZ, R14 ;  /* 0x000000ffff037224 */ /* 0x000fce00078e000e */
[----:B------:R-:W-:Y:S05]  /*31df0*/  WARPSYNC.COLLECTIVE R15, `(.L_x_2413) ;  /* 0x000000000f087348 */ /* 0x000fea0003c00000 */
[----:B------:R0:W1:Y:S02]  /*31e00*/  SHFL.IDX P6, R14, R13, R12, R11 ;  /* 0x0000000c0d0e7389 */ /* 0x00006400000c000b */
[----:B01----:R-:W-:Y:S01]  /*31e10*/  ENDCOLLECTIVE ;  /* 0x000000000000791b */ /* 0x003fe20003800000 */
.L_x_2413:
[----:B------:R-:W-:Y:S05]  /*31e20*/  BRA `(.L_x_2414) ;  /* 0xffffff14006c7947 */ /* 0x000fea000383ffff */
.L_x_2018:
[----:B------:R-:W-:Y:S01]  /*31e30*/  BSSY B1, `(.L_x_2415) ;  /* 0x0000008000017945 */ /* 0x000fe20003800000 */
[----:B------:R-:W-:Y:S02]  /*31e40*/  IMAD.MOV.U32 R13, RZ, RZ, R2 ;  /* 0x000000ffff0d7224 */ /* 0x000fe400078e0002 */
[----:B------:R-:W-:Y:S02]  /*31e50*/  IMAD.MOV.U32 R12, RZ, RZ, 0x1 ;  /* 0x00000001ff0c7424 */ /* 0x000fe400078e00ff */
[----:B------:R-:W-:Y:S02]  /*31e60*/  IMAD.MOV.U32 R11, RZ, RZ, 0x181f ;  /* 0x0000181fff0b7424 */ /* 0x000fe400078e00ff */
[----:B----4-:R-:W-:-:S07]  /*31e70*/  IMAD.MOV.U32 R15, RZ, RZ, -0x1 ;  /* 0xffffffffff0f7424 */ /* 0x010fce00078e00ff */
[----:B0123--:R-:W-:Y:S05]  /*31e80*/  WARPSYNC.COLLECTIVE R15, `(.L_x_2416) ;  /* 0x000000000f087348 */ /* 0x00ffea0003c00000 */
[----:B---3--:R3:W4:Y:S02]  /*31e90*/  SHFL.IDX P6, R14, R13, R12, R11 ;  /* 0x0000000c0d0e7389 */ /* 0x00872400000c000b */
[----:B01234-:R-:W-:Y:S01]  /*31ea0*/  ENDCOLLECTIVE ;  /* 0x000000000000791b */ /* 0x01ffe20003800000 */
.L_x_2416:
[----:B------:R-:W-:Y:S05]  /*31eb0*/  BSYNC B1 ;  /* 0x0000000000017941 */ /* 0x000fea0003800000 */
.L_x_2415:
        /* <DEDUP_REMOVED lines=8> */
.L_x_2417:
[----:B------:R-:W-:Y:S05]  /*31f40*/  BRA `(.L_x_2418) ;  /* 0xffffff14008c7947 */ /* 0x000fea000383ffff */
.L_x_2021:
        /* <DEDUP_REMOVED lines=8> */
.L_x_2420:
[----:B------:R-:W-:Y:S05]  /*31fd0*/  BSYNC B1 ;  /* 0x0000000000017941 */ /* 0x000fea0003800000 */
.L_x_2419:
        /* <DEDUP_REMOVED lines=8> */
.L_x_2421:
[----:B------:R-:W-:Y:S05]  /*32060*/  BRA `(.L_x_2422) ;  /* 0xffffff1400ac7947 */ /* 0x000fea000383ffff */
.L_x_2024:
[----:B------:R-:W-:Y:S01]  /*32070*/  BSSY B1, `(.L_x_2423) ;  /* 0x0000008000017945 */ /* 0x000fe20003800000 */
[----:B------:R-:W-:Y:S02]  /*32080*/  IMAD.MOV.U32 R13, RZ, RZ, R2 ;  /* 0x000000ffff0d7224 */ /* 0x000fe400078e0002 */
[----:B------:R-:W-:Y:S02]  /*32090*/  IMAD.MOV.U32 R12, RZ, RZ, 0x3 ;  /* 0x00000003ff0c7424 */ /* 0x000fe400078e00ff */
[----:B------:R-:W-:Y:S02]  /*320a0*/  IMAD.MOV.U32 R11, RZ, RZ, 0x181f ;  /* 0x0000181fff0b7424 */ /* 0x000fe400078e00ff */
[----:B0-----:R-:W-:-:S07]  /*320b0*/  IMAD.MOV.U32 R15, RZ, RZ, -0x1 ;  /* 0xffffffffff0f7424 */ /* 0x001fce00078e00ff */
[----:B-1234-:R-:W-:Y:S05]  /*320c0*/  WARPSYNC.COLLECTIVE R15, `(.L_x_2424) ;  /* 0x000000000f087348 */ /* 0x01efea0003c00000 */
[----:B----4-:R0:W4:Y:S02]  /*320d0*/  SHFL.IDX P6, R14, R13, R12, R11 ;  /* 0x0000000c0d0e7389 */ /* 0x01012400000c000b */
[----:B01234-:R-:W-:Y:S01]  /*320e0*/  ENDCOLLECTIVE ;  /* 0x000000000000791b */ /* 0x01ffe20003800000 */
.L_x_2424:
[----:B------:R-:W-:Y:S05]  /*320f0*/  BSYNC B1 ;  /* 0x0000000000017941 */ /* 0x000fea0003800000 */
.L_x_2423:
        /* <DEDUP_REMOVED lines=8> */
.L_x_2425:
[----:B------:R-:W-:Y:S05]  /*32180*/  BRA `(.L_x_2426) ;  /* 0xffffff1400cc7947 */ /* 0x000fea000383ffff */
.L_x_2050:
[----:B------:R-:W0:Y:S01]  /*32190*/  S2R R5, SR_TID.X ;  /* 0x0000000000057919 */ /* 0x000e220000002100 */
[----:B------:R-:W-:Y:S01]  /*321a0*/  BSSY B1, `(.L_x_2427) ;  /* 0x000000a000017945 */ /* 0x000fe20003800000 */
[----:B------:R-:W-:Y:S02]  /*321b0*/  IMAD.MOV.U32 R12, RZ, RZ, RZ ;  /* 0x000000ffff0c7224 */ /* 0x000fe400078e00ff */
[----:B------:R-:W-:Y:S02]  /*321c0*/  IMAD.MOV.U32 R11, RZ, RZ, 0x1f ;  /* 0x0000001fff0b7424 */ /* 0x000fe400078e00ff */
[----:B------:R-:W-:Y:S01]  /*321d0*/  IMAD.MOV.U32 R15, RZ, RZ, -0x1 ;  /* 0xffffffffff0f7424 */ /* 0x000fe200078e00ff */
[----:B0-----:R-:W-:-:S04]  /*321e0*/  SHF.R.U32.HI R5, RZ, 0x5, R5 ;  /* 0x00000005ff057819 */ /* 0x001fc80000011605 */
[----:B------:R-:W-:-:S05]  /*321f0*/  LOP3.LUT R5, R5, 0x3, RZ, 0xc0, !PT ;  /* 0x0000000305057812 */ /* 0x000fca00078ec0ff */
[----:B------:R-:W-:-:S07]  /*32200*/  IMAD.MOV.U32 R13, RZ, RZ, R5 ;  /* 0x000000ffff0d7224 */ /* 0x000fce00078e0005 */
[----:B------:R-:W-:Y:S05]  /*32210*/  WARPSYNC.COLLECTIVE R15, `(.L_x_2428) ;  /* 0x000000000f087348 */ /* 0x000fea0003c00000 */
[----:B------:R0:W1:Y:S02]  /*32220*/  SHFL.IDX P6, R14, R13, R12, R11 ;  /* 0x0000000c0d0e7389 */ /* 0x00006400000c000b */
[----:B01----:R-:W-:Y:S01]  /*32230*/  ENDCOLLECTIVE ;  /* 0x000000000000791b */ /* 0x003fe20003800000 */
.L_x_2428:
[----:B------:R-:W-:Y:S05]  /*32240*/  BSYNC B1 ;  /* 0x0000000000017941 */ /* 0x000fea0003800000 */
.L_x_2427:
[----:B------:R-:W-:Y:S05]  /*32250*/  BRA `(.L_x_2429) ;  /* 0xffffff3400dc7947 */ /* 0x000fea000383ffff */
.L_x_2052:
[----:B------:R-:W-:Y:S01]  /*32260*/  BSSY B1, `(.L_x_2430) ;  /* 0x0000006000017945 */ /* 0x000fe20003800000 */
[----:B------:R-:W-:-:S07]  /*32270*/  IMAD.MOV.U32 R15, RZ, RZ, -0x1 ;  /* 0xffffffffff0f7424 */ /* 0x000fce00078e00ff */
[----:B0-----:R-:W-:Y:S05]  /*32280*/  WARPSYNC.COLLECTIVE R15, `(.L_x_2431) ;  /* 0x000000000f0c7348 */ /* 0x001fea0003c00000 */
[----:B------:R-:W-:Y:S02]  /*32290*/  ELECT P6, UR62, PT ;  /* 0x00000000003e782f */ /* 0x000fe400038c0000 */
[----:B------:R-:W-:Y:S01]  /*322a0*/  MOV R14, UR62 ;  /* 0x0000003e000e7c02 */ /* 0x000fe20008000f00 */
[----:B0-----:R-:W-:Y:S10]  /*322b0*/  ENDCOLLECTIVE ;  /* 0x000000000000791b */ /* 0x001ff40003800000 */
.L_x_2431:
[----:B------:R-:W-:Y:S05]  /*322c0*/  BSYNC B1 ;  /* 0x0000000000017941 */ /* 0x000fea0003800000 */
.L_x_2430:
[----:B------:R-:W-:Y:S05]  /*322d0*/  BRA `(.L_x_2051) ;  /* 0xffffff3400d47947 */ /* 0x000fea000383ffff */
.L_x_2054:
[----:B0-----:R0:W1:Y:S02]  /*322e0*/  SYNCS.PHASECHK.TRANS64.TRYWAIT P0, [R22+URZ+0x28420], R5 ;  /* 0x02842005160075a7 */ /* 0x001064000800017f */
[----:B-1----:R-:W-:Y:S05]  /*322f0*/  @!P0 NANOSLEEP.SYNCS 0x989680 ;  /* 0x009896800000895d */ /* 0x002fea0003900000 */
[----:B------:R-:W1:Y:S02]  /*32300*/  @!P0 SYNCS.PHASECHK.TRANS64 P0, [R22+URZ+0x28420], R5 ;  /* 0x02842005160085a7 */ /* 0x000e64000800007f */
[----:B-1----:R-:W-:Y:S05]  /*32310*/  @!P0 BRA `(.L_x_2054) ;  /* 0xfffffffc00f08947 */ /* 0x002fea000383ffff */
[----:B------:R-:W-:Y:S05]  /*32320*/  BRA `(.L_x_2432) ;  /* 0xffffff3400e47947 */ /* 0x000fea000383ffff */
.L_x_2058:
[----:B-1----:R1:W2:Y:S02]  /*32330*/  SYNCS.PHASECHK.TRANS64.TRYWAIT P0, [R12+URZ+0x284a0], R11 ;  /* 0x0284a00b0c0075a7 */ /* 0x0022a4000800017f */
[----:B--2---:R-:W-:Y:S05]  /*32340*/  @!P0 NANOSLEEP.SYNCS 0x989680 ;  /* 0x009896800000895d */ /* 0x004fea0003900000 */
[----:B------:R-:W2:Y:S02]  /*32350*/  @!P0 SYNCS.PHASECHK.TRANS64 P0, [R12+URZ+0x284a0], R11 ;  /* 0x0284a00b0c0085a7 */ /* 0x000ea4000800007f */
[----:B--2---:R-:W-:Y:S05]  /*32360*/  @!P0 BRA `(.L_x_2058) ;  /* 0xfffffffc00f08947 */ /* 0x004fea000383ffff */
[----:B------:R-:W-:Y:S05]  /*32370*/  BRA `(.L_x_2433) ;  /* 0xffffff3400fc7947 */ /* 0x000fea000383ffff */
.L_x_2064:
[----:B0-----:R0:W2:Y:S02]  /*32380*/  SYNCS.PHASECHK.TRANS64.TRYWAIT P0, [R12+URZ+0x284c0], R11 ;  /* 0x0284c00b0c0075a7 */ /* 0x0010a4000800017f */
[----:B--2---:R-:W-:Y:S05]  /*32390*/  @!P0 NANOSLEEP.SYNCS 0x989680 ;  /* 0x009896800000895d */ /* 0x004fea0003900000 */
[----:B------:R-:W2:Y:S02]  /*323a0*/  @!P0 SYNCS.PHASECHK.TRANS64 P0, [R12+URZ+0x284c0], R11 ;  /* 0x0284c00b0c0085a7 */ /* 0x000ea4000800007f */
[----:B--2---:R-:W-:Y:S05]  /*323b0*/  @!P0 BRA `(.L_x_2064) ;  /* 0xfffffffc00f08947 */ /* 0x004fea000383ffff */
[----:B------:R-:W-:Y:S05]  /*323c0*/  BRA `(.L_x_2434) ;  /* 0xffffff3800b87947 */ /* 0x000fea000383ffff */
.L_x_2072:
[----:B-1----:R1:W2:Y:S02]  /*323d0*/  SYNCS.PHASECHK.TRANS64.TRYWAIT P1, [R11+URZ+0x284a0], R8 ;  /* 0x0284a0080b0075a7 */ /* 0x0022a4000802017f */
[----:B--2---:R-:W-:Y:S05]  /*323e0*/  @!P1 NANOSLEEP.SYNCS 0x989680 ;  /* 0x009896800000995d */ /* 0x004fea0003900000 */
[----:B------:R-:W2:Y:S02]  /*323f0*/  @!P1 SYNCS.PHASECHK.TRANS64 P1, [R11+URZ+0x284a0], R8 ;  /* 0x0284a0080b0095a7 */ /* 0x000ea4000802007f */
[----:B--2---:R-:W-:Y:S05]  /*32400*/  @!P1 BRA `(.L_x_2072) ;  /* 0xfffffffc00f09947 */ /* 0x004fea000383ffff */
[----:B------:R-:W-:Y:S05]  /*32410*/  BRA `(.L_x_2435) ;  /* 0xffffff3c00b07947 */ /* 0x000fea000383ffff */
.L_x_2078:
[----:B0-----:R0:W2:Y:S02]  /*32420*/  SYNCS.PHASECHK.TRANS64.TRYWAIT P1, [R11+URZ+0x284c0], R8 ;  /* 0x0284c0080b0075a7 */ /* 0x0010a4000802017f */
[----:B--2---:R-:W-:Y:S05]  /*32430*/  @!P1 NANOSLEEP.SYNCS 0x989680 ;  /* 0x009896800000995d */ /* 0x004fea0003900000 */
[----:B------:R-:W2:Y:S02]  /*32440*/  @!P1 SYNCS.PHASECHK.TRANS64 P1, [R11+URZ+0x284c0], R8 ;  /* 0x0284c0080b0095a7 */ /* 0x000ea4000802007f */
[----:B--2---:R-:W-:Y:S05]  /*32450*/  @!P1 BRA `(.L_x_2078) ;  /* 0xfffffffc00f09947 */ /* 0x004fea000383ffff */
[----:B------:R-:W-:Y:S05]  /*32460*/  BRA `(.L_x_2436) ;  /* 0xffffff4000687947 */ /* 0x000fea000383ffff */
.L_x_2104:
        /* <DEDUP_REMOVED lines=8> */
[----:B-----5:R-:W-:Y:S05]  /*324f0*/  WARPSYNC.COLLECTIVE R15, `(.L_x_2438) ;  /* 0x000000000f087348 */ /* 0x020fea0003c00000 */
[----:B------:R0:W1:Y:S02]  /*32500*/  SHFL.IDX P6, R14, R13, R12, R11 ;  /* 0x0000000c0d0e7389 */ /* 0x00006400000c000b */
[----:B01---5:R-:W-:Y:S01]  /*32510*/  ENDCOLLECTIVE ;  /* 0x000000000000791b */ /* 0x023fe20003800000 */
.L_x_2438:
[----:B------:R-:W-:Y:S05]  /*32520*/  BSYNC B0 ;  /* 0x0000000000007941 */ /* 0x000fea0003800000 */
.L_x_2437:
[----:B------:R-:W-:Y:S05]  /*32530*/  BRA `(.L_x_2439) ;  /* 0xffffff5400347947 */ /* 0x000fea000383ffff */
.L_x_2107:
[----:B0-----:R0:W1:Y:S02]  /*32540*/  SYNCS.PHASECHK.TRANS64.TRYWAIT P0, [R5+URZ+0x28480], R21 ;  /* 0x02848015050075a7 */ /* 0x001064000800017f */
[----:B-1----:R-:W-:Y:S05]  /*32550*/  @!P0 NANOSLEEP.SYNCS 0x989680 ;  /* 0x009896800000895d */ /* 0x002fea0003900000 */
[----:B------:R-:W1:Y:S02]  /*32560*/  @!P0 SYNCS.PHASECHK.TRANS64 P0, [R5+URZ+0x28480], R21 ;  /* 0x02848015050085a7 */ /* 0x000e64000800007f */
[----:B-1----:R-:W-:Y:S05]  /*32570*/  @!P0 BRA `(.L_x_2107) ;  /* 0xfffffffc00f08947 */ /* 0x002fea000383ffff */
[----:B------:R-:W-:Y:S05]  /*32580*/  BRA `(.L_x_2440) ;  /* 0xffffff5400507947 */ /* 0x000fea000383ffff */
.L_x_2108:
        /* <DEDUP_REMOVED lines=8> */
.L_x_2442:
[----:B------:R-:W-:Y:S05]  /*32610*/  BSYNC B0 ;  /* 0x0000000000007941 */ /* 0x000fea0003800000 */
.L_x_2441:
[----:B------:R-:W-:Y:S01]  /*32620*/  IMAD.MOV.U32 R13, RZ, RZ, R7 ;  /* 0x000000ffff0d7224 */ /* 0x000fe200078e0007 */
[----:B------:R-:W-:Y:S01]  /*32630*/  MOV R15, 0xffffffff ;  /* 0xffffffff000f7802 */ /* 0x000fe20000000f00 */
[----:B------:R-:W-:Y:S01]  /*32640*/  IMAD.MOV.U32 R12, RZ, RZ, RZ ;  /* 0x000000ffff0c7224 */ /* 0x000fe200078e00ff */
[----:B------:R-:W-:Y:S01]  /*32650*/  LOP3.LUT R27, R33, 0x80, RZ, 0xfc, !PT ;  /* 0x00000080211b7812 */ /* 0x000fe200078efcff */
[----:B------:R-:W-:Y:S01]  /*32660*/  IMAD.MOV.U32 R11, RZ, RZ, 0x181f ;  /* 0x0000181fff0b7424 */ /* 0x000fe200078e00ff */
[C---:B------:R-:W-:Y:S01]  /*32670*/  ISETP.GE.AND P3, PT, R24.reuse, 0x11, PT ;  /* 0x000000111800780c */ /* 0x040fe20003f66270 */
[----:B------:R-:W-:Y:S01]  /*32680*/  IMAD.MOV.U32 R0, RZ, RZ, R14 ;  /* 0x000000ffff007224 */ /* 0x000fe200078e000e */
[----:B------:R-:W-:-:S13]  /*32690*/  ISETP.GE.AND P5, PT, R24, 0x31, PT ;  /* 0x000000311800780c */ /* 0x000fda0003fa6270 */
[----:B------:R-:W-:Y:S05]  /*326a0*/  WARPSYNC.COLLECTIVE R15, `(.L_x_2443) ;  /* 0x000000000f087348 */ /* 0x000fea0003c00000 */
[----:B------:R0:W1:Y:S02]  /*326b0*/  SHFL.IDX P6, R14, R13, R12, R11 ;  /* 0x0000000c0d0e7389 */ /* 0x00006400000c000b */
[----:B01----:R-:W-:Y:S01]  /*326c0*/  ENDCOLLECTIVE ;  /* 0x000000000000791b */ /* 0x003fe20003800000 */
.L_x_2443:
[----:B------:R-:W0:Y:S01]  /*326d0*/  LDC R15, c[0x0][0x2f4] ;  /* 0x0000bd00ff0f7b82 */ /* 0x000e220000000800 */
[----:B------:R-:W-:Y:S02]  /*326e0*/  IMAD.MOV.U32 R13, RZ, RZ, R8 ;  /* 0x000000ffff0d7224 */ /* 0x000fe400078e0008 */
[----:B------:R-:W-:Y:S02]  /*326f0*/  IMAD.MOV.U32 R12, RZ, RZ, 0x1 ;  /* 0x00000001ff0c7424 */ /* 0x000fe400078e00ff */
[----:B------:R-:W-:-:S05]  /*32700*/  IMAD.MOV.U32 R2, RZ, RZ, R14 ;  /* 0x000000ffff027224 */ /* 0x000fca00078e000e */
[----:B------:R-:W-:-:S05]  /*32710*/  IADD3 R2, P0, R33, R2, RZ ;  /* 0x0000000221027210 */ /* 0x000fca0007f1e0ff */
[----:B------:R-:W-:Y:S02]  /*32720*/  IMAD.X R3, RZ, RZ, R0, P0 ;  /* 0x000000ffff037224 */ /* 0x000fe400000e0600 */
[----:B------:R-:W-:Y:S01]  /*32730*/  IMAD.IADD R0, R22, 0x1, R9 ;  /* 0x0000000116007824 */ /* 0x000fe200078e0209 */
[-C--:B0-----:R-:W-:Y:S02]  /*32740*/  ISETP.GE.AND P2, PT, R33, R15.reuse, PT ;  /* 0x0000000f2100720c */ /* 0x081fe40003f46270 */
[----:B------:R-:W-:Y:S01]  /*32750*/  ISETP.GE.AND P0, PT, R27, R15, PT ;  /* 0x0000000f1b00720c */ /* 0x000fe20003f06270 */
[----:B------:R-:W-:Y:S01]  /*32760*/  IMAD.MOV.U32 R15, RZ, RZ, -0x1 ;  /* 0xffffffffff0f7424 */ /* 0x000fe200078e00ff */
[----:B------:R-:W-:-:S13]  /*32770*/  ISETP.LT.OR P1, PT, R24, 0x1, P2 ;  /* 0x000000011800780c */ /* 0x000fda0001721670 */
[----:B------:R-:W-:Y:S05]  /*32780*/  WARPSYNC.COLLECTIVE R15, `(.L_x_2444) ;  /* 0x000000000f087348 */ /* 0x000fea0003c00000 */
[----:B------:R0:W1:Y:S02]  /*32790*/  SHFL.IDX P6, R14, R13, R12, R11 ;  /* 0x0000000c0d0e7389 */ /* 0x00006400000c000b */
[----:B01----:R-:W-:Y:S01]  /*327a0*/  ENDCOLLECTIVE ;  /* 0x000000000000791b */ /* 0x003fe20003800000 */
.L_x_2444:
        /* <DEDUP_REMOVED lines=11> */
.L_x_2445:
[----:B------:R-:W-:Y:S02]  /*32860*/  IMAD.MOV.U32 R13, RZ, RZ, R8 ;  /* 0x000000ffff0d7224 */ /* 0x000fe400078e0008 */
[----:B------:R-:W-:Y:S02]  /*32870*/  IMAD.MOV.U32 R12, RZ, RZ, 0x2 ;  /* 0x00000002ff0c7424 */ /* 0x000fe400078e00ff */
[----:B------:R-:W-:-:S07]  /*32880*/  IMAD.MOV.U32 R2, RZ, RZ, R14 ;  /* 0x000000ffff027224 */ /* 0x000fce00078e000e */
[----:B------:R-:W-:Y:S05]  /*32890*/  WARPSYNC.COLLECTIVE R15, `(.L_x_2446) ;  /* 0x000000000f087348 */ /* 0x000fea0003c00000 */
[----:B------:R0:W1:Y:S02]  /*328a0*/  SHFL.IDX P6, R14, R13, R12, R11 ;  /* 0x0000000c0d0e7389 */ /* 0x00006400000c000b */
[----:B01----:R-:W-:Y:S01]  /*328b0*/  ENDCOLLECTIVE ;  /* 0x000000000000791b */ /* 0x003fe20003800000 */
.L_x_2446:
[----:B------:R-:W-:-:S04]  /*328c0*/  IADD3 R2, P1, R33, R2, RZ ;  /* 0x0000000221027210 */ /* 0x000fc80007f3e0ff */
        /* <DEDUP_REMOVED lines=13> */
.L_x_2447:
[----:B------:R-:W-:Y:S02]  /*329a0*/  IMAD.MOV.U32 R13, RZ, RZ, R8 ;  /* 0x000000ffff0d7224 */ /* 0x000fe400078e0008 */
[----:B------:R-:W-:Y:S02]  /*329b0*/  IMAD.MOV.U32 R12, RZ, RZ, 0x3 ;  /* 0x00000003ff0c7424 */ /* 0x000fe400078e00ff */
[----:B------:R-:W-:-:S07]  /*329c0*/  IMAD.MOV.U32 R2, RZ, RZ, R14 ;  /* 0x000000ffff027224 */ /* 0x000fce00078e000e */
[----:B------:R-:W-:Y:S05]  /*329d0*/  WARPSYNC.COLLECTIVE R15, `(.L_x_2448) ;  /* 0x000000000f087348 */ /* 0x000fea0003c00000 */
[----:B------:R0:W1:Y:S02]  /*329e0*/  SHFL.IDX P6, R14, R13, R12, R11 ;  /* 0x0000000c0d0e7389 */ /* 0x00006400000c000b */
[----:B01----:R-:W-:Y:S01]  /*329f0*/  ENDCOLLECTIVE ;  /* 0x000000000000791b */ /* 0x003fe20003800000 */
.L_x_2448:
[----:B------:R-:W-:-:S05]  /*32a00*/  IADD3 R2, P1, R33, R2, RZ ;  /* 0x0000000221027210 */ /* 0x000fca0007f3e0ff */
[----:B------:R-:W-:Y:S01]  /*32a10*/  IMAD.X R3, RZ, RZ, R3, P1 ;  /* 0x000000ffff037224 */ /* 0x000fe200008e0603 */
[----:B------:R-:W-:Y:S02]  /*32a20*/  ISETP.LT.OR P1, PT, R24, 0x21, P2 ;  /* 0x000000211800780c */ /* 0x000fe40001721670 */
[----:B------:R-:W-:-:S11]  /*32a30*/  MOV R13, R7 ;  /* 0x00000007000d7202 */ /* 0x000fd60000000f00 */
        /* <DEDUP_REMOVED lines=9> */
.L_x_2449:
[----:B------:R-:W-:Y:S01]  /*32ad0*/  @!PT LDS RZ, [RZ] ;  /* 0x00000000fffff984 */ /* 0x000fe20000000800 */
[----:B------:R-:W-:Y:S01]  /*32ae0*/  @!PT LDS RZ, [RZ] ;  /* 0x00000000fffff984 */ /* 0x000fe20000000800 */
[----:B------:R-:W-:Y:S01]  /*32af0*/  @!PT LDS RZ, [RZ] ;  /* 0x00000000fffff984 */ /* 0x000fe20000000800 */
[----:B------:R0:W-:Y:S01]  /*32b00*/  LDGSTS.E.BYPASS.LTC128B.128 [R0+0x13000], desc[UR36][R2.64+0x80], !P1 ;  /* 0x1300008002007fae */ /* 0x0001e2000c901d64 */
[----:B------:R-:W-:Y:S01]  /*32b10*/  ISETP.GE.AND P1, PT, R24, 0x21, PT ;  /* 0x000000211800780c */ /* 0x000fe20003f26270 */
[----:B0-----:R-:W-:Y:S01]  /*32b20*/  IMAD.MOV.U32 R2, RZ, RZ, R14 ;  /* 0x000000ffff027224 */ /* 0x001fe200078e000e */
[----:B------:R-:W-:Y:S11]  /*32b30*/  BRA `(.L_x_2450) ;  /* 0xffffff5000cc7947 */ /* 0x000ff6000383ffff */
.L_x_2113:
[----:B----4-:R4:W0:Y:S02]  /*32b40*/  SYNCS.PHASECHK.TRANS64.TRYWAIT P0, [R5+URZ+0x28440], R21 ;  /* 0x02844015050075a7 */ /* 0x010824000800017f */
[----:B0-----:R-:W-:Y:S05]  /*32b50*/  @!P0 NANOSLEEP.SYNCS 0x989680 ;  /* 0x009896800000895d */ /* 0x001fea0003900000 */
[----:B------:R-:W0:Y:S02]  /*32b60*/  @!P0 SYNCS.PHASECHK.TRANS64 P0, [R5+URZ+0x28440], R21 ;  /* 0x02844015050085a7 */ /* 0x000e24000800007f */
[----:B0-----:R-:W-:Y:S05]  /*32b70*/  @!P0 BRA `(.L_x_2113) ;  /* 0xfffffffc00f08947 */ /* 0x001fea000383ffff */
[----:B------:R-:W-:Y:S05]  /*32b80*/  BRA `(.L_x_2451) ;  /* 0xffffff5400247947 */ /* 0x000fea000383ffff */
.L_x_2114:
        /* <DEDUP_REMOVED lines=8> */
.L_x_2453:
[----:B------:R-:W-:Y:S05]  /*32c10*/  BSYNC B0 ;  /* 0x0000000000007941 */ /* 0x000fea0003800000 */
.L_x_2452:
        /* <DEDUP_REMOVED lines=8> */
.L_x_2454:
[----:B------:R-:W-:Y:S02]  /*32ca0*/  IMAD.MOV.U32 R13, RZ, RZ, R6 ;  /* 0x000000ffff0d7224 */ /* 0x000fe400078e0006 */
[----:B------:R-:W-:Y:S02]  /*32cb0*/  IMAD.MOV.U32 R12, RZ, RZ, 0x1 ;  /* 0x00000001ff0c7424 */ /* 0x000fe400078e00ff */
[----:B------:R-:W-:Y:S01]  /*32cc0*/  IMAD.MOV.U32 R3, RZ, RZ, R14 ;  /* 0x000000ffff037224 */ /* 0x000fe200078e000e */
[----:B------:R-:W-:-:S04]  /*32cd0*/  ISETP.GE.AND P6, PT, R33, R8, PT ;  /* 0x000000082100720c */ /* 0x000fc80003fc6270 */
[----:B------:R-:W-:-:S05]  /*32ce0*/  @P4 IADD3 R3, P0, R33, R3, RZ ;  /* 0x0000000321034210 */ /* 0x000fca0007f1e0ff */
[----:B------:R-:W-:-:S05]  /*32cf0*/  @P4 IMAD.X R2, RZ, RZ, R2, P0 ;  /* 0x000000ffff024224 */ /* 0x000fca00000e0602 */
        /* <DEDUP_REMOVED lines=10> */
.L_x_2455:
        /* <DEDUP_REMOVED lines=10> */
.L_x_2456:
[----:B------:R-:W-:Y:S01]  /*32e40*/  IMAD.MOV.U32 R13, RZ, RZ, R6 ;  /* 0x000000ffff0d7224 */ /* 0x000fe200078e0006 */
[----:B------:R-:W-:Y:S01]  /*32e50*/  MOV R12, 0x2 ;  /* 0x00000002000c7802 */ /* 0x000fe20000000f00 */
[----:B------:R-:W-:-:S07]  /*32e60*/  IMAD.MOV.U32 R3, RZ, RZ, R14 ;  /* 0x000000ffff037224 */ /* 0x000fce00078e000e */
[----:B------:R-:W-:Y:S05]  /*32e70*/  WARPSYNC.COLLECTIVE R15, `(.L_x_2457) ;  /* 0x000000000f087348 */ /* 0x000fea0003c00000 */
[----:B------:R0:W1:Y:S02]  /*32e80*/  SHFL.IDX P6, R14, R13, R12, R11 ;  /* 0x0000000c0d0e7389 */ /* 0x00006400000c000b */
[----:B01----:R-:W-:Y:S01]  /*32e90*/  ENDCOLLECTIVE ;  /* 0x000000000000791b */ /* 0x003fe20003800000 */
.L_x_2457:
        /* <DEDUP_REMOVED lines=15> */
.L_x_2458:
[----:B------:R-:W-:Y:S02]  /*32f90*/  IMAD.MOV.U32 R13, RZ, RZ, R6 ;  /* 0x000000ffff0d7224 */ /* 0x000fe400078e0006 */
[----:B------:R-:W-:Y:S02]  /*32fa0*/  IMAD.MOV.U32 R12, RZ, RZ, 0x3 ;  /* 0x00000003ff0c7424 */ /* 0x000fe400078e00ff */
[----:B------:R-:W-:-:S07]  /*32fb0*/  IMAD.MOV.U32 R3, RZ, RZ, R14 ;  /* 0x000000ffff037224 */ /* 0x000fce00078e000e */
[----:B------:R-:W-:Y:S05]  /*32fc0*/  WARPSYNC.COLLECTIVE R15, `(.L_x_2459) ;  /* 0x000000000f087348 */ /* 0x000fea0003c00000 */
[----:B------:R0:W1:Y:S02]  /*32fd0*/  SHFL.IDX P6, R14, R13, R12, R11 ;  /* 0x0000000c0d0e7389 */ /* 0x00006400000c000b */
[----:B01----:R-:W-:Y:S01]  /*32fe0*/  ENDCOLLECTIVE ;  /* 0x000000000000791b */ /* 0x003fe20003800000 */
.L_x_2459:
        /* <DEDUP_REMOVED lines=10> */
.L_x_2460:
[----:B------:R-:W-:Y:S01]  /*33090*/  @!PT LDS RZ, [RZ] ;  /* 0x00000000fffff984 */ /* 0x000fe20000000800 */
[----:B------:R-:W-:Y:S01]  /*330a0*/  @!PT LDS RZ, [RZ] ;  /* 0x00000000fffff984 */ /* 0x000fe20000000800 */
[----:B------:R-:W-:Y:S01]  /*330b0*/  @!PT LDS RZ, [RZ] ;  /* 0x00000000fffff984 */ /* 0x000fe20000000800 */
[----:B------:R0:W-:Y:S04]  /*330c0*/  @P1 LDGSTS.E.BYPASS.LTC128B.128 [R0+0x21000], desc[UR36][R2.64], !P4 ;  /* 0x2100000002001fae */ /* 0x0001e8000e101d64 */
[----:B------:R0:W-:Y:S01]  /*330d0*/  @P1 LDGSTS.E.BYPASS.LTC128B.128 [R0+0x23000], desc[UR36][R2.64+0x80], !P2 ;  /* 0x2300008002001fae */ /* 0x0001e2000d101d64 */
[----:B------:R-:W-:Y:S01]  /*330e0*/  IMAD.MOV.U32 R4, RZ, RZ, R14 ;  /* 0x000000ffff047224 */ /* 0x000fe200078e000e */
[----:B------:R-:W-:Y:S06]  /*330f0*/  BRA `(.L_x_2461) ;  /* 0xffffff50009c7947 */ /* 0x000fec000383ffff */
.L_x_2119:
[----:B------:R-:W-:Y:S01]  /*33100*/  MOV R13, R4 ;  /* 0x00000004000d7202 */ /* 0x000fe20000000f00 */
        /* <DEDUP_REMOVED lines=8> */
.L_x_2462:
[C---:B------:R-:W-:Y:S02]  /*33190*/  ISETP.GE.AND P2, PT, R17.reuse, R25, PT ;  /* 0x000000191100720c */ /* 0x040fe40003f46270 */
[----:B------:R-:W-:Y:S01]  /*331a0*/  IADD3 R6, R17, 0x10, RZ ;  /* 0x0000001011067810 */ /* 0x000fe20007ffe0ff */
[----:B------:R-:W-:Y:S02]  /*331b0*/  IMAD.MOV.U32 R13, RZ, RZ, R0 ;  /* 0x000000ffff0d7224 */ /* 0x000fe400078e0000 */
[----:B------:R-:W-:-:S08]  /*331c0*/  IMAD.MOV.U32 R2, RZ, RZ, R14 ;  /* 0x000000ffff027224 */ /* 0x000fd000078e000e */
[----:B------:R-:W-:Y:S05]  /*331d0*/  WARPSYNC.COLLECTIVE R15, `(.L_x_2463) ;  /* 0x000000000f087348 */ /* 0x000fea0003c00000 */
[----:B------:R0:W1:Y:S02]  /*331e0*/  SHFL.IDX P6, R14, R13, R12, R11 ;  /* 0x0000000c0d0e7389 */ /* 0x00006400000c000b */
[----:B01----:R-:W-:Y:S01]  /*331f0*/  ENDCOLLECTIVE ;  /* 0x000000000000791b */ /* 0x003fe20003800000 */
.L_x_2463:
[----:B------:R-:W-:Y:S02]  /*33200*/  IMAD.MOV.U32 R13, RZ, RZ, R4 ;  /* 0x000000ffff0d7224 */ /* 0x000fe400078e0004 */
[----:B------:R-:W-:Y:S02]  /*33210*/  IMAD.MOV.U32 R12, RZ, RZ, 0x1 ;  /* 0x00000001ff0c7424 */ /* 0x000fe400078e00ff */
[----:B------:R-:W-:-:S07]  /*33220*/  IMAD.MOV.U32 R3, RZ, RZ, R14 ;  /* 0x000000ffff037224 */ /* 0x000fce00078e000e */
[----:B------:R-:W-:Y:S05]  /*33230*/  WARPSYNC.COLLECTIVE R15, `(.L_x_2464) ;  /* 0x000000000f087348 */ /* 0x000fea0003c00000 */
[----:B------:R0:W1:Y:S02]  /*33240*/  SHFL.IDX P6, R14, R13, R12, R11 ;  /* 0x0000000c0d0e7389 */ /* 0x00006400000c000b */
[----:B01----:R-:W-:Y:S01]  /*33250*/  ENDCOLLECTIVE ;  /* 0x000000000000791b */ /* 0x003fe20003800000 */
.L_x_2464:
[----:B------:R-:W-:-:S05]  /*33260*/  @!P2 IADD3 R5, P3, R33, R3, RZ ;  /* 0x000000032105a210 */ /* 0x000fca0007f7e0ff */
[----:B------:R-:W-:Y:S02]  /*33270*/  @!P2 IMAD.X R3, RZ, RZ, R2, P3 ;  /* 0x000000ffff03a224 */ /* 0x000fe400018e0602 */
[----:B------:R-:W-:Y:S02]  /*33280*/  @!P2 IMAD.MOV.U32 R2, RZ, RZ, R5 ;  /* 0x000000ffff02a224 */ /* 0x000fe400078e0005 */
[----:B------:R-:W-:-:S03]  /*33290*/  IMAD.MOV.U32 R13, RZ, RZ, R0 ;  /* 0x000000ffff0d7224 */ /* 0x000fc600078e0000 */
[----:B------:R-:W-:Y:S01]  /*332a0*/  @!PT LDS RZ, [RZ] ;  /* 0x00000000fffff984 */ /* 0x000fe20000000800 */
[----:B------:R-:W-:Y:S01]  /*332b0*/  @!PT LDS RZ, [RZ] ;  /* 0x00000000fffff984 */ /* 0x000fe20000000800 */
[----:B------:R-:W-:Y:S01]  /*332c0*/  @!PT LDS RZ, [RZ] ;  /* 0x00000000fffff984 */ /* 0x000fe20000000800 */
[----:B------:R-:W-:Y:S04]  /*332d0*/  @!P2 LDGSTS.E.BYPASS.LTC128B.128 [R8+0x18000], desc[UR36][R2.64], !P0 ;  /* 0x180000000208afae */ /* 0x000fe8000c101d64 */
[----:B------:R0:W-:Y:S01]  /*332e0*/  @!P2 LDGSTS.E.BYPASS.LTC128B.128 [R8+0x1c000], desc[UR36][R2.64+0x80], !P1 ;  /* 0x1c0000800208afae */ /* 0x0001e2000c901d64 */
[----:B------:R-:W-:Y:S01]  /*332f0*/  ISETP.GE.AND P2, PT, R6, R25, PT ;  /* 0x000000190600720c */ /* 0x000fe20003f46270 */
[----:B0-----:R-:W-:-:S12]  /*33300*/  IMAD.MOV.U32 R2, RZ, RZ, R14 ;  /* 0x000000ffff027224 */ /* 0x001fd800078e000e */
[----:B------:R-:W-:Y:S05]  /*33310*/  WARPSYNC.COLLECTIVE R15, `(.L_x_2465) ;  /* 0x000000000f087348 */ /* 0x000fea0003c00000 */
[----:B------:R0:W1:Y:S02]  /*33320*/  SHFL.IDX P6, R14, R13, R12, R11 ;  /* 0x0000000c0d0e7389 */ /* 0x00006400000c000b */
[----:B01----:R-:W-:Y:S01]  /*33330*/  ENDCOLLECTIVE ;  /* 0x000000000000791b */ /* 0x003fe20003800000 */
.L_x_2465:
[----:B------:R-:W-:Y:S01]  /*33340*/  IMAD.MOV.U32 R13, RZ, RZ, R4 ;  /* 0x000000ffff0d7224 */ /* 0x000fe200078e0004 */
[----:B------:R-:W-:Y:S02]  /*33350*/  MOV R12, 0x2 ;  /* 0x00000002000c7802 */ /* 0x000fe40000000f00 */
[----:B------:R-:W-:-:S13]  /*33360*/  @!P2 IADD3 R5, P3, R33, R14, RZ ;  /* 0x0000000e2105a210 */ /* 0x000fda0007f7e0ff */
[----:B------:R-:W-:Y:S05]  /*33370*/  WARPSYNC.COLLECTIVE R15, `(.L_x_2466) ;  /* 0x000000000f087348 */ /* 0x000fea0003c00000 */
[----:B------:R0:W1:Y:S02]  /*33380*/  SHFL.IDX P6, R14, R13, R12, R11 ;  /* 0x0000000c0d0e7389 */ /* 0x00006400000c000b */
[----:B01----:R-:W-:Y:S01]  /*33390*/  ENDCOLLECTIVE ;  /* 0x000000000000791b */ /* 0x003fe20003800000 */
.L_x_2466:
[----:B------:R-:W-:Y:S02]  /*333a0*/  @!P2 IMAD.X R6, RZ, RZ, R2, P3 ;  /* 0x000000ffff06a224 */ /* 0x000fe400018e0602 */
[----:B------:R-:W-:Y:S02]  /*333b0*/  @!P2 IMAD.MOV.U32 R2, RZ, RZ, R5 ;  /* 0x000000ffff02a224 */ /* 0x000fe400078e0005 */
        /* <DEDUP_REMOVED lines=13> */
.L_x_2467:
[----:B------:R-:W-:Y:S02]  /*33490*/  IMAD.MOV.U32 R13, RZ, RZ, R4 ;  /* 0x000000ffff0d7224 */ /* 0x000fe400078e0004 */
[----:B------:R-:W-:Y:S01]  /*334a0*/  IMAD.MOV.U32 R12, RZ, RZ, 0x3 ;  /* 0x00000003ff0c7424 */ /* 0x000fe200078e00ff */
[----:B------:R-:W-:-:S13]  /*334b0*/  @!P2 IADD3 R5, P3, R33, R14, RZ ;  /* 0x0000000e2105a210 */ /* 0x000fda0007f7e0ff */
[----:B------:R-:W-:Y:S05]  /*334c0*/  WARPSYNC.COLLECTIVE R15, `(.L_x_2468) ;  /* 0x000000000f087348 */ /* 0x000fea0003c00000 */
[----:B------:R0:W1:Y:S02]  /*334d0*/  SHFL.IDX P6, R14, R13, R12, R11 ;  /* 0x0000000c0d0e7389 */ /* 0x00006400000c000b */
[----:B01----:R-:W-:Y:S01]  /*334e0*/  ENDCOLLECTIVE ;  /* 0x000000000000791b */ /* 0x003fe20003800000 */
.L_x_2468:
        /* <DEDUP_REMOVED lines=8> */
[----:B------:R-:W-:-:S03]  /*33570*/  MOV R13, R0 ;  /* 0x00000000000d7202 */ /* 0x000fc60000000f00 */
[----:B------:R0:W-:Y:S01]  /*33580*/  @!P2 LDGSTS.E.BYPASS.LTC128B.128 [R8+0x1d000], desc[UR36][R2.64+0x80], !P1 ;  /* 0x1d0000800208afae */ /* 0x0001e2000c901d64 */
[----:B------:R-:W-:Y:S01]  /*33590*/  ISETP.GE.AND P2, PT, R6, R25, PT ;  /* 0x000000190600720c */ /* 0x000fe20003f46270 */
[----:B0-----:R-:W-:-:S12]  /*335a0*/  IMAD.MOV.U32 R2, RZ, RZ, R14 ;  /* 0x000000ffff027224 */ /* 0x001fd800078e000e */
[----:B------:R-:W-:Y:S05]  /*335b0*/  WARPSYNC.COLLECTIVE R15, `(.L_x_2469) ;  /* 0x000000000f087348 */ /* 0x000fea0003c00000 */
[----:B------:R0:W1:Y:S02]  /*335c0*/  SHFL.IDX P6, R14, R13, R12, R11 ;  /* 0x0000000c0d0e7389 */ /* 0x00006400000c000b */
[----:B01----:R-:W-:Y:S01]  /*335d0*/  ENDCOLLECTIVE ;  /* 0x000000000000791b */ /* 0x003fe20003800000 */
.L_x_2469:
[----:B------:R-:W-:Y:S02]  /*335e0*/  IMAD.MOV.U32 R13, RZ, RZ, R4 ;  /* 0x000000ffff0d7224 */ /* 0x000fe400078e0004 */
[----:B------:R-:W-:Y:S01]  /*335f0*/  IMAD.MOV.U32 R12, RZ, RZ, 0x4 ;  /* 0x00000004ff0c7424 */ /* 0x000fe200078e00ff */
[----:B------:R-:W-:-:S13]  /*33600*/  @!P2 IADD3 R5, P3, R33, R14, RZ ;  /* 0x0000000e2105a210 */ /* 0x000fda0007f7e0ff */
[----:B------:R-:W-:Y:S05]  /*33610*/  WARPSYNC.COLLECTIVE R15, `(.L_x_2470) ;  /* 0x000000000f087348 */ /* 0x000fea0003c00000 */
[----:B------:R0:W1:Y:S02]  /*33620*/  SHFL.IDX P6, R14, R13, R12, R11 ;  /* 0x0000000c0d0e7389 */ /* 0x00006400000c000b */
[----:B01----:R-:W-:Y:S01]  /*33630*/  ENDCOLLECTIVE ;  /* 0x000000000000791b */ /* 0x003fe20003800000 */
.L_x_2470:
        /* <DEDUP_REMOVED lines=15> */
.L_x_2471:
[----:B------:R-:W-:Y:S02]  /*33730*/  IMAD.MOV.U32 R13, RZ, RZ, R4 ;  /* 0x000000ffff0d7224 */ /* 0x000fe400078e0004 */
[----:B------:R-:W-:Y:S01]  /*33740*/  IMAD.MOV.U32 R12, RZ, RZ, 0x5 ;  /* 0x00000005ff0c7424 */ /* 0x000fe200078e00ff */
[----:B------:R-:W-:-:S13]  /*33750*/  @!P2 IADD3 R5, P3, R33, R14, RZ ;  /* 0x0000000e2105a210 */ /* 0x000fda0007f7e0ff */
[----:B------:R-:W-:Y:S05]  /*33760*/  WARPSYNC.COLLECTIVE R15, `(.L_x_2472) ;  /* 0x000000000f087348 */ /* 0x000fea0003c00000 */
[----:B------:R0:W1:Y:S02]  /*33770*/  SHFL.IDX P6, R14, R13, R12, R11 ;  /* 0x0000000c0d0e7389 */ /* 0x00006400000c000b */
[----:B01----:R-:W-:Y:S01]  /*33780*/  ENDCOLLECTIVE ;  /* 0x000000000000791b */ /* 0x003fe20003800000 */
.L_x_2472:
[----:B------:R-:W-:Y:S01]  /*33790*/  @!P2 IMAD.X R6, RZ, RZ, R2, P3 ;  /* 0x000000ffff06a224 */ /* 0x000fe200018e0602 */
[----:B------:R-:W-:-:S03]  /*337a0*/  @!P2 MOV R2, R5 ;  /* 0x000000050002a202 */ /* 0x000fc60000000f00 */
        /* <DEDUP_REMOVED lines=13> */
.L_x_2473:
[----:B------:R-:W-:Y:S02]  /*33880*/  IMAD.MOV.U32 R13, RZ, RZ, R4 ;  /* 0x000000ffff0d7224 */ /* 0x000fe400078e0004 */
[----:B------:R-:W-:Y:S01]  /*33890*/  IMAD.MOV.U32 R12, RZ, RZ, 0x6 ;  /* 0x00000006ff0c7424 */ /* 0x000fe200078e00ff */
[----:B------:R-:W-:-:S13]  /*338a0*/  @!P2 IADD3 R5, P3, R33, R14, RZ ;  /* 0x0000000e2105a210 */ /* 0x000fda0007f7e0ff */
[----:B------:R-:W-:Y:S05]  /*338b0*/  WARPSYNC.COLLECTIVE R15, `(.L_x_2474) ;  /* 0x000000000f087348 */ /* 0x000fea0003c00000 */
[----:B------:R0:W1:Y:S02]  /*338c0*/  SHFL.IDX P6, R14, R13, R12, R11 ;  /* 0x0000000c0d0e7389 */ /* 0x00006400000c000b */
[----:B01----:R-:W-:Y:S01]  /*338d0*/  ENDCOLLECTIVE ;  /* 0x000000000000791b */ /* 0x003fe20003800000 */
.L_x_2474:
[----:B------:R-:W-:Y:S02]  /*338e0*/  @!P2 IMAD.X R6, RZ, RZ, R2, P3 ;  /* 0x000000ffff06a224 */ /* 0x000fe400018e0602 */
[----:B------:R-:W-:Y:S02]  /*338f0*/  @!P2 IMAD.MOV.U32 R2, RZ, RZ, R5 ;  /* 0x000000ffff02a224 */ /* 0x000fe400078e0005 */
[----:B------:R-:W-:Y:S01]  /*33900*/  @!P2 IMAD.MOV.U32 R3, RZ, RZ, R6 ;  /* 0x000000ffff03a224 */ /* 0x000fe200078e0006 */
[----:B------:R-:W-:-:S04]  /*33910*/  IADD3 R6, R17, 0x60, RZ ;  /* 0x0000006011067810 */ /* 0x000fc80007ffe0ff */
        /* <DEDUP_REMOVED lines=11> */
.L_x_2475:
[----:B------:R-:W-:Y:S02]  /*339d0*/  IMAD.MOV.U32 R13, RZ, RZ, R4 ;  /* 0x000000ffff0d7224 */ /* 0x000fe400078e0004 */
[----:B------:R-:W-:Y:S01]  /*339e0*/  IMAD.MOV.U32 R12, RZ, RZ, 0x7 ;  /* 0x00000007ff0c7424 */ /* 0x000fe200078e00ff */
[----:B------:R-:W-:-:S13]  /*339f0*/  @!P2 IADD3 R5, P3, R33, R14, RZ ;  /* 0x0000000e2105a210 */ /* 0x000fda0007f7e0ff */
[----:B------:R-:W-:Y:S05]  /*33a00*/  WARPSYNC.COLLECTIVE R15, `(.L_x_2476) ;  /* 0x000000000f087348 */ /* 0x000fea0003c00000 */
[----:B------:R0:W1:Y:S02]  /*33a10*/  SHFL.IDX P6, R14, R13, R12, R11 ;  /* 0x0000000c0d0e7389 */ /* 0x00006400000c000b */
[----:B01----:R-:W-:Y:S01]  /*33a20*/  ENDCOLLECTIVE ;  /* 0x000000000000791b */ /* 0x003fe20003800000 */
.L_x_2476:
[----:B------:R-:W-:Y:S02]  /*33a30*/  @!P2 IMAD.X R6, RZ, RZ, R2, P3 ;  /* 0x000000ffff06a224 */ /* 0x000fe400018e0602 */
[----:B------:R-:W-:Y:S02]  /*33a40*/  @!P2 IMAD.MOV.U32 R2, RZ, RZ, R5 ;  /* 0x000000ffff02a224 */ /* 0x000fe400078e0005 */
[----:B------:R-:W-:-:S05]  /*33a50*/  @!P2 IMAD.MOV.U32 R3, RZ, RZ, R6 ;  /* 0x000000ffff03a224 */ /* 0x000fca00078e0006 */
[----:B------:R-:W-:Y:S01]  /*33a60*/  @!PT LDS RZ, [RZ] ;  /* 0x00000000fffff984 */ /* 0x000fe20000000800 */
[----:B------:R-:W-:Y:S01]  /*33a70*/  @!PT LDS RZ, [RZ] ;  /* 0x00000000fffff984 */ /* 0x000fe20000000800 */
[----:B------:R-:W-:Y:S01]  /*33a80*/  @!PT LDS RZ, [RZ] ;  /* 0x00000000fffff984 */ /* 0x000fe20000000800 */
[----:B------:R0:W-:Y:S01]  /*33a90*/  @!P2 LDGSTS.E.BYPASS.LTC128B.128 [R8+0x1b000], desc[UR36][R2.64], !P0 ;  /* 0x1b0000000208afae */ /* 0x0001e2000c101d64 */
[----:B------:R-:W-:-:S03]  /*33aa0*/  IMAD.MOV.U32 R13, RZ, RZ, R0 ;  /* 0x000000ffff0d7224 */ /* 0x000fc600078e0000 */
[----:B------:R0:W-:Y:S01]  /*33ab0*/  @!P2 LDGSTS.E.BYPASS.LTC128B.128 [R8+0x1f000], desc[UR36][R2.64+0x80], !P1 ;  /* 0x1f0000800208afae */ /* 0x0001e2000c901d64 */
[----:B------:R-:W-:-:S07]  /*33ac0*/  MOV R4, R14 ;  /* 0x0000000e00047202 */ /* 0x000fce0000000f00 */
[----:B0-----:R-:W-:Y:S05]  /*33ad0*/  WARPSYNC.COLLECTIVE R15, `(.L_x_2477) ;  /* 0x000000000f087348 */ /* 0x001fea0003c00000 */
[----:B------:R1:W2:Y:S02]  /*33ae0*/  SHFL.IDX P6, R14, R13, R12, R11 ;  /* 0x0000000c0d0e7389 */ /* 0x0002a400000c000b */
[----:B012---:R-:W-:Y:S01]  /*33af0*/  ENDCOLLECTIVE ;  /* 0x000000000000791b */ /* 0x007fe20003800000 */
.L_x_2477:
[----:B------:R-:W-:Y:S05]  /*33b00*/  BRA `(.L_x_2478) ;  /* 0xffffff5000f07947 */ /* 0x000fea000383ffff */
.L_x_2124:
[----:B0-----:R0:W1:Y:S02]  /*33b10*/  SYNCS.PHASECHK.TRANS64.TRYWAIT P1, [R22+URZ+0x28420], R3 ;  /* 0x02842003160075a7 */ /* 0x001064000802017f */
[----:B-1----:R-:W-:Y:S05]  /*33b20*/  @!P1 NANOSLEEP.SYNCS 0x989680 ;  /* 0x009896800000995d */ /* 0x002fea0003900000 */
[----:B------:R-:W1:Y:S02]  /*33b30*/  @!P1 SYNCS.PHASECHK.TRANS64 P1, [R22+URZ+0x28420], R3 ;  /* 0x02842003160095a7 */ /* 0x000e64000802007f */
[----:B-1----:R-:W-:Y:S05]  /*33b40*/  @!P1 BRA `(.L_x_2124) ;  /* 0xfffffffc00f09947 */ /* 0x002fea000383ffff */
[----:B------:R-:W-:Y:S05]  /*33b50*/  BRA `(.L_x_2479) ;  /* 0xffffff5400687947 */ /* 0x000fea000383ffff */
.L_x_2128:
[----:B-1----:R1:W2:Y:S02]  /*33b60*/  SYNCS.PHASECHK.TRANS64.TRYWAIT P0, [R0+URZ+0x28480], R17 ;  /* 0x02848011000075a7 */ /* 0x0022a4000800017f */
[----:B--2---:R-:W-:Y:S05]  /*33b70*/  @!P0 NANOSLEEP.SYNCS 0x989680 ;  /* 0x009896800000895d */ /* 0x004fea0003900000 */
[----:B------:R-:W2:Y:S02]  /*33b80*/  @!P0 SYNCS.PHASECHK.TRANS64 P0, [R0+URZ+0x28480], R17 ;  /* 0x02848011000085a7 */ /* 0x000ea4000800007f */
[----:B--2---:R-:W-:Y:S05]  /*33b90*/  @!P0 BRA `(.L_x_2128) ;  /* 0xfffffffc00f08947 */ /* 0x004fea000383ffff */
[----:B------:R-:W-:Y:S05]  /*33ba0*/  BRA `(.L_x_2480) ;  /* 0xffffff58001c7947 */ /* 0x000fea000383ffff */
.L_x_2129:
        /* <DEDUP_REMOVED lines=8> */
.L_x_2482:
[----:B------:R-:W-:Y:S05]  /*33c30*/  BSYNC B0 ;  /* 0x0000000000007941 */ /* 0x000fea0003800000 */
.L_x_2481:
[----:B------:R-:W-:Y:S01]  /*33c40*/  IMAD.MOV.U32 R13, RZ, RZ, R21 ;  /* 0x000000ffff0d7224 */ /* 0x000fe200078e0015 */
[----:B------:R-:W-:Y:S01]  /*33c50*/  MOV R15, 0xffffffff ;  /* 0xffffffff000f7802 */ /* 0x000fe20000000f00 */
[----:B------:R-:W-:Y:S02]  /*33c60*/  IMAD.MOV.U32 R12, RZ, RZ, RZ ;  /* 0x000000ffff0c7224 */ /* 0x000fe400078e00ff */
[----:B------:R-:W-:Y:S02]  /*33c70*/  IMAD.MOV.U32 R11, RZ, RZ, 0x181f ;  /* 0x0000181fff0b7424 */ /* 0x000fe400078e00ff */
[----:B------:R-:W-:Y:S02]  /*33c80*/  IMAD.MOV.U32 R3, RZ, RZ, R14 ;  /* 0x000000ffff037224 */ /* 0x000fe400078e000e */
[----:B------:R-:W-:-:S07]  /*33c90*/  IMAD.IADD R4, R22, 0x1, R4 ;  /* 0x0000000116047824 */ /* 0x000fce00078e0204 */
[----:B------:R-:W-:Y:S05]  /*33ca0*/  WARPSYNC.COLLECTIVE R15, `(.L_x_2483) ;  /* 0x000000000f087348 */ /* 0x000fea0003c00000 */
[----:B------:R0:W1:Y:S02]  /*33cb0*/  SHFL.IDX P6, R14, R13, R12, R11 ;  /* 0x0000000c0d0e7389 */ /* 0x00006400000c000b */
[----:B01----:R-:W-:Y:S01]  /*33cc0*/  ENDCOLLECTIVE ;  /* 0x000000000000791b */ /* 0x003fe20003800000 */
.L_x_2483:
[----:B------:R-:W-:Y:S02]  /*33cd0*/  IMAD.MOV.U32 R13, RZ, RZ, R24 ;  /* 0x000000ffff0d7224 */ /* 0x000fe400078e0018 */
[----:B------:R-:W-:Y:S02]  /*33ce0*/  IMAD.MOV.U32 R12, RZ, RZ, 0x1 ;  /* 0x00000001ff0c7424 */ /* 0x000fe400078e00ff */
[----:B------:R-:W-:-:S07]  /*33cf0*/  IMAD.MOV.U32 R2, RZ, RZ, R14 ;  /* 0x000000ffff027224 */ /* 0x000fce00078e000e */
[----:B------:R-:W-:Y:S05]  /*33d00*/  WARPSYNC.COLLECTIVE R15, `(.L_x_2484) ;  /* 0x000000000f087348 */ /* 0x000fea0003c00000 */
[----:B------:R0:W1:Y:S02]  /*33d10*/  SHFL.IDX P6, R14, R13, R12, R11 ;  /* 0x0000000c0d0e7389 */ /* 0x00006400000c000b */
[----:B01----:R-:W-:Y:S01]  /*33d20*/  ENDCOLLECTIVE ;  /* 0x000000000000791b */ /* 0x003fe20003800000 */
.L_x_2484:
        /* <DEDUP_REMOVED lines=12> */
.L_x_2485:
[----:B------:R-:W-:Y:S01]  /*33df0*/  MOV R13, R24 ;  /* 0x00000018000d7202 */ /* 0x000fe20000000f00 */
[----:B------:R-:W-:Y:S02]  /*33e00*/  IMAD.MOV.U32 R12, RZ, RZ, 0x2 ;  /* 0x00000002ff0c7424 */ /* 0x000fe400078e00ff */
[----:B------:R-:W-:-:S07]  /*33e10*/  IMAD.MOV.U32 R2, RZ, RZ, R14 ;  /* 0x000000ffff027224 */ /* 0x000fce00078e000e */
[----:B------:R-:W-:Y:S05]  /*33e20*/  WARPSYNC.COLLECTIVE R15, `(.L_x_2486) ;  /* 0x000000000f087348 */ /* 0x000fea0003c00000 */
[----:B------:R0:W1:Y:S02]  /*33e30*/  SHFL.IDX P6, R14, R13, R12, R11 ;  /* 0x0000000c0d0e7389 */ /* 0x00006400000c000b */
[----:B01----:R-:W-:Y:S01]  /*33e40*/  ENDCOLLECTIVE ;  /* 0x000000000000791b */ /* 0x003fe20003800000 */
.L_x_2486:
        /* <DEDUP_REMOVED lines=12> */
.L_x_2487:
[----:B------:R-:W-:Y:S02]  /*33f10*/  IMAD.MOV.U32 R13, RZ, RZ, R24 ;  /* 0x000000ffff0d7224 */ /* 0x000fe400078e0018 */
[----:B------:R-:W-:Y:S02]  /*33f20*/  IMAD.MOV.U32 R12, RZ, RZ, 0x3 ;  /* 0x00000003ff0c7424 */ /* 0x000fe400078e00ff */
[----:B------:R-:W-:-:S07]  /*33f30*/  IMAD.MOV.U32 R2, RZ, RZ, R14 ;  /* 0x000000ffff027224 */ /* 0x000fce00078e000e */
[----:B------:R-:W-:Y:S05]  /*33f40*/  WARPSYNC.COLLECTIVE R15, `(.L_x_2488) ;  /* 0x000000000f087348 */ /* 0x000fea0003c00000 */
[----:B------:R0:W1:Y:S02]  /*33f50*/  SHFL.IDX P6, R14, R13, R12, R11 ;  /* 0x0000000c0d0e7389 */ /* 0x00006400000c000b */
[----:B01----:R-:W-:Y:S01]  /*33f60*/  ENDCOLLECTIVE ;  /* 0x000000000000791b */ /* 0x003fe20003800000 */
.L_x_2488:
        /* <DEDUP_REMOVED lines=12> */
.L_x_2489:
[----:B------:R-:W-:Y:S01]  /*34030*/  MOV R2, R14 ;  /* 0x0000000e00027202 */ /* 0x000fe20000000f00 */
[----:B------:R-:W-:Y:S06]  /*34040*/  BRA `(.L_x_2490) ;  /* 0xffffff5400b47947 */ /* 0x000fec000383ffff */
.L_x_2134:
[----:B----4-:R4:W0:Y:S02]  /*34050*/  SYNCS.PHASECHK.TRANS64.TRYWAIT P0, [R0+URZ+0x28440], R17 ;  /* 0x02844011000075a7 */ /* 0x010824000800017f */
[----:B0-----:R-:W-:Y:S05]  /*34060*/  @!P0 NANOSLEEP.SYNCS 0x989680 ;  /* 0x009896800000895d */ /* 0x001fea0003900000 */
[----:B------:R-:W0:Y:S02]  /*34070*/  @!P0 SYNCS.PHASECHK.TRANS64 P0, [R0+URZ+0x28440], R17 ;  /* 0x02844011000085a7 */ /* 0x000e24000800007f */
[----:B0-----:R-:W-:Y:S05]  /*34080*/  @!P0 BRA `(.L_x_2134) ;  /* 0xfffffffc00f08947 */ /* 0x001fea000383ffff */
[----:B------:R-:W-:Y:S05]  /*34090*/  BRA `(.L_x_2491) ;  /* 0xffffff5800047947 */ /* 0x000fea000383ffff */
.L_x_2135:
[----:B------:R-:W-:Y:S01]  /*340a0*/  BSSY B0, `(.L_x_2492) ;  /* 0x0000008000007945 */ /* 0x000fe20003800000 */
[----:B------:R-:W-:Y:S02]  /*340b0*/  IMAD.MOV.U32 R13, RZ, RZ, R8 ;  /* 0x000000ffff0d7224 */ /* 0x000fe400078e0008 */
[----:B------:R-:W-:Y:S02]  /*340c0*/  IMAD.MOV.U32 R12, RZ, RZ, RZ ;  /* 0x000000ffff0c7224 */ /* 0x000fe400078e00ff */
[----:B------:R-:W-:Y:S02]  /*340d0*/  IMAD.MOV.U32 R11, RZ, RZ, 0x181f ;  /* 0x0000181fff0b7424 */ /* 0x000fe400078e00ff */
[----:B------:R-:W-:-:S07]  /*340e0*/  IMAD.MOV.U32 R15, RZ, RZ, -0x1 ;  /* 0xffffffffff0f7424 */ /* 0x000fce00078e00ff */
[----:B01-34-:R-:W-:Y:S05]  /*340f0*/  WARPSYNC.COLLECTIVE R15, `(.L_x_2493) ;  /* 0x000000000f087348 */ /* 0x01bfea0003c00000 */
[----:B------:R2:W0:Y:S02]  /*34100*/  SHFL.IDX P6, R14, R13, R12, R11 ;  /* 0x0000000c0d0e7389 */ /* 0x00042400000c000b */
[----:B01234-:R-:W-:Y:S01]  /*34110*/  ENDCOLLECTIVE ;  /* 0x000000000000791b */ /* 0x01ffe20003800000 */
.L_x_2493:
[----:B------:R-:W-:Y:S05]  /*34120*/  BSYNC B0 ;  /* 0x0000000000007941 */ /* 0x000fea0003800000 */
.L_x_2492:
        /* <DEDUP_REMOVED lines=8> */
.L_x_2494:
[----:B------:R-:W-:Y:S02]  /*341b0*/  IMAD.MOV.U32 R13, RZ, RZ, R8 ;  /* 0x000000ffff0d7224 */ /* 0x000fe400078e0008 */
[----:B------:R-:W-:Y:S01]  /*341c0*/  IMAD.MOV.U32 R12, RZ, RZ, 0x1 ;  /* 0x00000001ff0c7424 */ /* 0x000fe200078e00ff */
[----:B------:R-:W-:-:S07]  /*341d0*/  MOV R2, R14 ;  /* 0x0000000e00027202 */ /* 0x000fce0000000f00 */
[----:B------:R-:W-:Y:S05]  /*341e0*/  WARPSYNC.COLLECTIVE R15, `(.L_x_2495) ;  /* 0x000000000f087348 */ /* 0x000fea0003c00000 */
[----:B------:R0:W1:Y:S02]  /*341f0*/  SHFL.IDX P6, R14, R13, R12, R11 ;  /* 0x0000000c0d0e7389 */ /* 0x00006400000c000b */
[----:B01----:R-:W-:Y:S01]  /*34200*/  ENDCOLLECTIVE ;  /* 0x000000000000791b */ /* 0x003fe20003800000 */
.L_x_2495:
        /* <DEDUP_REMOVED lines=12> */
.L_x_2496:
[----:B------:R-:W-:Y:S02]  /*342d0*/  IMAD.MOV.U32 R13, RZ, RZ, R8 ;  /* 0x000000ffff0d7224 */ /* 0x000fe400078e0008 */
[----:B------:R-:W-:Y:S02]  /*342e0*/  IMAD.MOV.U32 R12, RZ, RZ, 0x2 ;  /* 0x00000002ff0c7424 */ /* 0x000fe400078e00ff */
[----:B------:R-:W-:-:S07]  /*342f0*/  IMAD.MOV.U32 R2, RZ, RZ, R14 ;  /* 0x000000ffff027224 */ /* 0x000fce00078e000e */
[----:B------:R-:W-:Y:S05]  /*34300*/  WARPSYNC.COLLECTIVE R15, `(.L_x_2497) ;  /* 0x000000000f087348 */ /* 0x000fea0003c00000 */
[----:B------:R0:W1:Y:S02]  /*34310*/  SHFL.IDX P6, R14, R13, R12, R11 ;  /* 0x0000000c0d0e7389 */ /* 0x00006400000c000b */
[----:B01----:R-:W-:Y:S01]  /*34320*/  ENDCOLLECTIVE ;  /* 0x000000000000791b */ /* 0x003fe20003800000 */
.L_x_2497:
        /* <DEDUP_REMOVED lines=8> */
[----:B0-----:R-:W-:-:S07]  /*343b0*/  MOV R3, R14 ;  /* 0x0000000e00037202 */ /* 0x001fce0000000f00 */
[----:B------:R-:W-:Y:S05]  /*343c0*/  WARPSYNC.COLLECTIVE R15, `(.L_x_2498) ;  /* 0x000000000f087348 */ /* 0x000fea0003c00000 */
[----:B------:R0:W1:Y:S02]  /*343d0*/  SHFL.IDX P6, R14, R13, R12, R11 ;  /* 0x0000000c0d0e7389 */ /* 0x00006400000c000b */
[----:B01----:R-:W-:Y:S01]  /*343e0*/  ENDCOLLECTIVE ;  /* 0x000000000000791b */ /* 0x003fe20003800000 */
.L_x_2498:
[----:B------:R-:W-:Y:S02]  /*343f0*/  IMAD.MOV.U32 R13, RZ, RZ, R8 ;  /* 0x000000ffff0d7224 */ /* 0x000fe400078e0008 */
[----:B------:R-:W-:Y:S02]  /*34400*/  IMAD.MOV.U32 R12, RZ, RZ, 0x3 ;  /* 0x00000003ff0c7424 */ /* 0x000fe400078e00ff */
[----:B------:R-:W-:-:S07]  /*34410*/  IMAD.MOV.U32 R2, RZ, RZ, R14 ;  /* 0x000000ffff027224 */ /* 0x000fce00078e000e */
[----:B------:R-:W-:Y:S05]  /*34420*/  WARPSYNC.COLLECTIVE R15, `(.L_x_2499) ;  /* 0x000000000f087348 */ /* 0x000fea0003c00000 */
[----:B------:R0:W1:Y:S02]  /*34430*/  SHFL.IDX P6, R14, R13, R12, R11 ;  /* 0x0000000c0d0e7389 */ /* 0x00006400000c000b */
[----:B01----:R-:W-:Y:S01]  /*34440*/  ENDCOLLECTIVE ;  /* 0x000000000000791b */ /* 0x003fe20003800000 */
.L_x_2499:
        /* <DEDUP_REMOVED lines=12> */
.L_x_2500:
[----:B------:R-:W-:Y:S01]  /*34510*/  IMAD.MOV.U32 R2, RZ, RZ, R14 ;  /* 0x000000ffff027224 */ /* 0x000fe200078e000e */
[----:B------:R-:W-:Y:S06]  /*34520*/  BRA `(.L_x_2501) ;  /* 0xffffff5400907947 */ /* 0x000fec000383ffff */
.L_x_2140:
[----:B0-----:R0:W1:Y:S02]  /*34530*/  SYNCS.PHASECHK.TRANS64.TRYWAIT P2, [R3+URZ+0x28470], R0 ;  /* 0x02847000030075a7 */ /* 0x001064000804017f */
[----:B-1----:R-:W-:Y:S05]  /*34540*/  @!P2 NANOSLEEP.SYNCS 0x989680 ;  /* 0x009896800000a95d */ /* 0x002fea0003900000 */
[----:B------:R-:W1:Y:S02]  /*34550*/  @!P2 SYNCS.PHASECHK.TRANS64 P2, [R3+URZ+0x28470], R0 ;  /* 0x028470000300a5a7 */ /* 0x000e64000804007f */
[----:B-1----:R-:W-:Y:S05]  /*34560*/  @!P2 BRA `(.L_x_2140) ;  /* 0xfffffffc00f0a947 */ /* 0x002fea000383ffff */
[----:B------:R-:W-:Y:S05]  /*34570*/  BRA `(.L_x_2502) ;  /* 0xffffff5400f47947 */ /* 0x000fea000383ffff */
.L_x_2142:
[----:B0-----:R0:W1:Y:S02]  /*34580*/  SYNCS.PHASECHK.TRANS64.TRYWAIT P2, [R3+URZ+0x28460], R0 ;  /* 0x02846000030075a7 */ /* 0x001064000804017f */
[----:B-1----:R-:W-:Y:S05]  /*34590*/  @!P2 NANOSLEEP.SYNCS 0x989680 ;  /* 0x009896800000a95d */ /* 0x002fea0003900000 */
[----:B------:R-:W1:Y:S02]  /*345a0*/  @!P2 SYNCS.PHASECHK.TRANS64 P2, [R3+URZ+0x28460], R0 ;  /* 0x028460000300a5a7 */ /* 0x000e64000804007f */
[----:B-1----:R-:W-:Y:S05]  /*345b0*/  @!P2 BRA `(.L_x_2142) ;  /* 0xfffffffc00f0a947 */ /* 0x002fea000383ffff */
[----:B------:R-:W-:Y:S05]  /*345c0*/  BRA `(.L_x_2503) ;  /* 0xffffff5800007947 */ /* 0x000fea000383ffff */
.L_x_2150:
[----:B0-----:R0:W2:Y:S02]  /*345d0*/  SYNCS.PHASECHK.TRANS64.TRYWAIT P1, [R17+URZ+0x28470], R0 ;  /* 0x02847000110075a7 */ /* 0x0010a4000802017f */
[----:B--2---:R-:W-:Y:S05]  /*345e0*/  @!P1 NANOSLEEP.SYNCS 0x989680 ;  /* 0x009896800000995d */ /* 0x004fea0003900000 */
[----:B------:R-:W2:Y:S02]  /*345f0*/  @!P1 SYNCS.PHASECHK.TRANS64 P1, [R17+URZ+0x28470], R0 ;  /* 0x02847000110095a7 */ /* 0x000ea4000802007f */
[----:B--2---:R-:W-:Y:S05]  /*34600*/  @!P1 BRA `(.L_x_2150) ;  /* 0xfffffffc00f09947 */ /* 0x004fea000383ffff */
[----:B------:R-:W-:Y:S05]  /*34610*/  BRA `(.L_x_2504) ;  /* 0xffffff5c00ac7947 */ /* 0x000fea000383ffff */
.L_x_2152:
[----:B0-----:R0:W2:Y:S02]  /*34620*/  SYNCS.PHASECHK.TRANS64.TRYWAIT P1, [R17+URZ+0x28460], R0 ;  /* 0x02846000110075a7 */ /* 0x0010a4000802017f */
[----:B--2---:R-:W-:Y:S05]  /*34630*/  @!P1 NANOSLEEP.SYNCS 0x989680 ;  /* 0x009896800000995d */ /* 0x004fea0003900000 */
[----:B------:R-:W2:Y:S02]  /*34640*/  @!P1 SYNCS.PHASECHK.TRANS64 P1, [R17+URZ+0x28460], R0 ;  /* 0x02846000110095a7 */ /* 0x000ea4000802007f */
[----:B--2---:R-:W-:Y:S05]  /*34650*/  @!P1 BRA `(.L_x_2152) ;  /* 0xfffffffc00f09947 */ /* 0x004fea000383ffff */
[----:B------:R-:W-:Y:S05]  /*34660*/  BRA `(.L_x_2505) ;  /* 0xffffff5c00b47947 */ /* 0x000fea000383ffff */
.L_x_2157:
        /* <DEDUP_REMOVED lines=8> */
.L_x_2507:
[----:B------:R-:W-:Y:S05]  /*346f0*/  BSYNC B0 ;  /* 0x0000000000007941 */ /* 0x000fea0003800000 */
.L_x_2506:
[----:B------:R-:W-:Y:S02]  /*34700*/  IMAD.MOV.U32 R13, RZ, RZ, R16 ;  /* 0x000000ffff0d7224 */ /* 0x000fe400078e0010 */
[----:B------:R-:W-:Y:S02]  /*34710*/  IMAD.MOV.U32 R12, RZ, RZ, 0x1 ;  /* 0x00000001ff0c7424 */ /* 0x000fe400078e00ff */
[----:B------:R-:W-:Y:S02]  /*34720*/  IMAD.MOV.U32 R11, RZ, RZ, 0x1f ;  /* 0x0000001fff0b7424 */ /* 0x000fe400078e00ff */
[----:B------:R-:W-:Y:S02]  /*34730*/  IMAD.MOV.U32 R15, RZ, RZ, -0x1 ;  /* 0xffffffffff0f7424 */ /* 0x000fe400078e00ff */
[----:B------:R-:W-:Y:S02]  /*34740*/  IMAD.IADD R9, R19, 0x1, R8 ;  /* 0x0000000113097824 */ /* 0x000fe400078e0208 */
[----:B------:R-:W-:-:S07]  /*34750*/  IMAD.MOV.U32 R0, RZ, RZ, R14 ;  /* 0x000000ffff007224 */ /* 0x000fce00078e000e */
[----:B------:R-:W-:Y:S05]  /*34760*/  WARPSYNC.COLLECTIVE R15, `(.L_x_2508) ;  /* 0x000000000f087348 */ /* 0x000fea0003c00000 */
[----:B------:R0:W1:Y:S02]  /*34770*/  SHFL.IDX P6, R14, R13, R12, R11 ;  /* 0x0000000c0d0e7389 */ /* 0x00006400000c000b */
[----:B01----:R-:W-:Y:S01]  /*34780*/  ENDCOLLECTIVE ;  /* 0x000000000000791b */ /* 0x003fe20003800000 */
.L_x_2508:
[----:B------:R-:W-:Y:S02]  /*34790*/  ULDC UR4, c[0x0][0xc3c] ;  /* 0x00030f0000047ab9 */ /* 0x000fe40000000800 */
[----:B------:R-:W-:-:S13]  /*347a0*/  ISETP.GE.OR P1, PT, R9, UR4, !P0 ;  /* 0x0000000409007c0c */ /* 0x000fda000c726670 */
[----:B------:R-:W0:Y:S08]  /*347b0*/  @!P1 LDC.64 R2, c[0x0][0xc80] ;  /* 0x00032000ff029b82 */ /* 0x000e300000000a00 */
[----:B------:R-:W1:Y:S01]  /*347c0*/  @!P1 LDC.64 R4, c[0x0][0xc78] ;  /* 0x00031e00ff049b82 */ /* 0x000e620000000a00 */
[----:B------:R-:W-:Y:S01]  /*347d0*/  CS2R R16, SRZ ;  /* 0x0000000000107805 */ /* 0x000fe2000001ff00 */
[----:B------:R-:W-:-:S02]  /*347e0*/  IMAD.MOV.U32 R11, RZ, RZ, RZ ;  /* 0x000000ffff0b7224 */ /* 0x000fc400078e00ff */
[----:B------:R-:W-:Y:S02]  /*347f0*/  IMAD.MOV.U32 R6, RZ, RZ, R14 ;  /* 0x000000ffff067224 */ /* 0x000fe400078e000e */
[----:B0-----:R-:W-:-:S05]  /*34800*/  @!P1 IMAD.WIDE R2, R9, 0x4, R2 ;  /* 0x0000000409029825 */ /* 0x001fca00078e0202 */
[----:B------:R1:W2:Y:S02]  /*34810*/  @!P1 LDG.E R7, desc[UR36][R2.64] ;  /* 0x0000002402079981 */ /* 0x0002a4000c1e1900 */
[----:B-1----:R-:W-:-:S05]  /*34820*/  @!P1 IMAD.WIDE R2, R9, 0x4, R4 ;  /* 0x0000000409029825 */ /* 0x002fca00078e0204 */
[----:B------:R-:W3:Y:S01]  /*34830*/  @!P1 LDG.E R4, desc[UR36][R2.64] ;  /* 0x0000002402049981 */ /* 0x000ee2000c1e1900 */
[----:B------:R-:W-:Y:S01]  /*34840*/  IMAD.MOV.U32 R5, RZ, RZ, RZ ;  /* 0x000000ffff057224 */ /* 0x000fe200078e00ff */
[C---:B------:R-:W-:Y:S02]  /*34850*/  ISETP.GE.U32.AND P2, PT, R8.reuse, 0x2, PT ;  /* 0x000000020800780c */ /* 0x040fe40003f46070 */
[C---:B------:R-:W-:Y:S02]  /*34860*/  ISETP.GE.U32.AND P3, PT, R8.reuse, 0x4, PT ;  /* 0x000000040800780c */ /* 0x040fe40003f66070 */
[C---:B------:R-:W-:Y:S02]  /*34870*/  ISETP.GE.U32.AND P4, PT, R8.reuse, 0x8, PT ;  /* 0x000000080800780c */ /* 0x040fe40003f86070 */
[C---:B------:R-:W-:Y:S02]  /*34880*/  ISETP.GE.U32.AND P5, PT, R8.reuse, 0x10, PT ;  /* 0x000000100800780c */ /* 0x040fe40003fa6070 */
[----:B--2---:R-:W-:Y:S01]  /*34890*/  @!P1 MOV R17, R7 ;  /* 0x0000000700119202 */ /* 0x004fe20000000f00 */
[----:B---3--:R-:W-:Y:S01]  /*348a0*/  @!P1 IMAD.MOV.U32 R5, RZ, RZ, R4 ;  /* 0x000000ffff059224 */ /* 0x008fe200078e0004 */
[----:B------:R-:W-:-:S03]  /*348b0*/  ISETP.NE.AND P1, PT, R8, RZ, PT ;  /* 0x000000ff0800720c */ /* 0x000fc60003f25270 */
[----:B------:R-:W-:-:S10]  /*348c0*/  IMAD R13, R5, R17, RZ ;  /* 0x00000011050d7224 */ /* 0x000fd400078e02ff */
[----:B------:R-:W-:Y:S05]  /*348d0*/  WARPSYNC.COLLECTIVE R15, `(.L_x_2509) ;  /* 0x000000000f087348 */ /* 0x000fea0003c00000 */
[----:B------:R0:W1:Y:S02]  /*348e0*/  SHFL.UP P6, R14, R13, R12, R11 ;  /* 0x0400000c0d0e7389 */ /* 0x00006400000c000b */
[----:B01----:R-:W-:Y:S01]  /*348f0*/  ENDCOLLECTIVE ;  /* 0x000000000000791b */ /* 0x003fe20003800000 */
.L_x_2509:
[----:B------:R-:W-:Y:S01]  /*34900*/  IMAD.MOV.U32 R12, RZ, RZ, 0x2 ;  /* 0x00000002ff0c7424 */ /* 0x000fe200078e00ff */
[----:B------:R-:W-:-:S05]  /*34910*/  SEL R4, R14, RZ, P1 ;  /* 0x000000ff0e047207 */ /* 0x000fca0000800000 */
[----:B------:R-:W-:-:S04]  /*34920*/  IMAD.IADD R4, R13, 0x1, R4 ;  /* 0x000000010d047824 */ /* 0x000fc800078e0204 */
[----:B------:R-:W-:-:S07]  /*34930*/  IMAD.MOV.U32 R13, RZ, RZ, R4 ;  /* 0x000000ffff0d7224 */ /* 0x000fce00078e0004 */
[----:B------:R-:W-:Y:S05]  /*34940*/  WARPSYNC.COLLECTIVE R15, `(.L_x_2510) ;  /* 0x000000000f087348 */ /* 0x000fea0003c00000 */
[----:B------:R0:W1:Y:S02]  /*34950*/  SHFL.UP P6, R14, R13, R12, R11 ;  /* 0x0400000c0d0e7389 */ /* 0x00006400000c000b */
[----:B01----:R-:W-:Y:S01]  /*34960*/  ENDCOLLECTIVE ;  /* 0x000000000000791b */ /* 0x003fe20003800000 */
.L_x_2510:
[----:B------:R-:W-:Y:S01]  /*34970*/  IMAD.MOV.U32 R12, RZ, RZ, 0x4 ;  /* 0x00000004ff0c7424 */ /* 0x000fe200078e00ff */
[----:B------:R-:W-:-:S05]  /*34980*/  SEL R3, R14, RZ, P2 ;  /* 0x000000ff0e037207 */ /* 0x000fca0001000000 */
[----:B------:R-:W-:-:S04]  /*34990*/  IMAD.IADD R2, R4, 0x1, R3 ;  /* 0x0000000104027824 */ /* 0x000fc800078e0203 */
[----:B------:R-:W-:-:S07]  /*349a0*/  IMAD.MOV.U32 R13, RZ, RZ, R2 ;  /* 0x000000ffff0d7224 */ /* 0x000fce00078e0002 */
[----:B------:R-:W-:Y:S05]  /*349b0*/  WARPSYNC.COLLECTIVE R15, `(.L_x_2511) ;  /* 0x000000000f087348 */ /* 0x000fea0003c00000 */
[----:B------:R0:W1:Y:S02]  /*349c0*/  SHFL.UP P6, R14, R13, R12, R11 ;  /* 0x0400000c0d0e7389 */ /* 0x00006400000c000b */
[----:B01----:R-:W-:Y:S01]  /*349d0*/  ENDCOLLECTIVE ;  /* 0x000000000000791b */ /* 0x003fe20003800000 */
.L_x_2511:
[----:B------:R-:W-:Y:S01]  /*349e0*/  IMAD.MOV.U32 R12, RZ, RZ, 0x8 ;  /* 0x00000008ff0c7424 */ /* 0x000fe200078e00ff */
[----:B------:R-:W-:-:S04]  /*349f0*/  SEL R3, R14, RZ, P3 ;  /* 0x000000ff0e037207 */ /* 0x000fc80001800000 */
[----:B------:R-:W-:-:S05]  /*34a00*/  IADD3 R3, R2, R3, RZ ;  /* 0x0000000302037210 */ /* 0x000fca0007ffe0ff */
[----:B------:R-:W-:-:S07]  /*34a10*/  IMAD.MOV.U32 R13, RZ, RZ, R3 ;  /* 0x000000ffff0d7224 */ /* 0x000fce00078e0003 */
[----:B------:R-:W-:Y:S05]  /*34a20*/  WARPSYNC.COLLECTIVE R15, `(.L_x_2512) ;  /* 0x000000000f087348 */ /* 0x000fea0003c00000 */
[----:B------:R0:W1:Y:S02]  /*34a30*/  SHFL.UP P6, R14, R13, R12, R11 ;  /* 0x0400000c0d0e7389 */ /* 0x00006400000c000b */
[----:B01----:R-:W-:Y:S01]  /*34a40*/  ENDCOLLECTIVE ;  /* 0x000000000000791b */ /* 0x003fe20003800000 */
.L_x_2512:
[----:B------:R-:W-:Y:S01]  /*34a50*/  IMAD.MOV.U32 R12, RZ, RZ, 0x10 ;  /* 0x00000010ff0c7424 */ /* 0x000fe200078e00ff */
[----:B------:R-:W-:-:S05]  /*34a60*/  SEL R4, R14, RZ, P4 ;  /* 0x000000ff0e047207 */ /* 0x000fca0002000000 */
[----:B------:R-:W-:-:S04]  /*34a70*/  IMAD.IADD R4, R3, 0x1, R4 ;  /* 0x0000000103047824 */ /* 0x000fc800078e0204 */
[----:B------:R-:W-:-:S07]  /*34a80*/  IMAD.MOV.U32 R13, RZ, RZ, R4 ;  /* 0x000000ffff0d7224 */ /* 0x000fce00078e0004 */
[----:B------:R-:W-:Y:S05]  /*34a90*/  WARPSYNC.COLLECTIVE R15, `(.L_x_2513) ;  /* 0x000000000f087348 */ /* 0x000fea0003c00000 */
[----:B------:R0:W1:Y:S02]  /*34aa0*/  SHFL.UP P6, R14, R13, R12, R11 ;  /* 0x0400000c0d0e7389 */ /* 0x00006400000c000b */
[----:B01----:R-:W-:Y:S01]  /*34ab0*/  ENDCOLLECTIVE ;  /* 0x000000000000791b */ /* 0x003fe20003800000 */
.L_x_2513:
[----:B------:R-:W-:Y:S02]  /*34ac0*/  IMAD.MOV.U32 R12, RZ, RZ, 0x1f ;  /* 0x0000001fff0c7424 */ /* 0x000fe400078e00ff */
[----:B------:R-:W-:Y:S01]  /*34ad0*/  IMAD.MOV.U32 R11, RZ, RZ, 0x1f ;  /* 0x0000001fff0b7424 */ /* 0x000fe200078e00ff */
[----:B------:R-:W-:-:S05]  /*34ae0*/  SEL R3, R14, RZ, P5 ;  /* 0x000000ff0e037207 */ /* 0x000fca0002800000 */
[----:B------:R-:W-:-:S04]  /*34af0*/  IMAD.IADD R2, R4, 0x1, R3 ;  /* 0x0000000104027824 */ /* 0x000fc800078e0203 */
[----:B------:R-:W-:-:S07]  /*34b00*/  IMAD.MOV.U32 R13, RZ, RZ, R2 ;  /* 0x000000ffff0d7224 */ /* 0x000fce00078e0002 */
[----:B------:R-:W-:Y:S05]  /*34b10*/  WARPSYNC.COLLECTIVE R15, `(.L_x_2514) ;  /* 0x000000000f087348 */ /* 0x000fea0003c00000 */
[----:B------:R0:W1:Y:S02]  /*34b20*/  SHFL.IDX P6, R14, R13, R12, R11 ;  /* 0x0000000c0d0e7389 */ /* 0x00006400000c000b */
[----:B01----:R-:W-:Y:S01]  /*34b30*/  ENDCOLLECTIVE ;  /* 0x000000000000791b */ /* 0x003fe20003800000 */
.L_x_2514:
[----:B------:R-:W-:Y:S05]  /*34b40*/  BRA `(.L_x_2515) ;  /* 0xffffff6000b07947 */ /* 0x000fea000383ffff */
.L_x_2160:
[----:B------:R-:W-:Y:S01]  /*34b50*/  BSSY B0, `(.L_x_2516) ;  /* 0x0000007000007945 */ /* 0x000fe20003800000 */
[----:B------:R-:W-:Y:S01]  /*34b60*/  MOV R12, 0x1 ;  /* 0x00000001000c7802 */ /* 0x000fe20000000f00 */
[----:B------:R-:W-:Y:S02]  /*34b70*/  IMAD.MOV.U32 R11, RZ, RZ, RZ ;  /* 0x000000ffff0b7224 */ /* 0x000fe400078e00ff */
[----:B------:R-:W-:-:S07]  /*34b80*/  IMAD.MOV.U32 R15, RZ, RZ, -0x1 ;  /* 0xffffffffff0f7424 */ /* 0x000fce00078e00ff */
[----:B------:R-:W-:Y:S05]  /*34b90*/  WARPSYNC.COLLECTIVE R15, `(.L_x_2517) ;  /* 0x000000000f087348 */ /* 0x000fea0003c00000 */
[----:B------:R0:W1:Y:S02]  /*34ba0*/  SHFL.UP P6, R14, R13, R12, R11 ;  /* 0x0400000c0d0e7389 */ /* 0x00006400000c000b */
[----:B01----:R-:W-:Y:S01]  /*34bb0*/  ENDCOLLECTIVE ;  /* 0x000000000000791b */ /* 0x003fe20003800000 */
.L_x_2517:
[----:B------:R-:W-:Y:S05]  /*34bc0*/  BSYNC B0 ;  /* 0x0000000000007941 */ /* 0x000fea0003800000 */
.L_x_2516:
[----:B------:R-:W-:Y:S01]  /*34bd0*/  SEL R14, R14, RZ, P1 ;  /* 0x000000ff0e0e7207 */ /* 0x000fe20000800000 */
[----:B------:R-:W-:Y:S02]  /*34be0*/  IMAD.MOV.U32 R12, RZ, RZ, 0x2 ;  /* 0x00000002ff0c7424 */ /* 0x000fe400078e00ff */
[----:B------:R-:W-:Y:S02]  /*34bf0*/  IMAD.MOV.U32 R11, RZ, RZ, RZ ;  /* 0x000000ffff0b7224 */ /* 0x000fe400078e00ff */
[----:B------:R-:W-:Y:S02]  /*34c00*/  IMAD.IADD R13, R13, 0x1, R14 ;  /* 0x000000010d0d7824 */ /* 0x000fe400078e020e */
[----:B------:R-:W-:-:S07]  /*34c10*/  IMAD.MOV.U32 R15, RZ, RZ, -0x1 ;  /* 0xffffffffff0f7424 */ /* 0x000fce00078e00ff */
[----:B------:R-:W-:Y:S05]  /*34c20*/  WARPSYNC.COLLECTIVE R15, `(.L_x_2518) ;  /* 0x000000000f087348 */ /* 0x000fea0003c00000 */
[----:B------:R0:W1:Y:S02]  /*34c30*/  SHFL.UP P6, R14, R13, R12, R11 ;  /* 0x0400000c0d0e7389 */ /* 0x00006400000c000b */
[----:B01----:R-:W-:Y:S01]  /*34c40*/  ENDCOLLECTIVE ;  /* 0x000000000000791b */ /* 0x003fe20003800000 */
.L_x_2518:
[----:B------:R-:W-:Y:S01]  /*34c50*/  IMAD.MOV.U32 R12, RZ, RZ, 0x4 ;  /* 0x00000004ff0c7424 */ /* 0x000fe200078e00ff */
[----:B------:R-:W-:-:S05]  /*34c60*/  SEL R2, R14, RZ, P2 ;  /* 0x000000ff0e027207 */ /* 0x000fca0001000000 */
[----:B------:R-:W-:-:S04]  /*34c70*/  IMAD.IADD R2, R13, 0x1, R2 ;  /* 0x000000010d027824 */ /* 0x000fc800078e0202 */
[----:B------:R-:W-:-:S07]  /*34c80*/  IMAD.MOV.U32 R13, RZ, RZ, R2 ;  /* 0x000000ffff0d7224 */ /* 0x000fce00078e0002 */
[----:B------:R-:W-:Y:S05]  /*34c90*/  WARPSYNC.COLLECTIVE R15, `(.L_x_2519) ;  /* 0x000000000f087348 */ /* 0x000fea0003c00000 */
[----:B------:R0:W1:Y:S02]  /*34ca0*/  SHFL.UP P6, R14, R13, R12, R11 ;  /* 0x0400000c0d0e7389 */ /* 0x00006400000c000b */
[----:B01----:R-:W-:Y:S01]  /*34cb0*/  ENDCOLLECTIVE ;  /* 0x000000000000791b */ /* 0x003fe20003800000 */
.L_x_2519:
[----:B------:R-:W-:Y:S01]  /*34cc0*/  IMAD.MOV.U32 R12, RZ, RZ, 0x8 ;  /* 0x00000008ff0c7424 */ /* 0x000fe200078e00ff */
[----:B------:R-:W-:-:S04]  /*34cd0*/  SEL R3, R14, RZ, P3 ;  /* 0x000000ff0e037207 */ /* 0x000fc80001800000 */
[----:B------:R-:W-:-:S05]  /*34ce0*/  IADD3 R3, R2, R3, RZ ;  /* 0x0000000302037210 */ /* 0x000fca0007ffe0ff */
[----:B------:R-:W-:-:S07]  /*34cf0*/  IMAD.MOV.U32 R13, RZ, RZ, R3 ;  /* 0x000000ffff0d7224 */ /* 0x000fce00078e0003 */
[----:B------:R-:W-:Y:S05]  /*34d00*/  WARPSYNC.COLLECTIVE R15, `(.L_x_2520) ;  /* 0x000000000f087348 */ /* 0x000fea0003c00000 */
[----:B------:R0:W1:Y:S02]  /*34d10*/  SHFL.UP P6, R14, R13, R12, R11 ;  /* 0x0400000c0d0e7389 */ /* 0x00006400000c000b */
[----:B01----:R-:W-:Y:S01]  /*34d20*/  ENDCOLLECTIVE ;  /* 0x000000000000791b */ /* 0x003fe20003800000 */
.L_x_2520:
[----:B------:R-:W-:Y:S01]  /*34d30*/  IMAD.MOV.U32 R12, RZ, RZ, 0x10 ;  /* 0x00000010ff0c7424 */ /* 0x000fe200078e00ff */
[----:B------:R-:W-:-:S05]  /*34d40*/  SEL R4, R14, RZ, P4 ;  /* 0x000000ff0e047207 */ /* 0x000fca0002000000 */
[----:B------:R-:W-:-:S04]  /*34d50*/  IMAD.IADD R4, R3, 0x1, R4 ;  /* 0x0000000103047824 */ /* 0x000fc800078e0204 */
[----:B------:R-:W-:-:S07]  /*34d60*/  IMAD.MOV.U32 R13, RZ, RZ, R4 ;  /* 0x000000ffff0d7224 */ /* 0x000fce00078e0004 */
[----:B------:R-:W-:Y:S05]  /*34d70*/  WARPSYNC.COLLECTIVE R15, `(.L_x_2521) ;  /* 0x000000000f087348 */ /* 0x000fea0003c00000 */
[----:B------:R0:W1:Y:S02]  /*34d80*/  SHFL.UP P6, R14, R13, R12, R11 ;  /* 0x0400000c0d0e7389 */ /* 0x00006400000c000b */
[----:B01----:R-:W-:Y:S01]  /*34d90*/  ENDCOLLECTIVE ;  /* 0x000000000000791b */ /* 0x003fe20003800000 */
.L_x_2521:
        /* <DEDUP_REMOVED lines=8> */
.L_x_2522:
[----:B------:R-:W-:Y:S05]  /*34e20*/  BRA `(.L_x_2523) ;  /* 0xffffff60009c7947 */ /* 0x000fea000383ffff */
.L_x_2162:
[----:B------:R-:W-:Y:S01]  /*34e30*/  BSSY B0, `(.L_x_2524) ;  /* 0x0000006000007945 */ /* 0x000fe20003800000 */
[----:B------:R-:W-:Y:S02]  /*34e40*/  PLOP3.LUT P6, PT, P6, PT, PT, 0x8, 0x0 ;  /* 0x000000000000781c */ /* 0x000fe400037ce170 */
[----:B------:R-:W-:-:S11]  /*34e50*/  MOV R15, 0xffffffff ;  /* 0xffffffff000f7802 */ /* 0x000fd60000000f00 */
[----:B0-----:R-:W-:Y:S05]  /*34e60*/  WARPSYNC.COLLECTIVE R15, `(.L_x_2525) ;  /* 0x000000000f087348 */ /* 0x001fea0003c00000 */
[----:B------:R-:W-:Y:S01]  /*34e70*/  VOTE.ANY R14, PT, P6 ;  /* 0x00000000000e7806 */ /* 0x000fe200030e0100 */
[----:B0-----:R-:W-:Y:S06]  /*34e80*/  ENDCOLLECTIVE ;  /* 0x000000000000791b */ /* 0x001fec0003800000 */
.L_x_2525:
[----:B------:R-:W-:Y:S05]  /*34e90*/  BSYNC B0 ;  /* 0x0000000000007941 */ /* 0x000fea0003800000 */
.L_x_2524:
[----:B------:R-:W-:Y:S02]  /*34ea0*/  IMAD.MOV.U32 R3, RZ, RZ, R14 ;  /* 0x000000ffff037224 */ /* 0x000fe400078e000e */
[----:B------:R-:W-:Y:S02]  /*34eb0*/  IMAD.MOV.U32 R13, RZ, RZ, R17 ;  /* 0x000000ffff0d7224 */ /* 0x000fe400078e0011 */
[----:B------:R-:W0:Y:S01]  /*34ec0*/  POPC R7, R3 ;  /* 0x0000000300077309 */ /* 0x000e220000000000 */
[----:B------:R-:W-:Y:S02]  /*34ed0*/  IMAD.MOV.U32 R11, RZ, RZ, 0x1f ;  /* 0x0000001fff0b7424 */ /* 0x000fe400078e00ff */
[----:B------:R-:W-:Y:S02]  /*34ee0*/  IMAD.MOV.U32 R15, RZ, RZ, -0x1 ;  /* 0xffffffffff0f7424 */ /* 0x000fe400078e00ff */
[----:B0-----:R-:W-:Y:S02]  /*34ef0*/  IMAD.MOV.U32 R12, RZ, RZ, R7 ;  /* 0x000000ffff0c7224 */ /* 0x001fe400078e0007 */
[----:B------:R-:W-:-:S07]  /*34f00*/  IMAD.IADD R19, R7, 0x1, R19 ;  /* 0x0000000107137824 */ /* 0x000fce00078e0213 */
[----:B------:R-:W-:Y:S05]  /*34f10*/  WARPSYNC.COLLECTIVE R15, `(.L_x_2526) ;  /* 0x000000000f087348 */ /* 0x000fea0003c00000 */
[----:B------:R0:W1:Y:S02]  /*34f20*/  SHFL.IDX P6, R14, R13, R12, R11 ;  /* 0x0000000c0d0e7389 */ /* 0x00006400000c000b */
[----:B01----:R-:W-:Y:S01]  /*34f30*/  ENDCOLLECTIVE ;  /* 0x000000000000791b */ /* 0x003fe20003800000 */
.L_x_2526:
[----:B------:R-:W-:Y:S02]  /*34f40*/  IMAD.MOV.U32 R13, RZ, RZ, R5 ;  /* 0x000000ffff0d7224 */ /* 0x000fe400078e0005 */
[----:B------:R-:W-:-:S07]  /*34f50*/  IMAD.MOV.U32 R17, RZ, RZ, R14 ;  /* 0x000000ffff117224 */ /* 0x000fce00078e000e */
[----:B------:R-:W-:Y:S05]  /*34f60*/  WARPSYNC.COLLECTIVE R15, `(.L_x_2527) ;  /* 0x000000000f087348 */ /* 0x000fea0003c00000 */
[----:B------:R0:W1:Y:S02]  /*34f70*/  SHFL.IDX P6, R14, R13, R12, R11 ;  /* 0x0000000c0d0e7389 */ /* 0x00006400000c000b */
[----:B01----:R-:W-:Y:S01]  /*34f80*/  ENDCOLLECTIVE ;  /* 0x000000000000791b */ /* 0x003fe20003800000 */
.L_x_2527:
[----:B------:R-:W-:Y:S01]  /*34f90*/  IMAD.MOV.U32 R5, RZ, RZ, R14 ;  /* 0x000000ffff057224 */ /* 0x000fe200078e000e */
[----:B------:R-:W-:Y:S06]  /*34fa0*/  BRA `(.L_x_2528) ;  /* 0xffffff60007c7947 */ /* 0x000fec000383ffff */
.L_x_2164:
[----:B------:R-:W-:Y:S01]  /*34fb0*/  BSSY B0, `(.L_x_2529) ;  /* 0x0000007000007945 */ /* 0x000fe20003800000 */
[----:B------:R-:W-:Y:S01]  /*34fc0*/  MOV R13, R2 ;  /* 0x00000002000d7202 */ /* 0x000fe20000000f00 */
[----:B------:R-:W-:Y:S02]  /*34fd0*/  IMAD.MOV.U32 R11, RZ, RZ, 0x1f ;  /* 0x0000001fff0b7424 */ /* 0x000fe400078e00ff */
[----:B------:R-:W-:-:S07]  /*34fe0*/  IMAD.MOV.U32 R15, RZ, RZ, -0x1 ;  /* 0xffffffffff0f7424 */ /* 0x000fce00078e00ff */
[----:B0123--:R-:W-:Y:S05]  /*34ff0*/  WARPSYNC.COLLECTIVE R15, `(.L_x_2530) ;  /* 0x000000000f087348 */ /* 0x00ffea0003c00000 */
[----:B------:R4:W0:Y:S02]  /*35000*/  SHFL.IDX P6, R14, R13, R12, R11 ;  /* 0x0000000c0d0e7389 */ /* 0x00082400000c000b */
[----:B01234-:R-:W-:Y:S01]  /*35010*/  ENDCOLLECTIVE ;  /* 0x000000000000791b */ /* 0x01ffe20003800000 */
.L_x_2530:
[----:B------:R-:W-:Y:S05]  /*35020*/  BSYNC B0 ;  /* 0x0000000000007941 */ /* 0x000fea0003800000 */
.L_x_2529:
[----:B------:R-:W-:Y:S01]  /*35030*/  IMAD.MOV.U32 R16, RZ, RZ, R14 ;  /* 0x000000ffff107224 */ /* 0x000fe200078e000e */
[----:B------:R-:W-:Y:S06]  /*35040*/  BRA `(.L_x_2163) ;  /* 0xffffff60006c7947 */ /* 0x000fec000383ffff */
.L_x_2170:
[----:B0-----:R0:W2:Y:S02]  /*35050*/  SYNCS.PHASECHK.TRANS64.TRYWAIT P0, [R7+URZ+0x28420], R0 ;  /* 0x02842000070075a7 */ /* 0x0010a4000800017f */
[----:B--2---:R-:W-:Y:S05]  /*35060*/  @!P0 NANOSLEEP.SYNCS 0x989680 ;  /* 0x009896800000895d */ /* 0x004fea0003900000 */
[----:B------:R-:W2:Y:S02]  /*35070*/  @!P0 SYNCS.PHASECHK.TRANS64 P0, [R7+URZ+0x28420], R0 ;  /* 0x02842000070085a7 */ /* 0x000ea4000800007f */
[----:B--2---:R-:W-:Y:S05]  /*35080*/  @!P0 BRA `(.L_x_2170) ;  /* 0xfffffffc00f08947 */ /* 0x004fea000383ffff */
[----:B------:R-:W-:Y:S05]  /*35090*/  BRA `(.L_x_2531) ;  /* 0xffffff6800c47947 */ /* 0x000fea000383ffff */
.L_x_2171:
        /* <DEDUP_REMOVED lines=8> */
[----:B01--4-:R-:W-:Y:S05]  /*35120*/  WARPSYNC.COLLECTIVE R15, `(.L_x_2533) ;  /* 0x000000000f087348 */ /* 0x013fea0003c00000 */
[----:B------:R2:W3:Y:S02]  /*35130*/  SHFL.IDX P6, R14, R13, R12, R11 ;  /* 0x0000000c0d0e7389 */ /* 0x0004e400000c000b */
[----:B01234-:R-:W-:Y:S01]  /*35140*/  ENDCOLLECTIVE ;  /* 0x000000000000791b */ /* 0x01ffe20003800000 */
.L_x_2533:
[----:B------:R-:W-:Y:S05]  /*35150*/  BSYNC B0 ;  /* 0x0000000000007941 */ /* 0x000fea0003800000 */
.L_x_2532:
[----:B------:R-:W-:Y:S05]  /*35160*/  BRA `(.L_x_2534) ;  /* 0xffffff6800ac7947 */ /* 0x000fea000383ffff */
.L_x_2172:
[----:B------:R-:W-:Y:S01]  /*35170*/  BSSY B0, `(.L_x_2535) ;  /* 0x0000006000007945 */ /* 0x000fe20003800000 */
[----:B------:R-:W-:-:S07]  /*35180*/  IMAD.MOV.U32 R15, RZ, RZ, -0x1 ;  /* 0xffffffffff0f7424 */ /* 0x000fce00078e00ff */
[----:B01--4-:R-:W-:Y:S05]  /*35190*/  WARPSYNC.COLLECTIVE R15, `(.L_x_2536) ;  /* 0x000000000f0c7348 */ /* 0x013fea0003c00000 */
[----:B------:R-:W-:Y:S02]  /*351a0*/  ELECT P6, UR62, PT ;  /* 0x00000000003e782f */ /* 0x000fe400038c0000 */
[----:B------:R-:W-:Y:S01]  /*351b0*/  MOV R14, UR62 ;  /* 0x0000003e000e7c02 */ /* 0x000fe20008000f00 */
[----:B01--4-:R-:W-:Y:S10]  /*351c0*/  ENDCOLLECTIVE ;  /* 0x000000000000791b */ /* 0x013ff40003800000 */
.L_x_2536:
[----:B------:R-:W-:Y:S05]  /*351d0*/  BSYNC B0 ;  /* 0x0000000000007941 */ /* 0x000fea0003800000 */
.L_x_2535:
[----:B------:R-:W-:Y:S05]  /*351e0*/  BRA `(.L_x_2537) ;  /* 0xffffff6800a07947 */ /* 0x000fea000383ffff */
.L_x_2174:
[----:B0-----:R0:W2:Y:S02]  /*351f0*/  SYNCS.PHASECHK.TRANS64.TRYWAIT P1, [R5+URZ+0x28440], R0 ;  /* 0x02844000050075a7 */ /* 0x0010a4000802017f */
[----:B--2---:R-:W-:Y:S05]  /*35200*/  @!P1 NANOSLEEP.SYNCS 0x989680 ;  /* 0x009896800000995d */ /* 0x004fea0003900000 */
[----:B------:R-:W2:Y:S02]  /*35210*/  @!P1 SYNCS.PHASECHK.TRANS64 P1, [R5+URZ+0x28440], R0 ;  /* 0x02844000050095a7 */ /* 0x000ea4000802007f */
[----:B--2---:R-:W-:Y:S05]  /*35220*/  @!P1 BRA `(.L_x_2174) ;  /* 0xfffffffc00f09947 */ /* 0x004fea000383ffff */
[----:B------:R-:W-:Y:S05]  /*35230*/  BRA `(.L_x_2538) ;  /* 0xffffff6800c87947 */ /* 0x000fea000383ffff */
.L_x_2176:
[----:B--2---:R2:W3:Y:S02]  /*35240*/  SYNCS.PHASECHK.TRANS64.TRYWAIT P1, [R3+URZ+0x28440], R2 ;  /* 0x02844002030075a7 */ /* 0x0044e4000802017f */
[----:B---3--:R-:W-:Y:S05]  /*35250*/  @!P1 NANOSLEEP.SYNCS 0x989680 ;  /* 0x009896800000995d */ /* 0x008fea0003900000 */
[----:B------:R-:W3:Y:S02]  /*35260*/  @!P1 SYNCS.PHASECHK.TRANS64 P1, [R3+URZ+0x28440], R2 ;  /* 0x02844002030095a7 */ /* 0x000ee4000802007f */
[----:B---3--:R-:W-:Y:S05]  /*35270*/  @!P1 BRA `(.L_x_2176) ;  /* 0xfffffffc00f09947 */ /* 0x008fea000383ffff */
[----:B------:R-:W-:Y:S05]  /*35280*/  BRA `(.L_x_2539) ;  /* 0xffffff6800d47947 */ /* 0x000fea000383ffff */
.L_x_2178:
[----:B---3--:R3:W0:Y:S02]  /*35290*/  SYNCS.PHASECHK.TRANS64.TRYWAIT P1, [R5+URZ+0x28460], R0 ;  /* 0x02846000050075a7 */ /* 0x008624000802017f */
[----:B0-----:R-:W-:Y:S05]  /*352a0*/  @!P1 NANOSLEEP.SYNCS 0x989680 ;  /* 0x009896800000995d */ /* 0x001fea0003900000 */
[----:B------:R-:W0:Y:S02]  /*352b0*/  @!P1 SYNCS.PHASECHK.TRANS64 P1, [R5+URZ+0x28460], R0 ;  /* 0x02846000050095a7 */ /* 0x000e24000802007f */
[----:B0-----:R-:W-:Y:S05]  /*352c0*/  @!P1 BRA `(.L_x_2178) ;  /* 0xfffffffc00f09947 */ /* 0x001fea000383ffff */
[----:B------:R-:W-:Y:S05]  /*352d0*/  BRA `(.L_x_2540) ;  /* 0xffffff6800d07947 */ /* 0x000fea000383ffff */
.L_x_2180:
[----:B------:R0:W0:Y:S02]  /*352e0*/  SYNCS.PHASECHK.TRANS64.TRYWAIT P1, [R3+URZ+0x28460], R2 ;  /* 0x02846002030075a7 */ /* 0x000024000802017f */
[----:B0-----:R-:W-:Y:S05]  /*352f0*/  @!P1 NANOSLEEP.SYNCS 0x989680 ;  /* 0x009896800000995d */ /* 0x001fea0003900000 */
[----:B------:R-:W0:Y:S02]  /*35300*/  @!P1 SYNCS.PHASECHK.TRANS64 P1, [R3+URZ+0x28460], R2 ;  /* 0x02846002030095a7 */ /* 0x000e24000802007f */
[----:B0-----:R-:W-:Y:S05]  /*35310*/  @!P1 BRA `(.L_x_2180) ;  /* 0xfffffffc00f09947 */ /* 0x001fea000383ffff */
[----:B------:R-:W-:Y:S05]  /*35320*/  BRA `(.L_x_2541) ;  /* 0xffffff6800cc7947 */ /* 0x000fea000383ffff */
.L_x_2182:
[----:B------:R0:W0:Y:S02]  /*35330*/  SYNCS.PHASECHK.TRANS64.TRYWAIT P1, [R5+URZ+0x28480], R0 ;  /* 0x02848000050075a7 */ /* 0x000024000802017f */
[----:B0-----:R-:W-:Y:S05]  /*35340*/  @!P1 NANOSLEEP.SYNCS 0x989680 ;  /* 0x009896800000995d */ /* 0x001fea0003900000 */
[----:B------:R-:W0:Y:S02]  /*35350*/  @!P1 SYNCS.PHASECHK.TRANS64 P1, [R5+URZ+0x28480], R0 ;  /* 0x02848000050095a7 */ /* 0x000e24000802007f */
[----:B0-----:R-:W-:Y:S05]  /*35360*/  @!P1 BRA `(.L_x_2182) ;  /* 0xfffffffc00f09947 */ /* 0x001fea000383ffff */
[----:B------:R-:W-:Y:S05]  /*35370*/  BRA `(.L_x_2542) ;  /* 0xffffff6800c87947 */ /* 0x000fea000383ffff */
.L_x_2543:
        /* <DEDUP_REMOVED lines=16> */
.L_x_3857:


//--------------------- .text._ZN7cutlass13device_kernelIN5flash11enable_sm90INS1_16FlashAttnFwdSm90INS1_25CollectiveMainloopFwdSm90ILi2EN4cute5tupleIJNS5_1CILi1EEES8_S8_EEENS6_IJNS7_ILi128EEESA_NS7_ILi256EEEEEELi256ENS_12float_e4m3_tEfNS_4arch4Sm90ELb1ELb0ELb1ELb0ELb1ELb0ELb0ELb1ELb0ELb1ELb1ELb0EEENS1_21CollectiveEpilogueFwdINS6_IJSA_SB_SA_EEES9_NS_10bfloat16_tESF_Li256ELb0ELb1ELb1ELb1EEENS1_19SingleTileSchedulerILb0ELb1ELb1ELi128EEEEEEEEEvNT_6ParamsE --------------------------
	.section	.text._ZN7cutlass13device_kernelIN5flash11enable_sm90INS1_16FlashAttnFwdSm90INS1_25CollectiveMainloopFwdSm90ILi2EN4cute5tupleIJNS5_1CILi1EEES8_S8_EEENS6_IJNS7_ILi128EEESA_NS7_ILi256EEEEEELi256ENS_12float_e4m3_tEfNS_4arch4Sm90ELb1ELb0ELb1ELb0ELb1ELb0ELb0ELb1ELb0ELb1ELb1ELb0EEENS1_21CollectiveEpilogueFwdINS6_IJSA_SB_SA_EEES9_NS_10bfloat16_tESF_Li256ELb0ELb1ELb1ELb1EEENS1_19SingleTileSchedulerILb0ELb1ELb1ELi128EEEEEEEEEvNT_6ParamsE,"ax",@progbits
	.align	128
.text._ZN7cutlass13device_kernelIN5flash11enable_sm90INS1_16FlashAttnFwdSm90INS1_25CollectiveMainloopFwdSm90ILi2EN4cute5tupleIJNS5_1CILi1EEES8_S8_EEENS6_IJNS7_ILi128EEESA_NS7_ILi256EEEEEELi256ENS_12float_e4m3_tEfNS_4arch4Sm90ELb1ELb0ELb1ELb0ELb1ELb0ELb0ELb1ELb0ELb1ELb1ELb0EEENS1_21CollectiveEpilogueFwdINS6_IJSA_SB_SA_EEES9_NS_10bfloat16_tESF_Li256ELb0ELb1ELb1ELb1EEENS1_19SingleTileSchedulerILb0ELb1ELb1ELi128EEEEEEEEEvNT_6ParamsE:
        .type           _ZN7cutlass13device_kernelIN5flash11enable_sm90INS1_16FlashAttnFwdSm90INS1_25CollectiveMainloopFwdSm90ILi2EN4cute5tupleIJNS5_1CILi1EEES8_S8_EEENS6_IJNS7_ILi128EEESA_NS7_ILi256EEEEEELi256ENS_12float_e4m3_tEfNS_4arch4Sm90ELb1ELb0ELb1ELb0ELb1ELb0ELb0ELb1ELb0ELb1ELb1ELb0EEENS1_21CollectiveEpilogueFwdINS6_IJSA_SB_SA_EEES9_NS_10bfloat16_tESF_Li256ELb0ELb1ELb1ELb1EEENS1_19SingleTileSchedulerILb0ELb1ELb1ELi128EEEEEEEEEvNT_6ParamsE,@function
        .size           _ZN7cutlass13device_kernelIN5flash11enable_sm90INS1_16FlashAttnFwdSm90INS1_25CollectiveMainloopFwdSm90ILi2EN4cute5tupleIJNS5_1CILi1EEES8_S8_EEENS6_IJNS7_ILi128EEESA_NS7_ILi256EEEEEELi256ENS_12float_e4m3_tEfNS_4arch4Sm90ELb1ELb0ELb1ELb0ELb1ELb0ELb0ELb1ELb0ELb1ELb1ELb0EEENS1_21CollectiveEpilogueFwdINS6_IJSA_SB_SA_EEES9_NS_10bfloat16_tESF_Li256ELb0ELb1ELb1ELb1EEENS1_19SingleTileSchedulerILb0ELb1ELb1ELi128EEEEEEEEEvNT_6ParamsE,(.L_x_3858 - _ZN7cutlass13device_kernelIN5flash11enable_sm90INS1_16FlashAttnFwdSm90INS1_25CollectiveMainloopFwdSm90ILi2EN4cute5tupleIJNS5_1CILi1EEES8_S8_EEENS6_IJNS7_ILi128EEESA_NS7_ILi256EEEEEELi256ENS_12float_e4m3_tEfNS_4arch4Sm90ELb1ELb0ELb1ELb0ELb1ELb0ELb0ELb1ELb0ELb1ELb1ELb0EEENS1_21CollectiveEpilogueFwdINS6_IJSA_SB_SA_EEES9_NS_10bfloat16_tESF_Li256ELb0ELb1ELb1ELb1EEENS1_19SingleTileSchedulerILb0ELb1ELb1ELi128EEEEEEEEEvNT_6ParamsE)
        .other          _ZN7cutlass13device_kernelIN5flash11enable_sm90INS1_16FlashAttnFwdSm90INS1_25CollectiveMainloopFwdSm90ILi2EN4cute5tupleIJNS5_1CILi1EEES8_S8_EEENS6_IJNS7_ILi128EEESA_NS7_ILi256EEEEEELi256ENS_12float_e4m3_tEfNS_4arch4Sm90ELb1ELb0ELb1ELb0ELb1ELb0ELb0ELb1ELb0ELb1ELb1ELb0EEENS1_21CollectiveEpilogueFwdINS6_IJSA_SB_SA_EEES9_NS_10bfloat16_tESF_Li256ELb0ELb1ELb1ELb1EEENS1_19SingleTileSchedulerILb0ELb1ELb1ELi128EEEEEEEEEvNT_6ParamsE,@"STO_CUDA_ENTRY STV_DEFAULT"
_ZN7cutlass13device_kernelIN5flash11enable_sm90INS1_16FlashAttnFwdSm90INS1_25CollectiveMainloopFwdSm90ILi2EN4cute5tupleIJNS5_1CILi1EEES8_S8_EEENS6_IJNS7_ILi128EEESA_NS7_ILi256EEEEEELi256ENS_12float_e4m3_tEfNS_4arch4Sm90ELb1ELb0ELb1ELb0ELb1ELb0ELb0ELb1ELb0ELb1ELb1ELb0EEENS1_21CollectiveEpilogueFwdINS6_IJSA_SB_SA_EEES9_NS_10bfloat16_tESF_Li256ELb0ELb1ELb1ELb1EEENS1_19SingleTileSchedulerILb0ELb1ELb1ELi128EEEEEEEEEvNT_6ParamsE:
        /* <DEDUP_REMOVED lines=45> */
.L_x_2544:
        /* <DEDUP_REMOVED lines=22> */
.L_x_2545:
        /* <DEDUP_REMOVED lines=18> */
.L_x_2546:
        /* <DEDUP_REMOVED lines=22> */
.L_x_2547:
        /* <DEDUP_REMOVED lines=23> */
.L_x_2548:
        /* <DEDUP_REMOVED lines=9> */
.L_x_2551:
        /* <DEDUP_REMOVED lines=20> */
[----:B------:R-:W0:Y:S01]  /*09f0*/  S2UR UR49, SR_CTAID.X ;  /* 0x00000000003179c3 */ /* 0x000e220000002500 */
[----:B------:R-:W-:Y:S01]  /*0a00*/  ULDC UR4, c[0x0][0x448] ;  /* 0x0001120000047ab9 */ /* 0x000fe20000000800 */
[----:B------:R-:W-:Y:S01]  /*0a10*/  ULDC UR43, c[0x0][0x424] ;  /* 0x00010900002b7ab9 */ /* 0x000fe20000000800 */
[----:B------:R-:W-:Y:S01]  /*0a20*/  UISETP.NE.AND UP1, UPT, UR4, 0x1, UPT ;  /* 0x000000010400788c */ /* 0x000fe2000bf25270 */
[----:B------:R-:W-:Y:S02]  /*0a30*/  ULDC UR7, c[0x0][0x288] ;  /* 0x0000a20000077ab9 */ /* 0x000fe40000000800 */
[----:B------:R-:W-:Y:S01]  /*0a40*/  ULDC.64 UR4, c[0x0][0x418] ;  /* 0x0001060000047ab9 */ /* 0x000fe20000000a00 */
[----:B------:R-:W-:Y:S02]  /*0a50*/  UIADD3 UR7, -UR7, 0x80, URZ ;  /* 0x0000008007077890 */ /* 0x000fe4000fffe13f */
[----:B------:R-:W-:Y:S01]  /*0a60*/  UISETP.NE.U32.AND UP0, UPT, UR4, URZ, UPT ;  /* 0x0000003f0400728c */ /* 0x000fe2000bf05070 */
[----:B------:R-:W-:Y:S01]  /*0a70*/  ULDC UR8, c[0x0][0x2f0] ;  /* 0x0000bc0000087ab9 */ /* 0x000fe20000000800 */
[----:B------:R-:W-:-:S02]  /*0a80*/  UP2UR UR44, UPR, URZ, 0x2 ;  /* 0x000000023f2c7883 */ /* 0x000fc40008000000 */
[----:B------:R-:W-:Y:S01]  /*0a90*/  UISETP.NE.AND.EX UP0, UPT, UR5, URZ, UPT, UP0 ;  /* 0x0000003f0500728c */ /* 0x000fe2000bf05300 */
[----:B------:R-:W-:Y:S02]  /*0aa0*/  @UP1 ULDC UR9, c[0x0][0x450] ;  /* 0x0001140000091ab9 */ /* 0x000fe40000000800 */
[----:B------:R-:W-:Y:S01]  /*0ab0*/  @UP1 ULDC UR5, c[0x0][0x44c] ;  /* 0x0001130000051ab9 */ /* 0x000fe20000000800 */
[----:B------:R-:W-:Y:S02]  /*0ac0*/  USEL UR43, UR43, 0x1, UP0 ;  /* 0x000000012b2b7887 */ /* 0x000fe40008000000 */
[----:B------:R-:W-:Y:S02]  /*0ad0*/  USHF.R.U32.HI UR10, URZ, 0x10, UR39 ;  /* 0x000000103f0a7899 */ /* 0x000fe40008011627 */
[----:B------:R-:W-:Y:S02]  /*0ae0*/  UIMAD UR7, UR43, UR8, UR7 ;  /* 0x000000082b0772a4 */ /* 0x000fe4000f8e0207 */
[----:B0-----:R-:W-:-:S02]  /*0af0*/  USHF.L.U32 UR49, UR49, 0x7, URZ ;  /* 0x0000000731317899 */ /* 0x001fc4000800063f */
[----:B------:R-:W-:Y:S02]  /*0b00*/  ULOP3.LUT UR39, UR39, 0xffff, URZ, 0xc0, !UPT ;  /* 0x0000ffff27277892 */ /* 0x000fe4000f8ec03f */
[----:B------:R-:W-:Y:S02]  /*0b10*/  @UP1 UIADD3 UR4, UR49, 0x7f, URZ ;  /* 0x0000007f31041890 */ /* 0x000fe4000fffe03f */
[----:B------:R-:W-:Y:S02]  /*0b20*/  UIADD3 UR6, UR49, 0x7f, URZ ;  /* 0x0000007f31067890 */ /* 0x000fe4000fffe03f */
[----:B------:R-:W-:Y:S02]  /*0b30*/  UIMAD.WIDE.U32 UR4, UR4, UR5, URZ ;  /* 0x00000005040472a5 */ /* 0x000fe4000f8e003f */
[----:B------:R-:W-:Y:S02]  /*0b40*/  UIMAD UR4, UR43, UR8, 0x7f ;  /* 0x0000007f2b0474a4 */ /* 0x000fe4000f8e0208 */
[----:B------:R-:W-:-:S02]  /*0b50*/  @UP1 USHF.R.U32.HI UR6, URZ, UR9, UR5 ;  /* 0x000000093f061299 */ /* 0x000fc40008011605 */
[----:B------:R-:W-:Y:S02]  /*0b60*/  USHF.R.S32.HI UR5, URZ, 0x1f, UR4 ;  /* 0x0000001f3f057899 */ /* 0x000fe40008011404 */
[----:B------:R-:W-:Y:S02]  /*0b70*/  UIADD3 UR6, UR7, UR6, URZ ;  /* 0x0000000607067290 */ /* 0x000fe4000fffe03f */
[----:B------:R-:W-:Y:S02]  /*0b80*/  ULEA.HI UR5, UR5, UR4, URZ, 0x7 ;  /* 0x0000000405057291 */ /* 0x000fe4000f8f383f */
[----:B------:R-:W-:Y:S02]  /*0b90*/  USHF.R.S32.HI UR7, URZ, 0x1f, UR6 ;  /* 0x0000001f3f077899 */ /* 0x000fe40008011406 */
[----:B------:R-:W-:Y:S02]  /*0ba0*/  USHF.R.S32.HI UR5, URZ, 0x7, UR5 ;  /* 0x000000073f057899 */ /* 0x000fe40008011405 */
[----:B------:R-:W-:Y:S01]  /*0bb0*/  ULEA.HI UR7, UR7, UR6, URZ, 0x7 ;  /* 0x0000000607077291 */ /* 0x000fe2000f8f383f */
[----:B------:R-:W-:-:S03]  /*0bc0*/  UMOV UR4, URZ ;  /* 0x0000003f00047c82 */ /* 0x000fc60008000000 */
[----:B------:R-:W-:-:S04]  /*0bd0*/  USHF.R.S32.HI UR7, URZ, 0x7, UR7 ;  /* 0x000000073f077899 */ /* 0x000fc80008011407 */
[----:B------:R-:W-:-:S04]  /*0be0*/  UISETP.LT.AND UP0, UPT, UR5, UR7, UPT ;  /* 0x000000070500728c */ /* 0x000fc8000bf01270 */
[----:B------:R-:W-:Y:S02]  /*0bf0*/  USEL UR9, UR5, UR7, UP0 ;  /* 0x0000000705097287 */ /* 0x000fe40008000000 */
[----:B------:R-:W-:Y:S02]  /*0c00*/  UISETP.NE.AND UP0, UPT, UR10, URZ, UPT ;  /* 0x0000003f0a00728c */ /* 0x000fe4000bf05270 */
[----:B------:R-:W-:-:S06]  /*0c10*/  UISETP.GE.AND UP1, UPT, UR9, 0x1, UPT ;  /* 0x000000010900788c */ /* 0x000fcc000bf26270 */
[----:B------:R-:W-:-:S03]  /*0c20*/  PLOP3.LUT P0, PT, PT, PT, UP1, 0x80, 0x0 ;  /* 0x000000000000781c */ /* 0x000fc60003f0f018 */
[----:B------:R-:W-:-:S10]  /*0c30*/  @!UP0 ULDC UR10, c[0x0][0x9f0] ;  /* 0x00027c00000a8ab9 */ /* 0x000fd40000000800 */
[----:B------:R-:W-:Y:S05]  /*0c40*/  @!P0 BRA `(.L_x_2553) ;  /* 0x0000000000848947 */ /* 0x000fea0003800000 */
[----:B------:R-:W-:Y:S01]  /*0c50*/  IMAD.U32 R3, RZ, RZ, UR10 ;  /* 0x0000000aff037e24 */ /* 0x000fe2000f8e00ff */
[----:B------:R-:W-:Y:S01]  /*0c60*/  UIADD3 UR6, UR10, -0x1, UR9 ;  /* 0xffffffff0a067890 */ /* 0x000fe2000fffe009 */
[----:B------:R-:W-:-:S03]  /*0c70*/  UMOV UR4, URZ ;  /* 0x0000003f00047c82 */ /* 0x000fc60008000000 */
        /* <DEDUP_REMOVED lines=30> */
.L_x_2553:
[----:B------:R-:W-:Y:S01]  /*0e60*/  UIMAD UR39, UR39, UR4, URZ ;  /* 0x00000004272772a4 */ /* 0x000fe2000f8e023f */
[----:B------:R-:W-:Y:S01]  /*0e70*/  IMAD.U32 R0, RZ, RZ, UR9 ;  /* 0x00000009ff007e24 */ /* 0x000fe2000f8e00ff */
[----:B------:R-:W-:Y:S01]  /*0e80*/  USHF.R.S32.HI UR40, URZ, 0x1f, UR37 ;  /* 0x0000001f3f287899 */ /* 0x000fe20008011425 */
[----:B------:R-:W-:Y:S01]  /*0e90*/  IMAD.U32 R3, RZ, RZ, UR4 ;  /* 0x00000004ff037e24 */ /* 0x000fe2000f8e00ff */
[----:B------:R-:W-:Y:S02]  /*0ea0*/  IADD3 R22, R22, -0x80, RZ ;  /* 0xffffff8016167810 */ /* 0x000fe40007ffe0ff */
[----:B------:R-:W-:Y:S02]  /*0eb0*/  CS2R R28, SRZ ;  /* 0x00000000001c7805 */ /* 0x000fe4000001ff00 */
[----:B------:R-:W-:Y:S01]  /*0ec0*/  PLOP3.LUT P0, PT, PT, PT, PT, 0x80, 0x0 ;  /* 0x000000000000781c */ /* 0x000fe20003f0f070 */
[----:B------:R-:W-:Y:S01]  /*0ed0*/  IMAD.MOV.U32 R2, RZ, RZ, RZ ;  /* 0x000000ffff027224 */ /* 0x000fe200078e00ff */
[----:B------:R-:W-:-:S02]  /*0ee0*/  VIADDMNMX R0, R3, UR39, R0, PT ;  /* 0x0000002703007c46 */ /* 0x000fc4000b800100 */
[----:B------:R-:W-:Y:S01]  /*0ef0*/  CS2R R24, SRZ ;  /* 0x0000000000187805 */ /* 0x000fe2000001ff00 */
[----:B------:R-:W-:Y:S01]  /*0f00*/  IMAD.MOV.U32 R6, RZ, RZ, RZ ;  /* 0x000000ffff067224 */ /* 0x000fe200078e00ff */
[----:B------:R-:W-:Y:S02]  /*0f10*/  CS2R R26, SRZ ;  /* 0x00000000001a7805 */ /* 0x000fe4000001ff00 */
[----:B------:R-:W-:Y:S01]  /*0f20*/  R2UR UR48, R0 ;  /* 0x00000000003072ca */ /* 0x000fe200000e0000 */
[----:B------:R-:W-:Y:S01]  /*0f30*/  IMAD.MOV.U32 R0, RZ, RZ, RZ ;  /* 0x000000ffff007224 */ /* 0x000fe200078e00ff */
[----:B------:R-:W-:Y:S01]  /*0f40*/  CS2R R36, SRZ ;  /* 0x0000000000247805 */ /* 0x000fe2000001ff00 */
        /* <DEDUP_REMOVED lines=10> */
[----:B------:R-:W-:Y:S01]  /*0ff0*/  UISETP.GT.AND UP0, UPT, UR48, UR39, UPT ;  /* 0x000000273000728c */ /* 0x000fe2000bf04270 */
[----:B------:R-:W-:Y:S02]  /*1000*/  CS2R R54, SRZ ;  /* 0x0000000000367805 */ /* 0x000fe4000001ff00 */
[----:B------:R-:W-:Y:S02]  /*1010*/  CS2R R50, SRZ ;  /* 0x0000000000327805 */ /* 0x000fe4000001ff00 */
[----:B------:R-:W-:Y:S02]  /*1020*/  CS2R R60, SRZ ;  /* 0x00000000003c7805 */ /* 0x000fe4000001ff00 */
[----:B------:R-:W-:Y:S02]  /*1030*/  CS2R R56, SRZ ;  /* 0x0000000000387805 */ /* 0x000fe4000001ff00 */
[----:B------:R-:W-:-:S02]  /*1040*/  CS2R R62, SRZ ;  /* 0x00000000003e7805 */ /* 0x000fc4000001ff00 */
[----:B------:R-:W-:Y:S02]  /*1050*/  PLOP3.LUT P1, PT, PT, PT, UP0, 0x80, 0x0 ;  /* 0x000000000000781c */ /* 0x000fe40003f2f008 */
        /* <DEDUP_REMOVED lines=80> */
[----:B-1----:R-:W-:Y:S05]  /*1560*/  CALL.ABS.NOINC R2 ;  /* 0x0000000002007343 */ /* 0x002fea0003c00000 */
.L_x_2555:
        /* <DEDUP_REMOVED lines=14> */
[----:B------:R-:W-:Y:S02]  /*1650*/  @UP1 UIMAD UR12, UR40, UR16, URZ ;  /* 0x00000010280c12a4 */ /* 0x000fe4000f8e023f */
[----:B------:R-:W-:Y:S02]  /*1660*/  @UP0 UIMAD UR15, UR37, UR15, UR8 ;  /* 0x0000000f250f02a4 */ /* 0x000fe4000f8e0208 */
[----:B------:R-:W-:Y:S02]  /*1670*/  @UP1 UIMAD.WIDE.U32 UR8, UR37, UR16, URZ ;  /* 0x00000010250812a5 */ /* 0x000fe4000f8e003f */
        /* <DEDUP_REMOVED lines=10> */
[----:B------:R-:W-:Y:S02]  /*1720*/  @UP0 UIMAD UR14, UR38, UR19, UR14 ;  /* 0x00000013260e02a4 */ /* 0x000fe4000f8e020e */
[----:B------:R-:W-:Y:S02]  /*1730*/  @UP0 UIMAD.WIDE.U32 UR10, UR38, UR18, UR10 ;  /* 0x00000012260a02a5 */ /* 0x000fe4000f8e000a */
        /* <DEDUP_REMOVED lines=20> */
.L_x_2652:
[----:B------:R-:W-:Y:S05]  /*1880*/  WARPSYNC.ALL ;  /* 0x0000000000007948 */ /* 0x000fea0003800000 */
[----:B------:R-:W-:Y:S01]  /*1890*/  ULOP3.LUT UR4, UR36, 0x1, URZ, 0xfc, !UPT ;  /* 0x0000000124047892 */ /* 0x000fe2000f8efc3f */
[----:B------:R1:W-:Y:S03]  /*18a0*/  BAR.SYNC.DEFER_BLOCKING R6, 0x100 ;  /* 0x000400060000751d */ /* 0x0003e60000010000 */
[----:B------:R-:W-:-:S06]  /*18b0*/  UISETP.NE.AND UP0, UPT, UR4, 0x3, UPT ;  /* 0x000000030400788c */ /* 0x000fcc000bf05270 */
[----:B------:R-:W-:-:S13]  /*18c0*/  PLOP3.LUT P0, PT, PT, PT, UP0, 0x80, 0x0 ;  /* 0x000000000000781c */ /* 0x000fda0003f0f008 */
[----:B-1----:R-:W-:Y:S05]  /*18d0*/  @!P0 BRA `(.L_x_2557) ;  /* 0x0000000000048947 */ /* 0x002fea0003800000 */
[----:B------:R-:W-:Y:S01]  /*18e0*/  BPT.TRAP 0x1 ;  /* 0x000000040000795c */ /* 0x000fe20000300000 */
.L_x_2557:
[----:B------:R1:W2:Y:S01]  /*18f0*/  SYNCS.PHASECHK.TRANS64.TRYWAIT P1, [UR41+0x38830], R8 ;  /* 0x03883008ff0075a7 */ /* 0x0002a20008020169 */
[----:B------:R-:W-:Y:S05]  /*1900*/  @!P0 BRA `(.L_x_2558) ;  /* 0x0000000000048947 */ /* 0x000fea0003800000 */
[----:B------:R-:W-:Y:S01]  /*1910*/  BPT.TRAP 0x1 ;  /* 0x000000040000795c */ /* 0x000fe20000300000 */
.L_x_2558:
[----:B--2---:R-:W-:Y:S05]  /*1920*/  @P1 BRA `(.L_x_2559) ;  /* 0x0000000000081947 */ /* 0x004fea0003800000 */
[----:B------:R-:W2:Y:S02]  /*1930*/  SYNCS.PHASECHK.TRANS64.TRYWAIT P1, [UR41+0x38830], R8 ;  /* 0x03883008ff0075a7 */ /* 0x000ea40008020169 */
[----:B--2---:R-:W-:Y:S05]  /*1940*/  @!P1 BRA `(.L_x_2560) ;  /* 0x0000012400709947 */ /* 0x004fea0003800000 */
.L_x_2559:
[----:B------:R-:W-:Y:S01]  /*1950*/  UIADD3 UR4, UR41, 0x28400, URZ ;  /* 0x0002840029047890 */ /* 0x000fe2000fffe03f */
[----:B------:R-:W-:Y:S01]  /*1960*/  WARPGROUP.ARRIVE ;  /* 0x00000000000079c5 */ /* 0x000fe20000000000 */
[----:B------:R-:W-:Y:S01]  /*1970*/  ULOP3.LUT UR32, UR42, 0x10000, URZ, 0xfc, !UPT ;  /* 0x000100002a207892 */ /* 0x000fe2000f8efc3f */
[----:B------:R-:W-:Y:S01]  /*1980*/  IADD3 R4, -R16, 0xb, RZ ;  /* 0x0000000b10047810 */ /* 0x000fe20007ffe1ff */
[----:B------:R-:W-:Y:S01]  /*1990*/  USHF.R.U32.HI UR4, URZ, 0x4, UR4 ;  /* 0x000000043f047899 */ /* 0x000fe20008011604 */
[----:B------:R-:W-:Y:S01]  /*19a0*/  UMOV UR5, 0x40000040 ;  /* 0x4000004000057882 */ /* 0x000fe20000000000 */
[----:B------:R-:W-:Y:S02]  /*19b0*/  UMOV UR7, 0x40000040 ;  /* 0x4000004000077882 */ /* 0x000fe40000000000 */
[----:B------:R-:W-:Y:S02]  /*19c0*/  ULOP3.LUT UR4, UR4, 0x3fff, URZ, 0xc0, !UPT ;  /* 0x00003fff04047892 */ /* 0x000fe4000f8ec03f */
[----:B------:R-:W-:-:S02]  /*19d0*/  UIADD3 UR8, UR32, 0x2, URZ ;  /* 0x0000000220087890 */ /* 0x000fc4000fffe03f */
[----:B------:R-:W-:Y:S01]  /*19e0*/  ULOP3.LUT UR42, UR4, 0x10000, URZ, 0xfc, !UPT ;  /* 0x00010000042a7892 */ /* 0x000fe2000f8efc3f */
[----:B------:R-:W-:Y:S02]  /*19f0*/  UMOV UR9, 0x40000040 ;  /* 0x4000004000097882 */ /* 0x000fe40000000000 */
[----:B------:R-:W-:Y:S01]  /*1a00*/  UMOV UR4, UR32 ;  /* 0x0000002000047c82 */ /* 0x000fe20008000000 */
[----:B------:R-:W-:Y:S01]  /*1a10*/  UIADD3 UR10, UR42, 0x2, URZ ;  /* 0x000000022a0a7890 */ /* 0x000fe2000fffe03f */
[----:B------:R-:W-:Y:S02]  /*1a20*/  UMOV UR11, 0x40000040 ;  /* 0x40000040000b7882 */ /* 0x000fe40000000000 */
[----:B------:R-:W-:Y:S01]  /*1a30*/  UMOV UR6, UR42 ;  /* 0x0000002a00067c82 */ /* 0x000fe20008000000 */
[----:B------:R-:W-:Y:S01]  /*1a40*/  UIADD3 UR12, UR32, 0x4, URZ ;  /* 0x00000004200c7890 */ /* 0x000fe2000fffe03f */
[----:B------:R-:W-:Y:S01]  /*1a50*/  QGMMA.64x128x32.F32.E4M3.E4M3 R24, gdesc[UR4], RZ, !UPT, gsb0 ;  /* 0x01e00000041879f3 */ /* 0x000fe2000c0008ff */
        /* <DEDUP_REMOVED lines=48> */
.L_x_2561:
[----:B------:R-:W-:Y:S01]  /*1d60*/  LOP3.LUT R5, R88, 0xffffff80, RZ, 0xc0, !PT ;  /* 0xffffff8058057812 */ /* 0x000fe200078ec0ff */
[C---:B------:R-:W-:Y:S01]  /*1d70*/  FMUL.FTZ R24, R0.reuse, R24 ;  /* 0x0000001800187220 */ /* 0x040fe20000410000 */
[----:B------:R-:W-:Y:S01]  /*1d80*/  LEA.HI R23, R23, R22, RZ, 0x2 ;  /* 0x0000001617177211 */ /* 0x000fe200078f10ff */
[C---:B------:R-:W-:Y:S01]  /*1d90*/  FMUL.FTZ R25, R0.reuse, R25 ;  /* 0x0000001900197220 */ /* 0x040fe20000410000 */
[----:B0-----:R-:W-:Y:S01]  /*1da0*/  FMUL.FTZ R3, R0, R27 ;  /* 0x0000001b00037220 */ /* 0x001fe20000410000 */
[----:B------:R-:W-:Y:S01]  /*1db0*/  IMAD.IADD R7, R22, 0x1, -R5 ;  /* 0x0000000116077824 */ /* 0x000fe200078e0a05 */
[----:B------:R0:W3:Y:S01]  /*1dc0*/  MUFU.TANH R90, R24 ;  /* 0x00000018005a7308 */ /* 0x0000e20000002400 */
[----:B------:R-:W-:Y:S01]  /*1dd0*/  LOP3.LUT R5, R23, 0xfffffffc, RZ, 0xc0, !PT ;  /* 0xfffffffc17057812 */ /* 0x000fe200078ec0ff */
[C---:B------:R-:W-:Y:S01]  /*1de0*/  FMUL.FTZ R2, R0.reuse, R26 ;  /* 0x0000001a00027220 */ /* 0x040fe20000410000 */
[----:B------:R-:W-:Y:S01]  /*1df0*/  UISETP.NE.AND UP0, UPT, UR44, URZ, UPT ;  /* 0x0000003f2c00728c */ /* 0x000fe2000bf05270 */
[C---:B------:R-:W-:Y:S01]  /*1e00*/  FMUL.FTZ R48, R0.reuse, R48 ;  /* 0x0000003000307220 */ /* 0x040fe20000410000 */
[----:B------:R-:W-:Y:S01]  /*1e10*/  FMUL.FTZ R19, R0, R46 ;  /* 0x0000002e00137220 */ /* 0x000fe20000410000 */
[----:B------:R-:W-:Y:S01]  /*1e20*/  IMAD.IADD R27, R22, 0x1, -R5 ;  /* 0x00000001161b7824 */ /* 0x000fe200078e0a05 */
[----:B------:R-:W-:Y:S01]  /*1e30*/  ULDC UR11, c[0x0][0x2f0] ;  /* 0x0000bc00000b7ab9 */ /* 0x000fe20000000800 */
[----:B------:R4:W5:Y:S01]  /*1e40*/  MUFU.TANH R91, R25 ;  /* 0x00000019005b7308 */ /* 0x0009620000002400 */
[----:B0-----:R-:W-:Y:S01]  /*1e50*/  SHF.R.S32.HI R24, RZ, 0x1f, R7 ;  /* 0x0000001fff187819 */ /* 0x001fe20000011407 */
[C---:B------:R-:W-:Y:S01]  /*1e60*/  FMUL.FTZ R28, R0.reuse, R28 ;  /* 0x0000001c001c7220 */ /* 0x040fe20000410000 */
[----:B------:R-:W-:Y:S01]  /*1e70*/  PLOP3.LUT P1, PT, PT, PT, UP0, 0x80, 0x0 ;  /* 0x000000000000781c */ /* 0x000fe20003f2f008 */
[----:B------:R-:W-:Y:S01]  /*1e80*/  FMUL.FTZ R10, R0, R30 ;  /* 0x0000001e000a7220 */ /* 0x000fe20000410000 */
[CC--:B------:R-:W-:Y:S01]  /*1e90*/  LEA.HI R23, R24.reuse, R7.reuse, RZ, 0x2 ;  /* 0x0000000718177211 */ /* 0x0c0fe200078f10ff */
[----:B------:R-:W-:Y:S01]  /*1ea0*/  @UP0 ULDC UR6, c[0x0][0x44c] ;  /* 0x0001130000060ab9 */ /* 0x000fe20000000800 */
[----:B------:R-:W-:Y:S01]  /*1eb0*/  LEA.HI R24, R24, R7, RZ, 0x5 ;  /* 0x0000000718187211 */ /* 0x000fe200078f28ff */
[----:B------:R0:W-:Y:S01]  /*1ec0*/  MUFU.TANH R46, R48 ;  /* 0x00000030002e7308 */ /* 0x0001e20000002400 */
[--C-:B------:R-:W-:Y:S01]  /*1ed0*/  SHF.R.S32.HI R5, RZ, 0x2, R23.reuse ;  /* 0x00000002ff057819 */ /* 0x100fe20000011417 */
[C---:B------:R-:W-:Y:S01]  /*1ee0*/  FMUL.FTZ R49, R0.reuse, R49 ;  /* 0x0000003100317220 */ /* 0x040fe20000410000 */
[----:B------:R-:W-:Y:S01]  /*1ef0*/  SHF.R.S32.HI R22, RZ, 0x1f, R23 ;  /* 0x0000001fff167819 */ /* 0x000fe20000011417 */
[C---:B------:R-:W-:Y:S01]  /*1f00*/  FMUL.FTZ R9, R0.reuse, R31 ;  /* 0x0000001f00097220 */ /* 0x040fe20000410000 */
[----:B----4-:R-:W-:Y:S01]  /*1f10*/  LEA.HI R25, R89, R89, RZ, 0x1 ;  /* 0x0000005959197211 */ /* 0x010fe200078f08ff */
[----:B------:R-:W-:Y:S01]  /*1f20*/  FMUL.FTZ R29, R0, R29 ;  /* 0x0000001d001d7220 */ /* 0x000fe20000410000 */
[----:B------:R-:W-:Y:S01]  /*1f30*/  SHF.R.S32.HI R24, RZ, 0x5, R24 ;  /* 0x00000005ff187819 */ /* 0x000fe20000011418 */
[----:B------:R4:W1:Y:S01]  /*1f40*/  MUFU.TANH R92, R28 ;  /* 0x0000001c005c7308 */ /* 0x0008620000002400 */
[----:B------:R-:W-:Y:S01]  /*1f50*/  LEA.HI R22, R22, R5, RZ, 0x3 ;  /* 0x0000000516167211 */ /* 0x000fe200078f18ff */
[----:B------:R-:W-:Y:S01]  /*1f60*/  ULDC UR14, c[0x0][0x288] ;  /* 0x0000a200000e7ab9 */ /* 0x000fe20000000800 */
[----:B------:R-:W-:Y:S01]  /*1f70*/  LOP3.LUT R26, R25, 0x3fffffe, RZ, 0xc0, !PT ;  /* 0x03fffffe191a7812 */ /* 0x000fe200078ec0ff */
[----:B------:R-:W-:Y:S01]  /*1f80*/  FMUL.FTZ R32, R0, R32 ;  /* 0x0000002000207220 */ /* 0x000fe20000410000 */
[----:B------:R-:W-:Y:S01]  /*1f90*/  LEA R25, R24, UR49, 0x4 ;  /* 0x0000003118197c11 */ /* 0x000fe2000f8e20ff */
[----:B------:R-:W-:Y:S01]  /*1fa0*/  FMUL.FTZ R33, R0, R33 ;  /* 0x0000002100217220 */ /* 0x000fe20000410000 */
[----:B------:R-:W-:Y:S01]  /*1fb0*/  LOP3.LUT R22, R22, 0xfffffff8, RZ, 0xc0, !PT ;  /* 0xfffffff816167812 */ /* 0x000fe200078ec0ff */
[----:B------:R-:W-:Y:S01]  /*1fc0*/  IMAD.IADD R26, R89, 0x1, -R26 ;  /* 0x00000001591a7824 */ /* 0x000fe200078e0a1a */
[----:B------:R-:W-:Y:S01]  /*1fd0*/  LEA.HI R24, R27, R27, RZ, 0x1 ;  /* 0x0000001b1b187211 */ /* 0x000fe200078f08ff */
[----:B------:R2:W-:Y:S01]  /*1fe0*/  MUFU.TANH R31, R49 ;  /* 0x00000031001f7308 */ /* 0x0005e20000002400 */
[----:B------:R-:W-:Y:S01]  /*1ff0*/  IADD3 R25, R25, R5, -R22 ;  /* 0x0000000519197210 */ /* 0x000fe20007ffe816 */
[----:B------:R-:W-:Y:S01]  /*2000*/  FMUL.FTZ R36, R0, R36 ;  /* 0x0000002400247220 */ /* 0x000fe20000410000 */
[----:B------:R-:W-:Y:S01]  /*2010*/  LOP3.LUT R24, R24, 0x1ffffffe, RZ, 0xc0, !PT ;  /* 0x1ffffffe18187812 */ /* 0x000fe200078ec0ff */
[----:B------:R-:W-:Y:S01]  /*2020*/  FMUL.FTZ R20, R0, R50 ;  /* 0x0000003200147220 */ /* 0x000fe20000410000 */
[----:B------:R-:W-:Y:S01]  /*2030*/  LEA R26, R26, R25, 0x6 ;  /* 0x000000191a1a7211 */ /* 0x000fe200078e30ff */
[C---:B------:R-:W-:Y:S01]  /*2040*/  FMUL.FTZ R21, R0.reuse, R51 ;  /* 0x0000003300157220 */ /* 0x040fe20000410000 */
[----:B------:R-:W-:Y:S01]  /*2050*/  PLOP3.LUT P2, PT, PT, PT, UP0, 0x80, 0x0 ;  /* 0x000000000000781c */ /* 0x000fe20003f4f008 */
[----:B------:R-:W-:Y:S01]  /*2060*/  IMAD.IADD R5, R27, 0x1, -R24 ;  /* 0x000000011b057824 */ /* 0x000fe200078e0a18 */
[----:B------:R-:W1:Y:S01]  /*2070*/  MUFU.TANH R29, R29 ;  /* 0x0000001d001d7308 */ /* 0x000e620000002400 */
[C---:B------:R-:W-:Y:S01]  /*2080*/  FMUL.FTZ R52, R0.reuse, R52 ;  /* 0x0000003400347220 */ /* 0x040fe20000410000 */
[C---:B------:R-:W-:Y:S01]  /*2090*/  FMUL.FTZ R37, R0.reuse, R37 ;  /* 0x0000002500257220 */ /* 0x040fe20000410000 */
[----:B------:R-:W-:Y:S01]  /*20a0*/  IMAD R5, R5, 0x8, R26 ;  /* 0x0000000805057824 */ /* 0x000fe200078e021a */
[----:B------:R-:W-:Y:S01]  /*20b0*/  LOP3.LUT R26, R23, 0x7ffffffc, RZ, 0xc0, !PT ;  /* 0x7ffffffc171a7812 */ /* 0x000fe200078ec0ff */
[C---:B------:R-:W-:Y:S01]  /*20c0*/  FMUL.FTZ R12, R0.reuse, R34 ;  /* 0x00000022000c7220 */ /* 0x040fe20000410000 */
[C---:B------:R-:W-:Y:S01]  /*20d0*/  FMUL.FTZ R53, R0.reuse, R53 ;  /* 0x0000003500357220 */ /* 0x040fe20000410000 */
[----:B------:R-:W-:Y:S01]  /*20e0*/  @P1 IMAD.HI.U32 R25, R5, UR6, RZ ;  /* 0x0000000605191c27 */ /* 0x000fe2000f8e00ff */
[----:B------:R-:W-:Y:S01]  /*20f0*/  @UP0 ULDC UR6, c[0x0][0x450] ;  /* 0x0001140000060ab9 */ /* 0x000fe20000000800 */
[----:B------:R-:W1:Y:S02]  /*2100*/  MUFU.TANH R32, R32 ;  /* 0x0000002000207308 */ /* 0x000e640000002400 */
[C---:B------:R-:W-:Y:S01]  /*2110*/  FMUL.FTZ R40, R0.reuse, R40 ;  /* 0x0000002800287220 */ /* 0x040fe20000410000 */
[----:B0-----:R-:W-:Y:S01]  /*2120*/  IMAD.MOV.U32 R48, RZ, RZ, R5 ;  /* 0x000000ffff307224 */ /* 0x001fe200078e0005 */
[----:B------:R-:W-:Y:S01]  /*2130*/  @P2 SHF.R.U32.HI R48, RZ, UR6, R25 ;  /* 0x00000006ff302c19 */ /* 0x000fe20008011619 */
[----:B------:R-:W-:Y:S01]  /*2140*/  UMOV UR6, 0xffffff80 ;  /* 0xffffff8000067882 */ /* 0x000fe20000000000 */
[----:B------:R-:W-:Y:S01]  /*2150*/  IMAD.IADD R7, R7, 0x1, -R26 ;  /* 0x0000000107077824 */ /* 0x000fe200078e0a1a */
[----:B------:R-:W-:Y:S01]  /*2160*/  UIMAD UR6, UR48, UR6, 0x80 ;  /* 0x00000080300674a4 */ /* 0x000fe2000f8e0206 */
[C---:B------:R-:W-:Y:S01]  /*2170*/  FMUL.FTZ R15, R0.reuse, R43 ;  /* 0x0000002b000f7220 */ /* 0x040fe20000410000 */
[----:B------:R-:W0:Y:S01]  /*2180*/  SHFL.IDX PT, R27, R48, RZ, 0x1c1f ;  /* 0x001c1fff301b7589 */ /* 0x000e2200000e0000 */
[----:B------:R-:W1:Y:S01]  /*2190*/  MUFU.TANH R33, R33 ;  /* 0x0000002100217308 */ /* 0x000e620000002400 */
[----:B------:R-:W-:Y:S01]  /*21a0*/  UIADD3 UR7, UR6, 0x1, URZ ;  /* 0x0000000106077890 */ /* 0x000fe2000fffe03f */
[C---:B------:R-:W-:Y:S01]  /*21b0*/  FMUL.FTZ R41, R0.reuse, R41 ;  /* 0x0000002900297220 */ /* 0x040fe20000410000 */
[----:B------:R-:W-:Y:S01]  /*21c0*/  UIMAD UR6, UR43, UR11, UR6 ;  /* 0x0000000b2b0672a4 */ /* 0x000fe2000f8e0206 */
[C---:B------:R-:W-:Y:S01]  /*21d0*/  FMUL.FTZ R24, R0.reuse, R54 ;  /* 0x0000003600187220 */ /* 0x040fe20000410000 */
[----:B------:R-:W-:Y:S01]  /*21e0*/  UIMAD UR7, UR43, UR11, UR7 ;  /* 0x0000000b2b0772a4 */ /* 0x000fe2000f8e0207 */
[C---:B------:R-:W-:Y:S01]  /*21f0*/  FMUL.FTZ R44, R0.reuse, R44 ;  /* 0x0000002c002c7220 */ /* 0x040fe20000410000 */
[----:B------:R-:W-:Y:S01]  /*2200*/  FMUL.FTZ R22, R0, R55 ;  /* 0x0000003700167220 */ /* 0x000fe20000410000 */
[----:B------:R-:W1:Y:S01]  /*2210*/  MUFU.TANH R36, R36 ;  /* 0x0000002400247308 */ /* 0x000e620000002400 */
[----:B----4-:R-:W-:-:S02]  /*2220*/  IMAD.U32 R28, RZ, RZ, UR6 ;  /* 0x00000006ff1c7e24 */ /* 0x010fc4000f8e00ff */
[C---:B------:R-:W-:Y:S01]  /*2230*/  FMUL.FTZ R56, R0.reuse, R56 ;  /* 0x0000003800387220 */ /* 0x040fe20000410000 */
[----:B------:R-:W-:Y:S02]  /*2240*/  IMAD.U32 R30, RZ, RZ, UR7 ;  /* 0x00000007ff1e7e24 */ /* 0x000fe4000f8e00ff */
[C---:B------:R-:W-:Y:S01]  /*2250*/  FMUL.FTZ R45, R0.reuse, R45 ;  /* 0x0000002d002d7220 */ /* 0x040fe20000410000 */
[C---:B------:R-:W-:Y:S02]  /*2260*/  IMAD R23, R7.reuse, -0x2, R28 ;  /* 0xfffffffe07177824 */ /* 0x040fe400078e021c */
[C---:B------:R-:W-:Y:S01]  /*2270*/  FMUL.FTZ R11, R0.reuse, R35 ;  /* 0x00000023000b7220 */ /* 0x040fe20000410000 */
[----:B--2---:R-:W-:Y:S01]  /*2280*/  IMAD R49, R7, -0x2, R30 ;  /* 0xfffffffe07317824 */ /* 0x004fe200078e021e */
[----:B------:R1:W-:Y:S01]  /*2290*/  MUFU.TANH R34, R52 ;  /* 0x0000003400227308 */ /* 0x0003e20000002400 */
[C---:B------:R-:W-:Y:S01]  /*22a0*/  FMUL.FTZ R57, R0.reuse, R57 ;  /* 0x0000003900397220 */ /* 0x040fe20000410000 */
[----:B------:R-:W-:Y:S01]  /*22b0*/  FMUL.FTZ R14, R0, R38 ;  /* 0x00000026000e7220 */ /* 0x000fe20000410000 */
[----:B------:R-:W-:-:S02]  /*22c0*/  VIADD R28, R49, -UR14 ;  /* 0x8000000e311c7c36 */ /* 0x000fc40008000000 */
[C---:B------:R-:W-:Y:S01]  /*22d0*/  FMUL.FTZ R26, R0.reuse, R58 ;  /* 0x0000003a001a7220 */ /* 0x040fe20000410000 */
[C---:B------:R-:W-:Y:S01]  /*22e0*/  FMUL.FTZ R25, R0.reuse, R59 ;  /* 0x0000003b00197220 */ /* 0x040fe20000410000 */
[C---:B------:R-:W-:Y:S01]  /*22f0*/  FMUL.FTZ R60, R0.reuse, R60 ;  /* 0x0000003c003c7220 */ /* 0x040fe20000410000 */
[C---:B------:R-:W-:Y:S01]  /*2300*/  FMUL.FTZ R13, R0.reuse, R39 ;  /* 0x00000027000d7220 */ /* 0x040fe20000410000 */
[----:B0-----:R-:W-:Y:S01]  /*2310*/  VIADDMNMX R28, R27, R28, R23, PT ;  /* 0x0000001c1b1c7246 */ /* 0x001fe20003800117 */
[----:B------:R-:W-:Y:S01]  /*2320*/  MUFU.TANH R37, R37 ;  /* 0x0000002500257308 */ /* 0x000fe20000002400 */
[C---:B------:R-:W-:Y:S01]  /*2330*/  FMUL.FTZ R18, R0.reuse, R47 ;  /* 0x0000002f00127220 */ /* 0x040fe20000410000 */
[----:B------:R-:W-:Y:S01]  /*2340*/  FMUL.FTZ R61, R0, R61 ;  /* 0x0000003d003d7220 */ /* 0x000fe20000410000 */
[----:B------:R-:W-:Y:S01]  /*2350*/  ISETP.GT.AND P1, PT, R28, RZ, PT ;  /* 0x000000ff1c00720c */ /* 0x000fe20003f24270 */
[----:B------:R-:W-:Y:S01]  /*2360*/  FMUL.FTZ R64, R0, R64 ;  /* 0x0000004000407220 */ /* 0x000fe20000410000 */
[----:B------:R-:W-:Y:S01]  /*2370*/  ISETP.GT.AND P2, PT, R28, 0x1, PT ;  /* 0x000000011c00780c */ /* 0x000fe20003f44270 */
[----:B------:R-:W-:Y:S01]  /*2380*/  FMUL.FTZ R65, R0, R65 ;  /* 0x0000004100417220 */ /* 0x000fe20000410000 */
[----:B------:R-:W-:Y:S01]  /*2390*/  ISETP.GT.AND P3, PT, R28, 0x8, PT ;  /* 0x000000081c00780c */ /* 0x000fe20003f64270 */
[----:B------:R0:W-:Y:S01]  /*23a0*/  MUFU.TANH R43, R53 ;  /* 0x00000035002b7308 */ /* 0x0001e20000002400 */
[----:B---3--:R-:W-:Y:S01]  /*23b0*/  FSEL R50, R90, -INF , P1 ;  /* 0xff8000005a327808 */ /* 0x008fe20000800000 */
[C---:B------:R-:W-:Y:S01]  /*23c0*/  FMUL.FTZ R68, R0.reuse, R68 ;  /* 0x0000004400447220 */ /* 0x040fe20000410000 */
[----:B-----5:R-:W-:Y:S01]  /*23d0*/  FSEL R51, R91, -INF , P2 ;  /* 0xff8000005b337808 */ /* 0x020fe20001000000 */
[----:B------:R-:W-:Y:S01]  /*23e0*/  FMUL.FTZ R69, R0, R69 ;  /* 0x0000004500457220 */ /* 0x000fe20000410000 */
[----:B------:R-:W-:Y:S01]  /*23f0*/  ISETP.GT.AND P1, PT, R28, 0x9, PT ;  /* 0x000000091c00780c */ /* 0x000fe20003f24270 */
[----:B------:R-:W-:Y:S01]  /*2400*/  FMUL.FTZ R17, R0, R42 ;  /* 0x0000002a00117220 */ /* 0x000fe20000410000 */
[----:B-1----:R-:W-:Y:S01]  /*2410*/  FSEL R52, R92, -INF , P3 ;  /* 0xff8000005c347808 */ /* 0x002fe20001800000 */
[----:B------:R-:W1:Y:S01]  /*2420*/  MUFU.TANH R40, R40 ;  /* 0x0000002800287308 */ /* 0x000e620000002400 */
[----:B------:R-:W-:Y:S01]  /*2430*/  FMNMX.FTZ R27, R50, R51, !PT ;  /* 0x00000033321b7209 */ /* 0x000fe20007810000 */
[----:B------:R-:W-:Y:S01]  /*2440*/  FMUL.FTZ R72, R0, R72 ;  /* 0x0000004800487220 */ /* 0x000fe20000410000 */
[----:B------:R-:W-:Y:S01]  /*2450*/  ISETP.GT.AND P2, PT, R28, 0x10, PT ;  /* 0x000000101c00780c */ /* 0x000fe20003f44270 */
[C---:B------:R-:W-:Y:S01]  /*2460*/  FMUL.FTZ R73, R0.reuse, R73 ;  /* 0x0000004900497220 */ /* 0x040fe20000410000 */
[----:B0-----:R-:W-:Y:S01]  /*2470*/  FSEL R53, R29, -INF , P1 ;  /* 0xff8000001d357808 */ /* 0x001fe20000800000 */
[----:B------:R-:W-:Y:S01]  /*2480*/  FMUL.FTZ R76, R0, R76 ;  /* 0x0000004c004c7220 */ /* 0x000fe20000410000 */
[----:B------:R-:W-:Y:S01]  /*2490*/  FMNMX.FTZ R30, R52, R27, !PT ;  /* 0x0000001b341e7209 */ /* 0x000fe20007810000 */
[----:B------:R-:W0:Y:S01]  /*24a0*/  MUFU.TANH R41, R41 ;  /* 0x0000002900297308 */ /* 0x000e220000002400 */
[----:B------:R-:W-:Y:S01]  /*24b0*/  ISETP.GT.AND P1, PT, R28, 0x11, PT ;  /* 0x000000111c00780c */ /* 0x000fe20003f24270 */
[----:B------:R-:W-:Y:S01]  /*24c0*/  FMUL.FTZ R77, R0, R77 ;  /* 0x0000004d004d7220 */ /* 0x000fe20000410000 */
[----:B------:R-:W-:Y:S01]  /*24d0*/  FSEL R54, R32, -INF , P2 ;  /* 0xff80000020367808 */ /* 0x000fe20001000000 */
[C---:B------:R-:W-:Y:S01]  /*24e0*/  FMUL.FTZ R80, R0.reuse, R80 ;  /* 0x0000005000507220 */ /* 0x040fe20000410000 */
[----:B------:R-:W-:Y:S01]  /*24f0*/  FMNMX.FTZ R27, R53, R30, !PT ;  /* 0x0000001e351b7209 */ /* 0x000fe20007810000 */
[----:B------:R-:W-:Y:S01]  /*2500*/  FMUL.FTZ R81, R0, R81 ;  /* 0x0000005100517220 */ /* 0x000fe20000410000 */
[----:B------:R-:W-:Y:S01]  /*2510*/  ISETP.GT.AND P2, PT, R28, 0x18, PT ;  /* 0x000000181c00780c */ /* 0x000fe20003f44270 */
[----:B------:R-:W2:Y:S01]  /*2520*/  MUFU.TANH R44, R44 ;  /* 0x0000002c002c7308 */ /* 0x000ea20000002400 */
[----:B------:R-:W-:Y:S01]  /*2530*/  FSEL R55, R33, -INF , P1 ;  /* 0xff80000021377808 */ /* 0x000fe20000800000 */
[----:B------:R-:W-:Y:S01]  /*2540*/  FMUL.FTZ R84, R0, R84 ;  /* 0x0000005400547220 */ /* 0x000fe20000410000 */
[----:B------:R-:W-:Y:S01]  /*2550*/  FMNMX.FTZ R30, R54, R27, !PT ;  /* 0x0000001b361e7209 */ /* 0x000fe20007810000 */
[----:B------:R-:W-:Y:S01]  /*2560*/  FMUL.FTZ R85, R0, R85 ;  /* 0x0000005500557220 */ /* 0x000fe20000410000 */
[----:B------:R-:W-:Y:S01]  /*2570*/  ISETP.GT.AND P1, PT, R28, 0x19, PT ;  /* 0x000000191c00780c */ /* 0x000fe20003f24270 */
[C---:B------:R-:W-:Y:S01]  /*2580*/  FMUL.FTZ R62, R0.reuse, R62 ;  /* 0x0000003e003e7220 */ /* 0x040fe20000410000 */
[----:B------:R-:W-:Y:S01]  /*2590*/  FMNMX.FTZ R27, R55, R30, !PT ;  /* 0x0000001e371b7209 */ /* 0x000fe20007810000 */
[----:B------:R3:W-:Y:S01]  /*25a0*/  MUFU.TANH R35, R56 ;  /* 0x0000003800237308 */ /* 0x0007e20000002400 */
[----:B------:R-:W4:Y:S01]  /*25b0*/  SHFL.IDX PT, R48, R48, 0x1, 0x1c1f ;  /* 0x003c1f0030307f89 */ /* 0x000f2200000e0000 */
[----:B------:R-:W-:Y:S01]  /*25c0*/  ULDC UR10, c[0x0][0x988] ;  /* 0x00026200000a7ab9 */ /* 0x000fe20000000800 */
[C---:B------:R-:W-:Y:S01]  /*25d0*/  FMUL.FTZ R70, R0.reuse, R70 ;  /* 0x0000004600467220 */ /* 0x040fe20000410000 */
[C---:B------:R-:W-:Y:S01]  /*25e0*/  FMUL.FTZ R63, R0.reuse, R63 ;  /* 0x0000003f003f7220 */ /* 0x040fe20000410000 */
[C---:B------:R-:W-:Y:S01]  /*25f0*/  FMUL.FTZ R66, R0.reuse, R66 ;  /* 0x0000004200427220 */ /* 0x040fe20000410000 */
[C---:B------:R-:W-:Y:S01]  /*2600*/  FMUL.FTZ R67, R0.reuse, R67 ;  /* 0x0000004300437220 */ /* 0x040fe20000410000 */
[----:B------:R-:W-:Y:S01]  /*2610*/  FMUL.FTZ R71, R0, R71 ;  /* 0x0000004700477220 */ /* 0x000fe20000410000 */
[----:B------:R-:W5:Y:S01]  /*2620*/  MUFU.TANH R45, R45 ;  /* 0x0000002d002d7308 */ /* 0x000f620000002400 */
[----:B---3--:R-:W-:Y:S01]  /*2630*/  FSEL R56, R36, -INF , P2 ;  /* 0xff80000024387808 */ /* 0x008fe20001000000 */
[----:B------:R-:W-:Y:S01]  /*2640*/  FMUL.FTZ R74, R0, R74 ;  /* 0x0000004a004a7220 */ /* 0x000fe20000410000 */
[----:B------:R-:W-:Y:S01]  /*2650*/  ISETP.GT.AND P2, PT, R28, 0x20, PT ;  /* 0x000000201c00780c */ /* 0x000fe20003f44270 */
[----:B------:R-:W-:Y:S01]  /*2660*/  FMUL.FTZ R75, R0, R75 ;  /* 0x0000004b004b7220 */ /* 0x000fe20000410000 */
[----:B------:R-:W-:Y:S01]  /*2670*/  FMNMX.FTZ R30, R56, R27, !PT ;  /* 0x0000001b381e7209 */ /* 0x000fe20007810000 */
[----:B------:R-:W-:Y:S01]  /*2680*/  FMUL.FTZ R78, R0, R78 ;  /* 0x0000004e004e7220 */ /* 0x000fe20000410000 */
[----:B-1----:R-:W-:Y:S01]  /*2690*/  FSEL R58, R40, -INF , P2 ;  /* 0xff800000283a7808 */ /* 0x002fe20001000000 */
[----:B------:R1:W3:Y:S01]  /*26a0*/  MUFU.TANH R38, R57 ;  /* 0x0000003900267308 */ /* 0x0002e20000002400 */
[----:B------:R-:W-:Y:S01]  /*26b0*/  ISETP.GT.AND P2, PT, R28, 0x28, PT ;  /* 0x000000281c00780c */ /* 0x000fe20003f44270 */
[C---:B------:R-:W-:Y:S01]  /*26c0*/  FMUL.FTZ R79, R0.reuse, R79 ;  /* 0x0000004f004f7220 */ /* 0x040fe20000410000 */
[C---:B------:R-:W-:Y:S01]  /*26d0*/  FMUL.FTZ R82, R0.reuse, R82 ;  /* 0x0000005200527220 */ /* 0x040fe20000410000 */
[C---:B------:R-:W-:Y:S01]  /*26e0*/  FMUL.FTZ R83, R0.reuse, R83 ;  /* 0x0000005300537220 */ /* 0x040fe20000410000 */
[C---:B------:R-:W-:Y:S01]  /*26f0*/  FMUL.FTZ R86, R0.reuse, R86 ;  /* 0x0000005600567220 */ /* 0x040fe20000410000 */
[----:B------:R-:W-:Y:S01]  /*2700*/  FMUL.FTZ R87, R0, R87 ;  /* 0x0000005700577220 */ /* 0x000fe20000410000 */
[----:B------:R-:W-:Y:S01]  /*2710*/  UIADD3 UR6, UR41, 0x38840, URZ ;  /* 0x0003884029067890 */ /* 0x000fe2000fffe03f */
[----:B------:R2:W4:Y:S01]  /*2720*/  MUFU.TANH R39, R60 ;  /* 0x0000003c00277308 */ /* 0x0005220000002400 */
[----:B-1----:R-:W-:-:S02]  /*2730*/  FSEL R57, R37, -INF , P1 ;  /* 0xff80000025397808 */ /* 0x002fc40000800000 */
[----:B------:R-:W-:Y:S01]  /*2740*/  ISETP.GT.AND P1, PT, R28, 0x21, PT ;  /* 0x000000211c00780c */ /* 0x000fe20003f24270 */
[----:B------:R-:W-:Y:S01]  /*2750*/  UPRMT UR6, UR45, 0x654, UR6 ;  /* 0x000006542d067896 */ /* 0x000fe20008000006 */
[----:B------:R-:W-:Y:S02]  /*2760*/  FMNMX.FTZ R27, R57, R30, !PT ;  /* 0x0000001e391b7209 */ /* 0x000fe40007810000 */
[----:B0-----:R-:W-:Y:S01]  /*2770*/  FSEL R59, R41, -INF , P1 ;  /* 0xff800000293b7808 */ /* 0x001fe20000800000 */
[----:B------:R-:W0:Y:S01]  /*2780*/  MUFU.TANH R61, R61 ;  /* 0x0000003d003d7308 */ /* 0x000e220000002400 */
[----:B------:R-:W-:Y:S02]  /*2790*/  FMNMX.FTZ R30, R58, R27, !PT ;  /* 0x0000001b3a1e7209 */ /* 0x000fe40007810000 */
[----:B------:R-:W-:Y:S02]  /*27a0*/  ISETP.GT.AND P1, PT, R28, 0x29, PT ;  /* 0x000000291c00780c */ /* 0x000fe40003f24270 */
[----:B--2---:R-:W-:Y:S01]  /*27b0*/  FSEL R60, R44, -INF , P2 ;  /* 0xff8000002c3c7808 */ /* 0x004fe20001000000 */
[----:B------:R-:W-:Y:S01]  /*27c0*/  SYNCS.ARRIVE.TRANS64.RED.A1T0 RZ, [UR6], RZ ;  /* 0x000000ffffff79a7 */ /* 0x000fe20008100406 */
[----:B------:R-:W-:Y:S01]  /*27d0*/  FMNMX.FTZ R27, R59, R30, !PT ;  /* 0x0000001e3b1b7209 */ /* 0x000fe20007810000 */
[----:B------:R-:W1:Y:S01]  /*27e0*/  MUFU.TANH R64, R64 ;  /* 0x0000004000407308 */ /* 0x000e620000002400 */
[----:B------:R-:W-:-:S02]  /*27f0*/  ISETP.GT.AND P2, PT, R28, 0x30, PT ;  /* 0x000000301c00780c */ /* 0x000fc40003f44270 */
[----:B-----5:R-:W-:Y:S02]  /*2800*/  FSEL R47, R45, -INF , P1 ;  /* 0xff8000002d2f7808 */ /* 0x020fe40000800000 */
[----:B------:R-:W-:Y:S02]  /*2810*/  FMNMX.FTZ R30, R60, R27, !PT ;  /* 0x0000001b3c1e7209 */ /* 0x000fe40007810000 */
[----:B------:R-:W-:Y:S01]  /*2820*/  ISETP.GT.AND P1, PT, R28, 0x31, PT ;  /* 0x000000311c00780c */ /* 0x000fe20003f24270 */
[----:B------:R-:W2:Y:S01]  /*2830*/  MUFU.TANH R65, R65 ;  /* 0x0000004100417308 */ /* 0x000ea20000002400 */
[----:B------:R-:W-:Y:S02]  /*2840*/  FSEL R46, R46, -INF , P2 ;  /* 0xff8000002e2e7808 */ /* 0x000fe40001000000 */
[----:B------:R-:W-:Y:S02]  /*2850*/  FMNMX.FTZ R27, R47, R30, !PT ;  /* 0x0000001e2f1b7209 */ /* 0x000fe40007810000 */
[----:B------:R-:W-:-:S02]  /*2860*/  ISETP.GT.AND P2, PT, R28, 0x38, PT ;  /* 0x000000381c00780c */ /* 0x000fc40003f44270 */
[----:B------:R-:W-:Y:S01]  /*2870*/  FSEL R45, R31, -INF , P1 ;  /* 0xff8000001f2d7808 */ /* 0x000fe20000800000 */
[----:B------:R-:W5:Y:S01]  /*2880*/  MUFU.TANH R68, R68 ;  /* 0x0000004400447308 */ /* 0x000f620000002400 */
[----:B------:R-:W-:Y:S02]  /*2890*/  FMNMX.FTZ R30, R46, R27, !PT ;  /* 0x0000001b2e1e7209 */ /* 0x000fe40007810000 */
[----:B------:R-:W-:Y:S02]  /*28a0*/  ISETP.GT.AND P1, PT, R28, 0x39, PT ;  /* 0x000000391c00780c */ /* 0x000fe40003f24270 */
[----:B------:R-:W-:Y:S02]  /*28b0*/  FSEL R44, R34, -INF , P2 ;  /* 0xff800000222c7808 */ /* 0x000fe40001000000 */
[----:B------:R-:W-:Y:S01]  /*28c0*/  FMNMX.FTZ R27, R45, R30, !PT ;  /* 0x0000001e2d1b7209 */ /* 0x000fe20007810000 */
[----:B------:R-:W5:Y:S01]  /*28d0*/  MUFU.TANH R42, R69 ;  /* 0x00000045002a7308 */ /* 0x000f620000002400 */
[----:B------:R-:W-:-:S02]  /*28e0*/  ISETP.GT.AND P2, PT, R28, 0x40, PT ;  /* 0x000000401c00780c */ /* 0x000fc40003f44270 */
[----:B------:R-:W-:Y:S02]  /*28f0*/  FSEL R43, R43, -INF , P1 ;  /* 0xff8000002b2b7808 */ /* 0x000fe40000800000 */
[----:B------:R-:W-:Y:S02]  /*2900*/  FMNMX.FTZ R30, R44, R27, !PT ;  /* 0x0000001b2c1e7209 */ /* 0x000fe40007810000 */
[C---:B------:R-:W-:Y:S01]  /*2910*/  ISETP.GT.AND P1, PT, R28.reuse, 0x41, PT ;  /* 0x000000411c00780c */ /* 0x040fe20003f24270 */
[----:B------:R-:W5:Y:S01]  /*2920*/  MUFU.TANH R40, R72 ;  /* 0x0000004800287308 */ /* 0x000f620000002400 */
[----:B------:R-:W-:Y:S02]  /*2930*/  FSEL R41, R35, -INF , P2 ;  /* 0xff80000023297808 */ /* 0x000fe40001000000 */
[----:B------:R-:W-:Y:S02]  /*2940*/  FMNMX.FTZ R30, R43, R30, !PT ;  /* 0x0000001e2b1e7209 */ /* 0x000fe40007810000 */
[----:B------:R-:W-:-:S02]  /*2950*/  ISETP.GT.AND P2, PT, R28, 0x48, PT ;  /* 0x000000481c00780c */ /* 0x000fc40003f44270 */
[----:B---3--:R-:W-:Y:S01]  /*2960*/  FSEL R31, R38, -INF , P1 ;  /* 0xff800000261f7808 */ /* 0x008fe20000800000 */
[----:B------:R-:W3:Y:S01]  /*2970*/  MUFU.TANH R36, R73 ;  /* 0x0000004900247308 */ /* 0x000ee20000002400 */
[----:B------:R-:W-:Y:S02]  /*2980*/  FMNMX.FTZ R30, R41, R30, !PT ;  /* 0x0000001e291e7209 */ /* 0x000fe40007810000 */
[C---:B------:R-:W-:Y:S02]  /*2990*/  ISETP.GT.AND P1, PT, R28.reuse, 0x49, PT ;  /* 0x000000491c00780c */ /* 0x040fe40003f24270 */
[----:B----4-:R-:W-:Y:S02]  /*29a0*/  FSEL R29, R39, -INF , P2 ;  /* 0xff800000271d7808 */ /* 0x010fe40001000000 */
[----:B------:R-:W-:Y:S01]  /*29b0*/  FMNMX.FTZ R32, R31, R30, !PT ;  /* 0x0000001e1f207209 */ /* 0x000fe20007810000 */
[----:B------:R-:W4:Y:S01]  /*29c0*/  MUFU.TANH R35, R76 ;  /* 0x0000004c00237308 */ /* 0x000f220000002400 */
[----:B------:R-:W-:-:S02]  /*29d0*/  ISETP.GT.AND P2, PT, R28, 0x50, PT ;  /* 0x000000501c00780c */ /* 0x000fc40003f44270 */
[----:B0-----:R-:W-:Y:S02]  /*29e0*/  FSEL R30, R61, -INF , P1 ;  /* 0xff8000003d1e7808 */ /* 0x001fe40000800000 */
[----:B------:R-:W-:Y:S02]  /*29f0*/  FMNMX.FTZ R27, R29, R32, !PT ;  /* 0x000000201d1b7209 */ /* 0x000fe40007810000 */
[----:B------:R-:W-:Y:S01]  /*2a00*/  ISETP.GT.AND P1, PT, R28, 0x51, PT ;  /* 0x000000511c00780c */ /* 0x000fe20003f24270 */
[----:B------:R-:W0:Y:S01]  /*2a10*/  MUFU.TANH R33, R77 ;  /* 0x0000004d00217308 */ /* 0x000e220000002400 */
[----:B-1----:R-:W-:Y:S02]  /*2a20*/  FSEL R32, R64, -INF , P2 ;  /* 0xff80000040207808 */ /* 0x002fe40001000000 */
[----:B------:R-:W-:Y:S02]  /*2a30*/  FMNMX.FTZ R27, R30, R27, !PT ;  /* 0x0000001b1e1b7209 */ /* 0x000fe40007810000 */
[----:B------:R-:W-:-:S02]  /*2a40*/  ISETP.GT.AND P2, PT, R28, 0x58, PT ;  /* 0x000000581c00780c */ /* 0x000fc40003f44270 */
[----:B--2---:R-:W-:Y:S01]  /*2a50*/  FSEL R37, R65, -INF , P1 ;  /* 0xff80000041257808 */ /* 0x004fe20000800000 */
[----:B------:R-:W1:Y:S01]  /*2a60*/  MUFU.TANH R38, R80 ;  /* 0x0000005000267308 */ /* 0x000e620000002400 */
[----:B------:R-:W-:Y:S02]  /*2a70*/  FMNMX.FTZ R34, R32, R27, !PT ;  /* 0x0000001b20227209 */ /* 0x000fe40007810000 */
[----:B------:R-:W-:Y:S02]  /*2a80*/  ISETP.GT.AND P1, PT, R28, 0x59, PT ;  /* 0x000000591c00780c */ /* 0x000fe40003f24270 */
[----:B-----5:R-:W-:Y:S02]  /*2a90*/  FSEL R39, R68, -INF , P2 ;  /* 0xff80000044277808 */ /* 0x020fe40001000000 */
[----:B------:R-:W-:Y:S01]  /*2aa0*/  FMNMX.FTZ R34, R37, R34, !PT ;  /* 0x0000002225227209 */ /* 0x000fe20007810000 */
[----:B------:R-:W2:Y:S01]  /*2ab0*/  MUFU.TANH R81, R81 ;  /* 0x0000005100517308 */ /* 0x000ea20000002400 */
[----:B------:R-:W-:-:S02]  /*2ac0*/  ISETP.GT.AND P2, PT, R28, 0x60, PT ;  /* 0x000000601c00780c */ /* 0x000fc40003f44270 */
[----:B------:R-:W-:Y:S02]  /*2ad0*/  FSEL R42, R42, -INF , P1 ;  /* 0xff8000002a2a7808 */ /* 0x000fe40000800000 */
[----:B------:R-:W-:Y:S02]  /*2ae0*/  FMNMX.FTZ R27, R39, R34, !PT ;  /* 0x00000022271b7209 */ /* 0x000fe40007810000 */
[----:B------:R-:W-:Y:S01]  /*2af0*/  ISETP.GT.AND P1, PT, R28, 0x61, PT ;  /* 0x000000611c00780c */ /* 0x000fe20003f24270 */
[----:B------:R-:W5:Y:S01]  /*2b00*/  MUFU.TANH R84, R84 ;  /* 0x0000005400547308 */ /* 0x000f620000002400 */
[----:B------:R-:W-:Y:S02]  /*2b10*/  FSEL R40, R40, -INF , P2 ;  /* 0xff80000028287808 */ /* 0x000fe40001000000 */
[----:B------:R-:W-:Y:S02]  /*2b20*/  FMNMX.FTZ R27, R42, R27, !PT ;  /* 0x0000001b2a1b7209 */ /* 0x000fe40007810000 */
[----:B------:R-:W-:-:S02]  /*2b30*/  ISETP.GT.AND P2, PT, R28, 0x68, PT ;  /* 0x000000681c00780c */ /* 0x000fc40003f44270 */
[----:B---3--:R-:W-:Y:S01]  /*2b40*/  FSEL R36, R36, -INF , P1 ;  /* 0xff80000024247808 */ /* 0x008fe20000800000 */
[----:B------:R-:W3:Y:S01]  /*2b50*/  MUFU.TANH R85, R85 ;  /* 0x0000005500557308 */ /* 0x000ee20000002400 */
[----:B------:R-:W-:Y:S02]  /*2b60*/  FMNMX.FTZ R27, R40, R27, !PT ;  /* 0x0000001b281b7209 */ /* 0x000fe40007810000 */
[----:B------:R-:W-:Y:S02]  /*2b70*/  ISETP.GT.AND P1, PT, R28, 0x69, PT ;  /* 0x000000691c00780c */ /* 0x000fe40003f24270 */
[----:B----4-:R-:W-:Y:S02]  /*2b80*/  FSEL R35, R35, -INF , P2 ;  /* 0xff80000023237808 */ /* 0x010fe40001000000 */
[----:B------:R-:W-:Y:S01]  /*2b90*/  FMNMX.FTZ R34, R36, R27, !PT ;  /* 0x0000001b24227209 */ /* 0x000fe20007810000 */
[----:B------:R4:W-:Y:S01]  /*2ba0*/  MUFU.TANH R65, R62 ;  /* 0x0000003e00417308 */ /* 0x0009e20000002400 */
        /* <DEDUP_REMOVED lines=15> */
[----:B---3--:R-:W-:-:S02]  /*2ca0*/  FSEL R28, R85, -INF , P1 ;  /* 0xff800000551c7808 */ /* 0x008fc40000800000 */
[----:B------:R-:W-:Y:S02]  /*2cb0*/  FMNMX.FTZ R61, R34, R61, !PT ;  /* 0x0000003d223d7209 */ /* 0x000fe40007810000 */
[----:B------:R-:W-:Y:S02]  /*2cc0*/  IADD3 R48, R48, -UR14, R49 ;  /* 0x8000000e30307c10 */ /* 0x000fe4000fffe031 */
[----:B------:R-:W-:Y:S01]  /*2cd0*/  FMNMX.FTZ R61, R28, R61, !PT ;  /* 0x0000003d1c3d7209 */ /* 0x000fe20007810000 */
[----:B------:R-:W3:Y:S01]  /*2ce0*/  MUFU.TANH R9, R9 ;  /* 0x0000000900097308 */ /* 0x000ee20000002400 */
[----:B------:R-:W-:-:S03]  /*2cf0*/  VIMNMX R48, R23, R48, PT ;  /* 0x0000003017307248 */ /* 0x000fc60003fe0100 */
[----:B----4-:R-:W4:Y:S01]  /*2d00*/  SHFL.BFLY PT, R62, R61, 0x2, 0x1f ;  /* 0x0c401f003d3e7f89 */ /* 0x010f2200000e0000 */
[C---:B------:R-:W-:Y:S02]  /*2d10*/  ISETP.GT.AND P2, PT, R48.reuse, 0x1, PT ;  /* 0x000000013000780c */ /* 0x040fe40003f44270 */
[----:B------:R-:W-:Y:S01]  /*2d20*/  ISETP.GT.AND P3, PT, R48, 0x8, PT ;  /* 0x000000083000780c */ /* 0x000fe20003f64270 */
[----:B------:R5:W-:Y:S08]  /*2d30*/  MUFU.TANH R68, R70 ;  /* 0x0000004600447308 */ /* 0x000bf00000002400 */
[----:B------:R-:W3:Y:S08]  /*2d40*/  MUFU.TANH R12, R12 ;  /* 0x0000000c000c7308 */ /* 0x000ef00000002400 */
[----:B------:R-:W3:Y:S01]  /*2d50*/  MUFU.TANH R11, R11 ;  /* 0x0000000b000b7308 */ /* 0x000ee20000002400 */
[----:B----4-:R-:W-:-:S07]  /*2d60*/  FMNMX.FTZ R62, R61, R62, !PT ;  /* 0x0000003e3d3e7209 */ /* 0x010fce0007810000 */
[----:B------:R-:W4:Y:S01]  /*2d70*/  MUFU.TANH R14, R14 ;  /* 0x0000000e000e7308 */ /* 0x000f220000002400 */
[----:B------:R-:W0:Y:S07]  /*2d80*/  SHFL.BFLY PT, R177, R62, 0x1, 0x1f ;  /* 0x0c201f003eb17f89 */ /* 0x000e2e00000e0000 */
[----:B------:R-:W4:Y:S08]  /*2d90*/  MUFU.TANH R13, R13 ;  /* 0x0000000d000d7308 */ /* 0x000f300000002400 */
[----:B------:R-:W4:Y:S08]  /*2da0*/  MUFU.TANH R17, R17 ;  /* 0x0000001100117308 */ /* 0x000f300000002400 */
[----:B------:R-:W4:Y:S01]  /*2db0*/  MUFU.TANH R15, R15 ;  /* 0x0000000f000f7308 */ /* 0x000f220000002400 */
[----:B0-----:R-:W-:Y:S01]  /*2dc0*/  FMNMX.FTZ R177, R62, R177, !PT ;  /* 0x000000b13eb17209 */ /* 0x001fe20007810000 */
[----:B------:R-:W-:-:S03]  /*2dd0*/  IMAD.U32 R62, RZ, RZ, UR10 ;  /* 0x0000000aff3e7e24 */ /* 0x000fc6000f8e00ff */
[C---:B------:R-:W-:Y:S01]  /*2de0*/  FSETP.NEU.FTZ.AND P1, PT, R177.reuse, -INF , PT ;  /* 0xff800000b100780b */ /* 0x040fe20003f3d000 */
[----:B------:R-:W-:Y:S02]  /*2df0*/  FFMA.FTZ R61, R177, R62, -8 ;  /* 0xc1000000b13d7423 */ /* 0x000fe4000001003e */
[----:B------:R-:W0:Y:S03]  /*2e00*/  MUFU.TANH R19, R19 ;  /* 0x0000001300137308 */ /* 0x000e260000002400 */
[----:B-----5:R-:W-:Y:S02]  /*2e10*/  FSEL R70, R61, RZ, P1 ;  /* 0x000000ff3d467208 */ /* 0x020fe40000800000 */
[----:B------:R-:W-:-:S03]  /*2e20*/  ISETP.GT.AND P1, PT, R48, RZ, PT ;  /* 0x000000ff3000720c */ /* 0x000fc60003f24270 */
[--C-:B------:R-:W-:Y:S01]  /*2e30*/  FFMA.FTZ R152, R50, UR10, -R70.reuse ;  /* 0x0000000a32987c23 */ /* 0x100fe20008010846 */
[----:B------:R-:W-:Y:S01]  /*2e40*/  FSEL R49, R2, -INF , P1 ;  /* 0xff80000002317808 */ /* 0x000fe20000800000 */
[--C-:B------:R-:W-:Y:S01]  /*2e50*/  FFMA.FTZ R23, R51, UR10, -R70.reuse ;  /* 0x0000000a33177c23 */ /* 0x100fe20008010846 */
[----:B-1----:R-:W-:Y:S01]  /*2e60*/  FSEL R50, R3, -INF , P2 ;  /* 0xff80000003327808 */ /* 0x002fe20001000000 */
[--C-:B------:R-:W-:Y:S01]  /*2e70*/  FFMA.FTZ R2, R52, UR10, -R70.reuse ;  /* 0x0000000a34027c23 */ /* 0x100fe20008010846 */
[----:B------:R-:W-:Y:S01]  /*2e80*/  ISETP.GT.AND P1, PT, R48, 0x9, PT ;  /* 0x000000093000780c */ /* 0x000fe20003f24270 */
[--C-:B------:R-:W-:Y:S01]  /*2e90*/  FFMA.FTZ R3, R53, UR10, -R70.reuse ;  /* 0x0000000a35037c23 */ /* 0x100fe20008010846 */
[----:B--2---:R-:W-:Y:S01]  /*2ea0*/  FSEL R51, R10, -INF , P3 ;  /* 0xff8000000a337808 */ /* 0x004fe20001800000 */
[--C-:B------:R-:W-:Y:S01]  /*2eb0*/  FFMA.FTZ R154, R54, UR10, -R70.reuse ;  /* 0x0000000a369a7c23 */ /* 0x100fe20008010846 */
[----:B------:R-:W-:Y:S01]  /*2ec0*/  FMNMX.FTZ R10, R49, R50, !PT ;  /* 0x00000032310a7209 */ /* 0x000fe20007810000 */
[----:B------:R-:W1:Y:S01]  /*2ed0*/  MUFU.TANH R18, R18 ;  /* 0x0000001200127308 */ /* 0x000e620000002400 */
[----:B---3--:R-:W-:Y:S01]  /*2ee0*/  FSEL R52, R9, -INF , P1 ;  /* 0xff80000009347808 */ /* 0x008fe20000800000 */
[--C-:B------:R-:W-:Y:S01]  /*2ef0*/  FFMA.FTZ R156, R58, UR10, -R70.reuse ;  /* 0x0000000a3a9c7c23 */ /* 0x100fe20008010846 */
[----:B------:R-:W-:Y:S01]  /*2f00*/  ISETP.GT.AND P2, PT, R48, 0x10, PT ;  /* 0x000000103000780c */ /* 0x000fe20003f44270 */
[--C-:B------:R-:W-:Y:S01]  /*2f10*/  FFMA.FTZ R158, R46, UR10, -R70.reuse ;  /* 0x0000000a2e9e7c23 */ /* 0x100fe20008010846 */
[----:B------:R-:W-:Y:S01]  /*2f20*/  FMNMX.FTZ R9, R51, R10, !PT ;  /* 0x0000000a33097209 */ /* 0x000fe20007810000 */
[--C-:B------:R-:W-:Y:S01]  /*2f30*/  FFMA.FTZ R160, R41, UR10, -R70.reuse ;  /* 0x0000000a29a07c23 */ /* 0x100fe20008010846 */
[----:B------:R-:W-:Y:S01]  /*2f40*/  ISETP.GT.AND P1, PT, R48, 0x11, PT ;  /* 0x000000113000780c */ /* 0x000fe20003f24270 */
[----:B------:R-:W2:Y:S01]  /*2f50*/  MUFU.TANH R20, R20 ;  /* 0x0000001400147308 */ /* 0x000ea20000002400 */
[----:B------:R-:W-:Y:S01]  /*2f60*/  FSEL R53, R12, -INF , P2 ;  /* 0xff8000000c357808 */ /* 0x000fe20001000000 */
[--C-:B------:R-:W-:Y:S01]  /*2f70*/  FFMA.FTZ R29, R29, UR10, -R70.reuse ;  /* 0x0000000a1d1d7c23 */ /* 0x100fe20008010846 */
[----:B------:R-:W-:Y:S01]  /*2f80*/  FMNMX.FTZ R10, R52, R9, !PT ;  /* 0x00000009340a7209 */ /* 0x000fe20007810000 */
[--C-:B------:R-:W-:Y:S01]  /*2f90*/  FFMA.FTZ R33, R33, UR10, -R70.reuse ;  /* 0x0000000a21217c23 */ /* 0x100fe20008010846 */
[----:B------:R-:W-:Y:S01]  /*2fa0*/  ISETP.GT.AND P2, PT, R48, 0x18, PT ;  /* 0x000000183000780c */ /* 0x000fe20003f44270 */
[--C-:B------:R-:W-:Y:S01]  /*2fb0*/  FFMA.FTZ R162, R32, UR10, -R70.reuse ;  /* 0x0000000a20a27c23 */ /* 0x100fe20008010846 */
[----:B------:R-:W-:Y:S01]  /*2fc0*/  FSEL R61, R11, -INF , P1 ;  /* 0xff8000000b3d7808 */ /* 0x000fe20000800000 */
[----:B------:R-:W3:Y:S01]  /*2fd0*/  MUFU.TANH R21, R21 ;  /* 0x0000001500157308 */ /* 0x000ee20000002400 */
[----:B------:R-:W-:Y:S01]  /*2fe0*/  FMNMX.FTZ R10, R53, R10, !PT ;  /* 0x0000000a350a7209 */ /* 0x000fe20007810000 */
[--C-:B------:R-:W-:Y:S01]  /*2ff0*/  FFMA.FTZ R28, R28, UR10, -R70.reuse ;  /* 0x0000000a1c1c7c23 */ /* 0x100fe20008010846 */
[----:B------:R-:W-:Y:S01]  /*3000*/  ISETP.GT.AND P1, PT, R48, 0x19, PT ;  /* 0x000000193000780c */ /* 0x000fe20003f24270 */
[--C-:B------:R-:W-:Y:S01]  /*3010*/  FFMA.FTZ R166, R38, UR10, -R70.reuse ;  /* 0x0000000a26a67c23 */ /* 0x100fe20008010846 */
[----:B----4-:R-:W-:Y:S01]  /*3020*/  FSEL R54, R14, -INF , P2 ;  /* 0xff8000000e367808 */ /* 0x010fe20001000000 */
[--C-:B------:R-:W-:Y:S01]  /*3030*/  FFMA.FTZ R14, R56, UR10, -R70.reuse ;  /* 0x0000000a380e7c23 */ /* 0x100fe20008010846 */
[----:B------:R-:W-:Y:S01]  /*3040*/  FMNMX.FTZ R9, R61, R10, !PT ;  /* 0x0000000a3d097209 */ /* 0x000fe20007810000 */
[----:B------:R4:W-:Y:S01]  /*3050*/  MUFU.TANH R64, R63 ;  /* 0x0000003f00407308 */ /* 0x0009e20000002400 */
[----:B------:R-:W-:Y:S01]  /*3060*/  ISETP.GT.AND P2, PT, R48, 0x20, PT ;  /* 0x000000203000780c */ /* 0x000fe20003f44270 */
[--C-:B------:R-:W-:Y:S01]  /*3070*/  FFMA.FTZ R164, R40, UR10, -R70.reuse ;  /* 0x0000000a28a47c23 */ /* 0x100fe20008010846 */
[----:B------:R-:W-:Y:S01]  /*3080*/  FSEL R62, R13, -INF , P1 ;  /* 0xff8000000d3e7808 */ /* 0x000fe20000800000 */
[--C-:B------:R-:W-:Y:S01]  /*3090*/  FFMA.FTZ R13, R55, UR10, -R70.reuse ;  /* 0x0000000a370d7c23 */ /* 0x100fe20008010846 */
[----:B------:R-:W-:Y:S01]  /*30a0*/  FMNMX.FTZ R11, R54, R9, !PT ;  /* 0x00000009360b7209 */ /* 0x000fe20007810000 */
[--C-:B------:R-:W-:Y:S01]  /*30b0*/  FFMA.FTZ R30, R30, UR10, -R70.reuse ;  /* 0x0000000a1e1e7c23 */ /* 0x100fe20008010846 */
[----:B------:R-:W-:Y:S01]  /*30c0*/  ISETP.GT.AND P1, PT, R48, 0x21, PT ;  /* 0x000000213000780c */ /* 0x000fe20003f24270 */
[----:B------:R-:W5:Y:S01]  /*30d0*/  MUFU.TANH R24, R24 ;  /* 0x0000001800187308 */ /* 0x000f620000002400 */
[----:B------:R-:W-:Y:S01]  /*30e0*/  FSEL R55, R17, -INF , P2 ;  /* 0xff80000011377808 */ /* 0x000fe20001000000 */
[--C-:B------:R-:W-:Y:S01]  /*30f0*/  FFMA.FTZ R17, R59, UR10, -R70.reuse ;  /* 0x0000000a3b117c23 */ /* 0x100fe20008010846 */
[----:B------:R-:W-:Y:S01]  /*3100*/  FMNMX.FTZ R10, R62, R11, !PT ;  /* 0x0000000b3e0a7209 */ /* 0x000fe20007810000 */
[--C-:B------:R-:W-:Y:S01]  /*3110*/  FFMA.FTZ R39, R39, UR10, -R70.reuse ;  /* 0x0000000a27277c23 */ /* 0x100fe20008010846 */
[----:B------:R-:W-:Y:S01]  /*3120*/  ISETP.GT.AND P2, PT, R48, 0x28, PT ;  /* 0x000000283000780c */ /* 0x000fe20003f44270 */
[--C-:B------:R-:W-:Y:S01]  /*3130*/  FFMA.FTZ R42, R42, UR10, -R70.reuse ;  /* 0x0000000a2a2a7c23 */ /* 0x100fe20008010846 */
[----:B----4-:R-:W-:Y:S01]  /*3140*/  FSEL R63, R15, -INF , P1 ;  /* 0xff8000000f3f7808 */ /* 0x010fe20000800000 */
[----:B------:R-:W4:Y:S01]  /*3150*/  MUFU.TANH R22, R22 ;  /* 0x0000001600167308 */ /* 0x000f220000002400 */
[----:B------:R-:W-:Y:S01]  /*3160*/  FMNMX.FTZ R12, R55, R10, !PT ;  /* 0x0000000a370c7209 */ /* 0x000fe20007810000 */
[--C-:B------:R-:W-:Y:S01]  /*3170*/  FFMA.FTZ R15, R57, UR10, -R70.reuse ;  /* 0x0000000a390f7c23 */ /* 0x100fe20008010846 */
[C---:B------:R-:W-:Y:S01]  /*3180*/  ISETP.GT.AND P1, PT, R48.reuse, 0x29, PT ;  /* 0x000000293000780c */ /* 0x040fe20003f24270 */
[--C-:B------:R-:W-:Y:S01]  /*3190*/  FFMA.FTZ R35, R35, UR10, -R70.reuse ;  /* 0x0000000a23237c23 */ /* 0x100fe20008010846 */
[----:B0-----:R-:W-:Y:S01]  /*31a0*/  FSEL R56, R19, -INF , P2 ;  /* 0xff80000013387808 */ /* 0x001fe20001000000 */
[--C-:B------:R-:W-:Y:S01]  /*31b0*/  FFMA.FTZ R27, R27, UR10, -R70.reuse ;  /* 0x0000000a1b1b7c23 */ /* 0x100fe20008010846 */
[----:B------:R-:W-:Y:S01]  /*31c0*/  FMNMX.FTZ R11, R63, R12, !PT ;  /* 0x0000000c3f0b7209 */ /* 0x000fe20007810000 */
[----:B------:R0:W-:Y:S01]  /*31d0*/  MUFU.EX2 R9, R13 ;  /* 0x0000000d00097308 */ /* 0x0001e20000000800 */
[----:B------:R-:W-:Y:S01]  /*31e0*/  ISETP.GT.AND P2, PT, R48, 0x30, PT ;  /* 0x000000303000780c */ /* 0x000fe20003f44270 */
[----:B------:R-:W-:Y:S01]  /*31f0*/  FFMA.FTZ R34, R34, UR10, -R70 ;  /* 0x0000000a22227c23 */ /* 0x000fe20008010846 */
[----:B-1----:R-:W-:-:S02]  /*3200*/  FSEL R18, R18, -INF , P1 ;  /* 0xff80000012127808 */ /* 0x002fc40000800000 */
[----:B------:R-:W-:Y:S02]  /*3210*/  ISETP.GT.AND P1, PT, R48, 0x31, PT ;  /* 0x000000313000780c */ /* 0x000fe40003f24270 */
[----:B--2---:R-:W-:Y:S01]  /*3220*/  FSEL R20, R20, -INF , P2 ;  /* 0xff80000014147808 */ /* 0x004fe20001000000 */
[----:B------:R-:W1:Y:S01]  /*3230*/  MUFU.TANH R26, R26 ;  /* 0x0000001a001a7308 */ /* 0x000e620000002400 */
[----:B0-----:R-:W-:Y:S02]  /*3240*/  FMNMX.FTZ R13, R56, R11, !PT ;  /* 0x0000000b380d7209 */ /* 0x001fe40007810000 */
[----:B------:R-:W-:Y:S02]  /*3250*/  ISETP.GT.AND P2, PT, R48, 0x38, PT ;  /* 0x000000383000780c */ /* 0x000fe40003f44270 */
[----:B------:R-:W-:Y:S02]  /*3260*/  FMNMX.FTZ R13, R18, R13, !PT ;  /* 0x0000000d120d7209 */ /* 0x000fe40007810000 */
[----:B---3--:R-:W-:Y:S01]  /*3270*/  FSEL R57, R21, -INF , P1 ;  /* 0xff80000015397808 */ /* 0x008fe20000800000 */
[----:B------:R-:W0:Y:S01]  /*3280*/  MUFU.TANH R25, R25 ;  /* 0x0000001900197308 */ /* 0x000e220000002400 */
[----:B------:R-:W-:Y:S01]  /*3290*/  FMNMX.FTZ R12, R20, R13, !PT ;  /* 0x0000000d140c7209 */ /* 0x000fe20007810000 */
[----:B------:R-:W-:Y:S01]  /*32a0*/  FFMA.FTZ R21, R45, UR10, -R70 ;  /* 0x0000000a2d157c23 */ /* 0x000fe20008010846 */
[----:B------:R-:W-:-:S02]  /*32b0*/  ISETP.GT.AND P1, PT, R48, 0x39, PT ;  /* 0x000000393000780c */ /* 0x000fc40003f24270 */
[----:B-----5:R-:W-:Y:S02]  /*32c0*/  FSEL R24, R24, -INF , P2 ;  /* 0xff80000018187808 */ /* 0x020fe40001000000 */
[----:B------:R-:W-:Y:S01]  /*32d0*/  FMNMX.FTZ R13, R57, R12, !PT ;  /* 0x0000000c390d7209 */ /* 0x000fe20007810000 */
[----:B------:R2:W-:Y:S01]  /*32e0*/  MUFU.EX2 R11, R15 ;  /* 0x0000000f000b7308 */ /* 0x0005e20000000800 */
[----:B------:R-:W-:Y:S01]  /*32f0*/  ISETP.GT.AND P2, PT, R48, 0x40, PT ;  /* 0x000000403000780c */ /* 0x000fe20003f44270 */
[----:B------:R-:W-:Y:S01]  /*3300*/  FFMA.FTZ R12, R60, UR10, -R70 ;  /* 0x0000000a3c0c7c23 */ /* 0x000fe20008010846 */
[----:B----4-:R-:W-:Y:S02]  /*3310*/  FSEL R58, R22, -INF , P1 ;  /* 0xff800000163a7808 */ /* 0x010fe40000800000 */
[----:B------:R-:W-:Y:S02]  /*3320*/  ISETP.GT.AND P1, PT, R48, 0x41, PT ;  /* 0x000000413000780c */ /* 0x000fe40003f24270 */
[----:B-1----:R-:W-:Y:S01]  /*3330*/  FSEL R26, R26, -INF , P2 ;  /* 0xff8000001a1a7808 */ /* 0x002fe20001000000 */
[----:B------:R-:W-:Y:S01]  /*3340*/  MUFU.TANH R66, R66 ;  /* 0x0000004200427308 */ /* 0x000fe20000002400 */
[----:B--2---:R-:W-:-:S02]  /*3350*/  FMNMX.FTZ R15, R24, R13, !PT ;  /* 0x0000000d180f7209 */ /* 0x004fc40007810000 */
[----:B------:R-:W-:Y:S02]  /*3360*/  ISETP.GT.AND P2, PT, R48, 0x48, PT ;  /* 0x000000483000780c */ /* 0x000fe40003f44270 */
[----:B------:R-:W-:Y:S02]  /*3370*/  FMNMX.FTZ R15, R58, R15, !PT ;  /* 0x0000000f3a0f7209 */ /* 0x000fe40007810000 */
[----:B0-----:R-:W-:Y:S01]  /*3380*/  FSEL R59, R25, -INF , P1 ;  /* 0xff800000193b7808 */ /* 0x001fe20000800000 */
[----:B------:R-:W0:Y:S01]  /*3390*/  MUFU.TANH R67, R67 ;  /* 0x0000004300437308 */ /* 0x000e220000002400 */
[----:B------:R-:W-:Y:S01]  /*33a0*/  ISETP.GT.AND P1, PT, R48, 0x49, PT ;  /* 0x000000493000780c */ /* 0x000fe20003f24270 */
[----:B------:R-:W-:Y:S01]  /*33b0*/  FFMA.FTZ R25, R44, UR10, -R70 ;  /* 0x0000000a2c197c23 */ /* 0x000fe20008010846 */
[----:B------:R-:W-:Y:S02]  /*33c0*/  FSEL R60, R65, -INF , P2 ;  /* 0xff800000413c7808 */ /* 0x000fe40001000000 */
[----:B------:R-:W-:-:S02]  /*33d0*/  ISETP.GT.AND P2, PT, R48, 0x50, PT ;  /* 0x000000503000780c */ /* 0x000fc40003f44270 */
[----:B------:R-:W-:Y:S01]  /*33e0*/  FSEL R64, R64, -INF , P1 ;  /* 0xff80000040407808 */ /* 0x000fe20000800000 */
[----:B------:R1:W-:Y:S01]  /*33f0*/  MUFU.EX2 R10, R14 ;  /* 0x0000000e000a7308 */ /* 0x0003e20000000800 */
[----:B------:R-:W-:-:S07]  /*3400*/  ISETP.GT.AND P1, PT, R48, 0x51, PT ;  /* 0x000000513000780c */ /* 0x000fce0003f24270 */
[----:B------:R-:W2:Y:S01]  /*3410*/  MUFU.TANH R71, R71 ;  /* 0x0000004700477308 */ /* 0x000ea20000002400 */
[----:B-1----:R-:W-:Y:S02]  /*3420*/  FMNMX.FTZ R14, R26, R15, !PT ;  /* 0x0000000f1a0e7209 */ /* 0x002fe40007810000 */
[----:B0-----:R-:W-:Y:S02]  /*3430*/  FSEL R65, R67, -INF , P1 ;  /* 0xff80000043417808 */ /* 0x001fe40000800000 */
[----:B------:R-:W-:Y:S02]  /*3440*/  FMNMX.FTZ R15, R59, R14, !PT ;  /* 0x0000000e3b0f7209 */ /* 0x000fe40007810000 */
[----:B------:R-:W-:Y:S01]  /*3450*/  ISETP.GT.AND P1, PT, R48, 0x59, PT ;  /* 0x000000593000780c */ /* 0x000fe20003f24270 */
[----:B------:R0:W-:Y:S01]  /*3460*/  MUFU.EX2 R13, R17 ;  /* 0x00000011000d7308 */ /* 0x0001e20000000800 */
[----:B------:R-:W-:-:S04]  /*3470*/  FMNMX.FTZ R15, R60, R15, !PT ;  /* 0x0000000f3c0f7209 */ /* 0x000fc80007810000 */
[----:B------:R-:W-:-:S03]  /*3480*/  FMNMX.FTZ R14, R64, R15, !PT ;  /* 0x0000000f400e7209 */ /* 0x000fc60007810000 */
[----:B------:R-:W1:Y:S01]  /*3490*/  MUFU.TANH R74, R74 ;  /* 0x0000004a004a7308 */ /* 0x000e620000002400 */
[----:B0-----:R-:W-:Y:S01]  /*34a0*/  FFMA.FTZ R17, R47, UR10, -R70 ;  /* 0x0000000a2f117c23 */ /* 0x001fe20008010846 */
[----:B------:R-:W-:Y:S02]  /*34b0*/  FSEL R47, R66, -INF , P2 ;  /* 0xff800000422f7808 */ /* 0x000fe40001000000 */
[----:B------:R-:W-:Y:S02]  /*34c0*/  ISETP.GT.AND P2, PT, R48, 0x58, PT ;  /* 0x000000583000780c */ /* 0x000fe40003f44270 */
[----:B------:R-:W-:Y:S02]  /*34d0*/  FMNMX.FTZ R14, R47, R14, !PT ;  /* 0x0000000e2f0e7209 */ /* 0x000fe40007810000 */
[----:B------:R-:W0:Y:S01]  /*34e0*/  MUFU.TANH R75, R75 ;  /* 0x0000004b004b7308 */ /* 0x000e220000002400 */
[----:B------:R-:W-:Y:S02]  /*34f0*/  FSEL R46, R68, -INF , P2 ;  /* 0xff800000442e7808 */ /* 0x000fe40001000000 */
[----:B------:R-:W-:-:S02]  /*3500*/  FMNMX.FTZ R15, R65, R14, !PT ;  /* 0x0000000e410f7209 */ /* 0x000fc40007810000 */
[----:B------:R-:W-:Y:S02]  /*3510*/  ISETP.GT.AND P2, PT, R48, 0x60, PT ;  /* 0x000000603000780c */ /* 0x000fe40003f44270 */
[----:B--2---:R-:W-:Y:S01]  /*3520*/  FSEL R66, R71, -INF , P1 ;  /* 0xff80000047427808 */ /* 0x004fe20000800000 */
[----:B------:R-:W2:Y:S01]  /*3530*/  MUFU.TANH R78, R78 ;  /* 0x0000004e004e7308 */ /* 0x000ea20000002400 */
[----:B------:R-:W-:Y:S02]  /*3540*/  FMNMX.FTZ R19, R46, R15, !PT ;  /* 0x0000000f2e137209 */ /* 0x000fe40007810000 */
[----:B------:R-:W-:Y:S02]  /*3550*/  ISETP.GT.AND P1, PT, R48, 0x61, PT ;  /* 0x000000613000780c */ /* 0x000fe40003f24270 */
[----:B-1----:R-:W-:Y:S02]  /*3560*/  FSEL R45, R74, -INF , P2 ;  /* 0xff8000004a2d7808 */ /* 0x002fe40001000000 */
[----:B------:R-:W-:Y:S01]  /*3570*/  FMNMX.FTZ R14, R66, R19, !PT ;  /* 0x00000013420e7209 */ /* 0x000fe20007810000 */
[----:B------:R-:W1:Y:S01]  /*3580*/  MUFU.TANH R79, R79 ;  /* 0x0000004f004f7308 */ /* 0x000e620000002400 */
[----:B------:R-:W-:-:S02]  /*3590*/  ISETP.GT.AND P2, PT, R48, 0x68, PT ;  /* 0x000000683000780c */ /* 0x000fc40003f44270 */
[----:B0-----:R-:W-:Y:S02]  /*35a0*/  FSEL R67, R75, -INF , P1 ;  /* 0xff8000004b437808 */ /* 0x001fe40000800000 */
[----:B------:R-:W-:Y:S02]  /*35b0*/  FMNMX.FTZ R22, R45, R14, !PT ;  /* 0x0000000e2d167209 */ /* 0x000fe40007810000 */
[----:B------:R-:W-:Y:S01]  /*35c0*/  ISETP.GT.AND P1, PT, R48, 0x69, PT ;  /* 0x000000693000780c */ /* 0x000fe20003f24270 */
[----:B------:R-:W-:Y:S01]  /*35d0*/  MUFU.TANH R82, R82 ;  /* 0x0000005200527308 */ /* 0x000fe20000002400 */
[----:B--2---:R-:W-:Y:S02]  /*35e0*/  FSEL R44, R78, -INF , P2 ;  /* 0xff8000004e2c7808 */ /* 0x004fe40001000000 */
[----:B------:R-:W-:Y:S02]  /*35f0*/  FMNMX.FTZ R19, R67, R22, !PT ;  /* 0x0000001643137209 */ /* 0x000fe40007810000 */
[----:B------:R-:W-:-:S02]  /*3600*/  ISETP.GT.AND P2, PT, R48, 0x70, PT ;  /* 0x000000703000780c */ /* 0x000fc40003f44270 */
[----:B------:R-:W-:Y:S01]  /*3610*/  FMNMX.FTZ R19, R44, R19, !PT ;  /* 0x000000132c137209 */ /* 0x000fe20007810000 */
[----:B------:R-:W0:Y:S01]  /*3620*/  MUFU.TANH R69, R83 ;  /* 0x0000005300457308 */ /* 0x000e220000002400 */
[----:B-1----:R-:W-:Y:S02]  /*3630*/  FSEL R68, R79, -INF , P1 ;  /* 0xff8000004f447808 */ /* 0x002fe40000800000 */
[----:B------:R-:W-:Y:S02]  /*3640*/  ISETP.GT.AND P1, PT, R48, 0x71, PT ;  /* 0x000000713000780c */ /* 0x000fe40003f24270 */
[----:B------:R-:W-:Y:S01]  /*3650*/  FMNMX.FTZ R22, R68, R19, !PT ;  /* 0x0000001344167209 */ /* 0x000fe20007810000 */
[----:B------:R-:W-:Y:S02]  /*3660*/  FFMA.FTZ R19, R31, UR10, -R70 ;  /* 0x0000000a1f137c23 */ /* 0x000fe40008010846 */
[----:B------:R-:W1:Y:S08]  /*3670*/  MUFU.TANH R86, R86 ;  /* 0x0000005600567308 */ /* 0x000e700000002400 */
[----:B------:R-:W2:Y:S01]  /*3680*/  MUFU.TANH R87, R87 ;  /* 0x0000005700577308 */ /* 0x000ea20000002400 */
[----:B0-----:R-:W-:-:S02]  /*3690*/  FSEL R69, R69, -INF , P1 ;  /* 0xff80000045457808 */ /* 0x001fc40000800000 */
[----:B------:R-:W-:-:S05]  /*36a0*/  ISETP.GT.AND P1, PT, R48, 0x79, PT ;  /* 0x000000793000780c */ /* 0x000fca0003f24270 */
[----:B------:R0:W-:Y:S08]  /*36b0*/  MUFU.EX2 R15, R21 ;  /* 0x00000015000f7308 */ /* 0x0001f00000000800 */
[----:B------:R-:W-:Y:S01]  /*36c0*/  MUFU.EX2 R14, R25 ;  /* 0x00000019000e7308 */ /* 0x000fe20000000800 */
[----:B0-----:R-:W-:Y:S01]  /*36d0*/  FFMA.FTZ R21, R43, UR10, -R70 ;  /* 0x0000000a2b157c23 */ /* 0x001fe20008010846 */
[----:B------:R-:W-:-:S02]  /*36e0*/  FSEL R43, R82, -INF , P2 ;  /* 0xff800000522b7808 */ /* 0x000fc40001000000 */
[----:B------:R-:W-:Y:S02]  /*36f0*/  ISETP.GT.AND P2, PT, R48, 0x78, PT ;  /* 0x000000783000780c */ /* 0x000fe40003f44270 */
[----:B------:R-:W-:Y:S02]  /*3700*/  FMNMX.FTZ R22, R43, R22, !PT ;  /* 0x000000162b167209 */ /* 0x000fe40007810000 */
[----:B-1----:R-:W-:Y:S01]  /*3710*/  FSEL R41, R86, -INF , P2 ;  /* 0xff80000056297808 */ /* 0x002fe20001000000 */
[----:B------:R0:W-:Y:S01]  /*3720*/  MUFU.EX2 R71, R21 ;  /* 0x0000001500477308 */ /* 0x0001e20000000800 */
[----:B------:R-:W-:Y:S02]  /*3730*/  FMNMX.FTZ R22, R69, R22, !PT ;  /* 0x0000001645167209 */ /* 0x000fe40007810000 */
[----:B--2---:R-:W-:-:S05]  /*3740*/  FSEL R48, R87, -INF , P1 ;  /* 0xff80000057307808 */ /* 0x004fca0000800000 */
[----:B------:R1:W-:Y:S01]  /*3750*/  MUFU.EX2 R31, R29 ;  /* 0x0000001d001f7308 */ /* 0x0003e20000000800 */
[----:B0-----:R-:W-:-:S04]  /*3760*/  FMNMX.FTZ R21, R41, R22, !PT ;  /* 0x0000001629157209 */ /* 0x001fc80007810000 */
[----:B------:R-:W-:Y:S01]  /*3770*/  FMNMX.FTZ R22, R48, R21, !PT ;  /* 0x0000001530167209 */ /* 0x000fe20007810000 */
[--C-:B------:R-:W-:Y:S02]  /*3780*/  FFMA.FTZ R21, R37, UR10, -R70.reuse ;  /* 0x0000000a25157c23 */ /* 0x100fe40008010846 */
[----:B------:R-:W-:Y:S02]  /*3790*/  MUFU.EX2 R32, R33 ;  /* 0x0000002100207308 */ /* 0x000fe40000000800 */
[----:B------:R-:W1:Y:S06]  /*37a0*/  SHFL.BFLY PT, R25, R22, 0x2, 0x1f ;  /* 0x0c401f0016197f89 */ /* 0x000e6c00000e0000 */
[----:B------:R-:W-:Y:S08]  /*37b0*/  MUFU.EX2 R152, R152 ;  /* 0x0000009800987308 */ /* 0x000ff00000000800 */
[----:B------:R-:W0:Y:S08]  /*37c0*/  MUFU.EX2 R23, R23 ;  /* 0x0000001700177308 */ /* 0x000e300000000800 */
[----:B------:R-:W2:Y:S01]  /*37d0*/  MUFU.EX2 R2, R2 ;  /* 0x0000000200027308 */ /* 0x000ea20000000800 */
[----:B-1----:R-:W-:Y:S01]  /*37e0*/  FMNMX.FTZ R29, R22, R25, !PT ;  /* 0x00000019161d7209 */ /* 0x002fe20007810000 */
[----:B------:R-:W-:-:S04]  /*37f0*/  FFMA.FTZ R25, R36, UR10, -R70 ;  /* 0x0000000a24197c23 */ /* 0x000fc80008010846 */
[----:B------:R-:W1:Y:S02]  /*3800*/  SHFL.BFLY PT, R22, R29, 0x1, 0x1f ;  /* 0x0c201f001d167f89 */ /* 0x000e6400000e0000 */
[----:B------:R-:W3:Y:S01]  /*3810*/  MUFU.EX2 R3, R3 ;  /* 0x0000000300037308 */ /* 0x000ee20000000800 */
[----:B0-----:R-:W-:-:S07]  /*3820*/  FADD.FTZ R73, R152, R23 ;  /* 0x0000001798497221 */ /* 0x001fce0000010000 */
[----:B------:R-:W0:Y:S01]  /*3830*/  MUFU.EX2 R154, R154 ;  /* 0x0000009a009a7308 */ /* 0x000e220000000800 */
[----:B--2---:R-:W-:-:S07]  /*3840*/  FADD.FTZ R38, R2, R73 ;  /* 0x0000004902267221 */ /* 0x004fce0000010000 */
[----:B------:R-:W-:Y:S01]  /*3850*/  MUFU.EX2 R156, R156 ;  /* 0x0000009c009c7308 */ /* 0x000fe20000000800 */
[----:B---3--:R-:W-:Y:S01]  /*3860*/  FADD.FTZ R77, R3, R38 ;  /* 0x00000026034d7221 */ /* 0x008fe20000010000 */
[----:B-1----:R-:W-:Y:S01]  /*3870*/  FMNMX.FTZ R22, R29, R22, !PT ;  /* 0x000000161d167209 */ /* 0x002fe20007810000 */
[----:B------:R-:W-:Y:S02]  /*3880*/  IMAD.U32 R29, RZ, RZ, UR10 ;  /* 0x0000000aff1d7e24 */ /* 0x000fe4000f8e00ff */
[----:B0-----:R-:W-:-:S03]  /*3890*/  FADD.FTZ R38, R154, R77 ;  /* 0x0000004d9a267221 */ /* 0x001fc60000010000 */
[----:B------:R-:W-:Y:S01]  /*38a0*/  MUFU.EX2 R12, R12 ;  /* 0x0000000c000c7308 */ /* 0x000fe20000000800 */
[C---:B------:R-:W-:Y:S01]  /*38b0*/  FSETP.NEU.FTZ.AND P1, PT, R22.reuse, -INF , PT ;  /* 0xff8000001600780b */ /* 0x040fe20003f3d000 */
[----:B------:R-:W-:Y:S01]  /*38c0*/  FFMA.FTZ R29, R22, R29, -8 ;  /* 0xc1000000161d7423 */ /* 0x000fe2000001001d */
[----:B------:R-:W-:-:S04]  /*38d0*/  FADD.FTZ R77, R9, R38 ;  /* 0x00000026094d7221 */ /* 0x000fc80000010000 */
[----:B------:R-:W-:Y:S01]  /*38e0*/  FSEL R33, R29, RZ, P1 ;  /* 0x000000ff1d217208 */ /* 0x000fe20000800000 */
[----:B------:R-:W-:Y:S04]  /*38f0*/  MUFU.EX2 R17, R17 ;  /* 0x0000001100117308 */ /* 0x000fe80000000800 */
[--C-:B------:R-:W-:Y:S01]  /*3900*/  FFMA.FTZ R49, R49, UR10, -R33.reuse ;  /* 0x0000000a31317c23 */ /* 0x100fe20008010821 */
[--C-:B------:R-:W-:Y:S01]  /*3910*/  FFMA.FTZ R50, R50, UR10, -R33.reuse ;  /* 0x0000000a32327c23 */ /* 0x100fe20008010821 */
[--C-:B------:R-:W-:Y:S01]  /*3920*/  FFMA.FTZ R51, R51, UR10, -R33.reuse ;  /* 0x0000000a33337c23 */ /* 0x100fe20008010821 */
[--C-:B------:R-:W-:Y:S01]  /*3930*/  FFMA.FTZ R52, R52, UR10, -R33.reuse ;  /* 0x0000000a34347c23 */ /* 0x100fe20008010821 */
[--C-:B------:R-:W-:Y:S01]  /*3940*/  FFMA.FTZ R53, R53, UR10, -R33.reuse ;  /* 0x0000000a35357c23 */ /* 0x100fe20008010821 */
[--C-:B------:R-:W-:Y:S01]  /*3950*/  FFMA.FTZ R61, R61, UR10, -R33.reuse ;  /* 0x0000000a3d3d7c23 */ /* 0x100fe20008010821 */
        /* <DEDUP_REMOVED lines=9> */
[--C-:B------:R-:W-:Y:S01]  /*39f0*/  FFMA.FTZ R57, R57, UR10, -R33.reuse ;  /* 0x0000000a39397c23 */ /* 0x100fe20008010821 */
[--C-:B------:R-:W-:Y:S01]  /*3a00*/  FFMA.FTZ R24, R24, UR10, -R33.reuse ;  /* 0x0000000a18187c23 */ /* 0x100fe20008010821 */
[--C-:B------:R-:W-:Y:S01]  /*3a10*/  FFMA.FTZ R58, R58, UR10, -R33.reuse ;  /* 0x0000000a3a3a7c23 */ /* 0x100fe20008010821 */
[--C-:B------:R-:W-:Y:S01]  /*3a20*/  FFMA.FTZ R26, R26, UR10, -R33.reuse ;  /* 0x0000000a1a1a7c23 */ /* 0x100fe20008010821 */
[--C-:B------:R-:W-:Y:S01]  /*3a30*/  FFMA.FTZ R59, R59, UR10, -R33.reuse ;  /* 0x0000000a3b3b7c23 */ /* 0x100fe20008010821 */
[--C-:B------:R-:W-:Y:S01]  /*3a40*/  FFMA.FTZ R60, R60, UR10, -R33.reuse ;  /* 0x0000000a3c3c7c23 */ /* 0x100fe20008010821 */
[--C-:B------:R-:W-:Y:S01]  /*3a50*/  FFMA.FTZ R64, R64, UR10, -R33.reuse ;  /* 0x0000000a40407c23 */ /* 0x100fe20008010821 */
[----:B------:R-:W1:Y:S01]  /*3a60*/  MUFU.EX2 R51, R51 ;  /* 0x0000003300337308 */ /* 0x000e620000000800 */
[--C-:B------:R-:W-:Y:S01]  /*3a70*/  FFMA.FTZ R47, R47, UR10, -R33.reuse ;  /* 0x0000000a2f2f7c23 */ /* 0x100fe20008010821 */
[--C-:B------:R-:W-:Y:S01]  /*3a80*/  FFMA.FTZ R65, R65, UR10, -R33.reuse ;  /* 0x0000000a41417c23 */ /* 0x100fe20008010821 */
[--C-:B------:R-:W-:Y:S01]  /*3a90*/  FFMA.FTZ R46, R46, UR10, -R33.reuse ;  /* 0x0000000a2e2e7c23 */ /* 0x100fe20008010821 */
[--C-:B------:R-:W-:Y:S01]  /*3aa0*/  FFMA.FTZ R66, R66, UR10, -R33.reuse ;  /* 0x0000000a42427c23 */ /* 0x100fe20008010821 */
[--C-:B------:R-:W-:Y:S01]  /*3ab0*/  FFMA.FTZ R45, R45, UR10, -R33.reuse ;  /* 0x0000000a2d2d7c23 */ /* 0x100fe20008010821 */
[--C-:B------:R-:W-:Y:S01]  /*3ac0*/  FFMA.FTZ R67, R67, UR10, -R33.reuse ;  /* 0x0000000a43437c23 */ /* 0x100fe20008010821 */
[--C-:B------:R-:W-:Y:S01]  /*3ad0*/  FFMA.FTZ R44, R44, UR10, -R33.reuse ;  /* 0x0000000a2c2c7c23 */ /* 0x100fe20008010821 */
[----:B------:R-:W2:Y:S01]  /*3ae0*/  MUFU.EX2 R52, R52 ;  /* 0x0000003400347308 */ /* 0x000ea20000000800 */
[--C-:B------:R-:W-:Y:S01]  /*3af0*/  FFMA.FTZ R68, R68, UR10, -R33.reuse ;  /* 0x0000000a44447c23 */ /* 0x100fe20008010821 */
[--C-:B------:R-:W-:Y:S01]  /*3b00*/  FFMA.FTZ R69, R69, UR10, -R33.reuse ;  /* 0x0000000a45457c23 */ /* 0x100fe20008010821 */
[----:B------:R-:W-:-:S05]  /*3b10*/  FFMA.FTZ R41, R41, UR10, -R33 ;  /* 0x0000000a29297c23 */ /* 0x000fca0008010821 */
[----:B------:R-:W3:Y:S08]  /*3b20*/  MUFU.EX2 R53, R53 ;  /* 0x0000003500357308 */ /* 0x000ef00000000800 */
[----:B------:R-:W-:Y:S08]  /*3b30*/  MUFU.EX2 R29, R28 ;  /* 0x0000001c001d7308 */ /* 0x000ff00000000800 */
[----:B------:R-:W4:Y:S08]  /*3b40*/  MUFU.EX2 R28, R61 ;  /* 0x0000003d001c7308 */ /* 0x000f300000000800 */
[----:B------:R0:W-:Y:S08]  /*3b50*/  MUFU.EX2 R61, R18 ;  /* 0x00000012003d7308 */ /* 0x0001f00000000800 */
[----:B------:R-:W5:Y:S01]  /*3b60*/  MUFU.EX2 R54, R54 ;  /* 0x0000003600367308 */ /* 0x000f620000000800 */
[----:B0-----:R-:W-:-:S04]  /*3b70*/  FADD.FTZ R18, R49, R50 ;  /* 0x0000003231127221 */ /* 0x001fc80000010000 */
[----:B-1----:R-:W-:Y:S01]  /*3b80*/  FADD.FTZ R75, R51, R18 ;  /* 0x00000012334b7221 */ /* 0x002fe20000010000 */
[C---:B--2---:R-:W-:Y:S02]  /*3b90*/  F2FP.SATFINITE.E4M3.F32.PACK_AB_MERGE_C R51, R52.reuse, R51, RZ ;  /* 0x000000333433723e */ /* 0x044fe400048070ff */
[----:B------:R-:W0:Y:S01]  /*3ba0*/  MUFU.EX2 R37, R62 ;  /* 0x0000003e00257308 */ /* 0x000e220000000800 */
[----:B------:R-:W-:Y:S01]  /*3bb0*/  FADD.FTZ R18, R52, R75 ;  /* 0x0000004b34127221 */ /* 0x000fe20000010000 */
[----:B------:R-:W-:-:S03]  /*3bc0*/  F2FP.SATFINITE.E4M3.F32.PACK_AB_MERGE_C R153, R50, R49, R51 ;  /* 0x000000313299723e */ /* 0x000fc60004807033 */
[----:B---3--:R-:W-:Y:S01]  /*3bd0*/  FADD.FTZ R75, R53, R18 ;  /* 0x00000012354b7221 */ /* 0x008fe20000010000 */
[----:B------:R-:W-:Y:S02]  /*3be0*/  FADD.FTZ R18, R10, R77 ;  /* 0x0000004d0a127221 */ /* 0x000fe40000010000 */
[----:B------:R-:W1:Y:S01]  /*3bf0*/  MUFU.EX2 R55, R55 ;  /* 0x0000003700377308 */ /* 0x000e620000000800 */
[----:B----4-:R-:W-:-:S04]  /*3c00*/  FADD.FTZ R75, R28, R75 ;  /* 0x0000004b1c4b7221 */ /* 0x010fc80000010000 */
[----:B-----5:R-:W-:Y:S01]  /*3c10*/  FADD.FTZ R38, R54, R75 ;  /* 0x0000004b36267221 */ /* 0x020fe20000010000 */
[----:B------:R-:W-:Y:S02]  /*3c20*/  FADD.FTZ R75, R11, R18 ;  /* 0x000000120b4b7221 */ /* 0x000fe40000010000 */
[----:B------:R-:W2:Y:S01]  /*3c30*/  MUFU.EX2 R36, R63 ;  /* 0x0000003f00247308 */ /* 0x000ea20000000800 */
[C---:B0-----:R-:W-:Y:S01]  /*3c40*/  FADD.FTZ R38, R37.reuse, R38 ;  /* 0x0000002625267221 */ /* 0x041fe20000010000 */
[----:B------:R-:W-:Y:S01]  /*3c50*/  FADD.FTZ R40, R156, R75 ;  /* 0x0000004b9c287221 */ /* 0x000fe20000010000 */
[----:B------:R-:W-:-:S03]  /*3c60*/  F2FP.SATFINITE.E4M3.F32.PACK_AB_MERGE_C R37, R37, R54, RZ ;  /* 0x000000362525723e */ /* 0x000fc600048070ff */
[----:B------:R-:W-:Y:S01]  /*3c70*/  FADD.FTZ R77, R13, R40 ;  /* 0x000000280d4d7221 */ /* 0x000fe20000010000 */
[----:B------:R-:W-:Y:S01]  /*3c80*/  F2FP.SATFINITE.E4M3.F32.PACK_AB_MERGE_C R155, R28, R53, R37 ;  /* 0x000000351c9b723e */ /* 0x000fe20004807025 */
[----:B------:R-:W0:Y:S01]  /*3c90*/  MUFU.EX2 R56, R56 ;  /* 0x0000003800387308 */ /* 0x000e220000000800 */
[----:B-1----:R-:W-:Y:S01]  /*3ca0*/  FADD.FTZ R75, R55, R38 ;  /* 0x00000026374b7221 */ /* 0x002fe20000010000 */
[----:B------:R-:W-:-:S06]  /*3cb0*/  FADD.FTZ R38, R12, R77 ;  /* 0x0000004d0c267221 */ /* 0x000fcc0000010000 */
[----:B------:R-:W1:Y:S01]  /*3cc0*/  MUFU.EX2 R158, R158 ;  /* 0x0000009e009e7308 */ /* 0x000e620000000800 */
[----:B--2---:R-:W-:-:S07]  /*3cd0*/  FADD.FTZ R75, R36, R75 ;  /* 0x0000004b244b7221 */ /* 0x004fce0000010000 */
[----:B------:R-:W2:Y:S01]  /*3ce0*/  MUFU.EX2 R20, R20 ;  /* 0x0000001400147308 */ /* 0x000ea20000000800 */
[----:B0-----:R-:W-:Y:S01]  /*3cf0*/  FADD.FTZ R40, R56, R75 ;  /* 0x0000004b38287221 */ /* 0x001fe20000010000 */
[C---:B------:R-:W-:Y:S01]  /*3d00*/  FADD.FTZ R75, R17.reuse, R38 ;  /* 0x00000026114b7221 */ /* 0x040fe20000010000 */
[----:B------:R-:W-:Y:S02]  /*3d10*/  F2FP.SATFINITE.E4M3.F32.PACK_AB_MERGE_C R17, R17, R12, RZ ;  /* 0x0000000c1111723e */ /* 0x000fe400048070ff */
[C---:B------:R-:W-:Y:S01]  /*3d20*/  FADD.FTZ R77, R61.reuse, R40 ;  /* 0x000000283d4d7221 */ /* 0x040fe20000010000 */
[----:B------:R-:W-:Y:S02]  /*3d30*/  F2FP.SATFINITE.E4M3.F32.PACK_AB_MERGE_C R56, R61, R56, RZ ;  /* 0x000000383d38723e */ /* 0x000fe400048070ff */
[----:B------:R-:W0:Y:S01]  /*3d40*/  MUFU.EX2 R57, R57 ;  /* 0x0000003900397308 */ /* 0x000e220000000800 */
[----:B-1----:R-:W-:Y:S01]  /*3d50*/  FADD.FTZ R38, R158, R75 ;  /* 0x0000004b9e267221 */ /* 0x002fe20000010000 */
[----:B------:R-:W-:-:S02]  /*3d60*/  F2FP.SATFINITE.E4M3.F32.PACK_AB_MERGE_C R156, R13, R156, R17 ;  /* 0x0000009c0d9c723e */ /* 0x000fc40004807011 */
[----:B------:R-:W-:Y:S01]  /*3d70*/  F2FP.SATFINITE.E4M3.F32.PACK_AB_MERGE_C R157, R36, R55, R56 ;  /* 0x00000037249d723e */ /* 0x000fe20004807038 */
[----:B------:R-:W-:-:S03]  /*3d80*/  FADD.FTZ R75, R15, R38 ;  /* 0x000000260f4b7221 */ /* 0x000fc60000010000 */
[----:B------:R-:W1:Y:S01]  /*3d90*/  MUFU.EX2 R24, R24 ;  /* 0x0000001800187308 */ /* 0x000e620000000800 */
[----:B--2---:R-:W-:Y:S01]  /*3da0*/  FADD.FTZ R40, R20, R77 ;  /* 0x0000004d14287221 */ /* 0x004fe20000010000 */
[----:B------:R-:W-:Y:S01]  /*3db0*/  FADD.FTZ R38, R14, R75 ;  /* 0x0000004b0e267221 */ /* 0x000fe20000010000 */
[----:B------:R-:W-:-:S03]  /*3dc0*/  F2FP.SATFINITE.E4M3.F32.PACK_AB_MERGE_C R14, R71, R14, RZ ;  /* 0x0000000e470e723e */ /* 0x000fc600048070ff */
[----:B------:R-:W-:Y:S01]  /*3dd0*/  FADD.FTZ R75, R71, R38 ;  /* 0x00000026474b7221 */ /* 0x000fe20000010000 */
[----:B------:R-:W-:Y:S01]  /*3de0*/  F2FP.SATFINITE.E4M3.F32.PACK_AB_MERGE_C R158, R15, R158, R14 ;  /* 0x0000009e0f9e723e */ /* 0x000fe2000480700e */
[----:B------:R-:W2:Y:S01]  /*3df0*/  MUFU.EX2 R63, R58 ;  /* 0x0000003a003f7308 */ /* 0x000ea20000000800 */
[----:B0-----:R-:W-:-:S07]  /*3e00*/  FADD.FTZ R77, R57, R40 ;  /* 0x00000028394d7221 */ /* 0x001fce0000010000 */
[----:B------:R-:W0:Y:S01]  /*3e10*/  MUFU.EX2 R160, R160 ;  /* 0x000000a000a07308 */ /* 0x000e220000000800 */
[----:B-1----:R-:W-:-:S07]  /*3e20*/  FADD.FTZ R40, R24, R77 ;  /* 0x0000004d18287221 */ /* 0x002fce0000010000 */
[----:B------:R-:W1:Y:S01]  /*3e30*/  MUFU.EX2 R26, R26 ;  /* 0x0000001a001a7308 */ /* 0x000e620000000800 */
[C---:B--2---:R-:W-:Y:S01]  /*3e40*/  FADD.FTZ R77, R63.reuse, R40 ;  /* 0x000000283f4d7221 */ /* 0x044fe20000010000 */
[----:B------:R-:W-:-:S04]  /*3e50*/  F2FP.SATFINITE.E4M3.F32.PACK_AB_MERGE_C R24, R63, R24, RZ ;  /* 0x000000183f18723e */ /* 0x000fc800048070ff */
[----:B------:R-:W-:Y:S02]  /*3e60*/  F2FP.SATFINITE.E4M3.F32.PACK_AB_MERGE_C R159, R57, R20, R24 ;  /* 0x00000014399f723e */ /* 0x000fe40004807018 */
[----:B------:R-:W2:Y:S01]  /*3e70*/  MUFU.EX2 R19, R19 ;  /* 0x0000001300137308 */ /* 0x000ea20000000800 */
[----:B0-----:R-:W-:-:S07]  /*3e80*/  FADD.FTZ R40, R160, R75 ;  /* 0x0000004ba0287221 */ /* 0x001fce0000010000 */
[----:B------:R-:W0:Y:S01]  /*3e90*/  MUFU.EX2 R59, R59 ;  /* 0x0000003b003b7308 */ /* 0x000e220000000800 */
[----:B-1----:R-:W-:-:S07]  /*3ea0*/  FADD.FTZ R58, R26, R77 ;  /* 0x0000004d1a3a7221 */ /* 0x002fce0000010000 */
[----:B------:R-:W1:Y:S01]  /*3eb0*/  MUFU.EX2 R60, R60 ;  /* 0x0000003c003c7308 */ /* 0x000e620000000800 */
[----:B--2---:R-:W-:-:S04]  /*3ec0*/  FADD.FTZ R40, R19, R40 ;  /* 0x0000002813287221 */ /* 0x004fc80000010000 */
[----:B------:R-:W-:Y:S01]  /*3ed0*/  FADD.FTZ R77, R31, R40 ;  /* 0x000000281f4d7221 */ /* 0x000fe20000010000 */
[--C-:B------:R-:W-:Y:S01]  /*3ee0*/  FFMA.FTZ R40, R43, UR10, -R33.reuse ;  /* 0x0000000a2b287c23 */ /* 0x100fe20008010821 */
[----:B------:R-:W-:Y:S01]  /*3ef0*/  FFMA.FTZ R33, R48, UR10, -R33 ;  /* 0x0000000a30217c23 */ /* 0x000fe20008010821 */
[----:B------:R-:W2:Y:S01]  /*3f00*/  MUFU.EX2 R30, R30 ;  /* 0x0000001e001e7308 */ /* 0x000ea20000000800 */
[----:B0-----:R-:W-:Y:S01]  /*3f10*/  FADD.FTZ R75, R59, R58 ;  /* 0x0000003a3b4b7221 */ /* 0x001fe20000010000 */
[----:B------:R-:W-:-:S04]  /*3f20*/  F2FP.SATFINITE.E4M3.F32.PACK_AB_MERGE_C R48, R3, R2, RZ ;  /* 0x000000020330723e */ /* 0x000fc800048070ff */
[----:B------:R-:W-:Y:S02]  /*3f30*/  F2FP.SATFINITE.E4M3.F32.PACK_AB_MERGE_C R152, R23, R152, R48 ;  /* 0x000000981798723e */ /* 0x000fe40004807030 */
[----:B------:R-:W0:Y:S01]  /*3f40*/  MUFU.EX2 R73, R64 ;  /* 0x0000004000497308 */ /* 0x000e220000000800 */
[----:B-1----:R-:W-:-:S07]  /*3f50*/  FADD.FTZ R58, R60, R75 ;  /* 0x0000004b3c3a7221 */ /* 0x002fce0000010000 */
[----:B------:R-:W1:Y:S01]  /*3f60*/  MUFU.EX2 R162, R162 ;  /* 0x000000a200a27308 */ /* 0x000e620000000800 */
[C---:B--2---:R-:W-:Y:S01]  /*3f70*/  FADD.FTZ R77, R30.reuse, R77 ;  /* 0x0000004d1e4d7221 */ /* 0x044fe20000010000 */
[----:B------:R-:W-:-:S04]  /*3f80*/  F2FP.SATFINITE.E4M3.F32.PACK_AB_MERGE_C R30, R30, R31, RZ ;  /* 0x0000001f1e1e723e */ /* 0x000fc800048070ff */
[----:B------:R-:W-:Y:S02]  /*3f90*/  F2FP.SATFINITE.E4M3.F32.PACK_AB_MERGE_C R160, R19, R160, R30 ;  /* 0x000000a013a0723e */ /* 0x000fe4000480701e */
[----:B------:R-:W2:Y:S01]  /*3fa0*/  MUFU.EX2 R47, R47 ;  /* 0x0000002f002f7308 */ /* 0x000ea20000000800 */
[C---:B0-----:R-:W-:Y:S01]  /*3fb0*/  FADD.FTZ R58, R73.reuse, R58 ;  /* 0x0000003a493a7221 */ /* 0x041fe20000010000 */
[----:B------:R-:W-:-:S04]  /*3fc0*/  F2FP.SATFINITE.E4M3.F32.PACK_AB_MERGE_C R60, R73, R60, RZ ;  /* 0x0000003c493c723e */ /* 0x000fc800048070ff */
[----:B------:R-:W-:Y:S02]  /*3fd0*/  F2FP.SATFINITE.E4M3.F32.PACK_AB_MERGE_C R161, R59, R26, R60 ;  /* 0x0000001a3ba1723e */ /* 0x000fe4000480703c */
[----:B------:R-:W0:Y:S01]  /*3fe0*/  MUFU.EX2 R21, R21 ;  /* 0x0000001500157308 */ /* 0x000e220000000800 */
[----:B-1----:R-:W-:-:S07]  /*3ff0*/  FADD.FTZ R62, R162, R77 ;  /* 0x0000004da23e7221 */ /* 0x002fce0000010000 */
[----:B------:R-:W1:Y:S01]  /*4000*/  MUFU.EX2 R18, R65 ;  /* 0x0000004100127308 */ /* 0x000e620000000800 */
[----:B--2---:R-:W-:Y:S01]  /*4010*/  FADD.FTZ R3, R47, R58 ;  /* 0x0000003a2f037221 */ /* 0x004fe20000010000 */
        /* <DEDUP_REMOVED lines=11> */
[C---:B-1----:R-:W-:Y:S01]  /*40d0*/  FADD.FTZ R11, R42.reuse, R11 ;  /* 0x0000000b2a0b7221 */ /* 0x042fe20000010000 */
[----:B------:R-:W-:-:S04]  /*40e0*/  F2FP.SATFINITE.E4M3.F32.PACK_AB_MERGE_C R39, R42, R39, RZ ;  /* 0x000000272a27723e */ /* 0x000fc800048070ff */
[----:B------:R-:W-:Y:S02]  /*40f0*/  F2FP.SATFINITE.E4M3.F32.PACK_AB_MERGE_C R162, R21, R162, R39 ;  /* 0x000000a215a2723e */ /* 0x000fe40004807027 */
        /* <DEDUP_REMOVED lines=13> */
[----:B-1----:R-:W-:Y:S01]  /*41d0*/  FADD.FTZ R11, R35, R10 ;  /* 0x0000000a230b7221 */ /* 0x002fe20000010000 */
[----:B------:R-:W-:-:S03]  /*41e0*/  F2FP.SATFINITE.E4M3.F32.PACK_AB_MERGE_C R35, R32, R35, RZ ;  /* 0x000000232023723e */ /* 0x000fc600048070ff */
[----:B------:R-:W-:Y:S01]  /*41f0*/  FADD.FTZ R11, R32, R11 ;  /* 0x0000000b200b7221 */ /* 0x000fe20000010000 */
[----:B------:R-:W-:Y:S02]  /*4200*/  F2FP.SATFINITE.E4M3.F32.PACK_AB_MERGE_C R164, R25, R164, R35 ;  /* 0x000000a419a4723e */ /* 0x000fe40004807023 */
[----:B------:R-:W1:Y:S01]  /*4210*/  MUFU.EX2 R166, R166 ;  /* 0x000000a600a67308 */ /* 0x000e620000000800 */
[----:B--2---:R-:W-:-:S07]  /*4220*/  FADD.FTZ R10, R44, R3 ;  /* 0x000000032c0a7221 */ /* 0x004fce0000010000 */
[----:B------:R-:W2:Y:S01]  /*4230*/  MUFU.EX2 R40, R40 ;  /* 0x0000002800287308 */ /* 0x000ea20000000800 */
[C---:B0-----:R-:W-:Y:S01]  /*4240*/  FADD.FTZ R3, R43.reuse, R10 ;  /* 0x0000000a2b037221 */ /* 0x041fe20000010000 */
        /* <DEDUP_REMOVED lines=11> */
[----:B--2---:R-:W-:Y:S01]  /*4300*/  FADD.FTZ R10, R34, R3 ;  /* 0x00000003220a7221 */ /* 0x004fe20000010000 */
        /* <DEDUP_REMOVED lines=9> */
.L_x_2562:
[----:B------:R0:W1:Y:S01]  /*43a0*/  SYNCS.PHASECHK.TRANS64.TRYWAIT P1, [UR41+0x38850], R8 ;  /* 0x03885008ff0075a7 */ /* 0x0000620008020169 */
[----:B------:R-:W-:Y:S05]  /*43b0*/  @!P0 BRA `(.L_x_2563) ;  /* 0x0000000000048947 */ /* 0x000fea0003800000 */
[----:B------:R-:W-:Y:S01]  /*43c0*/  BPT.TRAP 0x1 ;  /* 0x000000040000795c */ /* 0x000fe20000300000 */
.L_x_2563:
[----:B-1----:R-:W-:Y:S05]  /*43d0*/  @P1 BRA `(.L_x_2564) ;  /* 0x0000000000081947 */ /* 0x002fea0003800000 */
[----:B------:R-:W1:Y:S02]  /*43e0*/  SYNCS.PHASECHK.TRANS64.TRYWAIT P1, [UR41+0x38850], R8 ;  /* 0x03885008ff0075a7 */ /* 0x000e640008020169 */
[----:B-1----:R-:W-:Y:S05]  /*43f0*/  @!P1 BRA `(.L_x_2565) ;  /* 0x000000f800dc9947 */ /* 0x002fea0003800000 */
.L_x_2564:
[----:B------:R2:W-:Y:S01]  /*4400*/  BAR.SYNC.DEFER_BLOCKING R6, 0x100 ;  /* 0x000400060000751d */ /* 0x0005e20000010000 */
[----:B------:R-:W-:-:S04]  /*4410*/  UIADD3 UR6, UR41, 0x400, URZ ;  /* 0x0000040029067890 */ /* 0x000fc8000fffe03f */
[----:B------:R-:W-:-:S03]  /*4420*/  USHF.R.U32.HI UR6, URZ, 0x4, UR6 ;  /* 0x000000043f067899 */ /* 0x000fc60008011606 */
[----:B------:R-:W3:Y:S01]  /*4430*/  S2UR UR45, SR_CgaCtaId ;  /* 0x00000000002d79c3 */ /* 0x000ee20000008800 */
[----:B------:R-:W-:Y:S01]  /*4440*/  UMOV UR51, 0x40000040 ;  /* 0x4000004000337882 */ /* 0x000fe20000000000 */
[----:B------:R-:W-:Y:S01]  /*4450*/  UMOV UR7, 0x40000040 ;  /* 0x4000004000077882 */ /* 0x000fe20000000000 */
[----:B------:R-:W-:-:S04]  /*4460*/  ULOP3.LUT UR6, UR6, 0x3fff, URZ, 0xc0, !UPT ;  /* 0x00003fff06067892 */ /* 0x000fc8000f8ec03f */
[----:B------:R-:W-:-:S04]  /*4470*/  ULOP3.LUT UR50, UR6, 0x10000, URZ, 0xfc, !UPT ;  /* 0x0001000006327892 */ /* 0x000fc8000f8efc3f */
[----:B------:R-:W-:Y:S01]  /*4480*/  UIADD3 UR6, UR50, 0x2, URZ ;  /* 0x0000000232067890 */ /* 0x000fe2000fffe03f */
[----:B------:R-:W-:-:S06]  /*4490*/  WARPGROUP.ARRIVE ;  /* 0x00000000000079c5 */ /* 0x000fcc0000000000 */
[----:B------:R-:W-:Y:S03]  /*44a0*/  QGMMA.64x256x32.F32.E4M3.E4M3 R24, R152, gdesc[UR48], RZ, !UPT, gsb0 ;  /* 0x03e0003098187df3 */ /* 0x000fe6000c0008ff */
        /* <DEDUP_REMOVED lines=17> */
[----:B--23--:R-:W-:Y:S05]  /*45c0*/  @!P0 BRA `(.L_x_2566) ;  /* 0x0000000000048947 */ /* 0x00cfea0003800000 */
[----:B------:R-:W-:Y:S01]  /*45d0*/  BPT.TRAP 0x1 ;  /* 0x000000040000795c */ /* 0x000fe20000300000 */
.L_x_2566:
[----:B------:R-:W-:Y:S02]  /*45e0*/  UISETP.NE.AND UP0, UPT, UR44, URZ, UPT ;  /* 0x0000003f2c00728c */ /* 0x000fe4000bf05270 */
[----:B------:R-:W-:Y:S02]  /*45f0*/  UIMAD UR11, UR43, UR11, -UR14 ;  /* 0x0000000b2b0b72a4 */ /* 0x000fe4000f8e0a0e */
[----:B------:R-:W-:-:S03]  /*4600*/  UIADD3 UR51, UR48, -0x2, URZ ;  /* 0xfffffffe30337890 */ /* 0x000fc6000fffe03f */
[----:B------:R-:W-:-:S04]  /*4610*/  UMOV UR48, URZ ;  /* 0x0000003f00307c82 */ /* 0x000fc80008000000 */
[----:B------:R-:W-:Y:S01]  /*4620*/  @UP0 ULDC UR6, c[0x0][0x44c] ;  /* 0x0001130000060ab9 */ /* 0x000fe20000000800 */
[----:B------:R-:W-:Y:S01]  /*4630*/  @UP0 ULDC UR15, c[0x0][0x450] ;  /* 0x00011400000f0ab9 */ /* 0x000fe20000000800 */
[----:B------:R-:W-:Y:S02]  /*4640*/  UIMAD.WIDE.U32 UR6, UR49, UR6, URZ ;  /* 0x00000006310672a5 */ /* 0x000fe4000f8e003f */
[----:B------:R-:W-:Y:S02]  /*4650*/  UIADD3 UR6, UR41, 0x38860, URZ ;  /* 0x0003886029067890 */ /* 0x000fe4000fffe03f */
[----:B------:R-:W-:Y:S02]  /*4660*/  @UP0 USHF.R.U32.HI UR49, URZ, UR15, UR7 ;  /* 0x0000000f3f310299 */ /* 0x000fe40008011607 */
[----:B------:R-:W-:Y:S02]  /*4670*/  UPRMT UR6, UR45, 0x654, UR6 ;  /* 0x000006542d067896 */ /* 0x000fe40008000006 */
[----:B------:R-:W-:-:S03]  /*4680*/  UIADD3 UR11, UR11, UR49, URZ ;  /* 0x000000310b0b7290 */ /* 0x000fc6000fffe03f */
[----:B------:R-:W-:Y:S01]  /*4690*/  UMOV UR49, URZ ;  /* 0x0000003f00317c82 */ /* 0x000fe20008000000 */
[----:B------:R-:W-:-:S03]  /*46a0*/  USHF.R.S32.HI UR7, URZ, 0x1f, UR11 ;  /* 0x0000001f3f077899 */ /* 0x000fc6000801140b */
[----:B------:R-:W-:Y:S01]  /*46b0*/  SYNCS.ARRIVE.TRANS64.RED.A1T0 RZ, [UR6], RZ ;  /* 0x000000ffffff79a7 */ /* 0x000fe20008100406 */
[----:B------:R-:W-:-:S04]  /*46c0*/  ULEA.HI UR7, UR7, UR11, URZ, 0x7 ;  /* 0x0000000b07077291 */ /* 0x000fc8000f8f383f */
[----:B------:R-:W-:-:S04]  /*46d0*/  USHF.R.S32.HI UR7, URZ, 0x7, UR7 ;  /* 0x000000073f077899 */ /* 0x000fc80008011407 */
[----:B------:R-:W-:-:S04]  /*46e0*/  UISETP.LT.AND UP0, UPT, UR39, UR7, UPT ;  /* 0x000000072700728c */ /* 0x000fc8000bf01270 */
[----:B------:R-:W-:-:S04]  /*46f0*/  USEL UR52, UR39, UR7, !UP0 ;  /* 0x0000000727347287 */ /* 0x000fc8000c000000 */
[----:B------:R-:W-:-:S06]  /*4700*/  UISETP.GE.AND UP0, UPT, UR51, UR52, UPT ;  /* 0x000000343300728c */ /* 0x000fcc000bf06270 */
[----:B------:R-:W-:-:S13]  /*4710*/  PLOP3.LUT P1, PT, PT, PT, UP0, 0x80, 0x0 ;  /* 0x000000000000781c */ /* 0x000fda0003f2f008 */
[----:B------:R-:W-:Y:S05]  /*4720*/  @!P1 BRA `(.L_x_2567) ;  /* 0x0000003400109947 */ /* 0x000fea0003800000 */
[----:B01----:R-:W-:Y:S01]  /*4730*/  MOV R8, R22 ;  /* 0x0000001600087202 */ /* 0x003fe20000000f00 */
[----:B------:R-:W-:Y:S01]  /*4740*/  IMAD.MOV.U32 R9, RZ, RZ, R177 ;  /* 0x000000ffff097224 */ /* 0x000fe200078e00b1 */
[----:B------:R-:W-:Y:S01]  /*4750*/  UMOV UR55, UR51 ;  /* 0x0000003300377c82 */ /* 0x000fe20008000000 */
[----:B------:R-:W-:Y:S01]  /*4760*/  UMOV UR48, URZ ;  /* 0x0000003f00307c82 */ /* 0x000fe20008000000 */
[----:B------:R-:W-:Y:S01]  /*4770*/  UMOV UR49, URZ ;  /* 0x0000003f00317c82 */ /* 0x000fe20008000000 */
[----:B------:R-:W-:Y:S01]  /*4780*/  ULDC UR51, c[0x0][0x288] ;  /* 0x0000a20000337ab9 */ /* 0x000fe20000000800 */
[----:B------:R-:W-:Y:S01]  /*4790*/  ULDC UR53, c[0x0][0x2f0] ;  /* 0x0000bc0000357ab9 */ /* 0x000fe20000000800 */
[----:B------:R-:W-:-:S05]  /*47a0*/  ULDC UR56, c[0x0][0x988] ;  /* 0x0002620000387ab9 */ /* 0x000fca0000000800 */
.L_x_2578:
[----:B------:R-:W-:-:S04]  /*47b0*/  UIADD3 UR49, UR49, 0x1, URZ ;  /* 0x0000000131317890 */ /* 0x000fc8000fffe03f */
[----:B------:R-:W-:-:S04]  /*47c0*/  UISETP.NE.AND UP0, UPT, UR49, 0x2, UPT ;  /* 0x000000023100788c */ /* 0x000fc8000bf05270 */
[----:B------:R-:W-:Y:S02]  /*47d0*/  USEL UR6, URZ, 0x1, UP0 ;  /* 0x000000013f067887 */ /* 0x000fe40008000000 */
[----:B------:R-:W-:Y:S02]  /*47e0*/  USEL UR49, UR49, URZ, UP0 ;  /* 0x0000003f31317287 */ /* 0x000fe40008000000 */
[----:B------:R-:W-:Y:S01]  /*47f0*/  ULOP3.LUT UR48, UR48, UR6, URZ, 0x3c, !UPT ;  /* 0x0000000630307292 */ /* 0x000fe2000f8e3c3f */
[----:B------:R-:W-:Y:S11]  /*4800*/  @!P0 BRA `(.L_x_2568) ;  /* 0x0000000000048947 */ /* 0x000ff60003800000 */
[----:B------:R-:W-:Y:S01]  /*4810*/  BPT.TRAP 0x1 ;  /* 0x000000040000795c */ /* 0x000fe20000300000 */
.L_x_2568:
[----:B------:R-:W-:Y:S01]  /*4820*/  IMAD.U32 R4, RZ, RZ, UR48 ;  /* 0x00000030ff047e24 */ /* 0x000fe2000f8e00ff */
[----:B------:R-:W-:-:S04]  /*4830*/  ULEA UR54, UR49, UR41, 0x3 ;  /* 0x0000002931367291 */ /* 0x000fc8000f8e183f */
[----:B------:R-:W-:-:S04]  /*4840*/  SHF.L.U32 R4, R4, 0x1f, RZ ;  /* 0x0000001f04047819 */ /* 0x000fc800000006ff */
[----:B------:R-:W-:-:S13]  /*4850*/  R2UR UR57, R4 ;  /* 0x00000000043972ca */ /* 0x000fda00000e0000 */
[----:B------:R-:W-:-:S04]  /*4860*/  IMAD.U32 R4, RZ, RZ, UR57 ;  /* 0x00000039ff047e24 */ /* 0x000fc8000f8e00ff */
[----:B------:R0:W1:Y:S01]  /*4870*/  SYNCS.PHASECHK.TRANS64.TRYWAIT P1, [UR54+0x38830], R4 ;  /* 0x03883004ff0075a7 */ /* 0x0000620008020176 */
[----:B------:R-:W-:Y:S05]  /*4880*/  @!P0 BRA `(.L_x_2569) ;  /* 0x0000000000048947 */ /* 0x000fea0003800000 */
[----:B------:R-:W-:Y:S01]  /*4890*/  BPT.TRAP 0x1 ;  /* 0x000000040000795c */ /* 0x000fe20000300000 */
.L_x_2569:
[----:B-1----:R-:W-:Y:S05]  /*48a0*/  @P1 BRA `(.L_x_2570) ;  /* 0x00000000000c1947 */ /* 0x002fea0003800000 */
[----:B0-----:R-:W-:-:S04]  /*48b0*/  IMAD.U32 R4, RZ, RZ, UR57 ;  /* 0x00000039ff047e24 */ /* 0x001fc8000f8e00ff */
[----:B------:R-:W0:Y:S02]  /*48c0*/  SYNCS.PHASECHK.TRANS64.TRYWAIT P1, [UR54+0x38830], R4 ;  /* 0x03883004ff0075a7 */ /* 0x000e240008020176 */
[----:B0-----:R-:W-:Y:S05]  /*48d0*/  @!P1 BRA `(.L_x_2571) ;  /* 0x000000f400bc9947 */ /* 0x001fea0003800000 */
.L_x_2570:
        /* <DEDUP_REMOVED lines=44> */
.L_x_2572:
[----:B------:R-:W-:Y:S01]  /*4ba0*/  UISETP.NE.AND UP0, UPT, UR44, URZ, UPT ;  /* 0x0000003f2c00728c */ /* 0x000fe2000bf05270 */
[C---:B------:R-:W-:Y:S01]  /*4bb0*/  FMUL.FTZ R10, R0.reuse, R154 ;  /* 0x0000009a000a7220 */ /* 0x040fe20000410000 */
[C---:B------:R-:W-:Y:S01]  /*4bc0*/  FMUL.FTZ R11, R0.reuse, R155 ;  /* 0x0000009b000b7220 */ /* 0x040fe20000410000 */
[----:B------:R-:W-:Y:S02]  /*4bd0*/  IMAD.MOV.U32 R155, RZ, RZ, R5 ;  /* 0x000000ffff9b7224 */ /* 0x000fe400078e0005 */
[C---:B------:R-:W-:Y:S01]  /*4be0*/  FMUL.FTZ R220, R0.reuse, R160 ;  /* 0x000000a000dc7220 */ /* 0x040fe20000410000 */
[C---:B------:R-:W-:Y:S01]  /*4bf0*/  FMUL.FTZ R217, R0.reuse, R152 ;  /* 0x0000009800d97220 */ /* 0x040fe20000410000 */
[----:B------:R-:W-:Y:S01]  /*4c00*/  PLOP3.LUT P1, PT, PT, PT, UP0, 0x80, 0x0 ;  /* 0x000000000000781c */ /* 0x000fe20003f2f008 */
[----:B------:R-:W-:Y:S01]  /*4c10*/  FMUL.FTZ R218, R0, R156 ;  /* 0x0000009c00da7220 */ /* 0x000fe20000410000 */
[----:B------:R-:W-:Y:S01]  /*4c20*/  PLOP3.LUT P2, PT, PT, PT, UP0, 0x80, 0x0 ;  /* 0x000000000000781c */ /* 0x000fe20003f4f008 */
[----:B------:R-:W-:-:S02]  /*4c30*/  IMAD.MOV.U32 R156, RZ, RZ, -0x2 ;  /* 0xfffffffeff9c7424 */ /* 0x000fc400078e00ff */
[C---:B------:R-:W-:Y:S01]  /*4c40*/  FMUL.FTZ R216, R0.reuse, R153 ;  /* 0x0000009900d87220 */ /* 0x040fe20000410000 */
[----:B------:R-:W-:Y:S01]  /*4c50*/  @UP0 ULDC UR6, c[0x0][0x44c] ;  /* 0x0001130000060ab9 */ /* 0x000fe20000000800 */
[C---:B------:R-:W-:Y:S01]  /*4c60*/  FMUL.FTZ R219, R0.reuse, R157 ;  /* 0x0000009d00db7220 */ /* 0x040fe20000410000 */
[C---:B------:R-:W-:Y:S01]  /*4c70*/  FMUL.FTZ R12, R0.reuse, R158 ;  /* 0x0000009e000c7220 */ /* 0x040fe20000410000 */
[----:B------:R-:W1:Y:S01]  /*4c80*/  MUFU.TANH R217, R217 ;  /* 0x000000d900d97308 */ /* 0x000e620000002400 */
[----:B------:R-:W-:Y:S02]  /*4c90*/  IMAD.U32 R158, RZ, RZ, UR53 ;  /* 0x00000035ff9e7e24 */ /* 0x000fe4000f8e00ff */
[C---:B------:R-:W-:Y:S01]  /*4ca0*/  FMUL.FTZ R18, R0.reuse, R167 ;  /* 0x000000a700127220 */ /* 0x040fe20000410000 */
[C---:B------:R-:W-:Y:S01]  /*4cb0*/  FMUL.FTZ R167, R0.reuse, R168 ;  /* 0x000000a800a77220 */ /* 0x040fe20000410000 */
[----:B------:R-:W-:Y:S01]  /*4cc0*/  FMUL.FTZ R168, R0, R169 ;  /* 0x000000a900a87220 */ /* 0x000fe20000410000 */
[----:B------:R-:W-:Y:S01]  /*4cd0*/  @P1 IMAD.HI.U32 R154, R5, UR6, RZ ;  /* 0x00000006059a1c27 */ /* 0x000fe2000f8e00ff */
[----:B------:R-:W-:-:S03]  /*4ce0*/  @UP0 ULDC UR6, c[0x0][0x450] ;  /* 0x0001140000060ab9 */ /* 0x000fc60000000800 */
[C---:B------:R-:W-:Y:S01]  /*4cf0*/  FMUL.FTZ R169, R0.reuse, R172 ;  /* 0x000000ac00a97220 */ /* 0x040fe20000410000 */
[----:B------:R-:W2:Y:S01]  /*4d00*/  MUFU.TANH R216, R216 ;  /* 0x000000d800d87308 */ /* 0x000ea20000002400 */
[C---:B------:R-:W-:Y:S01]  /*4d10*/  FMUL.FTZ R172, R0.reuse, R177 ;  /* 0x000000b100ac7220 */ /* 0x040fe20000410000 */
[----:B------:R-:W-:Y:S01]  /*4d20*/  @P2 SHF.R.U32.HI R155, RZ, UR6, R154 ;  /* 0x00000006ff9b2c19 */ /* 0x000fe2000801169a */
[----:B------:R-:W-:Y:S01]  /*4d30*/  UMOV UR6, 0xffffff80 ;  /* 0xffffff8000067882 */ /* 0x000fe20000000000 */
[C---:B------:R-:W-:Y:S01]  /*4d40*/  FMUL.FTZ R221, R0.reuse, R161 ;  /* 0x000000a100dd7220 */ /* 0x040fe20000410000 */
[----:B------:R-:W-:Y:S01]  /*4d50*/  UIMAD UR6, UR55, UR6, 0x1 ;  /* 0x00000001370674a4 */ /* 0x000fe2000f8e0206 */
[C---:B------:R-:W-:Y:S01]  /*4d60*/  FMUL.FTZ R222, R0.reuse, R164 ;  /* 0x000000a400de7220 */ /* 0x040fe20000410000 */
[----:B------:R-:W3:Y:S01]  /*4d70*/  SHFL.IDX PT, R160, R155, RZ, 0x1c1f ;  /* 0x001c1fff9ba07589 */ /* 0x000ee200000e0000 */
[----:B------:R-:W4:Y:S01]  /*4d80*/  MUFU.TANH R218, R218 ;  /* 0x000000da00da7308 */ /* 0x000f220000002400 */
[C---:B------:R-:W-:Y:S01]  /*4d90*/  FMUL.FTZ R13, R0.reuse, R159 ;  /* 0x0000009f000d7220 */ /* 0x040fe20000410000 */
[----:B------:R-:W-:Y:S01]  /*4da0*/  FMUL.FTZ R165, R0, R165 ;  /* 0x000000a500a57220 */ /* 0x000fe20000410000 */
[----:B------:R-:W-:-:S02]  /*4db0*/  IMAD R157, R7, R156, UR6 ;  /* 0x00000006079d7e24 */ /* 0x000fc4000f8e029c */
[C---:B------:R-:W-:Y:S01]  /*4dc0*/  FMUL.FTZ R14, R0.reuse, R162 ;  /* 0x000000a2000e7220 */ /* 0x040fe20000410000 */
[C---:B------:R-:W-:Y:S01]  /*4dd0*/  FMUL.FTZ R15, R0.reuse, R163 ;  /* 0x000000a3000f7220 */ /* 0x040fe20000410000 */
[----:B------:R-:W-:Y:S01]  /*4de0*/  FMUL.FTZ R17, R0, R166 ;  /* 0x000000a600117220 */ /* 0x000fe20000410000 */
[----:B------:R-:W-:Y:S01]  /*4df0*/  IMAD R157, R158, UR43, R157 ;  /* 0x0000002b9e9d7c24 */ /* 0x000fe2000f8e029d */
        /* <DEDUP_REMOVED lines=14> */
[----:B------:R-:W-:Y:S01]  /*4ee0*/  FMUL.FTZ R158, R0, R187 ;  /* 0x000000bb009e7220 */ /* 0x000fe20000410000 */
[----:B---3--:R-:W-:Y:S01]  /*4ef0*/  IADD3 R177, R160, -UR51, R157 ;  /* 0x80000033a0b17c10 */ /* 0x008fe2000fffe09d */
[----:B------:R-:W3:Y:S01]  /*4f00*/  MUFU.TANH R221, R221 ;  /* 0x000000dd00dd7308 */ /* 0x000ee20000002400 */
[C---:B------:R-:W-:Y:S01]  /*4f10*/  FMUL.FTZ R23, R0.reuse, R178 ;  /* 0x000000b200177220 */ /* 0x040fe20000410000 */
[C---:B------:R-:W-:Y:S01]  /*4f20*/  FMUL.FTZ R178, R0.reuse, R188 ;  /* 0x000000bc00b27220 */ /* 0x040fe20000410000 */
[C---:B------:R-:W-:Y:S01]  /*4f30*/  ISETP.GT.AND P1, PT, R177.reuse, RZ, PT ;  /* 0x000000ffb100720c */ /* 0x040fe20003f24270 */
[C---:B------:R-:W-:Y:S01]  /*4f40*/  FMUL.FTZ R152, R0.reuse, R179 ;  /* 0x000000b300987220 */ /* 0x040fe20000410000 */
[----:B------:R-:W-:Y:S01]  /*4f50*/  ISETP.GT.AND P2, PT, R177, 0x1, PT ;  /* 0x00000001b100780c */ /* 0x000fe20003f44270 */
[C---:B------:R-:W-:Y:S01]  /*4f60*/  FMUL.FTZ R179, R0.reuse, R189 ;  /* 0x000000bd00b37220 */ /* 0x040fe20000410000 */
[----:B-1----:R-:W-:Y:S01]  /*4f70*/  FSEL R160, R217, -INF , P1 ;  /* 0xff800000d9a07808 */ /* 0x002fe20000800000 */
[----:B------:R-:W1:Y:S01]  /*4f80*/  MUFU.TANH R222, R222 ;  /* 0x000000de00de7308 */ /* 0x000e620000002400 */
[C---:B------:R-:W-:Y:S01]  /*4f90*/  ISETP.GT.AND P1, PT, R177.reuse, 0x8, PT ;  /* 0x00000008b100780c */ /* 0x040fe20003f24270 */
[----:B------:R-:W-:Y:S01]  /*4fa0*/  FMUL.FTZ R156, R0, R186 ;  /* 0x000000ba009c7220 */ /* 0x000fe20000410000 */
[----:B--2---:R-:W-:Y:S01]  /*4fb0*/  FSEL R159, R216, -INF , P2 ;  /* 0xff800000d89f7808 */ /* 0x004fe20001000000 */
[----:B------:R-:W-:Y:S01]  /*4fc0*/  FMUL.FTZ R181, R0, R192 ;  /* 0x000000c000b57220 */ /* 0x000fe20000410000 */
[----:B------:R-:W-:Y:S01]  /*4fd0*/  FMNMX.FTZ R164, R160, R9, !PT ;  /* 0x00000009a0a47209 */ /* 0x000fe20007810000 */
[----:B------:R-:W-:Y:S01]  /*4fe0*/  FMUL.FTZ R180, R0, R193 ;  /* 0x000000c100b47220 */ /* 0x000fe20000410000 */
[----:B------:R-:W-:Y:S01]  /*4ff0*/  ISETP.GT.AND P2, PT, R177, 0x9, PT ;  /* 0x00000009b100780c */ /* 0x000fe20003f44270 */
[----:B------:R-:W2:Y:S01]  /*5000*/  MUFU.TANH R165, R165 ;  /* 0x000000a500a57308 */ /* 0x000ea20000002400 */
[----:B----4-:R-:W-:Y:S01]  /*5010*/  FSEL R162, R218, -INF , P1 ;  /* 0xff800000daa27808 */ /* 0x010fe20000800000 */
[C---:B------:R-:W-:Y:S01]  /*5020*/  FMUL.FTZ R208, R0.reuse, R208 ;  /* 0x000000d000d07220 */ /* 0x040fe20000410000 */
[----:B------:R-:W-:Y:S01]  /*5030*/  FMNMX.FTZ R163, R159, R164, !PT ;  /* 0x000000a49fa37209 */ /* 0x000fe20007810000 */
[C---:B------:R-:W-:Y:S01]  /*5040*/  FMUL.FTZ R209, R0.reuse, R209 ;  /* 0x000000d100d17220 */ /* 0x040fe20000410000 */
[----:B------:R-:W-:Y:S01]  /*5050*/  ISETP.GT.AND P1, PT, R177, 0x10, PT ;  /* 0x00000010b100780c */ /* 0x000fe20003f24270 */
[----:B------:R-:W-:Y:S01]  /*5060*/  FMUL.FTZ R212, R0, R212 ;  /* 0x000000d400d47220 */ /* 0x000fe20000410000 */
[----:B-----5:R-:W-:Y:S01]  /*5070*/  FSEL R161, R219, -INF , P2 ;  /* 0xff800000dba17808 */ /* 0x020fe20001000000 */
[----:B------:R-:W4:Y:S01]  /*5080*/  MUFU.TANH R167, R167 ;  /* 0x000000a700a77308 */ /* 0x000f220000002400 */
[----:B------:R-:W-:Y:S01]  /*5090*/  FMNMX.FTZ R166, R162, R163, !PT ;  /* 0x000000a3a2a67209 */ /* 0x000fe20007810000 */
[----:B------:R-:W-:Y:S01]  /*50a0*/  FMUL.FTZ R213, R0, R213 ;  /* 0x000000d500d57220 */ /* 0x000fe20000410000 */
[----:B------:R-:W-:Y:S01]  /*50b0*/  ISETP.GT.AND P2, PT, R177, 0x11, PT ;  /* 0x00000011b100780c */ /* 0x000fe20003f44270 */
[----:B------:R-:W-:Y:S01]  /*50c0*/  UMOV UR10, UR56 ;  /* 0x00000038000a7c82 */ /* 0x000fe20008000000 */
[----:B0-----:R-:W-:Y:S01]  /*50d0*/  FSEL R164, R220, -INF , P1 ;  /* 0xff800000dca47808 */ /* 0x001fe20000800000 */
[C---:B------:R-:W-:Y:S01]  /*50e0*/  FMUL.FTZ R194, R0.reuse, R194 ;  /* 0x000000c200c27220 */ /* 0x040fe20000410000 */
[----:B------:R-:W-:Y:S01]  /*50f0*/  FMNMX.FTZ R183, R161, R166, !PT ;  /* 0x000000a6a1b77209 */ /* 0x000fe20007810000 */
[----:B------:R-:W0:Y:S01]  /*5100*/  MUFU.TANH R168, R168 ;  /* 0x000000a800a87308 */ /* 0x000e220000002400 */
[----:B------:R-:W-:Y:S01]  /*5110*/  ISETP.GT.AND P1, PT, R177, 0x18, PT ;  /* 0x00000018b100780c */ /* 0x000fe20003f24270 */
[----:B------:R-:W-:Y:S01]  /*5120*/  FMUL.FTZ R195, R0, R195 ;  /* 0x000000c300c37220 */ /* 0x000fe20000410000 */
[----:B---3--:R-:W-:Y:S01]  /*5130*/  FSEL R163, R221, -INF , P2 ;  /* 0xff800000dda37808 */ /* 0x008fe20001000000 */
[----:B------:R-:W-:Y:S01]  /*5140*/  UIADD3 UR6, UR54, 0x38840, URZ ;  /* 0x0003884036067890 */ /* 0x000fe2000fffe03f */
[----:B------:R-:W-:-:S02]  /*5150*/  FMNMX.FTZ R182, R164, R183, !PT ;  /* 0x000000b7a4b67209 */ /* 0x000fc40007810000 */
[----:B------:R-:W-:Y:S01]  /*5160*/  ISETP.GT.AND P2, PT, R177, 0x19, PT ;  /* 0x00000019b100780c */ /* 0x000fe20003f44270 */
[----:B------:R-:W3:Y:S01]  /*5170*/  MUFU.TANH R169, R169 ;  /* 0x000000a900a97308 */ /* 0x000ee20000002400 */
[----:B-1----:R-:W-:Y:S01]  /*5180*/  FSEL R166, R222, -INF , P1 ;  /* 0xff800000dea67808 */ /* 0x002fe20000800000 */
[----:B------:R-:W-:Y:S01]  /*5190*/  UPRMT UR6, UR45, 0x654, UR6 ;  /* 0x000006542d067896 */ /* 0x000fe20008000006 */
[----:B------:R-:W-:Y:S02]  /*51a0*/  FMNMX.FTZ R183, R163, R182, !PT ;  /* 0x000000b6a3b77209 */ /* 0x000fe40007810000 */
[----:B------:R-:W-:Y:S02]  /*51b0*/  ISETP.GT.AND P1, PT, R177, 0x20, PT ;  /* 0x00000020b100780c */ /* 0x000fe40003f24270 */
[----:B--2---:R-:W-:Y:S01]  /*51c0*/  FSEL R165, R165, -INF , P2 ;  /* 0xff800000a5a57808 */ /* 0x004fe20001000000 */
[----:B------:R-:W1:Y:S01]  /*51d0*/  MUFU.TANH R170, R170 ;  /* 0x000000aa00aa7308 */ /* 0x000e620000002400 */
[----:B------:R-:W-:Y:S01]  /*51e0*/  FMNMX.FTZ R182, R166, R183, !PT ;  /* 0x000000b7a6b67209 */ /* 0x000fe20007810000 */
[----:B------:R-:W-:Y:S01]  /*51f0*/  FMUL.FTZ R183, R0, R196 ;  /* 0x000000c400b77220 */ /* 0x000fe20000410000 */
[----:B------:R-:W-:Y:S01]  /*5200*/  ISETP.GT.AND P2, PT, R177, 0x21, PT ;  /* 0x00000021b100780c */ /* 0x000fe20003f44270 */
[----:B------:R-:W-:Y:S01]  /*5210*/  SYNCS.ARRIVE.TRANS64.RED.A1T0 RZ, [UR6], RZ ;  /* 0x000000ffffff79a7 */ /* 0x000fe20008100406 */
[----:B----4-:R-:W-:-:S02]  /*5220*/  FSEL R167, R167, -INF , P1 ;  /* 0xff800000a7a77808 */ /* 0x010fc40000800000 */
[----:B------:R-:W-:Y:S01]  /*5230*/  FMNMX.FTZ R182, R165, R182, !PT ;  /* 0x000000b6a5b67209 */ /* 0x000fe20007810000 */
[----:B------:R-:W2:Y:S01]  /*5240*/  MUFU.TANH R171, R171 ;  /* 0x000000ab00ab7308 */ /* 0x000ea20000002400 */
[----:B------:R-:W-:Y:S02]  /*5250*/  ISETP.GT.AND P1, PT, R177, 0x28, PT ;  /* 0x00000028b100780c */ /* 0x000fe40003f24270 */
[----:B0-----:R-:W-:Y:S02]  /*5260*/  FSEL R168, R168, -INF , P2 ;  /* 0xff800000a8a87808 */ /* 0x001fe40001000000 */
[----:B------:R-:W-:Y:S01]  /*5270*/  FMNMX.FTZ R185, R167, R182, !PT ;  /* 0x000000b6a7b97209 */ /* 0x000fe20007810000 */
[----:B------:R-:W-:Y:S01]  /*5280*/  FMUL.FTZ R182, R0, R197 ;  /* 0x000000c500b67220 */ /* 0x000fe20000410000 */
[----:B------:R-:W-:Y:S01]  /*5290*/  ISETP.GT.AND P2, PT, R177, 0x29, PT ;  /* 0x00000029b100780c */ /* 0x000fe20003f44270 */
[----:B------:R-:W0:Y:S01]  /*52a0*/  MUFU.TANH R172, R172 ;  /* 0x000000ac00ac7308 */ /* 0x000e220000002400 */
[----:B---3--:R-:W-:-:S02]  /*52b0*/  FSEL R169, R169, -INF , P1 ;  /* 0xff800000a9a97808 */ /* 0x008fc40000800000 */
[----:B------:R-:W-:Y:S01]  /*52c0*/  FMNMX.FTZ R184, R168, R185, !PT ;  /* 0x000000b9a8b87209 */ /* 0x000fe20007810000 */
[----:B------:R-:W-:Y:S01]  /*52d0*/  FMUL.FTZ R185, R0, R200 ;  /* 0x000000c800b97220 */ /* 0x000fe20000410000 */
[----:B------:R-:W-:Y:S02]  /*52e0*/  ISETP.GT.AND P1, PT, R177, 0x30, PT ;  /* 0x00000030b100780c */ /* 0x000fe40003f24270 */
[----:B-1----:R-:W-:Y:S01]  /*52f0*/  FSEL R170, R170, -INF , P2 ;  /* 0xff800000aaaa7808 */ /* 0x002fe20001000000 */
[----:B------:R-:W1:Y:S01]  /*5300*/  MUFU.TANH R173, R173 ;  /* 0x000000ad00ad7308 */ /* 0x000e620000002400 */
[----:B------:R-:W-:Y:S02]  /*5310*/  FMNMX.FTZ R187, R169, R184, !PT ;  /* 0x000000b8a9bb7209 */ /* 0x000fe40007810000 */
[----:B------:R-:W-:Y:S02]  /*5320*/  ISETP.GT.AND P2, PT, R177, 0x31, PT ;  /* 0x00000031b100780c */ /* 0x000fe40003f44270 */
[----:B--2---:R-:W-:-:S02]  /*5330*/  FSEL R171, R171, -INF , P1 ;  /* 0xff800000abab7808 */ /* 0x004fc40000800000 */
[----:B------:R-:W-:Y:S01]  /*5340*/  FMNMX.FTZ R184, R170, R187, !PT ;  /* 0x000000bbaab87209 */ /* 0x000fe20007810000 */
[----:B------:R-:W2:Y:S01]  /*5350*/  MUFU.TANH R174, R174 ;  /* 0x000000ae00ae7308 */ /* 0x000ea20000002400 */
[----:B------:R-:W-:Y:S02]  /*5360*/  ISETP.GT.AND P1, PT, R177, 0x38, PT ;  /* 0x00000038b100780c */ /* 0x000fe40003f24270 */
[----:B0-----:R-:W-:Y:S02]  /*5370*/  FSEL R172, R172, -INF , P2 ;  /* 0xff800000acac7808 */ /* 0x001fe40001000000 */
[----:B------:R-:W-:Y:S01]  /*5380*/  FMNMX.FTZ R187, R171, R184, !PT ;  /* 0x000000b8abbb7209 */ /* 0x000fe20007810000 */
[C---:B------:R-:W-:Y:S01]  /*5390*/  FMUL.FTZ R184, R0.reuse, R201 ;  /* 0x000000c900b87220 */ /* 0x040fe20000410000 */
[----:B------:R-:W-:Y:S01]  /*53a0*/  ISETP.GT.AND P2, PT, R177, 0x39, PT ;  /* 0x00000039b100780c */ /* 0x000fe20003f44270 */
[----:B------:R-:W0:Y:S01]  /*53b0*/  MUFU.TANH R175, R175 ;  /* 0x000000af00af7308 */ /* 0x000e220000002400 */
[----:B-1----:R-:W-:Y:S01]  /*53c0*/  FSEL R173, R173, -INF , P1 ;  /* 0xff800000adad7808 */ /* 0x002fe20000800000 */
[----:B------:R-:W-:Y:S01]  /*53d0*/  FMUL.FTZ R201, R0, R207 ;  /* 0x000000cf00c97220 */ /* 0x000fe20000410000 */
[----:B------:R-:W-:Y:S01]  /*53e0*/  FMNMX.FTZ R186, R172, R187, !PT ;  /* 0x000000bbacba7209 */ /* 0x000fe20007810000 */
[----:B------:R-:W-:Y:S01]  /*53f0*/  FMUL.FTZ R187, R0, R204 ;  /* 0x000000cc00bb7220 */ /* 0x000fe20000410000 */
[----:B------:R-:W-:-:S02]  /*5400*/  ISETP.GT.AND P1, PT, R177, 0x40, PT ;  /* 0x00000040b100780c */ /* 0x000fc40003f24270 */
[----:B------:R-:W-:Y:S01]  /*5410*/  FMNMX.FTZ R189, R173, R186, !PT ;  /* 0x000000baadbd7209 */ /* 0x000fe20007810000 */
[----:B------:R-:W1:Y:S01]  /*5420*/  MUFU.TANH R176, R176 ;  /* 0x000000b000b07308 */ /* 0x000e620000002400 */
[----:B--2---:R-:W-:Y:S02]  /*5430*/  FSEL R174, R174, -INF , P2 ;  /* 0xff800000aeae7808 */ /* 0x004fe40001000000 */
[----:B------:R-:W-:Y:S02]  /*5440*/  ISETP.GT.AND P2, PT, R177, 0x41, PT ;  /* 0x00000041b100780c */ /* 0x000fe40003f44270 */
[----:B------:R-:W-:-:S03]  /*5450*/  FMNMX.FTZ R186, R174, R189, !PT ;  /* 0x000000bdaeba7209 */ /* 0x000fc60007810000 */
[----:B------:R-:W2:Y:S01]  /*5460*/  MUFU.TANH R178, R178 ;  /* 0x000000b200b27308 */ /* 0x000ea20000002400 */
[----:B0-----:R-:W-:Y:S02]  /*5470*/  FSEL R175, R175, -INF , P1 ;  /* 0xff800000afaf7808 */ /* 0x001fe40000800000 */
[----:B------:R-:W-:Y:S02]  /*5480*/  ISETP.GT.AND P1, PT, R177, 0x48, PT ;  /* 0x00000048b100780c */ /* 0x000fe40003f24270 */
[----:B------:R-:W-:Y:S01]  /*5490*/  FMNMX.FTZ R189, R175, R186, !PT ;  /* 0x000000baafbd7209 */ /* 0x000fe20007810000 */
[----:B------:R-:W-:Y:S02]  /*54a0*/  FMUL.FTZ R186, R0, R205 ;  /* 0x000000cd00ba7220 */ /* 0x000fe40000410000 */
[----:B------:R-:W0:Y:S01]  /*54b0*/  MUFU.TANH R179, R179 ;  /* 0x000000b300b37308 */ /* 0x000e220000002400 */
[----:B-1----:R-:W-:Y:S02]  /*54c0*/  FSEL R176, R176, -INF , P2 ;  /* 0xff800000b0b07808 */ /* 0x002fe40001000000 */
[----:B------:R-:W-:-:S02]  /*54d0*/  ISETP.GT.AND P2, PT, R177, 0x49, PT ;  /* 0x00000049b100780c */ /* 0x000fc40003f44270 */
[----:B------:R-:W-:-:S03]  /*54e0*/  FMNMX.FTZ R189, R176, R189, !PT ;  /* 0x000000bdb0bd7209 */ /* 0x000fc60007810000 */
[----:B------:R-:W1:Y:S01]  /*54f0*/  MUFU.TANH R181, R181 ;  /* 0x000000b500b57308 */ /* 0x000e620000002400 */
[----:B--2---:R-:W-:Y:S02]  /*5500*/  FSEL R178, R178, -INF , P1 ;  /* 0xff800000b2b27808 */ /* 0x004fe40000800000 */
[----:B------:R-:W-:Y:S02]  /*5510*/  ISETP.GT.AND P1, PT, R177, 0x50, PT ;  /* 0x00000050b100780c */ /* 0x000fe40003f24270 */
[----:B------:R-:W-:-:S03]  /*5520*/  FMNMX.FTZ R188, R178, R189, !PT ;  /* 0x000000bdb2bc7209 */ /* 0x000fc60007810000 */
[----:B------:R-:W2:Y:S01]  /*5530*/  MUFU.TANH R180, R180 ;  /* 0x000000b400b47308 */ /* 0x000ea20000002400 */
[----:B0-----:R-:W-:Y:S02]  /*5540*/  FSEL R179, R179, -INF , P2 ;  /* 0xff800000b3b37808 */ /* 0x001fe40001000000 */
[----:B------:R-:W-:Y:S02]  /*5550*/  ISETP.GT.AND P2, PT, R177, 0x51, PT ;  /* 0x00000051b100780c */ /* 0x000fe40003f44270 */
[----:B------:R-:W-:-:S03]  /*5560*/  FMNMX.FTZ R188, R179, R188, !PT ;  /* 0x000000bcb3bc7209 */ /* 0x000fc60007810000 */
[----:B------:R-:W0:Y:S01]  /*5570*/  MUFU.TANH R183, R183 ;  /* 0x000000b700b77308 */ /* 0x000e220000002400 */
[----:B-1----:R-:W-:Y:S02]  /*5580*/  FSEL R181, R181, -INF , P1 ;  /* 0xff800000b5b57808 */ /* 0x002fe40000800000 */
[----:B------:R-:W-:Y:S02]  /*5590*/  ISETP.GT.AND P1, PT, R177, 0x58, PT ;  /* 0x00000058b100780c */ /* 0x000fe40003f24270 */
        /* <DEDUP_REMOVED lines=32> */
[----:B------:R-:W-:Y:S01]  /*57a0*/  ISETP.GT.AND P1, PT, R177, 0x78, PT ;  /* 0x00000078b100780c */ /* 0x000fe20003f24270 */
[----:B------:R-:W0:Y:S01]  /*57b0*/  SHFL.IDX PT, R208, R155, 0x1, 0x1c1f ;  /* 0x003c1f009bd07f89 */ /* 0x000e2200000e0000 */
[----:B------:R-:W-:Y:S01]  /*57c0*/  FMNMX.FTZ R197, R190, R193, !PT ;  /* 0x000000c1bec57209 */ /* 0x000fe20007810000 */
[----:B------:R-:W-:Y:S02]  /*57d0*/  FMUL.FTZ R193, R0, R191 ;  /* 0x000000bf00c17220 */ /* 0x000fe40000410000 */
[----:B------:R-:W3:Y:S01]  /*57e0*/  MUFU.TANH R213, R213 ;  /* 0x000000d500d57308 */ /* 0x000ee20000002400 */
[----:B-1----:R-:W-:Y:S02]  /*57f0*/  FSEL R188, R209, -INF , P2 ;  /* 0xff800000d1bc7808 */ /* 0x002fe40001000000 */
[----:B------:R-:W-:-:S02]  /*5800*/  ISETP.GT.AND P2, PT, R177, 0x79, PT ;  /* 0x00000079b100780c */ /* 0x000fc40003f44270 */
[----:B------:R-:W-:-:S03]  /*5810*/  FMNMX.FTZ R197, R188, R197, !PT ;  /* 0x000000c5bcc57209 */ /* 0x000fc60007810000 */
[----:B------:R-:W-:Y:S01]  /*5820*/  MUFU.TANH R10, R10 ;  /* 0x0000000a000a7308 */ /* 0x000fe20000002400 */
[----:B--2---:R-:W-:-:S04]  /*5830*/  FSEL R192, R192, -INF , P1 ;  /* 0xff800000c0c07808 */ /* 0x004fc80000800000 */
[----:B------:R-:W-:Y:S01]  /*5840*/  FMNMX.FTZ R196, R192, R197, !PT ;  /* 0x000000c5c0c47209 */ /* 0x000fe20007810000 */
[C---:B------:R-:W-:Y:S01]  /*5850*/  FMUL.FTZ R197, R0.reuse, R199 ;  /* 0x000000c700c57220 */ /* 0x040fe20000410000 */
[C---:B------:R-:W-:Y:S01]  /*5860*/  FMUL.FTZ R199, R0.reuse, R203 ;  /* 0x000000cb00c77220 */ /* 0x040fe20000410000 */
[----:B------:R-:W1:Y:S01]  /*5870*/  MUFU.TANH R11, R11 ;  /* 0x0000000b000b7308 */ /* 0x000e620000002400 */
[----:B---3--:R-:W-:Y:S01]  /*5880*/  FSEL R191, R213, -INF , P2 ;  /* 0xff800000d5bf7808 */ /* 0x008fe20001000000 */
[----:B------:R-:W-:Y:S01]  /*5890*/  FMUL.FTZ R203, R0, R211 ;  /* 0x000000d300cb7220 */ /* 0x000fe20000410000 */
[----:B0-----:R-:W-:Y:S02]  /*58a0*/  IADD3 R157, R208, -UR51, R157 ;  /* 0x80000033d09d7c10 */ /* 0x001fe4000fffe09d */
[----:B------:R-:W-:Y:S01]  /*58b0*/  FMNMX.FTZ R177, R191, R196, !PT ;  /* 0x000000c4bfb17209 */ /* 0x000fe20007810000 */
[C---:B------:R-:W-:Y:S02]  /*58c0*/  FMUL.FTZ R196, R0.reuse, R198 ;  /* 0x000000c600c47220 */ /* 0x040fe40000410000 */
[----:B------:R-:W-:Y:S01]  /*58d0*/  MUFU.TANH R12, R12 ;  /* 0x0000000c000c7308 */ /* 0x000fe20000002400 */
[C---:B------:R-:W-:Y:S01]  /*58e0*/  ISETP.GT.AND P2, PT, R157.reuse, RZ, PT ;  /* 0x000000ff9d00720c */ /* 0x040fe20003f44270 */
[C---:B------:R-:W-:Y:S01]  /*58f0*/  FMUL.FTZ R198, R0.reuse, R202 ;  /* 0x000000ca00c67220 */ /* 0x040fe20000410000 */
[----:B------:R-:W0:Y:S01]  /*5900*/  SHFL.BFLY PT, R200, R177, 0x2, 0x1f ;  /* 0x0c401f00b1c87f89 */ /* 0x000e2200000e0000 */
[----:B------:R-:W-:Y:S01]  /*5910*/  ISETP.GT.AND P3, PT, R157, 0x1, PT ;  /* 0x000000019d00780c */ /* 0x000fe20003f64270 */
[----:B------:R-:W-:-:S03]  /*5920*/  FMUL.FTZ R202, R0, R210 ;  /* 0x000000d200ca7220 */ /* 0x000fc60000410000 */
[----:B------:R-:W2:Y:S01]  /*5930*/  MUFU.TANH R13, R13 ;  /* 0x0000000d000d7308 */ /* 0x000ea20000002400 */
[----:B-1----:R-:W-:Y:S02]  /*5940*/  FSEL R11, R11, -INF , P3 ;  /* 0xff8000000b0b7808 */ /* 0x002fe40001800000 */
[----:B------:R-:W-:-:S05]  /*5950*/  ISETP.GT.AND P3, PT, R157, 0x9, PT ;  /* 0x000000099d00780c */ /* 0x000fca0003f64270 */
[----:B------:R-:W-:Y:S08]  /*5960*/  MUFU.TANH R14, R14 ;  /* 0x0000000e000e7308 */ /* 0x000ff00000002400 */
[----:B------:R-:W1:Y:S01]  /*5970*/  MUFU.TANH R15, R15 ;  /* 0x0000000f000f7308 */ /* 0x000e620000002400 */
[----:B--2---:R-:W-:Y:S02]  /*5980*/  FSEL R13, R13, -INF , P3 ;  /* 0xff8000000d0d7808 */ /* 0x004fe40001800000 */
[----:B0-----:R-:W-:Y:S01]  /*5990*/  FMNMX.FTZ R204, R177, R200, !PT ;  /* 0x000000c8b1cc7209 */ /* 0x001fe20007810000 */
[----:B------:R-:W-:Y:S01]  /*59a0*/  FMUL.FTZ R200, R0, R206 ;  /* 0x000000ce00c87220 */ /* 0x000fe20000410000 */
[----:B------:R-:W-:Y:S01]  /*59b0*/  IMAD.U32 R206, RZ, RZ, UR10 ;  /* 0x0000000affce7e24 */ /* 0x000fe2000f8e00ff */
[----:B------:R-:W-:-:S02]  /*59c0*/  ISETP.GT.AND P3, PT, R157, 0x11, PT ;  /* 0x000000119d00780c */ /* 0x000fc40003f64270 */
[----:B------:R-:W0:Y:S01]  /*59d0*/  SHFL.BFLY PT, R177, R204, 0x1, 0x1f ;  /* 0x0c201f00ccb17f89 */ /* 0x000e2200000e0000 */
[----:B------:R-:W-:Y:S08]  /*59e0*/  MUFU.TANH R17, R17 ;  /* 0x0000001100117308 */ /* 0x000ff00000002400 */
[----:B------:R-:W2:Y:S01]  /*59f0*/  MUFU.TANH R18, R18 ;  /* 0x0000001200127308 */ /* 0x000ea20000002400 */
[----:B-1----:R-:W-:-:S02]  /*5a00*/  FSEL R15, R15, -INF , P3 ;  /* 0xff8000000f0f7808 */ /* 0x002fc40001800000 */
[----:B------:R-:W-:-:S05]  /*5a10*/  ISETP.GT.AND P3, PT, R157, 0x19, PT ;  /* 0x000000199d00780c */ /* 0x000fca0003f64270 */
[----:B------:R-:W1:Y:S01]  /*5a20*/  MUFU.TANH R19, R19 ;  /* 0x0000001300137308 */ /* 0x000e620000002400 */
[----:B0-----:R-:W-:-:S07]  /*5a30*/  FMNMX.FTZ R177, R204, R177, !PT ;  /* 0x000000b1ccb17209 */ /* 0x001fce0007810000 */
[----:B------:R-:W0:Y:S01]  /*5a40*/  MUFU.TANH R20, R20 ;  /* 0x0000001400147308 */ /* 0x000e220000002400 */
[----:B--2---:R-:W-:Y:S01]  /*5a50*/  FSEL R18, R18, -INF , P3 ;  /* 0xff80000012127808 */ /* 0x004fe20001800000 */
[----:B------:R-:W-:Y:S01]  /*5a60*/  FMUL.FTZ R204, R0, R214 ;  /* 0x000000d600cc7220 */ /* 0x000fe20000410000 */
[C---:B------:R-:W-:Y:S01]  /*5a70*/  FSETP.NEU.FTZ.AND P1, PT, R177.reuse, -INF , PT ;  /* 0xff800000b100780b */ /* 0x040fe20003f3d000 */
[----:B------:R-:W-:-:S01]  /*5a80*/  FFMA.FTZ R205, R177, R206, -8 ;  /* 0xc1000000b1cd7423 */ /* 0x000fc200000100ce */
[----:B------:R-:W-:Y:S01]  /*5a90*/  ISETP.GT.AND P3, PT, R157, 0x21, PT ;  /* 0x000000219d00780c */ /* 0x000fe20003f64270 */
[----:B------:R-:W-:Y:S02]  /*5aa0*/  FMUL.FTZ R206, R0, R215 ;  /* 0x000000d700ce7220 */ /* 0x000fe40000410000 */
[----:B------:R-:W2:Y:S01]  /*5ab0*/  MUFU.TANH R21, R21 ;  /* 0x0000001500157308 */ /* 0x000ea20000002400 */
[----:B------:R-:W-:-:S05]  /*5ac0*/  FSEL R205, R205, RZ, P1 ;  /* 0x000000ffcdcd7208 */ /* 0x000fca0000800000 */
[--C-:B------:R-:W-:Y:S01]  /*5ad0*/  FFMA.FTZ R155, R159, UR10, -R205.reuse ;  /* 0x0000000a9f9b7c23 */ /* 0x100fe200080108cd */
[----:B------:R-:W-:Y:S01]  /*5ae0*/  FSEL R159, R10, -INF , P2 ;  /* 0xff8000000a9f7808 */ /* 0x000fe20001000000 */
[--C-:B------:R-:W-:Y:S01]  /*5af0*/  FFMA.FTZ R10, R162, UR10, -R205.reuse ;  /* 0x0000000aa20a7c23 */ /* 0x100fe200080108cd */
[----:B------:R-:W-:Y:S01]  /*5b00*/  ISETP.GT.AND P2, PT, R157, 0x8, PT ;  /* 0x000000089d00780c */ /* 0x000fe20003f44270 */
[----:B------:R-:W3:Y:S01]  /*5b10*/  MUFU.TANH R22, R22 ;  /* 0x0000001600167308 */ /* 0x000ee20000002400 */
[----:B------:R-:W-:Y:S01]  /*5b20*/  FMNMX.FTZ R162, R159, R8, !PT ;  /* 0x000000089fa27209 */ /* 0x000fe20007810000 */
[--C-:B------:R-:W-:Y:S01]  /*5b30*/  FFMA.FTZ R208, R163, UR10, -R205.reuse ;  /* 0x0000000aa3d07c23 */ /* 0x100fe200080108cd */
[----:B------:R-:W-:Y:S01]  /*5b40*/  FSEL R12, R12, -INF , P2 ;  /* 0xff8000000c0c7808 */ /* 0x000fe20001000000 */
[--C-:B------:R-:W-:Y:S01]  /*5b50*/  FFMA.FTZ R209, R166, UR10, -R205.reuse ;  /* 0x0000000aa6d17c23 */ /* 0x100fe200080108cd */
[----:B------:R-:W-:Y:S01]  /*5b60*/  FMNMX.FTZ R207, R11, R162, !PT ;  /* 0x000000a20bcf7209 */ /* 0x000fe20007810000 */
[--C-:B------:R-:W-:Y:S01]  /*5b70*/  FFMA.FTZ R210, R174, UR10, -R205.reuse ;  /* 0x0000000aaed27c23 */ /* 0x100fe200080108cd */
[----:B------:R-:W-:Y:S01]  /*5b80*/  ISETP.GT.AND P2, PT, R157, 0x10, PT ;  /* 0x000000109d00780c */ /* 0x000fe20003f44270 */
[----:B------:R-:W4:Y:S01]  /*5b90*/  MUFU.TANH R23, R23 ;  /* 0x0000001700177308 */ /* 0x000f220000002400 */
[----:B------:R-:W-:Y:S01]  /*5ba0*/  FMNMX.FTZ R162, R12, R207, !PT ;  /* 0x000000cf0ca27209 */ /* 0x000fe20007810000 */
[--C-:B------:R-:W-:Y:S01]  /*5bb0*/  FFMA.FTZ R174, R175, UR10, -R205.reuse ;  /* 0x0000000aafae7c23 */ /* 0x100fe200080108cd */
[----:B------:R-:W-:Y:S01]  /*5bc0*/  FSEL R14, R14, -INF , P2 ;  /* 0xff8000000e0e7808 */ /* 0x000fe20001000000 */
[--C-:B------:R-:W-:Y:S01]  /*5bd0*/  FFMA.FTZ R212, R179, UR10, -R205.reuse ;  /* 0x0000000ab3d47c23 */ /* 0x100fe200080108cd */
[----:B------:R-:W-:Y:S01]  /*5be0*/  FMNMX.FTZ R207, R13, R162, !PT ;  /* 0x000000a20dcf7209 */ /* 0x000fe20007810000 */
[--C-:B------:R-:W-:Y:S01]  /*5bf0*/  FFMA.FTZ R162, R164, UR10, -R205.reuse ;  /* 0x0000000aa4a27c23 */ /* 0x100fe200080108cd */
[----:B------:R-:W-:Y:S01]  /*5c00*/  ISETP.GT.AND P2, PT, R157, 0x18, PT ;  /* 0x000000189d00780c */ /* 0x000fe20003f44270 */
[----:B------:R-:W5:Y:S01]  /*5c10*/  MUFU.TANH R152, R152 ;  /* 0x0000009800987308 */ /* 0x000f620000002400 */
[----:B------:R-:W-:Y:S01]  /*5c20*/  FMNMX.FTZ R164, R14, R207, !PT ;  /* 0x000000cf0ea47209 */ /* 0x000fe20007810000 */
[--C-:B------:R-:W-:Y:S01]  /*5c30*/  FFMA.FTZ R160, R160, UR10, -R205.reuse ;  /* 0x0000000aa0a07c23 */ /* 0x100fe200080108cd */
[----:B------:R-:W-:Y:S01]  /*5c40*/  FSEL R17, R17, -INF , P2 ;  /* 0xff80000011117808 */ /* 0x000fe20001000000 */
[----:B------:R-:W-:Y:S01]  /*5c50*/  FFMA.FTZ R161, R161, UR10, -R205 ;  /* 0x0000000aa1a17c23 */ /* 0x000fe200080108cd */
[----:B------:R-:W-:-:S02]  /*5c60*/  FMNMX.FTZ R164, R15, R164, !PT ;  /* 0x000000a40fa47209 */ /* 0x000fc40007810000 */
[----:B------:R-:W-:Y:S01]  /*5c70*/  ISETP.GT.AND P2, PT, R157, 0x20, PT ;  /* 0x000000209d00780c */ /* 0x000fe20003f44270 */
[----:B------:R-:W5:Y:S01]  /*5c80*/  MUFU.TANH R153, R153 ;  /* 0x0000009900997308 */ /* 0x000f620000002400 */
[----:B------:R-:W-:Y:S02]  /*5c90*/  FMNMX.FTZ R207, R17, R164, !PT ;  /* 0x000000a411cf7209 */ /* 0x000fe40007810000 */
[----:B-1----:R-:W-:Y:S02]  /*5ca0*/  FSEL R163, R19, -INF , P2 ;  /* 0xff80000013a37808 */ /* 0x002fe40001000000 */
[----:B------:R-:W-:Y:S02]  /*5cb0*/  FMNMX.FTZ R164, R18, R207, !PT ;  /* 0x000000cf12a47209 */ /* 0x000fe40007810000 */
[----:B------:R-:W-:Y:S01]  /*5cc0*/  ISETP.GT.AND P2, PT, R157, 0x28, PT ;  /* 0x000000289d00780c */ /* 0x000fe20003f44270 */
[----:B------:R-:W1:Y:S01]  /*5cd0*/  MUFU.TANH R154, R154 ;  /* 0x0000009a009a7308 */ /* 0x000e620000002400 */
[----:B0-----:R-:W-:-:S02]  /*5ce0*/  FSEL R20, R20, -INF , P3 ;  /* 0xff80000014147808 */ /* 0x001fc40001800000 */
[----:B------:R-:W-:Y:S02]  /*5cf0*/  FMNMX.FTZ R207, R163, R164, !PT ;  /* 0x000000a4a3cf7209 */ /* 0x000fe40007810000 */
[----:B------:R-:W-:Y:S02]  /*5d00*/  ISETP.GT.AND P3, PT, R157, 0x29, PT ;  /* 0x000000299d00780c */ /* 0x000fe40003f64270 */
[----:B--2---:R-:W-:Y:S01]  /*5d10*/  FSEL R164, R21, -INF , P2 ;  /* 0xff80000015a47808 */ /* 0x004fe20001000000 */
[----:B------:R0:W-:Y:S01]  /*5d20*/  MUFU.EX2 R19, R208 ;  /* 0x000000d000137308 */ /* 0x0001e20000000800 */
[----:B------:R-:W-:Y:S02]  /*5d30*/  FMNMX.FTZ R207, R20, R207, !PT ;  /* 0x000000cf14cf7209 */ /* 0x000fe40007810000 */
[----:B------:R-:W-:Y:S02]  /*5d40*/  ISETP.GT.AND P2, PT, R157, 0x30, PT ;  /* 0x000000309d00780c */ /* 0x000fe40003f44270 */
[----:B---3--:R-:W-:-:S02]  /*5d50*/  FSEL R166, R22, -INF , P3 ;  /* 0xff80000016a67808 */ /* 0x008fc40001800000 */
[----:B------:R-:W-:Y:S01]  /*5d60*/  FMNMX.FTZ R207, R164, R207, !PT ;  /* 0x000000cfa4cf7209 */ /* 0x000fe20007810000 */
[----:B------:R-:W2:Y:S01]  /*5d70*/  MUFU.TANH R156, R156 ;  /* 0x0000009c009c7308 */ /* 0x000ea20000002400 */
[----:B0-----:R-:W-:-:S01]  /*5d80*/  FFMA.FTZ R208, R165, UR10, -R205 ;  /* 0x0000000aa5d07c23 */ /* 0x001fc200080108cd */
[----:B------:R-:W-:Y:S02]  /*5d90*/  ISETP.GT.AND P3, PT, R157, 0x31, PT ;  /* 0x000000319d00780c */ /* 0x000fe40003f64270 */
[----:B----4-:R-:W-:Y:S01]  /*5da0*/  FSEL R165, R23, -INF , P2 ;  /* 0xff80000017a57808 */ /* 0x010fe20001000000 */
[----:B------:R-:W-:Y:S01]  /*5db0*/  FFMA.FTZ R23, R167, UR10, -R205 ;  /* 0x0000000aa7177c23 */ /* 0x000fe200080108cd */
[----:B------:R-:W-:Y:S02]  /*5dc0*/  FMNMX.FTZ R22, R166, R207, !PT ;  /* 0x000000cfa6167209 */ /* 0x000fe40007810000 */
[----:B------:R-:W0:Y:S01]  /*5dd0*/  MUFU.TANH R158, R158 ;  /* 0x0000009e009e7308 */ /* 0x000e220000002400 */
[----:B------:R-:W-:-:S02]  /*5de0*/  ISETP.GT.AND P2, PT, R157, 0x38, PT ;  /* 0x000000389d00780c */ /* 0x000fc40003f44270 */
[----:B-----5:R-:W-:Y:S02]  /*5df0*/  FSEL R152, R152, -INF , P3 ;  /* 0xff80000098987808 */ /* 0x020fe40001800000 */
[----:B------:R-:W-:Y:S02]  /*5e00*/  FMNMX.FTZ R167, R165, R22, !PT ;  /* 0x00000016a5a77209 */ /* 0x000fe40007810000 */
[----:B------:R-:W-:Y:S01]  /*5e10*/  ISETP.GT.AND P3, PT, R157, 0x39, PT ;  /* 0x000000399d00780c */ /* 0x000fe20003f64270 */
[----:B------:R-:W3:Y:S01]  /*5e20*/  MUFU.TANH R189, R189 ;  /* 0x000000bd00bd7308 */ /* 0x000ee20000002400 */
[----:B------:R-:W-:Y:S02]  /*5e30*/  FSEL R153, R153, -INF , P2 ;  /* 0xff80000099997808 */ /* 0x000fe40001000000 */
[----:B------:R-:W-:Y:S02]  /*5e40*/  FMNMX.FTZ R22, R152, R167, !PT ;  /* 0x000000a798167209 */ /* 0x000fe40007810000 */
[----:B------:R-:W-:-:S02]  /*5e50*/  ISETP.GT.AND P2, PT, R157, 0x40, PT ;  /* 0x000000409d00780c */ /* 0x000fc40003f44270 */
[----:B-1----:R-:W-:Y:S01]  /*5e60*/  FSEL R167, R154, -INF , P3 ;  /* 0xff8000009aa77808 */ /* 0x002fe20001800000 */
[----:B------:R-:W1:Y:S01]  /*5e70*/  MUFU.TANH R193, R193 ;  /* 0x000000c100c17308 */ /* 0x000e620000002400 */
[----:B------:R-:W-:Y:S01]  /*5e80*/  FMNMX.FTZ R22, R153, R22, !PT ;  /* 0x0000001699167209 */ /* 0x000fe20007810000 */
[--C-:B------:R-:W-:Y:S01]  /*5e90*/  FFMA.FTZ R154, R168, UR10, -R205.reuse ;  /* 0x0000000aa89a7c23 */ /* 0x100fe200080108cd */
[----:B------:R-:W-:Y:S01]  /*5ea0*/  ISETP.GT.AND P3, PT, R157, 0x41, PT ;  /* 0x000000419d00780c */ /* 0x000fe20003f64270 */
[----:B------:R-:W-:Y:S01]  /*5eb0*/  FFMA.FTZ R168, R169, UR10, -R205 ;  /* 0x0000000aa9a87c23 */ /* 0x000fe200080108cd */
[----:B--2---:R-:W-:Y:S02]  /*5ec0*/  FSEL R156, R156, -INF , P2 ;  /* 0xff8000009c9c7808 */ /* 0x004fe40001000000 */
[----:B------:R-:W-:Y:S01]  /*5ed0*/  FMNMX.FTZ R207, R167, R22, !PT ;  /* 0x00000016a7cf7209 */ /* 0x000fe20007810000 */
[----:B------:R-:W2:Y:S01]  /*5ee0*/  MUFU.TANH R194, R194 ;  /* 0x000000c200c27308 */ /* 0x000ea20000002400 */
[----:B------:R-:W-:-:S02]  /*5ef0*/  ISETP.GT.AND P2, PT, R157, 0x48, PT ;  /* 0x000000489d00780c */ /* 0x000fc40003f44270 */
[----:B0-----:R-:W-:Y:S02]  /*5f00*/  FSEL R158, R158, -INF , P3 ;  /* 0xff8000009e9e7808 */ /* 0x001fe40001800000 */
[----:B------:R-:W-:Y:S02]  /*5f10*/  FMNMX.FTZ R207, R156, R207, !PT ;  /* 0x000000cf9ccf7209 */ /* 0x000fe40007810000 */
[----:B------:R-:W-:Y:S01]  /*5f20*/  ISETP.GT.AND P3, PT, R157, 0x49, PT ;  /* 0x000000499d00780c */ /* 0x000fe20003f64270 */
[----:B------:R-:W0:Y:S01]  /*5f30*/  MUFU.TANH R195, R195 ;  /* 0x000000c300c37308 */ /* 0x000e220000002400 */
[----:B---3--:R-:W-:Y:S02]  /*5f40*/  FSEL R189, R189, -INF , P2 ;  /* 0xff800000bdbd7808 */ /* 0x008fe40001000000 */
[----:B------:R-:W-:Y:S01]  /*5f50*/  FMNMX.FTZ R22, R158, R207, !PT ;  /* 0x000000cf9e167209 */ /* 0x000fe20007810000 */
[----:B------:R-:W-:-:S01]  /*5f60*/  FFMA.FTZ R207, R170, UR10, -R205 ;  /* 0x0000000aaacf7c23 */ /* 0x000fc200080108cd */
[----:B------:R-:W-:Y:S01]  /*5f70*/  ISETP.GT.AND P2, PT, R157, 0x50, PT ;  /* 0x000000509d00780c */ /* 0x000fe20003f44270 */
[----:B------:R-:W-:-:S01]  /*5f80*/  FFMA.FTZ R170, R172, UR10, -R205 ;  /* 0x0000000aacaa7c23 */ /* 0x000fc200080108cd */
[----:B-1----:R-:W-:Y:S01]  /*5f90*/  FSEL R193, R193, -INF , P3 ;  /* 0xff800000c1c17808 */ /* 0x002fe20001800000 */
[----:B------:R-:W1:Y:S01]  /*5fa0*/  MUFU.TANH R196, R196 ;  /* 0x000000c400c47308 */ /* 0x000e620000002400 */
[----:B------:R-:W-:Y:S01]  /*5fb0*/  FMNMX.FTZ R22, R189, R22, !PT ;  /* 0x00000016bd167209 */ /* 0x000fe20007810000 */
[----:B------:R-:W-:Y:S01]  /*5fc0*/  FFMA.FTZ R172, R173, UR10, -R205 ;  /* 0x0000000aadac7c23 */ /* 0x000fe200080108cd */
[----:B------:R-:W-:-:S02]  /*5fd0*/  ISETP.GT.AND P3, PT, R157, 0x51, PT ;  /* 0x000000519d00780c */ /* 0x000fc40003f64270 */
[----:B--2---:R-:W-:Y:S02]  /*5fe0*/  FSEL R194, R194, -INF , P2 ;  /* 0xff800000c2c27808 */ /* 0x004fe40001000000 */
[----:B------:R-:W-:Y:S01]  /*5ff0*/  FMNMX.FTZ R169, R193, R22, !PT ;  /* 0x00000016c1a97209 */ /* 0x000fe20007810000 */
[----:B------:R-:W2:Y:S01]  /*6000*/  MUFU.TANH R197, R197 ;  /* 0x000000c500c57308 */ /* 0x000ea20000002400 */
[----:B------:R-:W-:Y:S02]  /*6010*/  ISETP.GT.AND P2, PT, R157, 0x58, PT ;  /* 0x000000589d00780c */ /* 0x000fe40003f44270 */
[----:B0-----:R-:W-:Y:S02]  /*6020*/  FSEL R195, R195, -INF , P3 ;  /* 0xff800000c3c37808 */ /* 0x001fe40001800000 */
[----:B------:R-:W-:Y:S02]  /*6030*/  FMNMX.FTZ R22, R194, R169, !PT ;  /* 0x000000a9c2167209 */ /* 0x000fe40007810000 */
[----:B------:R-:W-:Y:S01]  /*6040*/  ISETP.GT.AND P3, PT, R157, 0x59, PT ;  /* 0x000000599d00780c */ /* 0x000fe20003f64270 */
[----:B------:R-:W0:Y:S01]  /*6050*/  MUFU.TANH R198, R198 ;  /* 0x000000c600c67308 */ /* 0x000e220000002400 */
[----:B-1----:R-:W-:-:S02]  /*6060*/  FSEL R196, R196, -INF , P2 ;  /* 0xff800000c4c47808 */ /* 0x002fc40001000000 */
[----:B------:R-:W-:-:S05]  /*6070*/  ISETP.GT.AND P2, PT, R157, 0x60, PT ;  /* 0x000000609d00780c */ /* 0x000fca0003f44270 */
[----:B------:R-:W1:Y:S01]  /*6080*/  MUFU.TANH R199, R199 ;  /* 0x000000c700c77308 */ /* 0x000e620000002400 */
[----:B--2---:R-:W-:Y:S02]  /*6090*/  FSEL R197, R197, -INF , P3 ;  /* 0xff800000c5c57808 */ /* 0x004fe40001800000 */
[----:B------:R-:W-:-:S05]  /*60a0*/  ISETP.GT.AND P3, PT, R157, 0x61, PT ;  /* 0x000000619d00780c */ /* 0x000fca0003f64270 */
[----:B------:R2:W-:Y:S01]  /*60b0*/  MUFU.EX2 R21, R209 ;  /* 0x000000d100157308 */ /* 0x0005e20000000800 */
[----:B0-----:R-:W-:Y:S02]  /*60c0*/  FSEL R198, R198, -INF , P2 ;  /* 0xff800000c6c67808 */ /* 0x001fe40001000000 */
[----:B------:R-:W-:-:S05]  /*60d0*/  ISETP.GT.AND P2, PT, R157, 0x68, PT ;  /* 0x000000689d00780c */ /* 0x000fca0003f44270 */
[----:B------:R-:W0:Y:S01]  /*60e0*/  MUFU.TANH R200, R200 ;  /* 0x000000c800c87308 */ /* 0x000e220000002400 */
[----:B--2---:R-:W-:-:S01]  /*60f0*/  FFMA.FTZ R209, R171, UR10, -R205 ;  /* 0x0000000aabd17c23 */ /* 0x004fc200080108cd */
[----:B------:R-:W-:Y:S02]  /*6100*/  FMNMX.FTZ R171, R195, R22, !PT ;  /* 0x00000016c3ab7209 */ /* 0x000fe40007810000 */
[----:B-1----:R-:W-:Y:S02]  /*6110*/  FSEL R199, R199, -INF , P3 ;  /* 0xff800000c7c77808 */ /* 0x002fe40001800000 */
[----:B------:R-:W-:Y:S02]  /*6120*/  FMNMX.FTZ R22, R196, R171, !PT ;  /* 0x000000abc4167209 */ /* 0x000fe40007810000 */
[----:B------:R-:W1:Y:S01]  /*6130*/  MUFU.TANH R201, R201 ;  /* 0x000000c900c97308 */ /* 0x000e620000002400 */
[----:B------:R-:W-:Y:S02]  /*6140*/  ISETP.GT.AND P3, PT, R157, 0x69, PT ;  /* 0x000000699d00780c */ /* 0x000fe40003f64270 */
[----:B------:R-:W-:-:S04]  /*6150*/  FMNMX.FTZ R171, R197, R22, !PT ;  /* 0x00000016c5ab7209 */ /* 0x000fc80007810000 */
[----:B------:R-:W-:Y:S01]  /*6160*/  FMNMX.FTZ R22, R198, R171, !PT ;  /* 0x000000abc6167209 */ /* 0x000fe20007810000 */
[----:B------:R-:W2:Y:S01]  /*6170*/  MUFU.TANH R202, R202 ;  /* 0x000000ca00ca7308 */ /* 0x000ea20000002400 */
[----:B0-----:R-:W-:Y:S02]  /*6180*/  FSEL R200, R200, -INF , P2 ;  /* 0xff800000c8c87808 */ /* 0x001fe40001000000 */
[----:B------:R-:W-:Y:S02]  /*6190*/  FMNMX.FTZ R173, R199, R22, !PT ;  /* 0x00000016c7ad7209 */ /* 0x000fe40007810000 */
[----:B------:R-:W-:Y:S02]  /*61a0*/  ISETP.GT.AND P2, PT, R157, 0x70, PT ;  /* 0x000000709d00780c */ /* 0x000fe40003f44270 */
[----:B------:R-:W-:Y:S01]  /*61b0*/  FMNMX.FTZ R22, R200, R173, !PT ;  /* 0x000000adc8167209 */ /* 0x000fe20007810000 */
[----:B------:R-:W0:Y:S01]  /*61c0*/  MUFU.TANH R203, R203 ;  /* 0x000000cb00cb7308 */ /* 0x000e220000002400 */
[----:B-1----:R-:W-:-:S02]  /*61d0*/  FSEL R201, R201, -INF , P3 ;  /* 0xff800000c9c97808 */ /* 0x002fc40001800000 */
        /* <DEDUP_REMOVED lines=10> */
[----:B------:R0:W-:Y:S01]  /*6280*/  MUFU.EX2 R157, R174 ;  /* 0x000000ae009d7308 */ /* 0x0001e20000000800 */
[----:B-1----:R-:W-:-:S04]  /*6290*/  FSEL R204, R204, -INF , P2 ;  /* 0xff800000cccc7808 */ /* 0x002fc80001000000 */
[----:B------:R-:W-:-:S03]  /*62a0*/  FMNMX.FTZ R173, R204, R173, !PT ;  /* 0x000000adccad7209 */ /* 0x000fc60007810000 */
[----:B------:R-:W-:Y:S01]  /*62b0*/  MUFU.EX2 R160, R160 ;  /* 0x000000a000a07308 */ /* 0x000fe20000000800 */
[----:B--2---:R-:W-:Y:S01]  /*62c0*/  FSEL R206, R206, -INF , P3 ;  /* 0xff800000cece7808 */ /* 0x004fe20001800000 */
[--C-:B0-----:R-:W-:Y:S01]  /*62d0*/  FFMA.FTZ R174, R180, UR10, -R205.reuse ;  /* 0x0000000ab4ae7c23 */ /* 0x101fe200080108cd */
[----:B------:R-:W-:-:S01]  /*62e0*/  FFMA.FTZ R180, R183, UR10, -R205 ;  /* 0x0000000ab7b47c23 */ /* 0x000fc200080108cd */
[--C-:B------:R-:W-:Y:S01]  /*62f0*/  FFMA.FTZ R183, R186, UR10, -R205.reuse ;  /* 0x0000000abab77c23 */ /* 0x100fe200080108cd */
[----:B------:R-:W-:Y:S01]  /*6300*/  FMNMX.FTZ R22, R206, R173, !PT ;  /* 0x000000adce167209 */ /* 0x000fe20007810000 */
[--C-:B------:R-:W-:Y:S01]  /*6310*/  FFMA.FTZ R173, R181, UR10, -R205.reuse ;  /* 0x0000000ab5ad7c23 */ /* 0x100fe200080108cd */
[----:B------:R-:W-:-:S01]  /*6320*/  FFMA.FTZ R181, R182, UR10, -R205 ;  /* 0x0000000ab6b57c23 */ /* 0x000fc200080108cd */
[--C-:B------:R-:W-:Y:S01]  /*6330*/  FFMA.FTZ R182, R187, UR10, -R205.reuse ;  /* 0x0000000abbb67c23 */ /* 0x100fe200080108cd */
[----:B------:R-:W-:-:S01]  /*6340*/  FFMA.FTZ R187, R191, UR10, -R205 ;  /* 0x0000000abfbb7c23 */ /* 0x000fc200080108cd */
[----:B------:R-:W0:Y:S01]  /*6350*/  SHFL.BFLY PT, R175, R22, 0x2, 0x1f ;  /* 0x0c401f0016af7f89 */ /* 0x000e2200000e0000 */
[----:B------:R-:W-:Y:S08]  /*6360*/  MUFU.EX2 R155, R155 ;  /* 0x0000009b009b7308 */ /* 0x000ff00000000800 */
[----:B------:R-:W-:Y:S08]  /*6370*/  MUFU.EX2 R10, R10 ;  /* 0x0000000a000a7308 */ /* 0x000ff00000000800 */
[----:B------:R-:W-:Y:S01]  /*6380*/  MUFU.EX2 R161, R161 ;  /* 0x000000a100a17308 */ /* 0x000fe20000000800 */
[----:B0-----:R-:W-:Y:S01]  /*6390*/  FMNMX.FTZ R179, R22, R175, !PT ;  /* 0x000000af16b37209 */ /* 0x001fe20007810000 */
[----:B------:R-:W-:Y:S01]  /*63a0*/  FFMA.FTZ R175, R185, UR10, -R205 ;  /* 0x0000000ab9af7c23 */ /* 0x000fe200080108cd */
[----:B------:R-:W-:-:S05]  /*63b0*/  MOV R185, UR10 ;  /* 0x0000000a00b97c02 */ /* 0x000fca0008000f00 */
[----:B------:R-:W-:Y:S01]  /*63c0*/  MUFU.EX2 R162, R162 ;  /* 0x000000a200a27308 */ /* 0x000fe20000000800 */
[----:B------:R-:W0:Y:S07]  /*63d0*/  SHFL.BFLY PT, R22, R179, 0x1, 0x1f ;  /* 0x0c201f00b3167f89 */ /* 0x000e2e00000e0000 */
[----:B------:R1:W-:Y:S08]  /*63e0*/  MUFU.EX2 R171, R172 ;  /* 0x000000ac00ab7308 */ /* 0x0003f00000000800 */
[----:B------:R2:W-:Y:S01]  /*63f0*/  MUFU.EX2 R169, R209 ;  /* 0x000000d100a97308 */ /* 0x0005e20000000800 */
[----:B-1----:R-:W-:-:S01]  /*6400*/  FFMA.FTZ R172, R176, UR10, -R205 ;  /* 0x0000000ab0ac7c23 */ /* 0x002fc200080108cd */
[--C-:B------:R-:W-:Y:S01]  /*6410*/  FFMA.FTZ R176, R184, UR10, -R205.reuse ;  /* 0x0000000ab8b07c23 */ /* 0x100fe200080108cd */
[----:B------:R-:W-:-:S05]  /*6420*/  FFMA.FTZ R184, R192, UR10, -R205 ;  /* 0x0000000ac0b87c23 */ /* 0x000fca00080108cd */
[----:B------:R-:W-:Y:S01]  /*6430*/  MUFU.EX2 R208, R208 ;  /* 0x000000d000d07308 */ /* 0x000fe20000000800 */
[----:B--2---:R-:W-:-:S01]  /*6440*/  FFMA.FTZ R209, R178, UR10, -R205 ;  /* 0x0000000ab2d17c23 */ /* 0x004fc200080108cd */
[----:B0-----:R-:W-:Y:S01]  /*6450*/  FMNMX.FTZ R22, R179, R22, !PT ;  /* 0x00000016b3167209 */ /* 0x001fe20007810000 */
[----:B------:R-:W-:-:S01]  /*6460*/  FFMA.FTZ R179, R188, UR10, -R205 ;  /* 0x0000000abcb37c23 */ /* 0x000fc200080108cd */
[----:B------:R-:W-:Y:S02]  /*6470*/  FFMA.FTZ R178, R190, UR10, -R205 ;  /* 0x0000000abeb27c23 */ /* 0x000fe400080108cd */
[C---:B------:R-:W-:Y:S01]  /*6480*/  FSETP.NEU.FTZ.AND P2, PT, R22.reuse, -INF , PT ;  /* 0xff8000001600780b */ /* 0x040fe20003f5d000 */
[----:B------:R-:W-:Y:S01]  /*6490*/  FFMA.FTZ R185, R22, R185, -8 ;  /* 0xc100000016b97423 */ /* 0x000fe200000100b9 */
[----:B------:R-:W-:Y:S04]  /*64a0*/  MUFU.EX2 R23, R23 ;  /* 0x0000001700177308 */ /* 0x000fe80000000800 */
[----:B------:R-:W-:-:S04]  /*64b0*/  FSEL R185, R185, RZ, P2 ;  /* 0x000000ffb9b97208 */ /* 0x000fc80001000000 */
        /* <DEDUP_REMOVED lines=8> */
[----:B------:R-:W-:Y:S01]  /*6540*/  FSEL R164, R177, RZ, P1 ;  /* 0x000000ffb1a47208 */ /* 0x000fe20000800000 */
[----:B------:R-:W-:-:S01]  /*6550*/  FFMA.FTZ R159, R159, UR10, -R185 ;  /* 0x0000000a9f9f7c23 */ /* 0x000fc200080108b9 */
[----:B------:R-:W-:Y:S01]  /*6560*/  FSEL R165, R22, RZ, P2 ;  /* 0x000000ff16a57208 */ /* 0x000fe20001000000 */
[----:B------:R-:W-:-:S01]  /*6570*/  FFMA.FTZ R12, R12, UR10, -R185 ;  /* 0x0000000a0c0c7c23 */ /* 0x000fc200080108b9 */
[----:B------:R-:W-:Y:S01]  /*6580*/  MUFU.EX2 R186, R186 ;  /* 0x000000ba00ba7308 */ /* 0x000fe20000000800 */
[----:B------:R-:W-:-:S01]  /*6590*/  FADD.FTZ R164, -R164, R9 ;  /* 0x00000009a4a47221 */ /* 0x000fc20000010100 */
[----:B------:R-:W-:Y:S01]  /*65a0*/  FFMA.FTZ R188, R18, UR10, -R185 ;  /* 0x0000000a12bc7c23 */ /* 0x000fe200080108b9 */
[----:B------:R-:W-:-:S01]  /*65b0*/  FADD.FTZ R165, -R165, R8 ;  /* 0x00000008a5a57221 */ /* 0x000fc20000010100 */
[--C-:B------:R-:W-:Y:S01]  /*65c0*/  FFMA.FTZ R18, R20, UR10, -R185.reuse ;  /* 0x0000000a14127c23 */ /* 0x100fe200080108b9 */
[----:B------:R-:W-:Y:S01]  /*65d0*/  FMUL.FTZ R9, R164, UR10 ;  /* 0x0000000aa4097c20 */ /* 0x000fe20008410000 */
        /* <DEDUP_REMOVED lines=14> */
[----:B------:R-:W-:-:S04]  /*66c0*/  FFMA.FTZ R206, R206, UR10, -R185 ;  /* 0x0000000acece7c23 */ /* 0x000fc800080108b9 */
[----:B------:R-:W1:Y:S08]  /*66d0*/  MUFU.EX2 R8, R8 ;  /* 0x0000000800087308 */ /* 0x000e700000000800 */
[----:B------:R-:W2:Y:S01]  /*66e0*/  MUFU.EX2 R12, R12 ;  /* 0x0000000c000c7308 */ /* 0x000ea20000000800 */
        /* <DEDUP_REMOVED lines=8> */
[----:B-1----:R-:W-:-:S01]  /*6770*/  FFMA.FTZ R3, R8, R2, R159 ;  /* 0x0000000208037223 */ /* 0x002fc2000001009f */
[----:B------:R-:W-:Y:S01]  /*6780*/  FADD.FTZ R156, R10, R167 ;  /* 0x000000a70a9c7221 */ /* 0x000fe20000010000 */
[----:B------:R-:W-:-:S01]  /*6790*/  FFMA.FTZ R167, R194, UR10, -R185 ;  /* 0x0000000ac2a77c23 */ /* 0x000fc200080108b9 */
[----:B------:R-:W-:Y:S01]  /*67a0*/  F2FP.SATFINITE.E4M3.F32.PACK_AB_MERGE_C R10, R161, R10, RZ ;  /* 0x0000000aa10a723e */ /* 0x000fe200048070ff */
[----:B------:R-:W-:-:S01]  /*67b0*/  FADD.FTZ R205, R186, R3 ;  /* 0x00000003bacd7221 */ /* 0x000fc20000010000 */
[----:B------:R-:W-:Y:S01]  /*67c0*/  FFMA.FTZ R3, R193, UR10, -R185 ;  /* 0x0000000ac1037c23 */ /* 0x000fe200080108b9 */
[----:B------:R-:W-:-:S01]  /*67d0*/  FADD.FTZ R193, R161, R156 ;  /* 0x0000009ca1c17221 */ /* 0x000fc20000010000 */
[----:B------:R-:W1:Y:S01]  /*67e0*/  MUFU.EX2 R11, R11 ;  /* 0x0000000b000b7308 */ /* 0x000e620000000800 */
[----:B--2---:R-:W-:-:S01]  /*67f0*/  FADD.FTZ R158, R12, R205 ;  /* 0x000000cd0c9e7221 */ /* 0x004fc20000010000 */
[----:B------:R-:W-:Y:S01]  /*6800*/  F2FP.SATFINITE.E4M3.F32.PACK_AB_MERGE_C R160, R155, R160, R10 ;  /* 0x000000a09ba0723e */ /* 0x000fe2000480700a */
[----:B------:R-:W-:-:S01]  /*6810*/  FADD.FTZ R156, R162, R193 ;  /* 0x000000c1a29c7221 */ /* 0x000fc20000010000 */
[-C--:B------:R-:W-:Y:S01]  /*6820*/  FMUL.FTZ R33, R33, R9.reuse ;  /* 0x0000000921217220 */ /* 0x080fe20000410000 */
[-C--:B------:R-:W-:Y:S01]  /*6830*/  FMUL.FTZ R36, R36, R9.reuse ;  /* 0x0000000924247220 */ /* 0x080fe20000410000 */
[----:B------:R-:W-:Y:S01]  /*6840*/  FMUL.FTZ R37, R37, R9 ;  /* 0x0000000925257220 */ /* 0x000fe20000410000 */
[----:B------:R-:W-:-:S01]  /*6850*/  FADD.FTZ R156, R19, R156 ;  /* 0x0000009c139c7221 */ /* 0x000fc20000010000 */
[----:B------:R-:W2:Y:S01]  /*6860*/  MUFU.EX2 R14, R14 ;  /* 0x0000000e000e7308 */ /* 0x000ea20000000800 */
[----:B0-----:R-:W-:-:S01]  /*6870*/  FADD.FTZ R158, R191, R158 ;  /* 0x0000009ebf9e7221 */ /* 0x001fc20000010000 */
[----:B------:R-:W-:Y:S01]  /*6880*/  F2FP.SATFINITE.E4M3.F32.PACK_AB_MERGE_C R161, R191, R12, RZ ;  /* 0x0000000cbfa1723e */ /* 0x000fe200048070ff */
[-C--:B------:R-:W-:Y:S01]  /*6890*/  FMUL.FTZ R40, R40, R9.reuse ;  /* 0x0000000928287220 */ /* 0x080fe20000410000 */
[-C--:B------:R-:W-:Y:S01]  /*68a0*/  FMUL.FTZ R41, R41, R9.reuse ;  /* 0x0000000929297220 */ /* 0x080fe20000410000 */
[----:B------:R-:W-:Y:S01]  /*68b0*/  FMUL.FTZ R44, R44, R9 ;  /* 0x000000092c2c7220 */ /* 0x000fe20000410000 */
[----:B------:R-:W-:Y:S01]  /*68c0*/  F2FP.SATFINITE.E4M3.F32.PACK_AB_MERGE_C R161, R186, R159, R161 ;  /* 0x0000009fbaa1723e */ /* 0x000fe200048070a1 */
        /* <DEDUP_REMOVED lines=33> */
[----:B------:R-:W5:Y:S01]  /*6ae0*/  MUFU.EX2 R18, R18 ;  /* 0x0000001200127308 */ /* 0x000f620000000800 */
[----:B-1----:R-:W-:-:S01]  /*6af0*/  FADD.FTZ R189, R11, R158 ;  /* 0x0000009e0bbd7221 */ /* 0x002fc20000010000 */
[-C--:B------:R-:W-:Y:S01]  /*6b00*/  FMUL.FTZ R104, R104, R9.reuse ;  /* 0x0000000968687220 */ /* 0x080fe20000410000 */
[-C--:B------:R-:W-:Y:S01]  /*6b10*/  FMUL.FTZ R105, R105, R9.reuse ;  /* 0x0000000969697220 */ /* 0x080fe20000410000 */
[----:B------:R-:W-:Y:S01]  /*6b20*/  FMUL.FTZ R108, R108, R9 ;  /* 0x000000096c6c7220 */ /* 0x000fe20000410000 */
[----:B--2---:R-:W-:-:S01]  /*6b30*/  FADD.FTZ R158, R14, R189 ;  /* 0x000000bd0e9e7221 */ /* 0x004fc20000010000 */
[----:B------:R-:W-:Y:S01]  /*6b40*/  FADD.FTZ R189, R21, R156 ;  /* 0x0000009c15bd7221 */ /* 0x000fe20000010000 */
[----:B------:R-:W-:-:S01]  /*6b50*/  FFMA.FTZ R156, R196, UR10, -R185 ;  /* 0x0000000ac49c7c23 */ /* 0x000fc200080108b9 */
[----:B------:R-:W1:Y:S01]  /*6b60*/  MUFU.EX2 R168, R168 ;  /* 0x000000a800a87308 */ /* 0x000e620000000800 */
[----:B0-----:R-:W-:-:S01]  /*6b70*/  FADD.FTZ R193, R17, R158 ;  /* 0x0000009e11c17221 */ /* 0x001fc20000010000 */
[----:B------:R-:W-:Y:S01]  /*6b80*/  FADD.FTZ R158, R208, R189 ;  /* 0x000000bdd09e7221 */ /* 0x000fe20000010000 */
[C---:B---3--:R-:W-:Y:S01]  /*6b90*/  F2FP.SATFINITE.E4M3.F32.PACK_AB_MERGE_C R17, R188.reuse, R17, RZ ;  /* 0x00000011bc11723e */ /* 0x048fe200048070ff */
[----:B------:R-:W-:Y:S01]  /*6ba0*/  FMUL.FTZ R109, R109, R9 ;  /* 0x000000096d6d7220 */ /* 0x000fe20000410000 */
[----:B------:R-:W-:-:S01]  /*6bb0*/  FADD.FTZ R192, R188, R193 ;  /* 0x000000c1bcc07221 */ /* 0x000fc20000010000 */
[----:B------:R-:W-:Y:S01]  /*6bc0*/  FADD.FTZ R189, R23, R158 ;  /* 0x0000009e17bd7221 */ /* 0x000fe20000010000 */
[----:B------:R-:W-:Y:S01]  /*6bd0*/  F2FP.SATFINITE.E4M3.F32.PACK_AB_MERGE_C R21, R208, R21, RZ ;  /* 0x00000015d015723e */ /* 0x000fe200048070ff */
[----:B------:R-:W0:Y:S01]  /*6be0*/  MUFU.EX2 R163, R163 ;  /* 0x000000a300a37308 */ /* 0x000e220000000800 */
[----:B----4-:R-:W-:-:S01]  /*6bf0*/  FADD.FTZ R193, R13, R192 ;  /* 0x000000c00dc17221 */ /* 0x010fc20000010000 */
[----:B------:R-:W-:Y:S01]  /*6c00*/  FADD.FTZ R189, R154, R189 ;  /* 0x000000bd9abd7221 */ /* 0x000fe20000010000 */
[----:B------:R-:W-:Y:S01]  /*6c10*/  F2FP.SATFINITE.E4M3.F32.PACK_AB_MERGE_C R162, R19, R162, R21 ;  /* 0x000000a213a2723e */ /* 0x000fe20004807015 */
[----:B------:R-:W-:Y:S01]  /*6c20*/  FMUL.FTZ R112, R112, R9 ;  /* 0x0000000970707220 */ /* 0x000fe20000410000 */
[----:B-----5:R-:W-:-:S01]  /*6c30*/  FADD.FTZ R158, R18, R193 ;  /* 0x000000c1129e7221 */ /* 0x020fc20000010000 */
[----:B------:R-:W-:Y:S01]  /*6c40*/  FFMA.FTZ R193, R197, UR10, -R185 ;  /* 0x0000000ac5c17c23 */ /* 0x000fe200080108b9 */
        /* <DEDUP_REMOVED lines=23> */
[----:B------:R-:W-:Y:S01]  /*6dc0*/  FFMA.FTZ R192, R199, UR10, -R185 ;  /* 0x0000000ac7c07c23 */ /* 0x000fe200080108b9 */
[----:B------:R-:W-:Y:S01]  /*6dd0*/  FMUL.FTZ R144, R144, R9 ;  /* 0x0000000990907220 */ /* 0x000fe20000410000 */
[----:B------:R-:W2:Y:S01]  /*6de0*/  MUFU.EX2 R170, R170 ;  /* 0x000000aa00aa7308 */ /* 0x000ea20000000800 */
[----:B-1----:R-:W-:-:S01]  /*6df0*/  FADD.FTZ R158, R166, R189 ;  /* 0x000000bda69e7221 */ /* 0x002fc20000010000 */
[----:B------:R-:W-:Y:S01]  /*6e00*/  FFMA.FTZ R189, R198, UR10, -R185 ;  /* 0x0000000ac6bd7c23 */ /* 0x000fe200080108b9 */
[----:B------:R-:W-:Y:S01]  /*6e10*/  F2FP.SATFINITE.E4M3.F32.PACK_AB_MERGE_C R188, R166, R163, RZ ;  /* 0x000000a3a6bc723e */ /* 0x000fe200048070ff */
[-C--:B------:R-:W-:Y:S01]  /*6e20*/  FMUL.FTZ R145, R145, R9.reuse ;  /* 0x0000000991917220 */ /* 0x080fe20000410000 */
[-C--:B------:R-:W-:Y:S01]  /*6e30*/  FMUL.FTZ R148, R148, R9.reuse ;  /* 0x0000000994947220 */ /* 0x080fe20000410000 */
[----:B------:R-:W-:Y:S01]  /*6e40*/  FMUL.FTZ R149, R149, R9 ;  /* 0x0000000995957220 */ /* 0x000fe20000410000 */
        /* <DEDUP_REMOVED lines=13> */
[----:B------:R-:W-:Y:S01]  /*6f20*/  FMUL.FTZ R43, R43, R8 ;  /* 0x000000082b2b7220 */ /* 0x000fe20000410000 */
[----:B------:R-:W-:-:S01]  /*6f30*/  FADD.FTZ R195, R171, R158 ;  /* 0x0000009eabc37221 */ /* 0x000fc20000010000 */
        /* <DEDUP_REMOVED lines=24> */
[-C--:B------:R-:W-:Y:S01]  /*70c0*/  FMUL.FTZ R78, R78, R8.reuse ;  /* 0x000000084e4e7220 */ /* 0x080fe20000410000 */
[----:B------:R-:W-:Y:S01]  /*70d0*/  FMUL.FTZ R79, R79, R8 ;  /* 0x000000084f4f7220 */ /* 0x000fe20000410000 */
[----:B------:R-:W2:Y:S01]  /*70e0*/  MUFU.EX2 R172, R172 ;  /* 0x000000ac00ac7308 */ /* 0x000ea20000000800 */
[----:B-1----:R-:W-:-:S01]  /*70f0*/  FADD.FTZ R195, R153, R158 ;  /* 0x0000009e99c37221 */ /* 0x002fc20000010000 */
[----:B------:R-:W-:Y:S01]  /*7100*/  FFMA.FTZ R158, R200, UR10, -R185 ;  /* 0x0000000ac89e7c23 */ /* 0x000fe200080108b9 */
[-C--:B------:R-:W-:Y:S01]  /*7110*/  FMUL.FTZ R82, R82, R8.reuse ;  /* 0x0000000852527220 */ /* 0x080fe20000410000 */
[-C--:B------:R-:W-:Y:S01]  /*7120*/  FMUL.FTZ R83, R83, R8.reuse ;  /* 0x0000000853537220 */ /* 0x080fe20000410000 */
[-C--:B------:R-:W-:Y:S01]  /*7130*/  FMUL.FTZ R86, R86, R8.reuse ;  /* 0x0000000856567220 */ /* 0x080fe20000410000 */
[-C--:B------:R-:W-:Y:S01]  /*7140*/  FMUL.FTZ R87, R87, R8.reuse ;  /* 0x0000000857577220 */ /* 0x080fe20000410000 */
[----:B------:R-:W-:Y:S01]  /*7150*/  FMUL.FTZ R90, R90, R8 ;  /* 0x000000085a5a7220 */ /* 0x000fe20000410000 */
[----:B------:R-:W1:Y:S01]  /*7160*/  MUFU.EX2 R165, R165 ;  /* 0x000000a500a57308 */ /* 0x000e620000000800 */
[----:B0-----:R-:W-:-:S01]  /*7170*/  FADD.FTZ R194, R164, R195 ;  /* 0x000000c3a4c27221 */ /* 0x001fc20000010000 */
[----:B------:R-:W-:Y:S01]  /*7180*/  FFMA.FTZ R195, R201, UR10, -R185 ;  /* 0x0000000ac9c37c23 */ /* 0x000fe200080108b9 */
        /* <DEDUP_REMOVED lines=43> */
[----:B------:R-:W-:-:S02]  /*7440*/  FMUL.FTZ R151, R151, R8 ;  /* 0x0000000897977220 */ /* 0x000fc40000410000 */
        /* <DEDUP_REMOVED lines=14> */
[----:B------:R-:W-:-:S06]  /*7530*/  F2FP.SATFINITE.E4M3.F32.PACK_AB_MERGE_C R180, R181, R180, RZ ;  /* 0x000000b4b5b4723e */ /* 0x000fcc00048070ff */
[----:B------:R-:W0:Y:S01]  /*7540*/  MUFU.EX2 R189, R189 ;  /* 0x000000bd00bd7308 */ /* 0x000e220000000800 */
[----:B--2---:R-:W-:-:S01]  /*7550*/  FADD.FTZ R198, R193, R198 ;  /* 0x000000c6c1c67221 */ /* 0x004fc20000010000 */
[----:B------:R-:W-:Y:S02]  /*7560*/  F2FP.SATFINITE.E4M3.F32.PACK_AB_MERGE_C R193, R193, R156, RZ ;  /* 0x0000009cc1c1723e */ /* 0x000fe400048070ff */
        /* <DEDUP_REMOVED lines=12> */
[----:B------:R-:W-:Y:S02]  /*7630*/  F2FP.SATFINITE.E4M3.F32.PACK_AB_MERGE_C R191, R153, R152, RZ ;  /* 0x0000009899bf723e */ /* 0x000fe400048070ff */
[----:B------:R-:W-:Y:S02]  /*7640*/  F2FP.SATFINITE.E4M3.F32.PACK_AB_MERGE_C R152, R154, R23, R168 ;  /* 0x000000179a98723e */ /* 0x000fe400048070a8 */
[----:B------:R-:W-:Y:S02]  /*7650*/  F2FP.SATFINITE.E4M3.F32.PACK_AB_MERGE_C R154, R170, R169, R210 ;  /* 0x000000a9aa9a723e */ /* 0x000fe400048070d2 */
[----:B------:R-:W0:Y:S01]  /*7660*/  MUFU.EX2 R195, R195 ;  /* 0x000000c300c37308 */ /* 0x000e220000000800 */
[----:B--2---:R-:W-:-:S01]  /*7670*/  FADD.FTZ R166, R158, R197 ;  /* 0x000000c59ea67221 */ /* 0x004fc20000010000 */
[----:B------:R-:W-:-:S06]  /*7680*/  F2FP.SATFINITE.E4M3.F32.PACK_AB_MERGE_C R155, R20, R15, R191 ;  /* 0x0000000f149b723e */ /* 0x000fcc00048070bf */
[----:B------:R-:W2:Y:S01]  /*7690*/  MUFU.EX2 R178, R178 ;  /* 0x000000b200b27308 */ /* 0x000ea20000000800 */
[----:B-1----:R-:W-:-:S01]  /*76a0*/  FADD.FTZ R171, R183, R12 ;  /* 0x0000000cb7ab7221 */ /* 0x002fc20000010000 */
[----:B------:R-:W-:-:S06]  /*76b0*/  F2FP.SATFINITE.E4M3.F32.PACK_AB_MERGE_C R182, R183, R182, RZ ;  /* 0x000000b6b7b6723e */ /* 0x000fcc00048070ff */
[----:B------:R-:W1:Y:S01]  /*76c0*/  MUFU.EX2 R194, R194 ;  /* 0x000000c200c27308 */ /* 0x000e620000000800 */
[----:B0-----:R-:W-:-:S01]  /*76d0*/  FADD.FTZ R153, R195, R166 ;  /* 0x000000a6c3997221 */ /* 0x001fc20000010000 */
[----:B------:R-:W-:Y:S02]  /*76e0*/  F2FP.SATFINITE.E4M3.F32.PACK_AB_MERGE_C R166, R3, R2, RZ ;  /* 0x0000000203a6723e */ /* 0x000fe400048070ff */
[----:B------:R-:W-:Y:S02]  /*76f0*/  F2FP.SATFINITE.E4M3.F32.PACK_AB_MERGE_C R195, R195, R158, RZ ;  /* 0x0000009ec3c3723e */ /* 0x000fe400048070ff */
[----:B------:R-:W-:Y:S02]  /*7700*/  F2FP.SATFINITE.E4M3.F32.PACK_AB_MERGE_C R157, R165, R164, R166 ;  /* 0x000000a4a59d723e */ /* 0x000fe400048070a6 */
[----:B------:R-:W0:Y:S01]  /*7710*/  MUFU.EX2 R179, R179 ;  /* 0x000000b300b37308 */ /* 0x000e220000000800 */
[----:B--2---:R-:W-:-:S01]  /*7720*/  FADD.FTZ R12, R178, R171 ;  /* 0x000000abb20c7221 */ /* 0x004fc20000010000 */
[----:B------:R-:W-:-:S02]  /*7730*/  F2FP.SATFINITE.E4M3.F32.PACK_AB_MERGE_C R158, R174, R173, R180 ;  /* 0x000000adae9e723e */ /* 0x000fc400048070b4 */
        /* <DEDUP_REMOVED lines=12> */
[----:B------:R-:W-:Y:S02]  /*7800*/  F2FP.SATFINITE.E4M3.F32.PACK_AB_MERGE_C R153, R18, R13, R188 ;  /* 0x0000000d1299723e */ /* 0x000fe400048070bc */
[C---:B--2---:R-:W-:Y:S01]  /*7810*/  F2FP.SATFINITE.E4M3.F32.PACK_AB_MERGE_C R184, R187.reuse, R184, RZ ;  /* 0x000000b8bbb8723e */ /* 0x044fe200048070ff */
[----:B------:R-:W-:-:S03]  /*7820*/  FADD.FTZ R3, R187, R2 ;  /* 0x00000002bb037221 */ /* 0x000fc60000010000 */
[----:B------:R-:W-:Y:S02]  /*7830*/  F2FP.SATFINITE.E4M3.F32.PACK_AB_MERGE_C R166, R179, R178, R184 ;  /* 0x000000b2b3a6723e */ /* 0x000fe400048070b8 */
[C---:B-1----:R-:W-:Y:S01]  /*7840*/  F2FP.SATFINITE.E4M3.F32.PACK_AB_MERGE_C R204, R163.reuse, R204, RZ ;  /* 0x000000cca3cc723e */ /* 0x042fe200048070ff */
[----:B------:R-:W-:Y:S01]  /*7850*/  FADD.FTZ R2, R163, R12 ;  /* 0x0000000ca3027221 */ /* 0x000fe20000010000 */
[----:B------:R-:W-:Y:S02]  /*7860*/  F2FP.SATFINITE.E4M3.F32.PACK_AB_MERGE_C R163, R14, R11, R17 ;  /* 0x0000000b0ea3723e */ /* 0x000fe40004807011 */
[----:B------:R-:W-:Y:S01]  /*7870*/  F2FP.SATFINITE.E4M3.F32.PACK_AB_MERGE_C R167, R185, R194, R204 ;  /* 0x000000c2b9a7723e */ /* 0x000fe200048070cc */
[----:B------:R-:W-:Y:S06]  /*7880*/  @!P0 BRA `(.L_x_2573) ;  /* 0x0000000000048947 */ /* 0x000fec0003800000 */
[----:B------:R-:W-:Y:S01]  /*7890*/  BPT.TRAP 0x1 ;  /* 0x000000040000795c */ /* 0x000fe20000300000 */
.L_x_2573:
[----:B------:R-:W-:-:S04]  /*78a0*/  IMAD.U32 R8, RZ, RZ, UR57 ;  /* 0x00000039ff087e24 */ /* 0x000fc8000f8e00ff */
[----:B------:R0:W1:Y:S01]  /*78b0*/  SYNCS.PHASECHK.TRANS64.TRYWAIT P1, [UR54+0x38850], R8 ;  /* 0x03885008ff0075a7 */ /* 0x0000620008020176 */
[----:B------:R-:W-:Y:S05]  /*78c0*/  @!P0 BRA `(.L_x_2574) ;  /* 0x0000000000048947 */ /* 0x000fea0003800000 */
[----:B------:R-:W-:Y:S01]  /*78d0*/  BPT.TRAP 0x1 ;  /* 0x000000040000795c */ /* 0x000fe20000300000 */
.L_x_2574:
[----:B-1----:R-:W-:Y:S05]  /*78e0*/  @P1 BRA `(.L_x_2575) ;  /* 0x00000000000c1947 */ /* 0x002fea0003800000 */
[----:B0-----:R-:W-:-:S04]  /*78f0*/  IMAD.U32 R8, RZ, RZ, UR57 ;  /* 0x00000039ff087e24 */ /* 0x001fc8000f8e00ff */
[----:B------:R-:W0:Y:S02]  /*7900*/  SYNCS.PHASECHK.TRANS64.TRYWAIT P1, [UR54+0x38850], R8 ;  /* 0x03885008ff0075a7 */ /* 0x000e240008020176 */
[----:B0-----:R-:W-:Y:S05]  /*7910*/  @!P1 BRA `(.L_x_2576) ;  /* 0x000000c400c89947 */ /* 0x001fea0003800000 */
.L_x_2575:
        /* <DEDUP_REMOVED lines=27> */
.L_x_2577:
[----:B------:R-:W-:Y:S01]  /*7ad0*/  UISETP.GT.AND UP0, UPT, UR55, UR52, UPT ;  /* 0x000000343700728c */ /* 0x000fe2000bf04270 */
[----:B0-----:R-:W-:Y:S01]  /*7ae0*/  IMAD.MOV.U32 R8, RZ, RZ, R22 ;  /* 0x000000ffff087224 */ /* 0x001fe200078e0016 */
[----:B------:R-:W-:Y:S01]  /*7af0*/  UIADD3 UR54, UR54, 0x38860, URZ ;  /* 0x0003886036367890 */ /* 0x000fe2000fffe03f */
[----:B------:R-:W-:Y:S01]  /*7b00*/  IMAD.MOV.U32 R9, RZ, RZ, R177 ;  /* 0x000000ffff097224 */ /* 0x000fe200078e00b1 */
[----:B------:R-:W-:Y:S02]  /*7b10*/  UIADD3 UR55, UR55, -0x1, URZ ;  /* 0xffffffff37377890 */ /* 0x000fe4000fffe03f */
[----:B------:R-:W-:Y:S01]  /*7b20*/  PLOP3.LUT P1, PT, PT, PT, UP0, 0x80, 0x0 ;  /* 0x000000000000781c */ /* 0x000fe20003f2f008 */
[----:B------:R-:W-:-:S09]  /*7b30*/  UPRMT UR54, UR45, 0x654, UR54 ;  /* 0x000006542d367896 */ /* 0x000fd20008000036 */
[----:B------:R-:W-:Y:S03]  /*7b40*/  SYNCS.ARRIVE.TRANS64.RED.A1T0 RZ, [UR54], RZ ;  /* 0x000000ffffff79a7 */ /* 0x000fe60008100436 */
[----:B------:R-:W-:Y:S05]  /*7b50*/  @P1 BRA `(.L_x_2578) ;  /* 0xffffffcc00141947 */ /* 0x000fea000383ffff */
[----:B------:R-:W-:-:S05]  /*7b60*/  UMOV UR51, UR55 ;  /* 0x0000003700337c82 */ /* 0x000fca0008000000 */
.L_x_2567:
[----:B------:R-:W-:-:S06]  /*7b70*/  UISETP.GE.AND UP0, UPT, UR51, UR39, UPT ;  /* 0x000000273300728c */ /* 0x000fcc000bf06270 */
[----:B------:R-:W-:-:S13]  /*7b80*/  PLOP3.LUT P1, PT, PT, PT, UP0, 0x80, 0x0 ;  /* 0x000000000000781c */ /* 0x000fda0003f2f008 */
[----:B------:R-:W-:Y:S05]  /*7b90*/  @!P1 BRA `(.L_x_2579) ;  /* 0x0000002800809947 */ /* 0x000fea0003800000 */
[----:B------:R-:W-:Y:S01]  /*7ba0*/  IMAD.MOV.U32 R5, RZ, RZ, R22 ;  /* 0x000000ffff057224 */ /* 0x000fe200078e0016 */
[----:B------:R-:W-:Y:S01]  /*7bb0*/  ULDC UR43, c[0x0][0x988] ;  /* 0x00026200002b7ab9 */ /* 0x000fe20000000800 */
[----:B01----:R-:W-:-:S07]  /*7bc0*/  IMAD.MOV.U32 R8, RZ, RZ, R177 ;  /* 0x000000ffff087224 */ /* 0x003fce00078e00b1 */
.L_x_2590:
[----:B------:R-:W-:-:S04]  /*7bd0*/  UIADD3 UR49, UR49, 0x1, URZ ;  /* 0x0000000131317890 */ /* 0x000fc8000fffe03f */
[----:B------:R-:W-:-:S04]  /*7be0*/  UISETP.NE.AND UP0, UPT, UR49, 0x2, UPT ;  /* 0x000000023100788c */ /* 0x000fc8000bf05270 */
[----:B------:R-:W-:Y:S02]  /*7bf0*/  USEL UR6, URZ, 0x1, UP0 ;  /* 0x000000013f067887 */ /* 0x000fe40008000000 */
[----:B------:R-:W-:Y:S02]  /*7c00*/  USEL UR49, UR49, URZ, UP0 ;  /* 0x0000003f31317287 */ /* 0x000fe40008000000 */
[----:B------:R-:W-:Y:S01]  /*7c10*/  ULOP3.LUT UR48, UR48, UR6, URZ, 0x3c, !UPT ;  /* 0x0000000630307292 */ /* 0x000fe2000f8e3c3f */
[----:B0-----:R-:W-:Y:S11]  /*7c20*/  @!P0 BRA `(.L_x_2580) ;  /* 0x0000000000048947 */ /* 0x001ff60003800000 */
[----:B------:R-:W-:Y:S01]  /*7c30*/  BPT.TRAP 0x1 ;  /* 0x000000040000795c */ /* 0x000fe20000300000 */
.L_x_2580:
[----:B------:R-:W-:Y:S01]  /*7c40*/  ULEA UR44, UR49, UR41, 0x3 ;  /* 0x00000029312c7291 */ /* 0x000fe2000f8e183f */
[----:B------:R-:W-:-:S05]  /*7c50*/  IMAD.U32 R7, RZ, RZ, UR48 ;  /* 0x00000030ff077e24 */ /* 0x000fca000f8e00ff */
[----:B------:R-:W-:-:S04]  /*7c60*/  SHF.L.U32 R7, R7, 0x1f, RZ ;  /* 0x0000001f07077819 */ /* 0x000fc800000006ff */
[----:B------:R0:W1:Y:S01]  /*7c70*/  SYNCS.PHASECHK.TRANS64.TRYWAIT P1, [UR44+0x38830], R7 ;  /* 0x03883007ff0075a7 */ /* 0x000062000802016c */
[----:B------:R-:W-:Y:S05]  /*7c80*/  @!P0 BRA `(.L_x_2581) ;  /* 0x0000000000048947 */ /* 0x000fea0003800000 */
[----:B------:R-:W-:Y:S01]  /*7c90*/  BPT.TRAP 0x1 ;  /* 0x000000040000795c */ /* 0x000fe20000300000 */
.L_x_2581:
[----:B-1----:R-:W-:Y:S05]  /*7ca0*/  @P1 BRA `(.L_x_2582) ;  /* 0x0000000000081947 */ /* 0x002fea0003800000 */
[----:B------:R-:W1:Y:S02]  /*7cb0*/  SYNCS.PHASECHK.TRANS64.TRYWAIT P1, [UR44+0x38830], R7 ;  /* 0x03883007ff0075a7 */ /* 0x000e64000802016c */
[----:B-1----:R-:W-:Y:S05]  /*7cc0*/  @!P1 BRA `(.L_x_2583) ;  /* 0x000000c000f89947 */ /* 0x002fea0003800000 */
.L_x_2582:
[----:B------:R-:W-:Y:S01]  /*7cd0*/  ULEA UR6, UR49, UR42, 0xb ;  /* 0x0000002a31067291 */ /* 0x000fe2000f8e583f */
[----:B------:R-:W-:Y:S01]  /*7ce0*/  WARPGROUP.ARRIVE ;  /* 0x00000000000079c5 */ /* 0x000fe20000000000 */
[----:B------:R-:W-:Y:S01]  /*7cf0*/  UMOV UR7, 0x40000040 ;  /* 0x4000004000077882 */ /* 0x000fe20000000000 */
[----:B------:R-:W-:Y:S01]  /*7d00*/  UMOV UR11, 0x40000040 ;  /* 0x40000040000b7882 */ /* 0x000fe20000000000 */
[----:B------:R-:W-:Y:S02]  /*7d10*/  UIADD3 UR10, UR6, 0x2, URZ ;  /* 0x00000002060a7890 */ /* 0x000fe4000fffe03f */
        /* <DEDUP_REMOVED lines=38> */
.L_x_2584:
        /* <DEDUP_REMOVED lines=12> */
[C---:B-1----:R-:W-:Y:S01]  /*8040*/  FMUL.FTZ R10, R0.reuse, R154 ;  /* 0x0000009a000a7220 */ /* 0x042fe20000410000 */
        /* <DEDUP_REMOVED lines=26> */
[----:B----4-:R-:W-:Y:S01]  /*81f0*/  FMNMX.FTZ R177, R13, R178, !PT ;  /* 0x000000b20db17209 */ /* 0x010fe20007810000 */
[C---:B------:R-:W-:Y:S01]  /*8200*/  FMUL.FTZ R161, R0.reuse, R175 ;  /* 0x000000af00a17220 */ /* 0x040fe20000410000 */
[C---:B------:R-:W-:Y:S01]  /*8210*/  FMUL.FTZ R175, R0.reuse, R189 ;  /* 0x000000bd00af7220 */ /* 0x040fe20000410000 */
[C---:B------:R-:W-:Y:S01]  /*8220*/  FMUL.FTZ R178, R0.reuse, R192 ;  /* 0x000000c000b27220 */ /* 0x040fe20000410000 */
[C---:B------:R-:W-:Y:S01]  /*8230*/  FMUL.FTZ R165, R0.reuse, R179 ;  /* 0x000000b300a57220 */ /* 0x040fe20000410000 */
[C---:B------:R-:W-:Y:S01]  /*8240*/  FMUL.FTZ R179, R0.reuse, R193 ;  /* 0x000000c100b37220 */ /* 0x040fe20000410000 */
[----:B------:R-:W-:Y:S01]  /*8250*/  FMUL.FTZ R172, R0, R186 ;  /* 0x000000ba00ac7220 */ /* 0x000fe20000410000 */
[----:B------:R-:W4:Y:S01]  /*8260*/  MUFU.TANH R19, R19 ;  /* 0x0000001300137308 */ /* 0x000f220000002400 */
        /* <DEDUP_REMOVED lines=11> */
[----:B------:R-:W-:Y:S01]  /*8320*/  UMOV UR10, UR43 ;  /* 0x0000002b000a7c82 */ /* 0x000fe20008000000 */
[C---:B------:R-:W-:Y:S01]  /*8330*/  FMUL.FTZ R197, R0.reuse, R206 ;  /* 0x000000ce00c57220 */ /* 0x040fe20000410000 */
[C---:B------:R-:W-:Y:S01]  /*8340*/  FMUL.FTZ R193, R0.reuse, R198 ;  /* 0x000000c600c17220 */ /* 0x040fe20000410000 */
[C---:B------:R-:W-:Y:S01]  /*8350*/  FMUL.FTZ R198, R0.reuse, R207 ;  /* 0x000000cf00c67220 */ /* 0x040fe20000410000 */
[----:B------:R-:W1:Y:S01]  /*8360*/  MUFU.TANH R152, R152 ;  /* 0x0000009800987308 */ /* 0x000e620000002400 */
[----:B----4-:R-:W-:Y:S01]  /*8370*/  FMNMX.FTZ R177, R19, R180, !PT ;  /* 0x000000b413b17209 */ /* 0x010fe20007810000 */
[C---:B------:R-:W-:Y:S01]  /*8380*/  FMUL.FTZ R180, R0.reuse, R196 ;  /* 0x000000c400b47220 */ /* 0x040fe20000410000 */
[C---:B------:R-:W-:Y:S01]  /*8390*/  FMUL.FTZ R196, R0.reuse, R203 ;  /* 0x000000cb00c47220 */ /* 0x040fe20000410000 */
[----:B------:R-:W-:Y:S01]  /*83a0*/  FMUL.FTZ R201, R0, R214 ;  /* 0x000000d600c97220 */ /* 0x000fe20000410000 */
[----:B------:R-:W-:-:S03]  /*83b0*/  UIADD3 UR6, UR44, 0x38840, URZ ;  /* 0x000388402c067890 */ /* 0x000fc6000fffe03f */
[----:B------:R-:W4:Y:S01]  /*83c0*/  MUFU.TANH R154, R154 ;  /* 0x0000009a009a7308 */ /* 0x000f220000002400 */
[----:B---3--:R-:W-:Y:S01]  /*83d0*/  FMNMX.FTZ R177, R22, R177, !PT ;  /* 0x000000b116b17209 */ /* 0x008fe20007810000 */
[----:B------:R-:W-:-:S06]  /*83e0*/  UPRMT UR6, UR45, 0x654, UR6 ;  /* 0x000006542d067896 */ /* 0x000fcc0008000006 */
[----:B------:R-:W3:Y:S01]  /*83f0*/  MUFU.TANH R155, R155 ;  /* 0x0000009b009b7308 */ /* 0x000ee20000002400 */
[----:B-1----:R-:W-:Y:S02]  /*8400*/  FMNMX.FTZ R177, R152, R177, !PT ;  /* 0x000000b198b17209 */ /* 0x002fe40007810000 */
[----:B------:R-:W-:Y:S05]  /*8410*/  SYNCS.ARRIVE.TRANS64.RED.A1T0 RZ, [UR6], RZ ;  /* 0x000000ffffff79a7 */ /* 0x000fea0008100406 */
[----:B------:R-:W1:Y:S01]  /*8420*/  MUFU.TANH R158, R158 ;  /* 0x0000009e009e7308 */ /* 0x000e620000002400 */
[----:B----4-:R-:W-:-:S07]  /*8430*/  FMNMX.FTZ R182, R154, R177, !PT ;  /* 0x000000b19ab67209 */ /* 0x010fce0007810000 */
[----:B------:R-:W4:Y:S01]  /*8440*/  MUFU.TANH R160, R160 ;  /* 0x000000a000a07308 */ /* 0x000f220000002400 */
[----:B---3--:R-:W-:Y:S01]  /*8450*/  FMNMX.FTZ R177, R155, R182, !PT ;  /* 0x000000b69bb17209 */ /* 0x008fe20007810000 */
[----:B------:R-:W-:-:S06]  /*8460*/  FMUL.FTZ R182, R0, R200 ;  /* 0x000000c800b67220 */ /* 0x000fcc0000410000 */
[----:B------:R-:W3:Y:S01]  /*8470*/  MUFU.TANH R162, R162 ;  /* 0x000000a200a27308 */ /* 0x000ee20000002400 */
[----:B-1----:R-:W-:-:S07]  /*8480*/  FMNMX.FTZ R177, R158, R177, !PT ;  /* 0x000000b19eb17209 */ /* 0x002fce0007810000 */
[----:B------:R-:W1:Y:S01]  /*8490*/  MUFU.TANH R163, R163 ;  /* 0x000000a300a37308 */ /* 0x000e620000002400 */
[----:B----4-:R-:W-:-:S07]  /*84a0*/  FMNMX.FTZ R177, R160, R177, !PT ;  /* 0x000000b1a0b17209 */ /* 0x010fce0007810000 */
[----:B------:R-:W4:Y:S01]  /*84b0*/  MUFU.TANH R166, R166 ;  /* 0x000000a600a67308 */ /* 0x000f220000002400 */
[----:B---3--:R-:W-:-:S07]  /*84c0*/  FMNMX.FTZ R184, R162, R177, !PT ;  /* 0x000000b1a2b87209 */ /* 0x008fce0007810000 */
[----:B------:R-:W3:Y:S01]  /*84d0*/  MUFU.TANH R168, R168 ;  /* 0x000000a800a87308 */ /* 0x000ee20000002400 */
[----:B-1----:R-:W-:Y:S01]  /*84e0*/  FMNMX.FTZ R177, R163, R184, !PT ;  /* 0x000000b8a3b17209 */ /* 0x002fe20007810000 */
[----:B------:R-:W-:-:S06]  /*84f0*/  FMUL.FTZ R184, R0, R204 ;  /* 0x000000cc00b87220 */ /* 0x000fcc0000410000 */
[----:B------:R-:W1:Y:S01]  /*8500*/  MUFU.TANH R170, R170 ;  /* 0x000000aa00aa7308 */ /* 0x000e620000002400 */
[----:B----4-:R-:W-:-:S07]  /*8510*/  FMNMX.FTZ R177, R166, R177, !PT ;  /* 0x000000b1a6b17209 */ /* 0x010fce0007810000 */
[----:B------:R-:W4:Y:S01]  /*8520*/  MUFU.TANH R171, R171 ;  /* 0x000000ab00ab7308 */ /* 0x000f220000002400 */
[----:B---3--:R-:W-:-:S07]  /*8530*/  FMNMX.FTZ R177, R168, R177, !PT ;  /* 0x000000b1a8b17209 */ /* 0x008fce0007810000 */
[----:B------:R-:W3:Y:S01]  /*8540*/  MUFU.TANH R174, R174 ;  /* 0x000000ae00ae7308 */ /* 0x000ee20000002400 */
[----:B-1----:R-:W-:-:S07]  /*8550*/  FMNMX.FTZ R186, R170, R177, !PT ;  /* 0x000000b1aaba7209 */ /* 0x002fce0007810000 */
[----:B------:R-:W1:Y:S01]  /*8560*/  MUFU.TANH R175, R175 ;  /* 0x000000af00af7308 */ /* 0x000e620000002400 */
[----:B----4-:R-:W-:Y:S01]  /*8570*/  FMNMX.FTZ R177, R171, R186, !PT ;  /* 0x000000baabb17209 */ /* 0x010fe20007810000 */
[----:B------:R-:W-:-:S06]  /*8580*/  FMUL.FTZ R186, R0, R208 ;  /* 0x000000d000ba7220 */ /* 0x000fcc0000410000 */
[----:B------:R-:W4:Y:S01]  /*8590*/  MUFU.TANH R178, R178 ;  /* 0x000000b200b27308 */ /* 0x000f220000002400 */
[----:B---3--:R-:W-:-:S07]  /*85a0*/  FMNMX.FTZ R188, R174, R177, !PT ;  /* 0x000000b1aebc7209 */ /* 0x008fce0007810000 */
[----:B------:R-:W3:Y:S01]  /*85b0*/  MUFU.TANH R179, R179 ;  /* 0x000000b300b37308 */ /* 0x000ee20000002400 */
[----:B-1----:R-:W-:-:S07]  /*85c0*/  FMNMX.FTZ R177, R175, R188, !PT ;  /* 0x000000bcafb17209 */ /* 0x002fce0007810000 */
        /* <DEDUP_REMOVED lines=13> */
[C---:B------:R-:W-:Y:S01]  /*86a0*/  FMUL.FTZ R190, R0.reuse, R191 ;  /* 0x000000bf00be7220 */ /* 0x040fe20000410000 */
[----:B------:R-:W-:-:S05]  /*86b0*/  FMUL.FTZ R191, R0, R194 ;  /* 0x000000c200bf7220 */ /* 0x000fca0000410000 */
        /* <DEDUP_REMOVED lines=8> */
[C---:B------:R-:W-:Y:S01]  /*8740*/  FMUL.FTZ R192, R0.reuse, R195 ;  /* 0x000000c300c07220 */ /* 0x040fe20000410000 */
[C---:B------:R-:W-:Y:S01]  /*8750*/  FMUL.FTZ R195, R0.reuse, R202 ;  /* 0x000000ca00c37220 */ /* 0x040fe20000410000 */
[----:B------:R-:W-:-:S04]  /*8760*/  FMUL.FTZ R202, R0, R215 ;  /* 0x000000d700ca7220 */ /* 0x000fc80000410000 */
[----:B------:R-:W4:Y:S01]  /*8770*/  MUFU.TANH R10, R10 ;  /* 0x0000000a000a7308 */ /* 0x000f220000002400 */
[----:B---3--:R-:W-:-:S07]  /*8780*/  FMNMX.FTZ R194, R188, R177, !PT ;  /* 0x000000b1bcc27209 */ /* 0x008fce0007810000 */
[----:B------:R-:W3:Y:S01]  /*8790*/  MUFU.TANH R12, R12 ;  /* 0x0000000c000c7308 */ /* 0x000ee20000002400 */
[----:B-1----:R-:W-:Y:S01]  /*87a0*/  FMNMX.FTZ R177, R189, R194, !PT ;  /* 0x000000c2bdb17209 */ /* 0x002fe20007810000 */
[C---:B------:R-:W-:Y:S01]  /*87b0*/  FMUL.FTZ R194, R0.reuse, R199 ;  /* 0x000000c700c27220 */ /* 0x040fe20000410000 */
[----:B------:R-:W-:-:S03]  /*87c0*/  FMUL.FTZ R199, R0, R210 ;  /* 0x000000d200c77220 */ /* 0x000fc60000410000 */
[----:B------:R-:W1:Y:S02]  /*87d0*/  SHFL.BFLY PT, R200, R177, 0x2, 0x1f ;  /* 0x0c401f00b1c87f89 */ /* 0x000e6400000e0000 */
[----:B------:R-:W5:Y:S08]  /*87e0*/  MUFU.TANH R15, R15 ;  /* 0x0000000f000f7308 */ /* 0x000f700000002400 */
[----:B------:R-:W0:Y:S08]  /*87f0*/  MUFU.TANH R17, R17 ;  /* 0x0000001100117308 */ /* 0x000e300000002400 */
[----:B------:R-:W2:Y:S01]  /*8800*/  MUFU.TANH R20, R20 ;  /* 0x0000001400147308 */ /* 0x000ea20000002400 */
[----:B-1----:R-:W-:Y:S01]  /*8810*/  FMNMX.FTZ R203, R177, R200, !PT ;  /* 0x000000c8b1cb7209 */ /* 0x002fe20007810000 */
[----:B------:R-:W-:-:S06]  /*8820*/  FMUL.FTZ R200, R0, R211 ;  /* 0x000000d300c87220 */ /* 0x000fcc0000410000 */
[----:B------:R-:W1:Y:S01]  /*8830*/  MUFU.TANH R21, R21 ;  /* 0x0000001500157308 */ /* 0x000e620000002400 */
[----:B------:R-:W4:Y:S07]  /*8840*/  SHFL.BFLY PT, R204, R203, 0x1, 0x1f ;  /* 0x0c201f00cbcc7f89 */ /* 0x000f2e00000e0000 */
[----:B------:R-:W1:Y:S08]  /*8850*/  MUFU.TANH R23, R23 ;  /* 0x0000001700177308 */ /* 0x000e700000002400 */
[----:B------:R-:W1:Y:S08]  /*8860*/  MUFU.TANH R153, R153 ;  /* 0x0000009900997308 */ /* 0x000e700000002400 */
[----:B------:R-:W1:Y:S01]  /*8870*/  MUFU.TANH R156, R156 ;  /* 0x0000009c009c7308 */ /* 0x000e620000002400 */
[----:B----4-:R-:W-:Y:S01]  /*8880*/  FMNMX.FTZ R177, R203, R204, !PT ;  /* 0x000000cccbb17209 */ /* 0x010fe20007810000 */
[----:B------:R-:W-:-:S04]  /*8890*/  IMAD.U32 R204, RZ, RZ, UR10 ;  /* 0x0000000affcc7e24 */ /* 0x000fc8000f8e00ff */
[C---:B------:R-:W-:Y:S02]  /*88a0*/  FFMA.FTZ R203, R177.reuse, R204, -8 ;  /* 0xc1000000b1cb7423 */ /* 0x040fe400000100cc */
[----:B------:R-:W4:Y:S01]  /*88b0*/  MUFU.TANH R157, R157 ;  /* 0x0000009d009d7308 */ /* 0x000f220000002400 */
[----:B------:R-:W-:-:S01]  /*88c0*/  FADD.FTZ R8, -R177, R8 ;  /* 0x00000008b1087221 */ /* 0x000fc20000010100 */
[--C-:B------:R-:W-:Y:S01]  /*88d0*/  FFMA.FTZ R204, R11, UR10, -R203.reuse ;  /* 0x0000000a0bcc7c23 */ /* 0x100fe200080108cb */
[----:B------:R-:W-:-:S01]  /*88e0*/  FFMA.FTZ R11, R13, UR10, -R203 ;  /* 0x0000000a0d0b7c23 */ /* 0x000fc200080108cb */
[----:B------:R-:W-:Y:S01]  /*88f0*/  FMNMX.FTZ R13, R10, R5, !PT ;  /* 0x000000050a0d7209 */ /* 0x000fe20007810000 */
[----:B------:R-:W-:-:S01]  /*8900*/  FFMA.FTZ R206, R14, UR10, -R203 ;  /* 0x0000000a0ece7c23 */ /* 0x000fc200080108cb */
[--C-:B------:R-:W-:Y:S01]  /*8910*/  FFMA.FTZ R208, R19, UR10, -R203.reuse ;  /* 0x0000000a13d07c23 */ /* 0x100fe200080108cb */
[----:B------:R-:W-:-:S01]  /*8920*/  FFMA.FTZ R207, R18, UR10, -R203 ;  /* 0x0000000a12cf7c23 */ /* 0x000fc200080108cb */
[----:B---3--:R-:W-:Y:S01]  /*8930*/  FMNMX.FTZ R14, R12, R13, !PT ;  /* 0x0000000d0c0e7209 */ /* 0x008fe20007810000 */
[----:B------:R-:W3:Y:S01]  /*8940*/  MUFU.TANH R159, R159 ;  /* 0x0000009f009f7308 */ /* 0x000ee20000002400 */
[----:B------:R-:W-:-:S01]  /*8950*/  FFMA.FTZ R205, R22, UR10, -R203 ;  /* 0x0000000a16cd7c23 */ /* 0x000fc200080108cb */
[--C-:B------:R-:W-:Y:S01]  /*8960*/  FFMA.FTZ R166, R166, UR10, -R203.reuse ;  /* 0x0000000aa6a67c23 */ /* 0x100fe200080108cb */
[----:B-----5:R-:W-:Y:S01]  /*8970*/  FMNMX.FTZ R14, R15, R14, !PT ;  /* 0x0000000e0f0e7209 */ /* 0x020fe20007810000 */
[--C-:B------:R-:W-:Y:S01]  /*8980*/  FFMA.FTZ R211, R181, UR10, -R203.reuse ;  /* 0x0000000ab5d37c23 */ /* 0x100fe200080108cb */
[----:B------:R-:W-:-:S01]  /*8990*/  FFMA.FTZ R181, R187, UR10, -R203 ;  /* 0x0000000abbb57c23 */ /* 0x000fc200080108cb */
[--C-:B------:R-:W-:Y:S01]  /*89a0*/  FFMA.FTZ R182, R182, UR10, -R203.reuse ;  /* 0x0000000ab6b67c23 */ /* 0x100fe200080108cb */
[----:B0-----:R-:W-:Y:S01]  /*89b0*/  FMNMX.FTZ R19, R17, R14, !PT ;  /* 0x0000000e11137209 */ /* 0x001fe20007810000 */
[----:B------:R-:W0:Y:S01]  /*89c0*/  MUFU.TANH R161, R161 ;  /* 0x000000a100a17308 */ /* 0x000e220000002400 */
[----:B------:R-:W-:Y:S01]  /*89d0*/  MOV R187, UR10 ;  /* 0x0000000a00bb7c02 */ /* 0x000fe20008000f00 */
[----:B------:R-:W-:Y:S01]  /*89e0*/  FMUL.FTZ R8, R8, UR10 ;  /* 0x0000000a08087c20 */ /* 0x000fe20008410000 */
[----:B--2---:R-:W-:Y:S01]  /*89f0*/  FMNMX.FTZ R18, R20, R19, !PT ;  /* 0x0000001314127209 */ /* 0x004fe20007810000 */
[--C-:B------:R-:W-:Y:S01]  /*8a00*/  FFMA.FTZ R9, R9, UR10, -R203.reuse ;  /* 0x0000000a09097c23 */ /* 0x100fe200080108cb */
[----:B------:R-:W-:-:S01]  /*8a10*/  FFMA.FTZ R152, R152, UR10, -R203 ;  /* 0x0000000a98987c23 */ /* 0x000fc200080108cb */
[--C-:B------:R-:W-:Y:S01]  /*8a20*/  FFMA.FTZ R163, R163, UR10, -R203.reuse ;  /* 0x0000000aa3a37c23 */ /* 0x100fe200080108cb */
[----:B-1----:R-:W-:Y:S01]  /*8a30*/  FMNMX.FTZ R18, R21, R18, !PT ;  /* 0x0000001215127209 */ /* 0x002fe20007810000 */
[----:B------:R-:W1:Y:S01]  /*8a40*/  MUFU.TANH R164, R164 ;  /* 0x000000a400a47308 */ /* 0x000e620000002400 */
[----:B------:R-:W-:-:S02]  /*8a50*/  FFMA.FTZ R171, R171, UR10, -R203 ;  /* 0x0000000aabab7c23 */ /* 0x000fc400080108cb */
[----:B------:R-:W-:-:S04]  /*8a60*/  FMNMX.FTZ R18, R23, R18, !PT ;  /* 0x0000001217127209 */ /* 0x000fc80007810000 */
[----:B------:R-:W-:Y:S01]  /*8a70*/  FMNMX.FTZ R19, R153, R18, !PT ;  /* 0x0000001299137209 */ /* 0x000fe20007810000 */
[----:B------:R-:W2:Y:S03]  /*8a80*/  MUFU.TANH R165, R165 ;  /* 0x000000a500a57308 */ /* 0x000ea60000002400 */
[----:B------:R-:W-:Y:S01]  /*8a90*/  FMNMX.FTZ R18, R156, R19, !PT ;  /* 0x000000139c127209 */ /* 0x000fe20007810000 */
[----:B------:R-:W-:-:S03]  /*8aa0*/  FFMA.FTZ R19, R155, UR10, -R203 ;  /* 0x0000000a9b137c23 */ /* 0x000fc600080108cb */
[----:B----4-:R-:W-:Y:S01]  /*8ab0*/  FMNMX.FTZ R22, R157, R18, !PT ;  /* 0x000000129d167209 */ /* 0x010fe20007810000 */
[----:B------:R-:W4:Y:S03]  /*8ac0*/  MUFU.TANH R167, R167 ;  /* 0x000000a700a77308 */ /* 0x000f260000002400 */
[----:B---3--:R-:W-:-:S04]  /*8ad0*/  FMNMX.FTZ R22, R159, R22, !PT ;  /* 0x000000169f167209 */ /* 0x008fc80007810000 */
[----:B0-----:R-:W-:Y:S01]  /*8ae0*/  FMNMX.FTZ R155, R161, R22, !PT ;  /* 0x00000016a19b7209 */ /* 0x001fe20007810000 */
[----:B------:R-:W0:Y:S03]  /*8af0*/  MUFU.TANH R169, R169 ;  /* 0x000000a900a97308 */ /* 0x000e260000002400 */
[----:B-1----:R-:W-:Y:S01]  /*8b00*/  FMNMX.FTZ R22, R164, R155, !PT ;  /* 0x0000009ba4167209 */ /* 0x002fe20007810000 */
[--C-:B------:R-:W-:Y:S01]  /*8b10*/  FFMA.FTZ R155, R160, UR10, -R203.reuse ;  /* 0x0000000aa09b7c23 */ /* 0x100fe200080108cb */
[----:B------:R-:W-:-:S01]  /*8b20*/  FFMA.FTZ R160, R170, UR10, -R203 ;  /* 0x0000000aaaa07c23 */ /* 0x000fc200080108cb */
[--C-:B------:R-:W-:Y:S01]  /*8b30*/  FFMA.FTZ R170, R174, UR10, -R203.reuse ;  /* 0x0000000aaeaa7c23 */ /* 0x100fe200080108cb */
[----:B--2---:R-:W-:Y:S01]  /*8b40*/  FMNMX.FTZ R22, R165, R22, !PT ;  /* 0x00000016a5167209 */ /* 0x004fe20007810000 */
[----:B------:R-:W1:Y:S01]  /*8b50*/  MUFU.TANH R172, R172 ;  /* 0x000000ac00ac7308 */ /* 0x000e620000002400 */
[----:B------:R-:W-:-:S01]  /*8b60*/  FFMA.FTZ R174, R180, UR10, -R203 ;  /* 0x0000000ab4ae7c23 */ /* 0x000fc200080108cb */
[----:B------:R-:W-:Y:S01]  /*8b70*/  FFMA.FTZ R180, R188, UR10, -R203 ;  /* 0x0000000abcb47c23 */ /* 0x000fe200080108cb */
[----:B----4-:R-:W-:-:S05]  /*8b80*/  FMNMX.FTZ R22, R167, R22, !PT ;  /* 0x00000016a7167209 */ /* 0x010fca0007810000 */
[----:B------:R-:W2:Y:S08]  /*8b90*/  MUFU.TANH R173, R173 ;  /* 0x000000ad00ad7308 */ /* 0x000eb00000002400 */
[----:B------:R3:W-:Y:S08]  /*8ba0*/  MUFU.EX2 R13, R207 ;  /* 0x000000cf000d7308 */ /* 0x0007f00000000800 */
[----:B------:R-:W4:Y:S01]  /*8bb0*/  MUFU.TANH R176, R176 ;  /* 0x000000b000b07308 */ /* 0x000f220000002400 */
[----:B---3--:R-:W-:-:S01]  /*8bc0*/  FFMA.FTZ R207, R154, UR10, -R203 ;  /* 0x0000000a9acf7c23 */ /* 0x008fc200080108cb */
[--C-:B------:R-:W-:Y:S01]  /*8bd0*/  FFMA.FTZ R154, R158, UR10, -R203.reuse ;  /* 0x0000000a9e9a7c23 */ /* 0x100fe200080108cb */
[----:B------:R-:W-:-:S01]  /*8be0*/  FFMA.FTZ R158, R162, UR10, -R203 ;  /* 0x0000000aa29e7c23 */ /* 0x000fc200080108cb */
[--C-:B------:R-:W-:Y:S01]  /*8bf0*/  FFMA.FTZ R162, R178, UR10, -R203.reuse ;  /* 0x0000000ab2a27c23 */ /* 0x100fe200080108cb */
[----:B------:R-:W-:-:S03]  /*8c00*/  FFMA.FTZ R178, R184, UR10, -R203 ;  /* 0x0000000ab8b27c23 */ /* 0x000fc600080108cb */
[----:B------:R-:W3:Y:S08]  /*8c10*/  MUFU.TANH R190, R190 ;  /* 0x000000be00be7308 */ /* 0x000ef00000002400 */
[----:B------:R0:W-:Y:S08]  /*8c20*/  MUFU.EX2 R18, R207 ;  /* 0x000000cf00127308 */ /* 0x0001f00000000800 */
[----:B------:R-:W5:Y:S01]  /*8c30*/  MUFU.TANH R191, R191 ;  /* 0x000000bf00bf7308 */ /* 0x000f620000002400 */
[----:B0-----:R-:W-:-:S04]  /*8c40*/  FMNMX.FTZ R207, R169, R22, !PT ;  /* 0x00000016a9cf7209 */ /* 0x001fc80007810000 */
[----:B-1----:R-:W-:-:S03]  /*8c50*/  FMNMX.FTZ R22, R172, R207, !PT ;  /* 0x000000cfac167209 */ /* 0x002fc60007810000 */
[----:B------:R-:W0:Y:S01]  /*8c60*/  MUFU.TANH R192, R192 ;  /* 0x000000c000c07308 */ /* 0x000e220000002400 */
[----:B--2---:R-:W-:-:S04]  /*8c70*/  FMNMX.FTZ R207, R173, R22, !PT ;  /* 0x00000016adcf7209 */ /* 0x004fc80007810000 */
[----:B----4-:R-:W-:-:S03]  /*8c80*/  FMNMX.FTZ R207, R176, R207, !PT ;  /* 0x000000cfb0cf7209 */ /* 0x010fc60007810000 */
[----:B------:R-:W1:Y:S01]  /*8c90*/  MUFU.TANH R193, R193 ;  /* 0x000000c100c17308 */ /* 0x000e620000002400 */
[----:B---3--:R-:W-:-:S04]  /*8ca0*/  FMNMX.FTZ R22, R190, R207, !PT ;  /* 0x000000cfbe167209 */ /* 0x008fc80007810000 */
        /* <DEDUP_REMOVED lines=19> */
[----:B------:R2:W-:Y:S01]  /*8de0*/  MUFU.EX2 R207, R166 ;  /* 0x000000a600cf7308 */ /* 0x0005e20000000800 */
[----:B0-----:R-:W-:-:S07]  /*8df0*/  FMNMX.FTZ R209, R201, R22, !PT ;  /* 0x00000016c9d17209 */ /* 0x001fce0007810000 */
[----:B------:R-:W0:Y:S01]  /*8e00*/  MUFU.EX2 R8, R8 ;  /* 0x0000000800087308 */ /* 0x000e220000000800 */
[----:B-1----:R-:W-:Y:S01]  /*8e10*/  FMNMX.FTZ R22, R202, R209, !PT ;  /* 0x000000d1ca167209 */ /* 0x002fe20007810000 */
[--C-:B--2---:R-:W-:Y:S01]  /*8e20*/  FFMA.FTZ R166, R175, UR10, -R203.reuse ;  /* 0x0000000aafa67c23 */ /* 0x104fe200080108cb */
[----:B------:R-:W-:-:S01]  /*8e30*/  FFMA.FTZ R175, R179, UR10, -R203 ;  /* 0x0000000ab3af7c23 */ /* 0x000fc200080108cb */
[--C-:B------:R-:W-:Y:S01]  /*8e40*/  FFMA.FTZ R179, R183, UR10, -R203.reuse ;  /* 0x0000000ab7b37c23 */ /* 0x100fe200080108cb */
[----:B------:R-:W-:-:S01]  /*8e50*/  FFMA.FTZ R183, R185, UR10, -R203 ;  /* 0x0000000ab9b77c23 */ /* 0x000fc200080108cb */
[----:B------:R-:W1:Y:S01]  /*8e60*/  SHFL.BFLY PT, R213, R22, 0x2, 0x1f ;  /* 0x0c401f0016d57f89 */ /* 0x000e6200000e0000 */
[----:B------:R-:W-:-:S01]  /*8e70*/  FFMA.FTZ R185, R189, UR10, -R203 ;  /* 0x0000000abdb97c23 */ /* 0x000fc200080108cb */
[----:B------:R-:W-:Y:S08]  /*8e80*/  MUFU.EX2 R209, R166 ;  /* 0x000000a600d17308 */ /* 0x000ff00000000800 */
[----:B------:R-:W-:Y:S01]  /*8e90*/  MUFU.EX2 R166, R182 ;  /* 0x000000b600a67308 */ /* 0x000fe20000000800 */
[-C--:B0-----:R-:W-:Y:S01]  /*8ea0*/  FMUL.FTZ R24, R24, R8.reuse ;  /* 0x0000000818187220 */ /* 0x081fe20000410000 */
[-C--:B------:R-:W-:Y:S01]  /*8eb0*/  FMUL.FTZ R25, R25, R8.reuse ;  /* 0x0000000819197220 */ /* 0x080fe20000410000 */
        /* <DEDUP_REMOVED lines=11> */
[----:B-1----:R-:W-:Y:S01]  /*8f70*/  FMNMX.FTZ R213, R22, R213, !PT ;  /* 0x000000d516d57209 */ /* 0x002fe20007810000 */
[-C--:B------:R-:W-:Y:S01]  /*8f80*/  FMUL.FTZ R48, R48, R8.reuse ;  /* 0x0000000830307220 */ /* 0x080fe20000410000 */
[----:B------:R-:W1:Y:S01]  /*8f90*/  MUFU.EX2 R204, R204 ;  /* 0x000000cc00cc7308 */ /* 0x000e620000000800 */
[-C--:B------:R-:W-:Y:S01]  /*8fa0*/  FMUL.FTZ R49, R49, R8.reuse ;  /* 0x0000000831317220 */ /* 0x080fe20000410000 */
[-C--:B------:R-:W-:Y:S01]  /*8fb0*/  FMUL.FTZ R52, R52, R8.reuse ;  /* 0x0000000834347220 */ /* 0x080fe20000410000 */
[----:B------:R-:W2:Y:S01]  /*8fc0*/  SHFL.BFLY PT, R22, R213, 0x1, 0x1f ;  /* 0x0c201f00d5167f89 */ /* 0x000ea200000e0000 */
        /* <DEDUP_REMOVED lines=19> */
[-C--:B------:R-:W-:Y:S01]  /*9100*/  FMUL.FTZ R84, R84, R8.reuse ;  /* 0x0000000854547220 */ /* 0x080fe20000410000 */
[----:B------:R1:W4:Y:S01]  /*9110*/  MUFU.EX2 R14, R208 ;  /* 0x000000d0000e7308 */ /* 0x0003220000000800 */
[-C--:B------:R-:W-:Y:S01]  /*9120*/  FMUL.FTZ R85, R85, R8.reuse ;  /* 0x0000000855557220 */ /* 0x080fe20000410000 */
[----:B------:R-:W-:Y:S01]  /*9130*/  FMUL.FTZ R88, R88, R8 ;  /* 0x0000000858587220 */ /* 0x000fe20000410000 */
[----:B--2---:R-:W-:Y:S01]  /*9140*/  FMNMX.FTZ R22, R213, R22, !PT ;  /* 0x00000016d5167209 */ /* 0x004fe20007810000 */
[-C--:B------:R-:W-:Y:S01]  /*9150*/  FMUL.FTZ R89, R89, R8.reuse ;  /* 0x0000000859597220 */ /* 0x080fe20000410000 */
[-C--:B------:R-:W-:Y:S01]  /*9160*/  FMUL.FTZ R92, R92, R8.reuse ;  /* 0x000000085c5c7220 */ /* 0x080fe20000410000 */
[-C--:B------:R-:W-:Y:S01]  /*9170*/  FMUL.FTZ R93, R93, R8.reuse ;  /* 0x000000085d5d7220 */ /* 0x080fe20000410000 */
[----:B------:R-:W-:Y:S01]  /*9180*/  FMUL.FTZ R96, R96, R8 ;  /* 0x0000000860607220 */ /* 0x000fe20000410000 */
[C---:B------:R-:W-:Y:S01]  /*9190*/  FADD.FTZ R5, -R22.reuse, R5 ;  /* 0x0000000516057221 */ /* 0x040fe20000010100 */
[----:B------:R-:W-:-:S01]  /*91a0*/  FFMA.FTZ R182, R22, R187, -8 ;  /* 0xc100000016b67423 */ /* 0x000fc200000100bb */
[--C-:B-1----:R-:W-:Y:S01]  /*91b0*/  FFMA.FTZ R208, R168, UR10, -R203.reuse ;  /* 0x0000000aa8d07c23 */ /* 0x102fe200080108cb */
[----:B------:R-:W-:-:S01]  /*91c0*/  FFMA.FTZ R168, R186, UR10, -R203 ;  /* 0x0000000abaa87c23 */ /* 0x000fc200080108cb */
        /* <DEDUP_REMOVED lines=15> */
[----:B---3--:R-:W-:-:S01]  /*92c0*/  FADD.FTZ R165, R11, R212 ;  /* 0x000000d40ba57221 */ /* 0x008fc20000010000 */
[--C-:B------:R-:W-:Y:S01]  /*92d0*/  FFMA.FTZ R20, R156, UR10, -R182.reuse ;  /* 0x0000000a9c147c23 */ /* 0x100fe200080108b6 */
[----:B------:R-:W-:-:S01]  /*92e0*/  FFMA.FTZ R3, R190, UR10, -R182 ;  /* 0x0000000abe037c23 */ /* 0x000fc200080108b6 */
[----:B------:R-:W-:Y:S01]  /*92f0*/  FFMA.FTZ R176, R176, UR10, -R182 ;  /* 0x0000000ab0b07c23 */ /* 0x000fe200080108b6 */
[----:B0-----:R-:W-:-:S01]  /*9300*/  FADD.FTZ R190, R206, R165 ;  /* 0x000000a5cebe7221 */ /* 0x001fc20000010000 */
[--C-:B------:R-:W-:Y:S01]  /*9310*/  FFMA.FTZ R157, R157, UR10, -R182.reuse ;  /* 0x0000000a9d9d7c23 */ /* 0x100fe200080108b6 */
[----:B------:R-:W-:-:S01]  /*9320*/  FFMA.FTZ R188, R169, UR10, -R182 ;  /* 0x0000000aa9bc7c23 */ /* 0x000fc200080108b6 */
[----:B------:R-:W0:Y:S01]  /*9330*/  MUFU.EX2 R187, R187 ;  /* 0x000000bb00bb7308 */ /* 0x000e220000000800 */
[----:B------:R-:W-:-:S01]  /*9340*/  FADD.FTZ R169, R13, R190 ;  /* 0x000000be0da97221 */ /* 0x000fc20000010000 */
[--C-:B------:R-:W-:Y:S01]  /*9350*/  FFMA.FTZ R156, R161, UR10, -R182.reuse ;  /* 0x0000000aa19c7c23 */ /* 0x100fe200080108b6 */
[----:B------:R-:W-:-:S01]  /*9360*/  FFMA.FTZ R161, R172, UR10, -R182 ;  /* 0x0000000aaca17c23 */ /* 0x000fc200080108b6 */
[----:B------:R-:W-:Y:S01]  /*9370*/  FFMA.FTZ R172, R173, UR10, -R182 ;  /* 0x0000000aadac7c23 */ /* 0x000fe200080108b6 */
[----:B----4-:R-:W-:-:S01]  /*9380*/  FADD.FTZ R190, R14, R169 ;  /* 0x000000a90ebe7221 */ /* 0x010fc20000010000 */
[--C-:B------:R-:W-:Y:S01]  /*9390*/  FFMA.FTZ R165, R191, UR10, -R182.reuse ;  /* 0x0000000abfa57c23 */ /* 0x100fe200080108b6 */
[----:B------:R-:W-:-:S01]  /*93a0*/  FFMA.FTZ R200, R200, UR10, -R182 ;  /* 0x0000000ac8c87c23 */ /* 0x000fc200080108b6 */
[----:B------:R-:W2:Y:S01]  /*93b0*/  MUFU.EX2 R15, R15 ;  /* 0x0000000f000f7308 */ /* 0x000ea20000000800 */
[----:B-1----:R-:W-:-:S01]  /*93c0*/  FFMA.FTZ R210, R5, R2, R10 ;  /* 0x0000000205d27223 */ /* 0x002fc2000001000a */
[--C-:B------:R-:W-:Y:S01]  /*93d0*/  FFMA.FTZ R201, R201, UR10, -R182.reuse ;  /* 0x0000000ac9c97c23 */ /* 0x100fe200080108b6 */
[----:B------:R-:W-:-:S01]  /*93e0*/  FFMA.FTZ R202, R202, UR10, -R182 ;  /* 0x0000000acaca7c23 */ /* 0x000fc200080108b6 */
[----:B------:R-:W-:Y:S01]  /*93f0*/  F2FP.SATFINITE.E4M3.F32.PACK_AB_MERGE_C R11, R206, R11, RZ ;  /* 0x0000000bce0b723e */ /* 0x000fe200048070ff */
        /* <DEDUP_REMOVED lines=76> */
[----:B0-----:R-:W-:-:S01]  /*98c0*/  FADD.FTZ R176, R12, R167 ;  /* 0x000000a70cb07221 */ /* 0x001fc20000010000 */
[----:B-1----:R-:W-:Y:S01]  /*98d0*/  FADD.FTZ R167, R205, R190 ;  /* 0x000000becda77221 */ /* 0x002fe20000010000 */
[----:B--2---:R-:W-:Y:S01]  /*98e0*/  F2FP.SATFINITE.E4M3.F32.PACK_AB_MERGE_C R205, R152, R205, RZ ;  /* 0x000000cd98cd723e */ /* 0x004fe200048070ff */
[----:B------:R-:W-:Y:S01]  /*98f0*/  FMUL.FTZ R95, R95, R5 ;  /* 0x000000055f5f7220 */ /* 0x000fe20000410000 */
[----:B------:R-:W-:-:S01]  /*9900*/  FADD.FTZ R210, R17, R176 ;  /* 0x000000b011d27221 */ /* 0x000fc20000010000 */
[----:B------:R-:W-:Y:S01]  /*9910*/  FADD.FTZ R167, R152, R167 ;  /* 0x000000a798a77221 */ /* 0x000fe20000010000 */
[----:B------:R-:W-:-:S01]  /*9920*/  FFMA.FTZ R176, R192, UR10, -R182 ;  /* 0x0000000ac0b07c23 */ /* 0x000fc200080108b6 */
[----:B------:R-:W0:Y:S01]  /*9930*/  MUFU.EX2 R157, R157 ;  /* 0x0000009d009d7308 */ /* 0x000e220000000800 */
[----:B------:R-:W-:-:S01]  /*9940*/  FADD.FTZ R169, R21, R210 ;  /* 0x000000d215a97221 */ /* 0x000fc20000010000 */
[----:B------:R-:W-:Y:S01]  /*9950*/  FADD.FTZ R190, R18, R167 ;  /* 0x000000a712be7221 */ /* 0x000fe20000010000 */
[----:B---3--:R-:W-:Y:S01]  /*9960*/  F2FP.SATFINITE.E4M3.F32.PACK_AB_MERGE_C R21, R186, R21, RZ ;  /* 0x00000015ba15723e */ /* 0x008fe200048070ff */
[----:B------:R-:W-:Y:S01]  /*9970*/  FMUL.FTZ R98, R98, R5 ;  /* 0x0000000562627220 */ /* 0x000fe20000410000 */
[----:B------:R-:W-:-:S01]  /*9980*/  FADD.FTZ R173, R186, R169 ;  /* 0x000000a9baad7221 */ /* 0x000fc20000010000 */
[----:B------:R-:W-:Y:S01]  /*9990*/  FFMA.FTZ R169, R193, UR10, -R182 ;  /* 0x0000000ac1a97c23 */ /* 0x000fe200080108b6 */
[----:B------:R-:W-:Y:S01]  /*99a0*/  FMUL.FTZ R99, R99, R5 ;  /* 0x0000000563637220 */ /* 0x000fe20000410000 */
[----:B------:R-:W1:Y:S01]  /*99b0*/  MUFU.EX2 R154, R154 ;  /* 0x0000009a009a7308 */ /* 0x000e620000000800 */
[----:B----4-:R-:W-:-:S01]  /*99c0*/  FADD.FTZ R192, R20, R173 ;  /* 0x000000ad14c07221 */ /* 0x010fc20000010000 */
[----:B-----5:R-:W-:Y:S01]  /*99d0*/  FADD.FTZ R167, R19, R190 ;  /* 0x000000be13a77221 */ /* 0x020fe20000010000 */
[-C--:B------:R-:W-:Y:S01]  /*99e0*/  FMUL.FTZ R102, R102, R5.reuse ;  /* 0x0000000566667220 */ /* 0x080fe20000410000 */
[-C--:B------:R-:W-:Y:S01]  /*99f0*/  FMUL.FTZ R103, R103, R5.reuse ;  /* 0x0000000567677220 */ /* 0x080fe20000410000 */
[-C--:B------:R-:W-:Y:S01]  /*9a00*/  FMUL.FTZ R106, R106, R5.reuse ;  /* 0x000000056a6a7220 */ /* 0x080fe20000410000 */
[-C--:B------:R-:W-:Y:S01]  /*9a10*/  FMUL.FTZ R107, R107, R5.reuse ;  /* 0x000000056b6b7220 */ /* 0x080fe20000410000 */
[----:B------:R-:W-:Y:S01]  /*9a20*/  FMUL.FTZ R110, R110, R5 ;  /* 0x000000056e6e7220 */ /* 0x000fe20000410000 */
[----:B------:R-:W2:Y:S01]  /*9a30*/  MUFU.EX2 R23, R23 ;  /* 0x0000001700177308 */ /* 0x000ea20000000800 */
        /* <DEDUP_REMOVED lines=25> */
[----:B------:R-:W-:Y:S01]  /*9bd0*/  F2FP.SATFINITE.E4M3.F32.PACK_AB_MERGE_C R184, R155, R154, RZ ;  /* 0x0000009a9bb8723e */ /* 0x000fe200048070ff */
[-C--:B------:R-:W-:Y:S01]  /*9be0*/  FMUL.FTZ R146, R146, R5.reuse ;  /* 0x0000000592927220 */ /* 0x080fe20000410000 */
[-C--:B------:R-:W-:Y:S01]  /*9bf0*/  FMUL.FTZ R147, R147, R5.reuse ;  /* 0x0000000593937220 */ /* 0x080fe20000410000 */
[-C--:B------:R-:W-:Y:S01]  /*9c00*/  FMUL.FTZ R150, R150, R5.reuse ;  /* 0x0000000596967220 */ /* 0x080fe20000410000 */
[----:B------:R-:W-:-:S02]  /*9c10*/  FMUL.FTZ R151, R151, R5 ;  /* 0x0000000597977220 */ /* 0x000fc40000410000 */
[----:B------:R-:W0:Y:S01]  /*9c20*/  MUFU.EX2 R159, R159 ;  /* 0x0000009f009f7308 */ /* 0x000e220000000800 */
[----:B-1----:R-:W-:-:S01]  /*9c30*/  FADD.FTZ R190, R156, R167 ;  /* 0x000000a79cbe7221 */ /* 0x002fc20000010000 */
[----:B------:R-:W-:-:S06]  /*9c40*/  FFMA.FTZ R167, R195, UR10, -R182 ;  /* 0x0000000ac3a77c23 */ /* 0x000fcc00080108b6 */
[----:B------:R-:W1:Y:S01]  /*9c50*/  MUFU.EX2 R163, R163 ;  /* 0x000000a300a37308 */ /* 0x000e620000000800 */
[----:B--2---:R-:W-:-:S07]  /*9c60*/  FADD.FTZ R194, R158, R173 ;  /* 0x000000ad9ec27221 */ /* 0x004fce0000010000 */
[----:B------:R-:W2:Y:S01]  /*9c70*/  MUFU.EX2 R164, R164 ;  /* 0x000000a400a47308 */ /* 0x000ea20000000800 */
[----:B0-----:R-:W-:-:S01]  /*9c80*/  FADD.FTZ R173, R159, R190 ;  /* 0x000000be9fad7221 */ /* 0x001fc20000010000 */
[----:B------:R-:W-:-:S06]  /*9c90*/  FFMA.FTZ R190, R196, UR10, -R182 ;  /* 0x0000000ac4be7c23 */ /* 0x000fcc00080108b6 */
[----:B------:R-:W0:Y:S01]  /*9ca0*/  MUFU.EX2 R153, R153 ;  /* 0x0000009900997308 */ /* 0x000e220000000800 */
[----:B-1----:R-:W-:-:S07]  /*9cb0*/  FADD.FTZ R194, R163, R194 ;  /* 0x000000c2a3c27221 */ /* 0x002fce0000010000 */
[----:B------:R-:W1:Y:S01]  /*9cc0*/  MUFU.EX2 R208, R208 ;  /* 0x000000d000d07308 */ /* 0x000e620000000800 */
[----:B--2---:R-:W-:-:S01]  /*9cd0*/  FADD.FTZ R210, R164, R173 ;  /* 0x000000ada4d27221 */ /* 0x004fc20000010000 */
[----:B------:R-:W-:-:S06]  /*9ce0*/  FADD.FTZ R173, R207, R194 ;  /* 0x000000c2cfad7221 */ /* 0x000fcc0000010000 */
[----:B------:R-:W2:Y:S01]  /*9cf0*/  MUFU.EX2 R188, R188 ;  /* 0x000000bc00bc7308 */ /* 0x000ea20000000800 */
[----:B0-----:R-:W-:-:S07]  /*9d00*/  FADD.FTZ R189, R153, R210 ;  /* 0x000000d299bd7221 */ /* 0x001fce0000010000 */
[----:B------:R-:W0:Y:S01]  /*9d10*/  MUFU.EX2 R160, R160 ;  /* 0x000000a000a07308 */ /* 0x000e220000000800 */
[----:B-1----:R-:W-:-:S01]  /*9d20*/  FADD.FTZ R173, R208, R173 ;  /* 0x000000add0ad7221 */ /* 0x002fc20000010000 */
[----:B------:R-:W-:-:S04]  /*9d30*/  F2FP.SATFINITE.E4M3.F32.PACK_AB_MERGE_C R207, R208, R207, RZ ;  /* 0x000000cfd0cf723e */ /* 0x000fc800048070ff */
[----:B------:R-:W-:Y:S02]  /*9d40*/  F2FP.SATFINITE.E4M3.F32.PACK_AB_MERGE_C R158, R163, R158, R207 ;  /* 0x0000009ea39e723e */ /* 0x000fe400048070cf */
[----:B------:R-:W1:Y:S01]  /*9d50*/  MUFU.EX2 R161, R161 ;  /* 0x000000a100a17308 */ /* 0x000e620000000800 */
[----:B--2---:R-:W-:-:S01]  /*9d60*/  FADD.FTZ R194, R188, R189 ;  /* 0x000000bdbcc27221 */ /* 0x004fc20000010000 */
[----:B------:R-:W-:Y:S01]  /*9d70*/  FFMA.FTZ R189, R197, UR10, -R182 ;  /* 0x0000000ac5bd7c23 */ /* 0x000fe200080108b6 */
[----:B------:R-:W-:-:S04]  /*9d80*/  F2FP.SATFINITE.E4M3.F32.PACK_AB_MERGE_C R188, R188, R153, RZ ;  /* 0x00000099bcbc723e */ /* 0x000fc800048070ff */
[----:B------:R-:W-:Y:S01]  /*9d90*/  F2FP.SATFINITE.E4M3.F32.PACK_AB_MERGE_C R159, R164, R159, R188 ;  /* 0x0000009fa49f723e */ /* 0x000fe200048070bc */
[----:B------:R-:W2:Y:S01]  /*9da0*/  MUFU.EX2 R171, R171 ;  /* 0x000000ab00ab7308 */ /* 0x000ea20000000800 */
[----:B0-----:R-:W-:-:S07]  /*9db0*/  FADD.FTZ R196, R160, R173 ;  /* 0x000000ada0c47221 */ /* 0x001fce0000010000 */
[----:B------:R-:W0:Y:S01]  /*9dc0*/  MUFU.EX2 R172, R172 ;  /* 0x000000ac00ac7308 */ /* 0x000e220000000800 */
[----:B-1----:R-:W-:-:S01]  /*9dd0*/  FADD.FTZ R173, R161, R194 ;  /* 0x000000c2a1ad7221 */ /* 0x002fc20000010000 */
[----:B------:R-:W-:-:S06]  /*9de0*/  FFMA.FTZ R194, R198, UR10, -R182 ;  /* 0x0000000ac6c27c23 */ /* 0x000fcc00080108b6 */
[----:B------:R-:W1:Y:S01]  /*9df0*/  MUFU.EX2 R170, R170 ;  /* 0x000000aa00aa7308 */ /* 0x000e620000000800 */
[----:B--2---:R-:W-:-:S07]  /*9e00*/  FADD.FTZ R191, R171, R196 ;  /* 0x000000c4abbf7221 */ /* 0x004fce0000010000 */
[----:B------:R-:W2:Y:S01]  /*9e10*/  MUFU.EX2 R3, R3 ;  /* 0x0000000300037308 */ /* 0x000ea20000000800 */
[----:B0-----:R-:W-:-:S04]  /*9e20*/  FADD.FTZ R173, R172, R173 ;  /* 0x000000adacad7221 */ /* 0x001fc80000010000 */
[----:B------:R-:W-:Y:S01]  /*9e30*/  FADD.FTZ R198, R2, R173 ;  /* 0x000000ad02c67221 */ /* 0x000fe20000010000 */
[----:B------:R-:W-:-:S02]  /*9e40*/  FFMA.FTZ R173, R199, UR10, -R182 ;  /* 0x0000000ac7ad7c23 */ /* 0x000fc400080108b6 */
[----:B------:R-:W0:Y:S01]  /*9e50*/  MUFU.EX2 R162, R162 ;  /* 0x000000a200a27308 */ /* 0x000e220000000800 */
[----:B-1----:R-:W-:-:S01]  /*9e60*/  FADD.FTZ R196, R170, R191 ;  /* 0x000000bfaac47221 */ /* 0x002fc20000010000 */
[----:B------:R-:W-:-:S03]  /*9e70*/  F2FP.SATFINITE.E4M3.F32.PACK_AB_MERGE_C R170, R209, R170, RZ ;  /* 0x000000aad1aa723e */ /* 0x000fc600048070ff */
[----:B------:R-:W-:Y:S01]  /*9e80*/  FADD.FTZ R191, R209, R196 ;  /* 0x000000c4d1bf7221 */ /* 0x000fe20000010000 */
        /* <DEDUP_REMOVED lines=17> */
[----:B------:R-:W-:-:S03]  /*9fa0*/  F2FP.SATFINITE.E4M3.F32.PACK_AB_MERGE_C R174, R211, R174, RZ ;  /* 0x000000aed3ae723e */ /* 0x000fc600048070ff */
[----:B------:R-:W-:Y:S01]  /*9fb0*/  FADD.FTZ R186, R166, R193 ;  /* 0x000000c1a6ba7221 */ /* 0x000fe20000010000 */
        /* <DEDUP_REMOVED lines=8> */
[----:B0-----:R-:W-:-:S01]  /*a040*/  FADD.FTZ R191, R179, R186 ;  /* 0x000000bab3bf7221 */ /* 0x001fc20000010000 */
[----:B------:R-:W-:Y:S02]  /*a050*/  F2FP.SATFINITE.E4M3.F32.PACK_AB_MERGE_C R186, R156, R23, RZ ;  /* 0x000000179cba723e */ /* 0x000fe400048070ff */
[----:B------:R-:W-:Y:S02]  /*a060*/  F2FP.SATFINITE.E4M3.F32.PACK_AB_MERGE_C R156, R19, R18, R184 ;  /* 0x00000012139c723e */ /* 0x000fe400048070b8 */
[----:B------:R-:W-:Y:S02]  /*a070*/  F2FP.SATFINITE.E4M3.F32.PACK_AB_MERGE_C R157, R157, R20, R186 ;  /* 0x000000149d9d723e */ /* 0x000fe400048070ba */
[----:B------:R-:W0:Y:S01]  /*a080*/  MUFU.EX2 R189, R189 ;  /* 0x000000bd00bd7308 */ /* 0x000e220000000800 */
[----:B-1----:R-:W-:-:S01]  /*a090*/  FADD.FTZ R152, R190, R155 ;  /* 0x0000009bbe987221 */ /* 0x002fc20000010000 */
[----:B------:R-:W-:-:S06]  /*a0a0*/  F2FP.SATFINITE.E4M3.F32.PACK_AB_MERGE_C R155, R17, R12, R21 ;  /* 0x0000000c119b723e */ /* 0x000fcc0004807015 */
        /* <DEDUP_REMOVED lines=29> */
[----:B------:R-:W-:-:S01]  /*a280*/  FADD.FTZ R3, R185, R152 ;  /* 0x00000098b9037221 */ /* 0x000fc20000010000 */
[----:B------:R-:W-:Y:S02]  /*a290*/  F2FP.SATFINITE.E4M3.F32.PACK_AB_MERGE_C R152, R204, R9, R11 ;  /* 0x00000009cc98723e */ /* 0x000fe4000480700b */
[----:B------:R-:W-:Y:S02]  /*a2a0*/  F2FP.SATFINITE.E4M3.F32.PACK_AB_MERGE_C R166, R181, R168, R180 ;  /* 0x000000a8b5a6723e */ /* 0x000fe400048070b4 */
[C---:B-1----:R-:W-:Y:S01]  /*a2b0*/  F2FP.SATFINITE.E4M3.F32.PACK_AB_MERGE_C R201, R202.reuse, R201, RZ ;  /* 0x000000c9cac9723e */ /* 0x042fe200048070ff */
[----:B------:R-:W-:-:S03]  /*a2c0*/  FADD.FTZ R2, R202, R23 ;  /* 0x00000017ca027221 */ /* 0x000fc60000010000 */
[----:B------:R-:W-:Y:S01]  /*a2d0*/  F2FP.SATFINITE.E4M3.F32.PACK_AB_MERGE_C R167, R182, R173, R201 ;  /* 0x000000adb6a7723e */ /* 0x000fe200048070c9 */
[----:B------:R-:W-:Y:S06]  /*a2e0*/  @!P0 BRA `(.L_x_2585) ;  /* 0x0000000000048947 */ /* 0x000fec0003800000 */
[----:B------:R-:W-:Y:S01]  /*a2f0*/  BPT.TRAP 0x1 ;  /* 0x000000040000795c */ /* 0x000fe20000300000 */
.L_x_2585:
[----:B------:R0:W1:Y:S01]  /*a300*/  SYNCS.PHASECHK.TRANS64.TRYWAIT P1, [UR44+0x38850], R7 ;  /* 0x03885007ff0075a7 */ /* 0x000062000802016c */
[----:B------:R-:W-:Y:S05]  /*a310*/  @!P0 BRA `(.L_x_2586) ;  /* 0x0000000000048947 */ /* 0x000fea0003800000 */
[----:B------:R-:W-:Y:S01]  /*a320*/  BPT.TRAP 0x1 ;  /* 0x000000040000795c */ /* 0x000fe20000300000 */
.L_x_2586:
[----:B-1----:R-:W-:Y:S05]  /*a330*/  @P1 BRA `(.L_x_2587) ;  /* 0x0000000000081947 */ /* 0x002fea0003800000 */
[----:B------:R-:W1:Y:S02]  /*a340*/  SYNCS.PHASECHK.TRANS64.TRYWAIT P1, [UR44+0x38850], R7 ;  /* 0x03885007ff0075a7 */ /* 0x000e64000802016c */
[----:B-1----:R-:W-:Y:S05]  /*a350*/  @!P1 BRA `(.L_x_2588) ;  /* 0x0000009c006c9947 */ /* 0x002fea0003800000 */
.L_x_2587:
        /* <DEDUP_REMOVED lines=27> */
.L_x_2589:
[----:B------:R-:W-:Y:S01]  /*a510*/  UISETP.GT.AND UP0, UPT, UR51, UR39, UPT ;  /* 0x000000273300728c */ /* 0x000fe2000bf04270 */
[----:B------:R-:W-:Y:S01]  /*a520*/  IMAD.MOV.U32 R5, RZ, RZ, R22 ;  /* 0x000000ffff057224 */ /* 0x000fe200078e0016 */
[----:B------:R-:W-:Y:S01]  /*a530*/  UIADD3 UR44, UR44, 0x38860, URZ ;  /* 0x000388602c2c7890 */ /* 0x000fe2000fffe03f */
[----:B-1----:R-:W-:Y:S01]  /*a540*/  IMAD.MOV.U32 R8, RZ, RZ, R177 ;  /* 0x000000ffff087224 */ /* 0x002fe200078e00b1 */
[----:B------:R-:W-:Y:S02]  /*a550*/  UIADD3 UR51, UR51, -0x1, URZ ;  /* 0xffffffff33337890 */ /* 0x000fe4000fffe03f */
[----:B------:R-:W-:Y:S01]  /*a560*/  PLOP3.LUT P1, PT, PT, PT, UP0, 0x80, 0x0 ;  /* 0x000000000000781c */ /* 0x000fe20003f2f008 */
[----:B------:R-:W-:-:S09]  /*a570*/  UPRMT UR44, UR45, 0x654, UR44 ;  /* 0x000006542d2c7896 */ /* 0x000fd2000800002c */
[----:B------:R-:W-:Y:S03]  /*a580*/  SYNCS.ARRIVE.TRANS64.RED.A1T0 RZ, [UR44], RZ ;  /* 0x000000ffffff79a7 */ /* 0x000fe6000810042c */
[----:B------:R-:W-:Y:S05]  /*a590*/  @P1 BRA `(.L_x_2590) ;  /* 0xffffffd4008c1947 */ /* 0x000fea000383ffff */
.L_x_2579:
[----:B------:R-:W-:Y:S01]  /*a5a0*/  ULDC.64 UR8, c[0x0][0x9a0] ;  /* 0x0002680000087ab9 */ /* 0x000fe20000000a00 */
[----:B------:R-:W-:Y:S01]  /*a5b0*/  IADD3 R16, -R16, 0xb, RZ ;  /* 0x0000000b10107810 */ /* 0x000fe20007ffe1ff */
[----:B------:R-:W-:Y:S01]  /*a5c0*/  UISETP.NE.U32.AND UP0, UPT, UR8, URZ, UPT ;  /* 0x0000003f0800728c */ /* 0x000fe2000bf05070 */
[----:B------:R-:W-:-:S03]  /*a5d0*/  IMAD.MOV.U32 R6, RZ, RZ, 0x3f800000 ;  /* 0x3f800000ff067424 */ /* 0x000fc600078e00ff */
        /* <DEDUP_REMOVED lines=19> */
[----:B------:R3:W4:Y:S01]  /*a710*/  @P0 LDG.E R6, desc[UR46][R4.64] ;  /* 0x0000002e04060981 */ /* 0x000722000c1e1900 */
[----:B------:R-:W-:-:S03]  /*a720*/  MOV R13, UR10 ;  /* 0x0000000a000d7c02 */ /* 0x000fc60008000f00 */
[----:B------:R-:W5:Y:S04]  /*a730*/  SHFL.BFLY PT, R0, R3, 0x2, 0x1f ;  /* 0x0c401f0003007f89 */ /* 0x000f6800000e0000 */
[----:B0-----:R-:W1:Y:S01]  /*a740*/  SHFL.BFLY PT, R7, R2, 0x2, 0x1f ;  /* 0x0c401f0002077f89 */ /* 0x001e6200000e0000 */
[----:B---3--:R-:W-:Y:S02]  /*a750*/  IMAD.U32 R4, RZ, RZ, UR10 ;  /* 0x0000000aff047e24 */ /* 0x008fe4000f8e00ff */
[----:B-----5:R-:W-:Y:S01]  /*a760*/  FADD.FTZ R0, R0, R3 ;  /* 0x0000000300007221 */ /* 0x020fe20000010000 */
[----:B------:R-:W-:Y:S02]  /*a770*/  IMAD.MOV.U32 R3, RZ, RZ, RZ ;  /* 0x000000ffff037224 */ /* 0x000fe400078e00ff */
[----:B-1----:R-:W-:Y:S01]  /*a780*/  FADD.FTZ R8, R7, R2 ;  /* 0x0000000207087221 */ /* 0x002fe20000010000 */
[----:B------:R-:W-:Y:S01]  /*a790*/  IMAD.MOV.U32 R2, RZ, RZ, -0x800000 ;  /* 0xff800000ff027424 */ /* 0x000fe200078e00ff */
[----:B------:R-:W0:Y:S04]  /*a7a0*/  SHFL.BFLY PT, R7, R0, 0x1, 0x1f ;  /* 0x0c201f0000077f89 */ /* 0x000e2800000e0000 */
[----:B------:R-:W1:Y:S01]  /*a7b0*/  SHFL.BFLY PT, R9, R8, 0x1, 0x1f ;  /* 0x0c201f0008097f89 */ /* 0x000e6200000e0000 */
[----:B0-----:R-:W-:Y:S01]  /*a7c0*/  FADD.FTZ R10, R0, R7 ;  /* 0x00000007000a7221 */ /* 0x001fe20000010000 */
[----:B------:R-:W-:-:S02]  /*a7d0*/  IMAD.MOV.U32 R7, RZ, RZ, RZ ;  /* 0x000000ffff077224 */ /* 0x000fc400078e00ff */
[----:B------:R-:W-:Y:S02]  /*a7e0*/  IMAD.MOV.U32 R0, RZ, RZ, -0x800000 ;  /* 0xff800000ff007424 */ /* 0x000fe400078e00ff */
[----:B-1----:R-:W-:Y:S01]  /*a7f0*/  FADD.FTZ R11, R8, R9 ;  /* 0x00000009080b7221 */ /* 0x002fe20000010000 */
[C---:B------:R-:W-:Y:S01]  /*a800*/  FSETP.NE.FTZ.AND P0, PT, R10.reuse, RZ, PT ;  /* 0x000000ff0a00720b */ /* 0x040fe20003f15000 */
[----:B------:R-:W-:Y:S02]  /*a810*/  FMUL.FTZ R9, R10, 0.00390625 ;  /* 0x3b8000000a097820 */ /* 0x000fe40000410000 */
        /* <DEDUP_REMOVED lines=8> */
[----:B------:R1:W0:Y:S08]  /*a8a0*/  @P1 MUFU.LG2 R5, R9 ;  /* 0x0000000900051308 */ /* 0x0002300000000c00 */
[----:B------:R-:W3:Y:S01]  /*a8b0*/  @P0 MUFU.RCP R7, R11 ;  /* 0x0000000b00070308 */ /* 0x000ee20000001000 */
[----:B-1----:R-:W-:Y:S01]  /*a8c0*/  @P2 FMUL.FTZ R9, R8, 0.69314718246459960938 ;  /* 0x3f31721808092820 */ /* 0x002fe20000410000 */
[----:B------:R-:W-:-:S03]  /*a8d0*/  PLOP3.LUT P0, PT, PT, PT, PT, 0x8, 0x0 ;  /* 0x000000000000781c */ /* 0x000fc60003f0e170 */
[----:B------:R-:W-:Y:S01]  /*a8e0*/  @P2 FFMA.FTZ R2, R10, R22, R9 ;  /* 0x000000160a022223 */ /* 0x000fe20000010009 */
[----:B0-----:R-:W-:-:S04]  /*a8f0*/  @P1 FMUL.FTZ R5, R5, 0.69314718246459960938 ;  /* 0x3f31721805051820 */ /* 0x001fc80000410000 */
[----:B------:R-:W-:Y:S01]  /*a900*/  @P1 FFMA.FTZ R0, R4, R177, R5 ;  /* 0x000000b104001223 */ /* 0x000fe20000010005 */
[-C--:B----4-:R-:W-:Y:S01]  /*a910*/  FMUL.FTZ R8, R3, R6.reuse ;  /* 0x0000000603087220 */ /* 0x090fe20000410000 */
        /* <DEDUP_REMOVED lines=128> */
[----:B--2---:R-:W-:-:S07]  /*b120*/  FMUL.FTZ R147, R147, R3 ;  /* 0x0000000393937220 */ /* 0x004fce0000410000 */
.L_x_2554:
        /* <DEDUP_REMOVED lines=24> */
[----:B------:R-:W-:Y:S01]  /*b2b0*/  UIADD3 UR9, UR5, UR9, URZ ;  /* 0x0000000905097290 */ /* 0x000fe2000fffe03f */
[----:B------:R-:W-:Y:S01]  /*b2c0*/  LEA.HI R5, R4, R7, RZ, 0x7 ;  /* 0x0000000704057211 */ /* 0x000fe200078f38ff */
[----:B------:R-:W-:Y:S01]  /*b2d0*/  UIMAD UR8, UR38, UR11, UR8 ;  /* 0x0000000b260872a4 */ /* 0x000fe2000f8e0208 */
[----:B------:R-:W-:-:S02]  /*b2e0*/  SEL R30, R44, R45, P0 ;  /* 0x0000002d2c1e7207 */ /* 0x000fc40000000000 */
[----:B------:R-:W-:Y:S01]  /*b2f0*/  LOP3.LUT R6, R5, 0xffffff80, RZ, 0xc0, !PT ;  /* 0xffffff8005067812 */ /* 0x000fe200078ec0ff */
[----:B------:R-:W-:Y:S01]  /*b300*/  UIADD3 UR8, UR7, UR8, URZ ;  /* 0x0000000807087290 */ /* 0x000fe2000fffe03f */
[----:B------:R-:W-:Y:S02]  /*b310*/  SEL R44, R45, R44, P0 ;  /* 0x0000002c2d2c7207 */ /* 0x000fe40000000000 */
[----:B------:R-:W-:Y:S01]  /*b320*/  SHF.R.S32.HI R9, RZ, 0x7, R5 ;  /* 0x00000007ff097819 */ /* 0x000fe20000011405 */
[----:B------:R-:W-:Y:S01]  /*b330*/  IMAD.IADD R45, R7, 0x1, -R6 ;  /* 0x00000001072d7824 */ /* 0x000fe200078e0a06 */
[----:B------:R-:W-:Y:S02]  /*b340*/  LEA.HI R10, R4, R7, RZ, 0x2 ;  /* 0x00000007040a7211 */ /* 0x000fe400078f10ff */
[----:B------:R-:W-:Y:S02]  /*b350*/  SEL R18, R32, R33, P0 ;  /* 0x0000002120127207 */ /* 0x000fe40000000000 */
[----:B------:R-:W-:-:S02]  /*b360*/  SHF.R.S32.HI R6, RZ, 0x1f, R45 ;  /* 0x0000001fff067819 */ /* 0x000fc4000001142d */
[----:B------:R-:W-:Y:S02]  /*b370*/  SEL R32, R33, R32, P0 ;  /* 0x0000002021207207 */ /* 0x000fe40000000000 */
[----:B------:R-:W-:Y:S02]  /*b380*/  LEA.HI R11, R6, R45, RZ, 0x2 ;  /* 0x0000002d060b7211 */ /* 0x000fe400078f10ff */
[----:B------:R-:W-:Y:S02]  /*b390*/  SEL R218, R82, R83, P0 ;  /* 0x0000005352da7207 */ /* 0x000fe40000000000 */
[----:B------:R-:W-:Y:S02]  /*b3a0*/  SEL R33, R83, R82, P0 ;  /* 0x0000005253217207 */ /* 0x000fe40000000000 */
[----:B------:R-:W-:Y:S02]  /*b3b0*/  LEA.HI R4, R5, R9, RZ, 0x1 ;  /* 0x0000000905047211 */ /* 0x000fe400078f08ff */
[----:B------:R-:W-:-:S02]  /*b3c0*/  LOP3.LUT R82, R10, 0xfffffffc, RZ, 0xc0, !PT ;  /* 0xfffffffc0a527812 */ /* 0x000fc400078ec0ff */
[--C-:B------:R-:W-:Y:S02]  /*b3d0*/  SHF.R.S32.HI R5, RZ, 0x2, R11.reuse ;  /* 0x00000002ff057819 */ /* 0x100fe4000001140b */
[----:B------:R-:W-:Y:S01]  /*b3e0*/  SHF.R.S32.HI R10, RZ, 0x1f, R11 ;  /* 0x0000001fff0a7819 */ /* 0x000fe2000001140b */
[----:B------:R-:W-:Y:S01]  /*b3f0*/  IMAD.IADD R82, R7, 0x1, -R82 ;  /* 0x0000000107527824 */ /* 0x000fe200078e0a52 */
[----:B------:R-:W-:Y:S01]  /*b400*/  LOP3.LUT R4, R4, 0x3fffffe, RZ, 0xc0, !PT ;  /* 0x03fffffe04047812 */ /* 0x000fe200078ec0ff */
[----:B------:R-:W-:Y:S01]  /*b410*/  IMAD.U32 R7, RZ, RZ, UR5 ;  /* 0x00000005ff077e24 */ /* 0x000fe2000f8e00ff */
[----:B------:R-:W-:Y:S01]  /*b420*/  LEA.HI R10, R10, R5, RZ, 0x3 ;  /* 0x000000050a0a7211 */ /* 0x000fe200078f18ff */
[----:B------:R-:W-:Y:S01]  /*b430*/  IMAD.U32 R7, RZ, RZ, UR9 ;  /* 0x00000009ff077e24 */ /* 0x000fe2000f8e00ff */
[----:B------:R-:W-:Y:S01]  /*b440*/  LEA.HI R6, R6, R45, RZ, 0x5 ;  /* 0x0000002d06067211 */ /* 0x000fe200078f28ff */
[----:B------:R-:W-:Y:S01]  /*b450*/  IMAD.IADD R9, R9, 0x1, -R4 ;  /* 0x0000000109097824 */ /* 0x000fe200078e0a04 */
[----:B------:R-:W-:-:S02]  /*b460*/  LOP3.LUT R4, R10, 0xfffffff8, RZ, 0xc0, !PT ;  /* 0xfffffff80a047812 */ /* 0x000fc400078ec0ff */
[----:B------:R-:W-:Y:S02]  /*b470*/  SEL R208, R38, R39, P0 ;  /* 0x0000002726d07207 */ /* 0x000fe40000000000 */
[----:B------:R-:W-:Y:S02]  /*b480*/  SEL R15, R39, R38, P0 ;  /* 0x00000026270f7207 */ /* 0x000fe40000000000 */
[----:B------:R-:W-:Y:S02]  /*b490*/  SEL R38, R42, R43, P0 ;  /* 0x0000002b2a267207 */ /* 0x000fe40000000000 */
[----:B------:R-:W-:Y:S02]  /*b4a0*/  SEL R17, R43, R42, P0 ;  /* 0x0000002a2b117207 */ /* 0x000fe40000000000 */
[----:B------:R-:W-:Y:S02]  /*b4b0*/  IADD3 R4, R5, -R4, RZ ;  /* 0x8000000405047210 */ /* 0x000fe40007ffe0ff */
[----:B------:R-:W-:-:S02]  /*b4c0*/  SEL R42, R46, R47, P0 ;  /* 0x0000002f2e2a7207 */ /* 0x000fc40000000000 */
[----:B------:R-:W-:Y:S02]  /*b4d0*/  SEL R19, R47, R46, P0 ;  /* 0x0000002e2f137207 */ /* 0x000fe40000000000 */
[----:B------:R-:W-:Y:S01]  /*b4e0*/  SHF.R.S32.HI R5, RZ, 0x5, R6 ;  /* 0x00000005ff057819 */ /* 0x000fe20000011406 */
[----:B------:R-:W-:Y:S01]  /*b4f0*/  IMAD.U32 R6, RZ, RZ, UR4 ;  /* 0x00000004ff067e24 */ /* 0x000fe2000f8e00ff */
[----:B------:R-:W-:Y:S01]  /*b500*/  LEA.HI R47, R82, R82, RZ, 0x1 ;  /* 0x00000052522f7211 */ /* 0x000fe200078f08ff */
[----:B------:R-:W0:Y:S01]  /*b510*/  S2UR UR4, SR_CTAID.Y ;  /* 0x00000000000479c3 */ /* 0x000e220000002600 */
[----:B------:R-:W-:Y:S01]  /*b520*/  SEL R20, R36, R37, P0 ;  /* 0x0000002524147207 */ /* 0x000fe20000000000 */
[----:B------:R-:W-:Y:S01]  /*b530*/  IMAD R10, R5, 0x10, R4 ;  /* 0x00000010050a7824 */ /* 0x000fe200078e0204 */
[----:B------:R-:W-:Y:S01]  /*b540*/  SEL R36, R37, R36, P0 ;  /* 0x0000002425247207 */ /* 0x000fe20000000000 */
[----:B------:R-:W-:Y:S01]  /*b550*/  IMAD.U32 R5, RZ, RZ, UR7 ;  /* 0x00000007ff057e24 */ /* 0x000fe2000f8e00ff */
[----:B------:R-:W-:Y:S01]  /*b560*/  LOP3.LUT R47, R47, 0x1ffffffe, RZ, 0xc0, !PT ;  /* 0x1ffffffe2f2f7812 */ /* 0x000fe200078ec0ff */
[----:B------:R-:W1:Y:S01]  /*b570*/  S2R R37, SR_CTAID.X ;  /* 0x0000000000257919 */ /* 0x000e620000002500 */
[----:B------:R-:W-:Y:S01]  /*b580*/  SEL R14, R24, R25, P0 ;  /* 0x00000019180e7207 */ /* 0x000fe20000000000 */
[----:B------:R-:W-:Y:S01]  /*b590*/  IMAD.U32 R4, RZ, RZ, UR6 ;  /* 0x00000006ff047e24 */ /* 0x000fe2000f8e00ff */
[----:B------:R-:W-:Y:S01]  /*b5a0*/  SEL R24, R25, R24, P0 ;  /* 0x0000001819187207 */ /* 0x000fe20000000000 */
[----:B------:R-:W-:Y:S01]  /*b5b0*/  IMAD.IADD R47, R82, 0x1, -R47 ;  /* 0x00000001522f7824 */ /* 0x000fe200078e0a2f */
[----:B------:R-:W-:Y:S01]  /*b5c0*/  SEL R166, R80, R81, P0 ;  /* 0x0000005150a67207 */ /* 0x000fe20000000000 */
[----:B------:R-:W-:Y:S01]  /*b5d0*/  IMAD.U32 R5, RZ, RZ, UR8 ;  /* 0x00000008ff057e24 */ /* 0x000fe2000f8e00ff */
[----:B------:R-:W-:Y:S01]  /*b5e0*/  SEL R202, R26, R27, P0 ;  /* 0x0000001b1aca7207 */ /* 0x000fe20000000000 */
[----:B------:R-:W-:Y:S01]  /*b5f0*/  ULDC.64 UR6, c[0x0][0xb48] ;  /* 0x0002d20000067ab9 */ /* 0x000fe20000000a00 */
        /* <DEDUP_REMOVED lines=16> */
[----:B------:R-:W-:Y:S02]  /*b700*/  LEA R10, R9, R10, 0x6 ;  /* 0x0000000a090a7211 */ /* 0x000fe400078e30ff */
        /* <DEDUP_REMOVED lines=11> */
[----:B------:R-:W-:Y:S01]  /*b7c0*/  LOP3.LUT R82, R11, 0x7ffffffc, RZ, 0xc0, !PT ;  /* 0x7ffffffc0b527812 */ /* 0x000fe200078ec0ff */
[--C-:B------:R-:W-:Y:S01]  /*b7d0*/  IMAD R11, R47, 0x8, R10.reuse ;  /* 0x000000082f0b7824 */ /* 0x100fe200078e020a */
[----:B------:R-:W-:Y:S01]  /*b7e0*/  SEL R156, R60, R61, P0 ;  /* 0x0000003d3c9c7207 */ /* 0x000fe20000000000 */
[C---:B-1----:R-:W-:Y:S01]  /*b7f0*/  IMAD R10, R37.reuse, 0x80, R10 ;  /* 0x00000080250a7824 */ /* 0x042fe200078e020a */
[----:B------:R-:W-:Y:S01]  /*b800*/  SEL R160, R68, R69, P0 ;  /* 0x0000004544a07207 */ /* 0x000fe20000000000 */
[----:B------:R-:W-:Y:S01]  /*b810*/  IMAD R11, R37, 0x80, R11 ;  /* 0x00000080250b7824 */ /* 0x000fe200078e020b */
[----:B------:R-:W-:Y:S01]  /*b820*/  SEL R136, R137, R136, P0 ;  /* 0x0000008889887207 */ /* 0x000fe20000000000 */
[----:B------:R-:W-:Y:S01]  /*b830*/  IMAD.IADD R9, R45, 0x1, -R82 ;  /* 0x000000012d097824 */ /* 0x000fe200078e0a52 */
        /* <DEDUP_REMOVED lines=76> */
[----:B--2---:R-:W-:Y:S01]  /*bd00*/  SHFL.IDX PT, R20, R20, R3, 0x1c1f ;  /* 0x001c1f0314147589 */ /* 0x004fe200000e0000 */
[----:B------:R-:W-:Y:S02]  /*bd10*/  LOP3.LUT R81, R3, 0x2, RZ, 0x3c, !PT ;  /* 0x0000000203517812 */ /* 0x000fe400078e3cff */
[----:B------:R-:W-:Y:S01]  /*bd20*/  SEL R226, R110, R111, P0 ;  /* 0x0000006f6ee27207 */ /* 0x000fe20000000000 */
[----:B------:R-:W-:Y:S01]  /*bd30*/  SHFL.IDX PT, R97, R176, R3, 0x1c1f ;  /* 0x001c1f03b0617589 */ /* 0x000fe200000e0000 */
[----:B------:R-:W-:-:S02]  /*bd40*/  SEL R126, R127, R126, P0 ;  /* 0x0000007e7f7e7207 */ /* 0x000fc40000000000 */
[----:B------:R-:W-:Y:S01]  /*bd50*/  SEL R110, R111, R110, P0 ;  /* 0x0000006e6f6e7207 */ /* 0x000fe20000000000 */
[----:B------:R-:W-:Y:S01]  /*bd60*/  SHFL.IDX PT, R95, R36, R81, 0x1c1f ;  /* 0x001c1f51245f7589 */ /* 0x000fe200000e0000 */
[----:B------:R-:W-:Y:S02]  /*bd70*/  LOP3.LUT P1, RZ, R45, 0x3, RZ, 0xc0, !PT ;  /* 0x000000032dff7812 */ /* 0x000fe4000782c0ff */
[----:B------:R-:W-:Y:S01]  /*bd80*/  SHF.L.U32 R9, R9, 0x1, RZ ;  /* 0x0000000109097819 */ /* 0x000fe200000006ff */
        /* <DEDUP_REMOVED lines=19> */
[----:B------:R-:W-:Y:S04]  /*bec0*/  SHFL.IDX PT, R16, R16, R3, 0x1c1f ;  /* 0x001c1f0310107589 */ /* 0x000fe800000e0000 */
[----:B------:R-:W-:Y:S04]  /*bed0*/  SHFL.IDX PT, R18, R18, R3, 0x1c1f ;  /* 0x001c1f0312127589 */ /* 0x000fe800000e0000 */
[----:B------:R-:W-:Y:S04]  /*bee0*/  SHFL.IDX PT, R38, R75, R3, 0x1c1f ;  /* 0x001c1f034b267589 */ /* 0x000fe800000e0000 */
[----:B------:R-:W-:Y:S04]  /*bef0*/  SHFL.IDX PT, R85, R28, R81, 0x1c1f ;  /* 0x001c1f511c557589 */ /* 0x000fe800000e0000 */
[----:B------:R-:W2:Y:S04]  /*bf00*/  SHFL.IDX PT, R73, R32, R81, 0x1c1f ;  /* 0x001c1f5120497589 */ /* 0x000ea800000e0000 */
[----:B------:R-:W-:Y:S01]  /*bf10*/  SHFL.IDX PT, R146, R146, R3, 0x1c1f ;  /* 0x001c1f0392927589 */ /* 0x000fe200000e0000 */
[----:B-1----:R-:W-:-:S03]  /*bf20*/  ISETP.NE.AND P2, PT, R8, 0x1, PT ;  /* 0x000000010800780c */ /* 0x002fc60003f45270 */
        /* <DEDUP_REMOVED lines=16> */
[----:B------:R2:W-:Y:S04]  /*c030*/  SHFL.IDX PT, R121, R26, R81, 0x1c1f ;  /* 0x001c1f511a797589 */ /* 0x0005e800000e0000 */
[----:B------:R4:W-:Y:S04]  /*c040*/  SHFL.IDX PT, R135, R25, R81, 0x1c1f ;  /* 0x001c1f5119877589 */ /* 0x0009e800000e0000 */
[----:B------:R5:W-:Y:S01]  /*c050*/  SHFL.IDX PT, R145, R27, R81, 0x1c1f ;  /* 0x001c1f511b917589 */ /* 0x000be200000e0000 */
[----:B--2---:R-:W-:-:S03]  /*c060*/  SEL R26, R18, R73, P0 ;  /* 0x00000049121a7207 */ /* 0x004fc60000000000 */
[----:B------:R-:W-:Y:S01]  /*c070*/  SHFL.IDX PT, R91, R200, R3, 0x1c1f ;  /* 0x001c1f03c85b7589 */ /* 0x000fe200000e0000 */
[----:B----4-:R-:W-:-:S03]  /*c080*/  SEL R25, R95, R20, P0 ;  /* 0x000000145f197207 */ /* 0x010fc60000000000 */
[----:B------:R-:W-:Y:S01]  /*c090*/  SHFL.IDX PT, R149, R76, R81, 0x1c1f ;  /* 0x001c1f514c957589 */ /* 0x000fe200000e0000 */
[----:B-----5:R-:W-:-:S03]  /*c0a0*/  SEL R27, R20, R95, P0 ;  /* 0x0000005f141b7207 */ /* 0x020fc60000000000 */
[----:B------:R-:W-:Y:S01]  /*c0b0*/  SHFL.IDX PT, R88, R148, R81, 0x1c1f ;  /* 0x001c1f5194587589 */ /* 0x000fe200000e0000 */
[----:B------:R-:W-:Y:S02]  /*c0c0*/  SEL R95, R97, R100, P0 ;  /* 0x00000064615f7207 */ /* 0x000fe40000000000 */
[----:B------:R-:W-:Y:S01]  /*c0d0*/  SEL R97, R100, R97, P0 ;  /* 0x0000006164617207 */ /* 0x000fe20000000000 */
[----:B------:R-:W-:Y:S01]  /*c0e0*/  SHFL.IDX PT, R89, R204, R3, 0x1c1f ;  /* 0x001c1f03cc597589 */ /* 0x000fe200000e0000 */
[----:B------:R-:W-:-:S03]  /*c0f0*/  SEL R100, R104, R99, P0 ;  /* 0x0000006368647207 */ /* 0x000fc60000000000 */
[----:B------:R-:W-:Y:S04]  /*c100*/  SHFL.IDX PT, R37, R134, R3, 0x1c1f ;  /* 0x001c1f0386257589 */ /* 0x000fe800000e0000 */
[----:B------:R2:W-:Y:S04]  /*c110*/  SHFL.IDX PT, R76, R31, R81, 0x1c1f ;  /* 0x001c1f511f4c7589 */ /* 0x0005e800000e0000 */
[----:B------:R-:W-:Y:S04]  /*c120*/  SHFL.IDX PT, R82, R208, R3, 0x1c1f ;  /* 0x001c1f03d0527589 */ /* 0x000fe800000e0000 */
[----:B------:R4:W-:Y:S01]  /*c130*/  SHFL.IDX PT, R123, R15, R81, 0x1c1f ;  /* 0x001c1f510f7b7589 */ /* 0x0009e200000e0000 */
[----:B--2---:R-:W-:-:S03]  /*c140*/  SEL R31, R16, R85, P0 ;  /* 0x00000055101f7207 */ /* 0x004fc60000000000 */
[----:B------:R2:W-:Y:S04]  /*c150*/  SHFL.IDX PT, R134, R21, R81, 0x1c1f ;  /* 0x001c1f5115867589 */ /* 0x0005e800000e0000 */
[----:B------:R5:W-:Y:S01]  /*c160*/  SHFL.IDX PT, R144, R23, R81, 0x1c1f ;  /* 0x001c1f5117907589 */ /* 0x000be200000e0000 */
[----:B----4-:R-:W-:-:S03]  /*c170*/  SEL R15, R156, R137, P0 ;  /* 0x000000899c0f7207 */ /* 0x010fc60000000000 */
[----:B------:R4:W-:Y:S01]  /*c180*/  SHFL.IDX PT, R44, R98, R81, 0x1c1f ;  /* 0x001c1f51622c7589 */ /* 0x0009e200000e0000 */
[----:B--2---:R-:W-:-:S03]  /*c190*/  SEL R21, R102, R69, P0 ;  /* 0x0000004566157207 */ /* 0x004fc60000000000 */
[----:B------:R-:W-:Y:S01]  /*c1a0*/  SHFL.IDX PT, R14, R14, R3, 0x1c1f ;  /* 0x001c1f030e0e7589 */ /* 0x000fe200000e0000 */
[----:B-----5:R-:W-:-:S03]  /*c1b0*/  SEL R23, R69, R102, P0 ;  /* 0x0000006645177207 */ /* 0x020fc60000000000 */
[----:B------:R-:W-:Y:S01]  /*c1c0*/  SHFL.IDX PT, R83, R206, R3, 0x1c1f ;  /* 0x001c1f03ce537589 */ /* 0x000fe200000e0000 */
[----:B------:R-:W-:Y:S02]  /*c1d0*/  SEL R102, R103, R112, P0 ;  /* 0x0000007067667207 */ /* 0x000fe40000000000 */
[----:B----4-:R-:W-:Y:S01]  /*c1e0*/  SEL R98, R99, R104, P0 ;  /* 0x0000006863627207 */ /* 0x010fe20000000000 */
[----:B------:R2:W4:Y:S01]  /*c1f0*/  SHFL.IDX PT, R87, R24, R81, 0x1c1f ;  /* 0x001c1f5118577589 */ /* 0x00052200000e0000 */
[----:B------:R-:W-:Y:S02]  /*c200*/  SEL R104, R112, R103, P0 ;  /* 0x0000006770687207 */ /* 0x000fe40000000000 */
[----:B------:R-:W-:Y:S01]  /*c210*/  SEL R103, R105, R116, P0 ;  /* 0x0000007469677207 */ /* 0x000fe20000000000 */
[----:B------:R-:W-:Y:S01]  /*c220*/  SHFL.IDX PT, R178, R34, R81, 0x1c1f ;  /* 0x001c1f5122b27589 */ /* 0x000fe200000e0000 */
[----:B------:R-:W-:Y:S02]  /*c230*/  SEL R105, R116, R105, P0 ;  /* 0x0000006974697207 */ /* 0x000fe40000000000 */
[----:B------:R-:W-:Y:S01]  /*c240*/  SEL R116, R136, R115, P0 ;  /* 0x0000007388747207 */ /* 0x000fe20000000000 */
[----:B------:R5:W-:Y:S01]  /*c250*/  SHFL.IDX PT, R176, R17, R81, 0x1c1f ;  /* 0x001c1f5111b07589 */ /* 0x000be200000e0000 */
[----:B-1----:R-:W-:-:S02]  /*c260*/  SEL R99, R101, R108, P0 ;  /* 0x0000006c65637207 */ /* 0x002fc40000000000 */
[----:B--2---:R-:W-:Y:S01]  /*c270*/  SEL R24, R73, R18, P0 ;  /* 0x0000001249187207 */ /* 0x004fe20000000000 */
[----:B------:R-:W-:Y:S01]  /*c280*/  SHFL.IDX PT, R154, R154, R3, 0x1c1f ;  /* 0x001c1f039a9a7589 */ /* 0x000fe200000e0000 */
[----:B------:R-:W-:Y:S02]  /*c290*/  SEL R18, R146, R75, P0 ;  /* 0x0000004b92127207 */ /* 0x000fe40000000000 */
[----:B------:R-:W-:Y:S01]  /*c2a0*/  SEL R101, R108, R101, P0 ;  /* 0x000000656c657207 */ /* 0x000fe20000000000 */
[----:B------:R-:W1:Y:S01]  /*c2b0*/  SHFL.IDX PT, R143, R56, R81, 0x1c1f ;  /* 0x001c1f51388f7589 */ /* 0x000e6200000e0000 */
[----:B---3--:R-:W-:Y:S02]  /*c2c0*/  SEL R108, R120, R107, P0 ;  /* 0x0000006b786c7207 */ /* 0x008fe40000000000 */
[----:B-----5:R-:W-:Y:S01]  /*c2d0*/  SEL R17, R119, R152, P0 ;  /* 0x0000009877117207 */ /* 0x020fe20000000000 */
[----:B------:R2:W-:Y:S04]  /*c2e0*/  SHFL.IDX PT, R48, R19, R81, 0x1c1f ;  /* 0x001c1f5113307589 */ /* 0x0005e800000e0000 */
[----:B------:R-:W-:Y:S01]  /*c2f0*/  SHFL.IDX PT, R49, R46, R3, 0x1c1f ;  /* 0x001c1f032e317589 */ /* 0x000fe200000e0000 */
[----:B----4-:R-:W-:-:S02]  /*c300*/  SEL R30, R14, R87, P0 ;  /* 0x000000570e1e7207 */ /* 0x010fc40000000000 */
[----:B------:R-:W-:Y:S01]  /*c310*/  SEL R28, R87, R14, P0 ;  /* 0x0000000e571c7207 */ /* 0x000fe20000000000 */
[----:B------:R3:W-:Y:S01]  /*c320*/  SHFL.IDX PT, R129, R35, R81, 0x1c1f ;  /* 0x001c1f5123817589 */ /* 0x0007e200000e0000 */
[----:B--2---:R-:W-:-:S03]  /*c330*/  SEL R19, R152, R119, P0 ;  /* 0x0000007798137207 */ /* 0x004fc60000000000 */
[----:B------:R2:W-:Y:S01]  /*c340*/  SHFL.IDX PT, R52, R114, R81, 0x1c1f ;  /* 0x001c1f5172347589 */ /* 0x0005e200000e0000 */
[----:B------:R-:W0:Y:S01]  /*c350*/  LDC R152, c[0x0][0xc50] ;  /* 0x00031400ff987b82 */ /* 0x000e220000000800 */
[----:B------:R-:W-:Y:S02]  /*c360*/  SEL R119, R88, R91, P0 ;  /* 0x0000005b58777207 */ /* 0x000fe40000000000 */
[----:B------:R-:W-:Y:S01]  /*c370*/  SHFL.IDX PT, R50, R50, R3, 0x1c1f ;  /* 0x001c1f0332327589 */ /* 0x000fe200000e0000 */
[----:B---3--:R-:W-:-:S03]  /*c380*/  SEL R35, R137, R156, P0 ;  /* 0x0000009c89237207 */ /* 0x008fc60000000000 */
[----:B------:R-:W-:Y:S01]  /*c390*/  SHFL.IDX PT, R162, R162, R3, 0x1c1f ;  /* 0x001c1f03a2a27589 */ /* 0x000fe200000e0000 */
[----:B-1----:R-:W-:Y:S02]  /*c3a0*/  SEL R14, R154, R143, P0 ;  /* 0x0000008f9a0e7207 */ /* 0x002fe40000000000 */
[----:B--2---:R-:W-:Y:S01]  /*c3b0*/  SEL R114, R115, R136, P0 ;  /* 0x0000008873727207 */ /* 0x004fe20000000000 */
[----:B------:R-:W-:Y:S01]  /*c3c0*/  SHFL.IDX PT, R51, R210, R3, 0x1c1f ;  /* 0x001c1f03d2337589 */ /* 0x000fe200000e0000 */
[----:B------:R-:W1:Y:S01]  /*c3d0*/  LDC.64 R136, c[0x0][0xbd8] ;  /* 0x0002f600ff887b82 */ /* 0x000e620000000a00 */
[----:B------:R-:W-:Y:S02]  /*c3e0*/  SEL R115, R117, R92, P0 ;  /* 0x0000005c75737207 */ /* 0x000fe40000000000 */
[----:B------:R-:W2:Y:S01]  /*c3f0*/  SHFL.IDX PT, R151, R72, R81, 0x1c1f ;  /* 0x001c1f5148977589 */ /* 0x000ea200000e0000 */
[----:B------:R-:W-:Y:S02]  /*c400*/  SEL R117, R92, R117, P0 ;  /* 0x000000755c757207 */ /* 0x000fe40000000000 */
[----:B------:R-:W-:Y:S01]  /*c410*/  SEL R92, R93, R180, P0 ;  /* 0x000000b45d5c7207 */ /* 0x000fe20000000000 */
[----:B------:R-:W3:Y:S01]  /*c420*/  SHFL.IDX PT, R164, R164, R3, 0x1c1f ;  /* 0x001c1f03a4a47589 */ /* 0x000ee200000e0000 */
[----:B------:R-:W-:-:S02]  /*c430*/  SEL R34, R143, R154, P0 ;  /* 0x0000009a8f227207 */ /* 0x000fc40000000000 */
[----:B------:R-:W4:Y:S01]  /*c440*/  @P2 LDC R154, c[0x0][0xbec] ;  /* 0x0002fb00ff9a2b82 */ /* 0x000f220000000800 */
[----:B------:R-:W-:Y:S04]  /*c450*/  SHFL.IDX PT, R53, R212, R3, 0x1c1f ;  /* 0x001c1f03d4357589 */ /* 0x000fe800000e0000 */
[----:B------:R5:W0:Y:S04]  /*c460*/  SHFL.IDX PT, R148, R29, R81, 0x1c1f ;  /* 0x001c1f511d947589 */ /* 0x000a2800000e0000 */
[----:B------:R-:W-:Y:S04]  /*c470*/  SHFL.IDX PT, R71, R22, R3, 0x1c1f ;  /* 0x001c1f0316477589 */ /* 0x000fe800000e0000 */
[----:B------:R-:W-:Y:S01]  /*c480*/  SHFL.IDX PT, R22, R79, R3, 0x1c1f ;  /* 0x001c1f034f167589 */ /* 0x000fe200000e0000 */
[----:B-----5:R-:W-:-:S03]  /*c490*/  SEL R29, R85, R16, P0 ;  /* 0x00000010551d7207 */ /* 0x020fc60000000000 */
[----:B------:R5:W-:Y:S01]  /*c4a0*/  SHFL.IDX PT, R79, R68, R81, 0x1c1f ;  /* 0x001c1f51444f7589 */ /* 0x000be200000e0000 */
[----:B------:R-:W-:Y:S02]  /*c4b0*/  SEL R16, R75, R146, P0 ;  /* 0x000000924b107207 */ /* 0x000fe40000000000 */
[----:B--2---:R-:W-:Y:S01]  /*c4c0*/  SEL R72, R162, R151, P0 ;  /* 0x00000097a2487207 */ /* 0x004fe20000000000 */
[----:B------:R2:W-:Y:S01]  /*c4d0*/  SHFL.IDX PT, R140, R70, R81, 0x1c1f ;  /* 0x001c1f51468c7589 */ /* 0x0005e200000e0000 */
[----:B---3--:R-:W-:Y:S02]  /*c4e0*/  SEL R73, R164, R149, P0 ;  /* 0x00000095a4497207 */ /* 0x008fe40000000000 */
[----:B------:R-:W-:Y:S01]  /*c4f0*/  SEL R75, R149, R164, P0 ;  /* 0x000000a4954b7207 */ /* 0x000fe20000000000 */
[----:B------:R-:W-:Y:S01]  /*c500*/  SHFL.IDX PT, R58, R58, R3, 0x1c1f ;  /* 0x001c1f033a3a7589 */ /* 0x000fe200000e0000 */
[----:B----4-:R-:W-:Y:S01]  /*c510*/  @P2 IMAD.HI.U32 R154, R11, R154, RZ ;  /* 0x0000009a0b9a2227 */ /* 0x010fe200078e00ff */
[----:B-----5:R-:W-:-:S02]  /*c520*/  SEL R68, R158, R147, P0 ;  /* 0x000000939e447207 */ /* 0x020fc40000000000 */
[----:B------:R-:W-:Y:S01]  /*c530*/  SHFL.IDX PT, R141, R78, R81, 0x1c1f ;  /* 0x001c1f514e8d7589 */ /* 0x000fe200000e0000 */
[----:B0-----:R-:W-:Y:S02]  /*c540*/  SEL R143, R148, R53, P0 ;  /* 0x00000035948f7207 */ /* 0x001fe40000000000 */
[----:B--2---:R-:W-:Y:S01]  /*c550*/  SEL R70, R147, R158, P0 ;  /* 0x0000009e93467207 */ /* 0x004fe20000000000 */
[----:B------:R-:W-:Y:S01]  /*c560*/  SHFL.IDX PT, R109, R188, R3, 0x1c1f ;  /* 0x001c1f03bc6d7589 */ /* 0x000fe200000e0000 */
[----:B------:R-:W0:Y:S03]  /*c570*/  LDC.64 R146, c[0x0][0xb40] ;  /* 0x0002d000ff927b82 */ /* 0x000e260000000a00 */
[----:B------:R-:W2:Y:S04]  /*c580*/  SHFL.IDX PT, R188, R40, R81, 0x1c1f ;  /* 0x001c1f5128bc7589 */ /* 0x000ea800000e0000 */
[----:B------:R3:W-:Y:S04]  /*c590*/  SHFL.IDX PT, R32, R106, R81, 0x1c1f ;  /* 0x001c1f516a207589 */ /* 0x0007e800000e0000 */
[----:B------:R4:W-:Y:S04]  /*c5a0*/  SHFL.IDX PT, R40, R118, R81, 0x1c1f ;  /* 0x001c1f5176287589 */ /* 0x0009e800000e0000 */
[----:B------:R-:W-:Y:S01]  /*c5b0*/  SHFL.IDX PT, R182, R132, R81, 0x1c1f ;  /* 0x001c1f5184b67589 */ /* 0x000fe200000e0000 */
[----:B---3--:R-:W-:-:S02]  /*c5c0*/  SEL R106, R107, R120, P0 ;  /* 0x000000786b6a7207 */ /* 0x008fc40000000000 */
[----:B------:R-:W-:Y:S01]  /*c5d0*/  SEL R120, R90, R121, P0 ;  /* 0x000000795a787207 */ /* 0x000fe20000000000 */
[----:B------:R-:W-:Y:S01]  /*c5e0*/  SHFL.IDX PT, R57, R216, R3, 0x1c1f ;  /* 0x001c1f03d8397589 */ /* 0x000fe200000e0000 */
[----:B----4-:R-:W-:Y:S02]  /*c5f0*/  SEL R118, R180, R93, P0 ;  /* 0x0000005db4767207 */ /* 0x010fe40000000000 */
[----:B------:R-:W-:Y:S01]  /*c600*/  SEL R93, R91, R88, P0 ;  /* 0x000000585b5d7207 */ /* 0x000fe20000000000 */
[----:B------:R-:W-:Y:S01]  /*c610*/  SHFL.IDX PT, R132, R74, R81, 0x1c1f ;  /* 0x001c1f514a847589 */ /* 0x000fe200000e0000 */
[----:B------:R-:W-:Y:S01]  /*c620*/  SEL R90, R121, R90, P0 ;  /* 0x0000005a795a7207 */ /* 0x000fe20000000000 */
[----:B0-----:R-:W-:Y:S01]  /*c630*/  IMAD.WIDE.U32 R4, R146, UR37, R4 ;  /* 0x0000002592047c25 */ /* 0x001fe2000f8e0004 */
[----:B------:R-:W-:Y:S01]  /*c640*/  SEL R121, R89, R76, P0 ;  /* 0x0000004c59797207 */ /* 0x000fe20000000000 */
[----:B------:R0:W-:Y:S01]  /*c650*/  SHFL.IDX PT, R131, R122, R81, 0x1c1f ;  /* 0x001c1f517a837589 */ /* 0x0001e200000e0000 */
[----:B------:R-:W-:-:S02]  /*c660*/  SEL R91, R76, R89, P0 ;  /* 0x000000594c5b7207 */ /* 0x000fc40000000000 */
[----:B------:R-:W-:Y:S01]  /*c670*/  SEL R89, R82, R123, P0 ;  /* 0x0000007b52597207 */ /* 0x000fe20000000000 */
[----:B------:R3:W-:Y:S01]  /*c680*/  SHFL.IDX PT, R64, R130, R81, 0x1c1f ;  /* 0x001c1f5182407589 */ /* 0x0007e200000e0000 */
[----:B------:R-:W-:Y:S02]  /*c690*/  SEL R123, R123, R82, P0 ;  /* 0x000000527b7b7207 */ /* 0x000fe40000000000 */
[----:B------:R-:W-:Y:S01]  /*c6a0*/  SEL R88, R83, R178, P0 ;  /* 0x000000b253587207 */ /* 0x000fe20000000000 */
[----:B------:R-:W-:Y:S01]  /*c6b0*/  SHFL.IDX PT, R12, R12, R3, 0x1c1f ;  /* 0x001c1f030c0c7589 */ /* 0x000fe200000e0000 */
[----:B------:R-:W-:Y:S02]  /*c6c0*/  SEL R76, R77, R176, P0 ;  /* 0x000000b04d4c7207 */ /* 0x000fe40000000000 */
[----:B0-----:R-:W-:Y:S01]  /*c6d0*/  SEL R122, R178, R83, P0 ;  /* 0x00000053b27a7207 */ /* 0x001fe20000000000 */
[----:B------:R-:W0:Y:S01]  /*c6e0*/  SHFL.IDX PT, R160, R160, R3, 0x1c1f ;  /* 0x001c1f03a0a07589 */ /* 0x000e2200000e0000 */
[----:B------:R-:W-:Y:S01]  /*c6f0*/  SEL R82, R176, R77, P0 ;  /* 0x0000004db0527207 */ /* 0x000fe20000000000 */
[----:B---3--:R-:W3:Y:S01]  /*c700*/  @P2 LDC R130, c[0x0][0xbec] ;  /* 0x0002fb00ff822b82 */ /* 0x008ee20000000800 */
[----:B------:R-:W-:Y:S01]  /*c710*/  SEL R77, R67, R48, P0 ;  /* 0x00000030434d7207 */ /* 0x000fe20000000000 */
[----:B------:R-:W-:Y:S01]  /*c720*/  SHFL.IDX PT, R166, R166, R3, 0x1c1f ;  /* 0x001c1f03a6a67589 */ /* 0x000fe200000e0000 */
[----:B------:R-:W-:Y:S01]  /*c730*/  SEL R83, R48, R67, P0 ;  /* 0x0000004330537207 */ /* 0x000fe20000000000 */
[----:B------:R-:W-:Y:S01]  /*c740*/  IMAD R67, RZ, RZ, -UR38 ;  /* 0x80000026ff437e24 */ /* 0x000fe2000f8e02ff */
[----:B------:R-:W-:Y:S01]  /*c750*/  SEL R48, R49, R134, P0 ;  /* 0x0000008631307207 */ /* 0x000fe20000000000 */
[----:B------:R-:W-:Y:S01]  /*c760*/  SHFL.IDX PT, R168, R168, R3, 0x1c1f ;  /* 0x001c1f03a8a87589 */ /* 0x000fe200000e0000 */
[----:B------:R-:W-:Y:S01]  /*c770*/  SEL R134, R134, R49, P0 ;  /* 0x0000003186867207 */ /* 0x000fe20000000000 */
[----:B------:R-:W-:Y:S01]  /*c780*/  IMAD R152, R152, R67, UR4 ;  /* 0x0000000498987e24 */ /* 0x000fe2000f8e0243 */
[----:B------:R-:W-:Y:S01]  /*c790*/  SEL R49, R50, R135, P0 ;  /* 0x0000008732317207 */ /* 0x000fe20000000000 */
[----:B------:R-:W-:Y:S01]  /*c7a0*/  SHFL.IDX PT, R170, R170, R3, 0x1c1f ;  /* 0x001c1f03aaaa7589 */ /* 0x000fe200000e0000 */
[----:B------:R-:W-:Y:S01]  /*c7b0*/  SEL R135, R135, R50, P0 ;  /* 0x0000003287877207 */ /* 0x000fe20000000000 */
[----:B------:R-:W-:Y:S01]  /*c7c0*/  ULDC.64 UR4, c[0x0][0xbe0] ;  /* 0x0002f80000047ab9 */ /* 0x000fe20000000a00 */
[----:B------:R-:W-:Y:S01]  /*c7d0*/  SEL R74, R151, R162, P0 ;  /* 0x000000a2974a7207 */ /* 0x000fe20000000000 */
[----:B------:R-:W4:Y:S01]  /*c7e0*/  SHFL.IDX PT, R172, R172, R3, 0x1c1f ;  /* 0x001c1f03acac7589 */ /* 0x000f2200000e0000 */
[----:B------:R-:W-:Y:S01]  /*c7f0*/  SEL R50, R51, R144, P0 ;  /* 0x0000009033327207 */ /* 0x000fe20000000000 */
[----:B------:R-:W5:Y:S01]  /*c800*/  @P2 LDC R151, c[0x0][0xbf0] ;  /* 0x0002fc00ff972b82 */ /* 0x000f620000000800 */
[----:B------:R-:W-:Y:S01]  /*c810*/  SHF.R.S32.HI R67, RZ, 0x1f, R152 ;  /* 0x0000001fff437819 */ /* 0x000fe20000011498 */
[----:B------:R-:W-:Y:S01]  /*c820*/  SHFL.IDX PT, R174, R174, R3, 0x1c1f ;  /* 0x001c1f03aeae7589 */ /* 0x000fe200000e0000 */
[----:B--2---:R-:W-:-:S03]  /*c830*/  SEL R20, R188, R71, P0 ;  /* 0x00000047bc147207 */ /* 0x004fc60000000000 */
[----:B------:R-:W-:Y:S01]  /*c840*/  SHFL.IDX PT, R111, R190, R3, 0x1c1f ;  /* 0x001c1f03be6f7589 */ /* 0x000fe200000e0000 */
[----:B0-----:R-:W-:-:S03]  /*c850*/  SEL R69, R160, R79, P0 ;  /* 0x0000004fa0457207 */ /* 0x001fc60000000000 */
[----:B------:R-:W-:Y:S04]  /*c860*/  SHFL.IDX PT, R113, R192, R3, 0x1c1f ;  /* 0x001c1f03c0717589 */ /* 0x000fe800000e0000 */
[----:B------:R-:W0:Y:S04]  /*c870*/  SHFL.IDX PT, R54, R54, R3, 0x1c1f ;  /* 0x001c1f0336367589 */ /* 0x000e2800000e0000 */
[----:B------:R-:W2:Y:S04]  /*c880*/  SHFL.IDX PT, R55, R214, R3, 0x1c1f ;  /* 0x001c1f03d6377589 */ /* 0x000ea800000e0000 */
[----:B------:R-:W-:Y:S01]  /*c890*/  SHFL.IDX PT, R59, R218, R3, 0x1c1f ;  /* 0x001c1f03da3b7589 */ /* 0x000fe200000e0000 */
[----:B----4-:R-:W-:-:S02]  /*c8a0*/  SEL R85, R172, R157, P0 ;  /* 0x0000009dac557207 */ /* 0x010fc40000000000 */
[----:B------:R-:W-:Y:S01]  /*c8b0*/  SEL R87, R157, R172, P0 ;  /* 0x000000ac9d577207 */ /* 0x000fe20000000000 */
        /* <DEDUP_REMOVED lines=13> */
[----:B------:R4:W5:Y:S01]  /*c990*/  SHFL.IDX PT, R3, R150, R81, 0x1c1f ;  /* 0x001c1f5196037589 */ /* 0x00096200000e0000 */
[----:B-1----:R-:W-:-:S03]  /*c9a0*/  IMAD R126, R136, UR40, RZ ;  /* 0x00000028887e7c24 */ /* 0x002fc6000f8e02ff */
[----:B------:R1:W-:Y:S01]  /*c9b0*/  SHFL.IDX PT, R124, R142, R81, 0x1c1f ;  /* 0x001c1f518e7c7589 */ /* 0x0003e200000e0000 */
[----:B------:R-:W-:-:S03]  /*c9c0*/  IMAD R137, R137, UR37, R126 ;  /* 0x0000002589897c24 */ /* 0x000fc6000f8e027e */
[----:B------:R-:W5:Y:S01]  /*c9d0*/  SHFL.IDX PT, R186, R128, R81, 0x1c1f ;  /* 0x001c1f5180ba7589 */ /* 0x000f6200000e0000 */
[----:B----4-:R-:W4:Y:S03]  /*c9e0*/  @P2 LDC R150, c[0x0][0xbf0] ;  /* 0x0002fc00ff962b82 */ /* 0x010f260000000800 */
[----:B------:R5:W5:Y:S01]  /*c9f0*/  SHFL.IDX PT, R128, R33, R81, 0x1c1f ;  /* 0x001c1f5121807589 */ /* 0x000b6200000e0000 */
[----:B-1----:R-:W-:Y:S02]  /*ca00*/  SEL R142, R144, R51, P0 ;  /* 0x00000033908e7207 */ /* 0x002fe40000000000 */
[----:B------:R-:W-:Y:S01]  /*ca10*/  SEL R51, R53, R148, P0 ;  /* 0x0000009435337207 */ /* 0x000fe20000000000 */
[----:B------:R-:W-:Y:S01]  /*ca20*/  IMAD.WIDE.U32 R148, R136, UR37, R6 ;  /* 0x0000002588947c25 */ /* 0x000fe2000f8e0006 */
[----:B------:R-:W-:Y:S01]  /*ca30*/  SEL R7, R58, R141, P0 ;  /* 0x0000008d3a077207 */ /* 0x000fe20000000000 */
[----:B------:R-:W1:Y:S01]  /*ca40*/  SHFL.IDX PT, R60, R86, R81, 0x1c1f ;  /* 0x001c1f51563c7589 */ /* 0x000e6200000e0000 */
[----:B------:R-:W-:Y:S01]  /*ca50*/  SEL R6, R57, R132, P0 ;  /* 0x0000008439067207 */ /* 0x000fe20000000000 */
[----:B------:R-:W-:Y:S01]  /*ca60*/  IMAD.IADD R149, R149, 0x1, R137 ;  /* 0x0000000195957824 */ /* 0x000fe200078e0289 */
[----:B------:R-:W-:Y:S01]  /*ca70*/  SEL R137, R141, R58, P0 ;  /* 0x0000003a8d897207 */ /* 0x000fe20000000000 */
[----:B------:R-:W-:Y:S01]  /*ca80*/  IMAD R58, R146, UR40, RZ ;  /* 0x00000028923a7c24 */ /* 0x000fe2000f8e02ff */
[----:B------:R-:W-:Y:S01]  /*ca90*/  SEL R136, R132, R57, P0 ;  /* 0x0000003984887207 */ /* 0x000fe20000000000 */
[----:B---3--:R-:W-:Y:S01]  /*caa0*/  @P2 IMAD.HI.U32 R57, R11, R130, RZ ;  /* 0x000000820b392227 */ /* 0x008fe200078e00ff */
[----:B0-----:R-:W-:Y:S01]  /*cab0*/  SEL R144, R54, R145, P0 ;  /* 0x0000009136907207 */ /* 0x001fe20000000000 */
[----:B------:R-:W-:Y:S01]  /*cac0*/  SHFL.IDX PT, R36, R94, R81, 0x1c1f ;  /* 0x001c1f515e247589 */ /* 0x000fe200000e0000 */
[----:B------:R-:W-:Y:S01]  /*cad0*/  SEL R54, R145, R54, P0 ;  /* 0x0000003691367207 */ /* 0x000fe20000000000 */
[----:B------:R-:W-:Y:S01]  /*cae0*/  IMAD R147, R147, UR37, R58 ;  /* 0x0000002593937c24 */ /* 0x000fe2000f8e023a */
[----:B--2---:R-:W-:Y:S01]  /*caf0*/  SEL R145, R55, R140, P0 ;  /* 0x0000008c37917207 */ /* 0x004fe20000000000 */
[----:B------:R-:W-:Y:S01]  /*cb00*/  IMAD.MOV.U32 R53, RZ, RZ, R11 ;  /* 0x000000ffff357224 */ /* 0x000fe200078e000b */
[----:B------:R-:W-:Y:S01]  /*cb10*/  SEL R55, R140, R55, P0 ;  /* 0x000000378c377207 */ /* 0x000fe20000000000 */
[----:B------:R-:W-:Y:S01]  /*cb20*/  IMAD.MOV.U32 R146, RZ, RZ, R4 ;  /* 0x000000ffff927224 */ /* 0x000fe200078e0004 */
[----:B------:R-:W-:Y:S01]  /*cb30*/  IADD3 R147, R5, R147, RZ ;  /* 0x0000009305937210 */ /* 0x000fe20007ffe0ff */
[C---:B------:R-:W-:Y:S01]  /*cb40*/  IMAD R5, R67.reuse, UR4, RZ ;  /* 0x0000000443057c24 */ /* 0x040fe2000f8e02ff */
[----:B----4-:R-:W-:Y:S01]  /*cb50*/  @P2 SHF.R.U32.HI R53, RZ, R150, R57 ;  /* 0x00000096ff352219 */ /* 0x010fe20000011639 */
[----:B------:R-:W-:Y:S01]  /*cb60*/  IMAD.MOV.U32 R57, RZ, RZ, R11 ;  /* 0x000000ffff397224 */ /* 0x000fe200078e000b */
[----:B-----5:R-:W-:Y:S01]  /*cb70*/  @P2 SHF.R.U32.HI R57, RZ, R151, R154 ;  /* 0x00000097ff392219 */ /* 0x020fe2000001169a */
[C---:B------:R-:W-:Y:S01]  /*cb80*/  IMAD R58, R152.reuse, UR5, R5 ;  /* 0x00000005983a7c24 */ /* 0x040fe2000f8e0205 */
[----:B------:R-:W-:Y:S01]  /*cb90*/  SHFL.IDX PT, R153, R84, R81, 0x1c1f ;  /* 0x001c1f5154997589 */ /* 0x000fe200000e0000 */
[----:B------:R-:W-:Y:S01]  /*cba0*/  IMAD.WIDE.U32 R4, R152, UR4, R148 ;  /* 0x0000000498047c25 */ /* 0x000fe2000f8e0094 */
[----:B------:R-:W-:Y:S01]  /*cbb0*/  ULDC.64 UR4, c[0x0][0xb30] ;  /* 0x0002cc0000047ab9 */ /* 0x000fe20000000a00 */
[----:B------:R-:W-:Y:S01]  /*cbc0*/  SEL R33, R22, R3, P0 ;  /* 0x0000000316217207 */ /* 0x000fe20000000000 */
[----:B------:R-:W-:Y:S01]  /*cbd0*/  SHFL.IDX PT, R155, R80, R81, 0x1c1f ;  /* 0x001c1f51509b7589 */ /* 0x000fe200000e0000 */
[----:B------:R-:W-:Y:S01]  /*cbe0*/  IMAD R67, R67, UR6, RZ ;  /* 0x0000000643437c24 */ /* 0x000fe2000f8e02ff */
[----:B------:R-:W-:Y:S01]  /*cbf0*/  IADD3 R140, P2, R53, R4, RZ ;  /* 0x00000004358c7210 */ /* 0x000fe20007f5e0ff */
[C---:B------:R-:W-:Y:S01]  /*cc00*/  IMAD.WIDE.U32 R146, R152.reuse, UR6, R146 ;  /* 0x0000000698927c25 */ /* 0x040fe2000f8e0092 */
        /* <DEDUP_REMOVED lines=9> */
[----:B------:R-:W-:Y:S01]  /*cca0*/  IMAD.IADD R147, R147, 0x1, R141 ;  /* 0x0000000193937824 */ /* 0x000fe200078e028d */
[----:B------:R-:W-:Y:S01]  /*ccb0*/  IADD3.X R141, R67, R5, R58, P2, !PT ;  /* 0x00000005438d7210 */ /* 0x000fe200017fe43a */
[C---:B------:R-:W-:Y:S01]  /*ccc0*/  IMAD R53, R8.reuse, R53, R11 ;  /* 0x0000003508357224 */ /* 0x040fe200078e020b */
[----:B------:R0:W-:Y:S01]  /*ccd0*/  SHFL.IDX PT, R127, R110, R81, 0x1c1f ;  /* 0x001c1f516e7f7589 */ /* 0x0001e200000e0000 */
[C---:B------:R-:W-:Y:S01]  /*cce0*/  IMAD R67, R57.reuse, UR5, R4 ;  /* 0x0000000539437c24 */ /* 0x040fe2000f8e0204 */
[----:B------:R-:W2:Y:S01]  /*ccf0*/  S2UR UR5, SR_CgaCtaId ;  /* 0x00000000000579c3 */ /* 0x000ea20000008800 */
[----:B------:R-:W-:Y:S01]  /*cd00*/  IMAD.MOV R126, RZ, RZ, -R57 ;  /* 0x000000ffff7e7224 */ /* 0x000fe200078e0a39 */
[----:B------:R-:W-:Y:S01]  /*cd10*/  SHFL.IDX PT, R133, R133, R81, 0x1c1f ;  /* 0x001c1f5185857589 */ /* 0x000fe200000e0000 */
[----:B------:R-:W-:Y:S01]  /*cd20*/  IMAD.WIDE.U32 R4, R57, UR4, R146 ;  /* 0x0000000439047c25 */ /* 0x000fe2000f8e0092 */
[----:B------:R-:W-:Y:S01]  /*cd30*/  SHF.R.S32.HI R57, RZ, 0x1f, R53 ;  /* 0x0000001fff397819 */ /* 0x000fe20000011435 */
[----:B------:R-:W-:Y:S01]  /*cd40*/  UMOV UR4, 0x400 ;  /* 0x0000040000047882 */ /* 0x000fe20000000000 */
[----:B------:R-:W-:Y:S01]  /*cd50*/  SHFL.IDX PT, R138, R138, R81, 0x1c1f ;  /* 0x001c1f518a8a7589 */ /* 0x000fe200000e0000 */
[----:B------:R-:W-:Y:S01]  /*cd60*/  IMAD R11, R8, R126, R11 ;  /* 0x0000007e080b7224 */ /* 0x000fe200078e020b */
[----:B------:R-:W-:Y:S01]  /*cd70*/  SEL R22, R71, R188, P0 ;  /* 0x000000bc47167207 */ /* 0x000fe20000000000 */
[----:B------:R-:W-:Y:S01]  /*cd80*/  IMAD R126, R57, UR6, RZ ;  /* 0x00000006397e7c24 */ /* 0x000fe2000f8e02ff */
[----:B0-----:R-:W-:Y:S01]  /*cd90*/  SEL R110, R111, R186, P0 ;  /* 0x000000ba6f6e7207 */ /* 0x001fe20000000000 */
[----:B------:R-:W-:Y:S01]  /*cda0*/  IMAD.IADD R5, R5, 0x1, R67 ;  /* 0x0000000105057824 */ /* 0x000fe200078e0243 */
[----:B------:R-:W-:Y:S01]  /*cdb0*/  SHF.R.S32.HI R58, RZ, 0x1f, R11 ;  /* 0x0000001fff3a7819 */ /* 0x000fe2000001140b */
[C---:B------:R-:W-:Y:S01]  /*cdc0*/  IMAD R57, R53.reuse, UR7, R126 ;  /* 0x0000000735397c24 */ /* 0x040fe2000f8e027e */
        /* <DEDUP_REMOVED lines=8> */
[----:B------:R-:W-:Y:S01]  /*ce50*/  IMAD.IADD R5, R141, 0x1, R57 ;  /* 0x000000018d057824 */ /* 0x000fe200078e0239 */
[----:B--2---:R-:W-:Y:S01]  /*ce60*/  ULEA UR4, UR5, UR4, 0x18 ;  /* 0x0000000405047291 */ /* 0x004fe2000f8ec03f */
[----:B------:R-:W-:Y:S01]  /*ce70*/  SHFL.IDX PT, R148, R67, RZ, 0x1c1f ;  /* 0x001c1fff43947589 */ /* 0x000fe200000e0000 */
[----:B------:R-:W-:Y:S01]  /*ce80*/  IMAD R58, R58, UR8, RZ ;  /* 0x000000083a3a7c24 */ /* 0x000fe2000f8e02ff */
[----:B------:R-:W-:Y:S01]  /*ce90*/  SEL R107, R109, R184, P0 ;  /* 0x000000b86d6b7207 */ /* 0x000fe20000000000 */
[----:B------:R-:W-:Y:S01]  /*cea0*/  UIADD3 UR4, UR4, 0x38820, URZ ;  /* 0x0003882004047890 */ /* 0x000fe2000fffe03f */
[----:B------:R-:W-:Y:S01]  /*ceb0*/  LEA.HI.X R140, R140, UR7, R5, 0x2, P2 ;  /* 0x000000078c8c7c11 */ /* 0x000fe200090f1405 */
[----:B------:R-:W-:Y:S01]  /*cec0*/  SHFL.IDX PT, R150, R67, 0x1, 0x1c1f ;  /* 0x003c1f0043967f89 */ /* 0x000fe200000e0000 */
[----:B------:R-:W-:Y:S01]  /*ced0*/  IMAD R53, R11, UR9, R58 ;  /* 0x000000090b357c24 */ /* 0x000fe2000f8e023a */
[----:B------:R-:W-:Y:S01]  /*cee0*/  UPRMT UR4, URZ, 0x654, UR4 ;  /* 0x000006543f047896 */ /* 0x000fe20008000004 */
[----:B------:R-:W-:Y:S01]  /*cef0*/  IMAD R11, R8, UR6, RZ ;  /* 0x00000006080b7c24 */ /* 0x000fe2000f8e02ff */
[----:B------:R-:W0:Y:S01]  /*cf00*/  SHFL.IDX PT, R149, R140, RZ, 0x1c1f ;  /* 0x001c1fff8c957589 */ /* 0x000e2200000e0000 */
[C---:B------:R-:W-:Y:S01]  /*cf10*/  VIADD R8, R10.reuse, 0x8 ;  /* 0x000000080a087836 */ /* 0x040fe20000000000 */
[----:B------:R-:W-:Y:S01]  /*cf20*/  ULDC.64 UR8, c[0x0][0xb00] ;  /* 0x0002c00000087ab9 */ /* 0x000fe20000000a00 */
[----:B------:R-:W-:Y:S01]  /*cf30*/  IMAD.IADD R57, R147, 0x1, R53 ;  /* 0x0000000193397824 */ /* 0x000fe200078e0235 */
[----:B------:R-:W2:Y:S01]  /*cf40*/  SHFL.IDX PT, R151, R140, 0x1, 0x1c1f ;  /* 0x003c1f008c977f89 */ /* 0x000ea200000e0000 */
[----:B------:R-:W-:-:S02]  /*cf50*/  ISETP.GE.OR P2, PT, R10, R11, P1 ;  /* 0x0000000b0a00720c */ /* 0x000fc40000f46670 */
[----:B------:R-:W-:Y:S01]  /*cf60*/  ISETP.GE.OR P1, PT, R8, R11, P1 ;  /* 0x0000000b0800720c */ /* 0x000fe20000f26670 */
[----:B------:R-:W-:Y:S01]  /*cf70*/  SYNCS.ARRIVE.TRANS64.RED.A1T0 RZ, [UR4], RZ ;  /* 0x000000ffffff79a7 */ /* 0x000fe20008100404 */
[----:B------:R-:W-:Y:S02]  /*cf80*/  LEA R53, P3, R146, UR8, 0x2 ;  /* 0x0000000892357c11 */ /* 0x000fe4000f8610ff */
[----:B------:R-:W-:Y:S02]  /*cf90*/  SEL R58, R128, R59, P0 ;  /* 0x0000003b803a7207 */ /* 0x000fe40000000000 */
[----:B------:R-:W-:Y:S02]  /*cfa0*/  LEA.HI.X R57, R146, UR9, R57, 0x2, P3 ;  /* 0x0000000992397c11 */ /* 0x000fe400098f1439 */
[----:B------:R-:W-:Y:S01]  /*cfb0*/  ISETP.GE.AND P3, PT, R10, R11, PT ;  /* 0x0000000b0a00720c */ /* 0x000fe20003f66270 */
[----:B------:R3:W4:Y:S01]  /*cfc0*/  SHFL.IDX PT, R146, R53, RZ, 0x1c1f ;  /* 0x001c1fff35927589 */ /* 0x00072200000e0000 */
[----:B-1----:R-:W-:-:S02]  /*cfd0*/  SEL R5, R61, R60, P0 ;  /* 0x0000003c3d057207 */ /* 0x002fc40000000000 */
[----:B------:R-:W-:Y:S01]  /*cfe0*/  SEL R59, R60, R61, P0 ;  /* 0x0000003d3c3b7207 */ /* 0x000fe20000000000 */
[----:B------:R3:W1:Y:S01]  /*cff0*/  SHFL.IDX PT, R147, R57, RZ, 0x1c1f ;  /* 0x001c1fff39937589 */ /* 0x00066200000e0000 */
[----:B------:R-:W-:Y:S02]  /*d000*/  SEL R60, R62, R129, P0 ;  /* 0x000000813e3c7207 */ /* 0x000fe40000000000 */
[----:B------:R-:W-:Y:S01]  /*d010*/  SEL R111, R113, R182, P0 ;  /* 0x000000b6716f7207 */ /* 0x000fe20000000000 */
[----:B0-----:R3:W-:Y:S01]  /*d020*/  @!P2 ST.E desc[UR46][R148.64], R0 ;  /* 0x000000009400a985 */ /* 0x0017e2000c10192e */
[----:B------:R-:W-:Y:S02]  /*d030*/  SEL R62, R129, R62, P0 ;  /* 0x0000003e813e7207 */ /* 0x000fe40000000000 */
[----:B------:R-:W-:Y:S01]  /*d040*/  SEL R61, R63, R36, P0 ;  /* 0x000000243f3d7207 */ /* 0x000fe20000000000 */
[----:B--2---:R3:W-:Y:S01]  /*d050*/  @!P1 ST.E desc[UR46][R150.64], R2 ;  /* 0x0000000296009985 */ /* 0x0047e2000c10192e */
        /* <DEDUP_REMOVED lines=15> */
[----:B-1-34-:R-:W-:Y:S06]  /*d150*/  @P3 BRA `(.L_x_2593) ;  /* 0x0000000800f83947 */ /* 0x01afec0003800000 */
[----:B------:R-:W-:Y:S01]  /*d160*/  ULDC UR4, c[0x0][0xac8] ;  /* 0x0002b20000047ab9 */ /* 0x000fe20000000800 */
[C---:B------:R-:W-:Y:S01]  /*d170*/  VIADD R0, R9.reuse, 0x8 ;  /* 0x0000000809007836 */ /* 0x040fe20000000000 */
[C---:B------:R-:W-:Y:S01]  /*d180*/  ISETP.GE.AND P1, PT, R9.reuse, UR4, PT ;  /* 0x0000000409007c0c */ /* 0x040fe2000bf26270 */
[C---:B------:R-:W-:Y:S02]  /*d190*/  VIADD R10, R9.reuse, 0x10 ;  /* 0x00000010090a7836 */ /* 0x040fe40000000000 */
[C---:B------:R-:W-:Y:S01]  /*d1a0*/  VIADD R36, R9.reuse, 0x18 ;  /* 0x0000001809247836 */ /* 0x040fe20000000000 */
[----:B------:R-:W-:Y:S01]  /*d1b0*/  ISETP.GE.AND P4, PT, R0, UR4, PT ;  /* 0x0000000400007c0c */ /* 0x000fe2000bf86270 */
[C---:B------:R-:W-:Y:S01]  /*d1c0*/  VIADD R44, R9.reuse, 0x20 ;  /* 0x00000020092c7836 */ /* 0x040fe20000000000 */
[----:B------:R-:W-:Y:S01]  /*d1d0*/  ISETP.GE.AND P5, PT, R10, UR4, PT ;  /* 0x000000040a007c0c */ /* 0x000fe2000bfa6270 */
[C---:B------:R-:W-:Y:S01]  /*d1e0*/  VIADD R126, R9.reuse, 0x28 ;  /* 0x00000028097e7836 */ /* 0x040fe20000000000 */
[----:B------:R-:W-:Y:S01]  /*d1f0*/  ISETP.GE.AND P6, PT, R36, UR4, PT ;  /* 0x0000000424007c0c */ /* 0x000fe2000bfc6270 */
[----:B------:R-:W-:-:S03]  /*d200*/  VIADD R130, R9, 0x30 ;  /* 0x0000003009827836 */ /* 0x000fc60000000000 */
[----:B------:R-:W-:Y:S01]  /*d210*/  ISETP.GE.AND P2, PT, R126, UR4, PT ;  /* 0x000000047e007c0c */ /* 0x000fe2000bf46270 */
[----:B------:R-:W-:Y:S01]  /*d220*/  @!P1 IMAD.WIDE R66, R9, 0x4, R146 ;  /* 0x0000000409429825 */ /* 0x000fe200078e0292 */
[----:B------:R-:W-:-:S03]  /*d230*/  ISETP.GE.AND P3, PT, R130, UR4, PT ;  /* 0x0000000482007c0c */ /* 0x000fc6000bf66270 */
        /* <DEDUP_REMOVED lines=8> */
[----:B------:R-:W-:Y:S01]  /*d2c0*/  VIADD R10, R9, 0x40 ;  /* 0x00000040090a7836 */ /* 0x000fe20000000000 */
[----:B------:R-:W-:-:S02]  /*d2d0*/  @!P6 LOP3.LUT R149, R36, 0xfffffffe, RZ, 0xc0, !PT ;  /* 0xfffffffe2495e812 */ /* 0x000fc400078ec0ff */
[----:B------:R-:W-:Y:S01]  /*d2e0*/  @!P2 LEA.HI R126, R126, R126, RZ, 0x1 ;  /* 0x0000007e7e7ea211 */ /* 0x000fe200078f08ff */
[--C-:B0-----:R-:W-:Y:S01]  /*d2f0*/  @!P4 IMAD.WIDE R30, R65, 0x4, R146.reuse ;  /* 0x00000004411ec825 */ /* 0x101fe200078e0292 */
[----:B------:R-:W-:Y:S02]  /*d300*/  @!P1 LEA.HI R44, R44, R44, RZ, 0x1 ;  /* 0x0000002c2c2c9211 */ /* 0x000fe400078f08ff */
[----:B------:R-:W-:Y:S01]  /*d310*/  @!P3 LEA.HI R130, R130, R130, RZ, 0x1 ;  /* 0x000000828282b211 */ /* 0x000fe200078f08ff */
[--C-:B------:R-:W-:Y:S01]  /*d320*/  @!P5 IMAD.WIDE R66, R125, 0x4, R146.reuse ;  /* 0x000000047d42d825 */ /* 0x100fe200078e0292 */
[----:B------:R0:W-:Y:S01]  /*d330*/  @!P4 ST.E.64 desc[UR46][R30.64], R28 ;  /* 0x0000001c1e00c985 */ /* 0x0001e2000c101b2e */
[----:B------:R-:W-:Y:S02]  /*d340*/  @!P1 LOP3.LUT R65, R44, 0xfffffffe, RZ, 0xc0, !PT ;  /* 0xfffffffe2c419812 */ /* 0x000fe400078ec0ff */
[----:B------:R-:W-:Y:S01]  /*d350*/  @!P6 IMAD.WIDE R148, R149, 0x4, R146 ;  /* 0x000000049594e825 */ /* 0x000fe200078e0292 */
[----:B------:R1:W-:Y:S01]  /*d360*/  @!P5 ST.E.64 desc[UR46][R66.64], R26 ;  /* 0x0000001a4200d985 */ /* 0x0003e2000c101b2e */
[----:B------:R-:W-:-:S02]  /*d370*/  IADD3 R36, R9, 0x48, RZ ;  /* 0x0000004809247810 */ /* 0x000fc40007ffe0ff */
[----:B------:R-:W-:Y:S01]  /*d380*/  ISETP.GE.AND P4, PT, R0, UR4, PT ;  /* 0x0000000400007c0c */ /* 0x000fe2000bf86270 */
[----:B------:R2:W-:Y:S01]  /*d390*/  @!P6 ST.E.64 desc[UR46][R148.64], R24 ;  /* 0x000000189400e985 */ /* 0x0005e2000c101b2e */
[----:B------:R-:W-:Y:S01]  /*d3a0*/  ISETP.GE.AND P5, PT, R10, UR4, PT ;  /* 0x000000040a007c0c */ /* 0x000fe2000bfa6270 */
[C---:B------:R-:W-:Y:S01]  /*d3b0*/  VIADD R44, R9.reuse, 0x58 ;  /* 0x00000058092c7836 */ /* 0x040fe20000000000 */
[----:B------:R-:W-:Y:S02]  /*d3c0*/  ISETP.GE.AND P6, PT, R36, UR4, PT ;  /* 0x0000000424007c0c */ /* 0x000fe4000bfc6270 */
[----:B0-----:R-:W-:Y:S01]  /*d3d0*/  @!P2 LOP3.LUT R29, R126, 0xfffffffe, RZ, 0xc0, !PT ;  /* 0xfffffffe7e1da812 */ /* 0x001fe200078ec0ff */
[----:B------:R-:W-:Y:S01]  /*d3e0*/  VIADD R30, R9, 0x50 ;  /* 0x00000050091e7836 */ /* 0x000fe20000000000 */
[----:B------:R-:W-:-:S03]  /*d3f0*/  @!P3 LOP3.LUT R31, R130, 0xfffffffe, RZ, 0xc0, !PT ;  /* 0xfffffffe821fb812 */ /* 0x000fc600078ec0ff */
[--C-:B-1----:R-:W-:Y:S02]  /*d400*/  @!P2 IMAD.WIDE R26, R29, 0x4, R146.reuse ;  /* 0x000000041d1aa825 */ /* 0x102fe400078e0292 */
[----:B------:R-:W-:Y:S02]  /*d410*/  @!P4 LEA.HI R0, R0, R0, RZ, 0x1 ;  /* 0x000000000000c211 */ /* 0x000fe400078f08ff */
[----:B------:R-:W-:Y:S01]  /*d420*/  @!P5 LEA.HI R10, R10, R10, RZ, 0x1 ;  /* 0x0000000a0a0ad211 */ /* 0x000fe200078f08ff */
[----:B--2---:R-:W-:Y:S01]  /*d430*/  @!P1 IMAD.WIDE R24, R65, 0x4, R146 ;  /* 0x0000000441189825 */ /* 0x004fe200078e0292 */
[----:B------:R-:W-:-:S03]  /*d440*/  @!P6 LEA.HI R36, R36, R36, RZ, 0x1 ;  /* 0x000000242424e211 */ /* 0x000fc600078f08ff */
        /* <DEDUP_REMOVED lines=41> */
[----:B------:R-:W-:-:S03]  /*d6e0*/  IADD3 R0, R9, 0x90, RZ ;  /* 0x0000009009007810 */ /* 0x000fc60007ffe0ff */
[----:B------:R-:W-:Y:S01]  /*d6f0*/  @!P3 LEA.HI R24, R24, R24, RZ, 0x1 ;  /* 0x000000181818b211 */ /* 0x000fe200078f08ff */
[--C-:B0-----:R-:W-:Y:S01]  /*d700*/  @!P4 IMAD.WIDE R14, R21, 0x4, R146.reuse ;  /* 0x00000004150ec825 */ /* 0x101fe200078e0292 */
[----:B------:R-:W-:Y:S02]  /*d710*/  ISETP.GE.AND P1, PT, R22, UR4, PT ;  /* 0x0000000416007c0c */ /* 0x000fe4000bf26270 */
[----:B-1----:R-:W-:Y:S01]  /*d720*/  @!P5 LOP3.LUT R17, R10, 0xfffffffe, RZ, 0xc0, !PT ;  /* 0xfffffffe0a11d812 */ /* 0x002fe200078ec0ff */
[----:B------:R-:W-:Y:S01]  /*d730*/  VIADD R10, R9, 0x98 ;  /* 0x00000098090a7836 */ /* 0x000fe20000000000 */
[----:B------:R-:W-:Y:S01]  /*d740*/  ISETP.GE.AND P2, PT, R0, UR4, PT ;  /* 0x0000000400007c0c */ /* 0x000fe2000bf46270 */
[----:B------:R0:W-:Y:S01]  /*d750*/  @!P4 ST.E.64 desc[UR46][R14.64], R74 ;  /* 0x0000004a0e00c985 */ /* 0x0001e2000c101b2e */
[----:B------:R-:W-:Y:S01]  /*d760*/  @!P6 LEA.HI R20, R20, R20, RZ, 0x1 ;  /* 0x000000141414e211 */ /* 0x000fe200078f08ff */
[----:B------:R-:W-:Y:S01]  /*d770*/  @!P5 IMAD.WIDE R16, R17, 0x4, R146 ;  /* 0x000000041110d825 */ /* 0x000fe200078e0292 */
[----:B--2---:R-:W-:-:S02]  /*d780*/  @!P3 LOP3.LUT R19, R24, 0xfffffffe, RZ, 0xc0, !PT ;  /* 0xfffffffe1813b812 */ /* 0x004fc400078ec0ff */
[----:B------:R-:W-:Y:S01]  /*d790*/  @!P6 LOP3.LUT R21, R20, 0xfffffffe, RZ, 0xc0, !PT ;  /* 0xfffffffe1415e812 */ /* 0x000fe200078ec0ff */
[----:B------:R-:W-:Y:S01]  /*d7a0*/  VIADD R24, R9, 0xa0 ;  /* 0x000000a009187836 */ /* 0x000fe20000000000 */
[----:B------:R-:W-:Y:S01]  /*d7b0*/  @!P5 ST.E.64 desc[UR46][R16.64], R78 ;  /* 0x0000004e1000d985 */ /* 0x000fe2000c101b2e */
[--C-:B------:R-:W-:Y:S01]  /*d7c0*/  @!P3 IMAD.WIDE R18, R19, 0x4, R146.reuse ;  /* 0x000000041312b825 */ /* 0x100fe200078e0292 */
[----:B------:R-:W-:Y:S02]  /*d7d0*/  @!P1 LEA.HI R22, R22, R22, RZ, 0x1 ;  /* 0x0000001616169211 */ /* 0x000fe400078f08ff */
[----:B------:R-:W-:Y:S01]  /*d7e0*/  ISETP.GE.AND P4, PT, R24, UR4, PT ;  /* 0x0000000418007c0c */ /* 0x000fe2000bf86270 */
[----:B------:R-:W-:Y:S01]  /*d7f0*/  @!P6 IMAD.WIDE R20, R21, 0x4, R146 ;  /* 0x000000041514e825 */ /* 0x000fe200078e0292 */
[----:B------:R1:W-:Y:S01]  /*d800*/  @!P3 ST.E.64 desc[UR46][R18.64], R80 ;  /* 0x000000501200b985 */ /* 0x0003e2000c101b2e */
[----:B------:R-:W-:Y:S02]  /*d810*/  ISETP.GE.AND P3, PT, R10, UR4, PT ;  /* 0x000000040a007c0c */ /* 0x000fe4000bf66270 */
[----:B0-----:R-:W-:Y:S01]  /*d820*/  @!P1 LOP3.LUT R15, R22, 0xfffffffe, RZ, 0xc0, !PT ;  /* 0xfffffffe160f9812 */ /* 0x001fe200078ec0ff */
[----:B------:R0:W-:Y:S01]  /*d830*/  @!P6 ST.E.64 desc[UR46][R20.64], R84 ;  /* 0x000000541400e985 */ /* 0x0001e2000c101b2e */
[----:B------:R-:W-:Y:S01]  /*d840*/  @!P2 LEA.HI R0, R0, R0, RZ, 0x1 ;  /* 0x000000000000a211 */ /* 0x000fe200078f08ff */
[----:B------:R-:W-:-:S02]  /*d850*/  VIADD R22, R9, 0xb8 ;  /* 0x000000b809167836 */ /* 0x000fc40000000000 */
[--C-:B------:R-:W-:Y:S01]  /*d860*/  @!P1 IMAD.WIDE R14, R15, 0x4, R146.reuse ;  /* 0x000000040f0e9825 */ /* 0x100fe200078e0292 */
[----:B------:R-:W-:Y:S02]  /*d870*/  @!P2 LOP3.LUT R23, R0, 0xfffffffe, RZ, 0xc0, !PT ;  /* 0xfffffffe0017a812 */ /* 0x000fe400078ec0ff */
[----:B------:R-:W-:Y:S01]  /*d880*/  ISETP.GE.AND P5, PT, R22, UR4, PT ;  /* 0x0000000416007c0c */ /* 0x000fe2000bfa6270 */
[C---:B------:R-:W-:Y:S01]  /*d890*/  VIADD R0, R9.reuse, 0xa8 ;  /* 0x000000a809007836 */ /* 0x040fe20000000000 */
[----:B------:R2:W-:Y:S01]  /*d8a0*/  @!P1 ST.E.64 desc[UR46][R14.64], R86 ;  /* 0x000000560e009985 */ /* 0x0005e2000c101b2e */
[----:B------:R-:W-:Y:S01]  /*d8b0*/  @!P3 LEA.HI R10, R10, R10, RZ, 0x1 ;  /* 0x0000000a0a0ab211 */ /* 0x000fe200078f08ff */
[----:B-1----:R-:W-:Y:S01]  /*d8c0*/  VIADD R18, R9, 0xb0 ;  /* 0x000000b009127836 */ /* 0x002fe20000000000 */
[----:B------:R-:W-:Y:S01]  /*d8d0*/  @!P4 LEA.HI R24, R24, R24, RZ, 0x1 ;  /* 0x000000181818c211 */ /* 0x000fe200078f08ff */
[----:B------:R-:W-:Y:S01]  /*d8e0*/  @!P2 IMAD.WIDE R16, R23, 0x4, R146 ;  /* 0x000000041710a825 */ /* 0x000fe200078e0292 */
[----:B------:R-:W-:-:S02]  /*d8f0*/  ISETP.GE.AND P1, PT, R0, UR4, PT ;  /* 0x0000000400007c0c */ /* 0x000fc4000bf26270 */
[----:B------:R-:W-:Y:S01]  /*d900*/  @!P3 LOP3.LUT R19, R10, 0xfffffffe, RZ, 0xc0, !PT ;  /* 0xfffffffe0a13b812 */ /* 0x000fe200078ec0ff */
[C---:B0-----:R-:W-:Y:S01]  /*d910*/  VIADD R20, R9.reuse, 0xc0 ;  /* 0x000000c009147836 */ /* 0x041fe20000000000 */
[----:B------:R-:W-:Y:S01]  /*d920*/  ISETP.GE.AND P6, PT, R18, UR4, PT ;  /* 0x0000000412007c0c */ /* 0x000fe2000bfc6270 */
[----:B------:R-:W-:Y:S01]  /*d930*/  VIADD R10, R9, 0xc8 ;  /* 0x000000c8090a7836 */ /* 0x000fe20000000000 */
[----:B------:R0:W-:Y:S01]  /*d940*/  @!P2 ST.E.64 desc[UR46][R16.64], R94 ;  /* 0x0000005e1000a985 */ /* 0x0001e2000c101b2e */
[----:B------:R-:W-:Y:S01]  /*d950*/  @!P5 LEA.HI R22, R22, R22, RZ, 0x1 ;  /* 0x000000161616d211 */ /* 0x000fe200078f08ff */
[----:B--2---:R-:W-:Y:S01]  /*d960*/  @!P3 IMAD.WIDE R14, R19, 0x4, R146 ;  /* 0x00000004130eb825 */ /* 0x004fe200078e0292 */
[----:B------:R-:W-:Y:S02]  /*d970*/  ISETP.GE.AND P2, PT, R20, UR4, PT ;  /* 0x0000000414007c0c */ /* 0x000fe4000bf46270 */
[----:B------:R-:W-:Y:S01]  /*d980*/  @!P5 LOP3.LUT R23, R22, 0xfffffffe, RZ, 0xc0, !PT ;  /* 0xfffffffe1617d812 */ /* 0x000fe200078ec0ff */
[----:B------:R-:W-:Y:S01]  /*d990*/  VIADD R22, R9, 0xe0 ;  /* 0x000000e009167836 */ /* 0x000fe20000000000 */
[----:B------:R1:W-:Y:S01]  /*d9a0*/  @!P3 ST.E.64 desc[UR46][R14.64], R96 ;  /* 0x000000600e00b985 */ /* 0x0003e2000c101b2e */
[----:B------:R-:W-:-:S02]  /*d9b0*/  ISETP.GE.AND P3, PT, R10, UR4, PT ;  /* 0x000000040a007c0c */ /* 0x000fc4000bf66270 */
[----:B------:R-:W-:Y:S02]  /*d9c0*/  @!P1 LEA.HI R0, R0, R0, RZ, 0x1 ;  /* 0x0000000000009211 */ /* 0x000fe400078f08ff */
[----:B0-----:R-:W-:Y:S02]  /*d9d0*/  @!P4 LOP3.LUT R17, R24, 0xfffffffe, RZ, 0xc0, !PT ;  /* 0xfffffffe1811c812 */ /* 0x001fe400078ec0ff */
[----:B------:R-:W-:Y:S02]  /*d9e0*/  @!P1 LOP3.LUT R19, R0, 0xfffffffe, RZ, 0xc0, !PT ;  /* 0xfffffffe00139812 */ /* 0x000fe400078ec0ff */
[----:B------:R-:W-:Y:S01]  /*d9f0*/  @!P6 LEA.HI R0, R18, R18, RZ, 0x1 ;  /* 0x000000121200e211 */ /* 0x000fe200078f08ff */
[--C-:B------:R-:W-:Y:S01]  /*da00*/  @!P4 IMAD.WIDE R16, R17, 0x4, R146.reuse ;  /* 0x000000041110c825 */ /* 0x100fe200078e0292 */
[----:B------:R-:W-:Y:S02]  /*da10*/  @!P2 LEA.HI R20, R20, R20, RZ, 0x1 ;  /* 0x000000141414a211 */ /* 0x000fe400078f08ff */
[----:B------:R-:W-:Y:S01]  /*da20*/  @!P6 LOP3.LUT R21, R0, 0xfffffffe, RZ, 0xc0, !PT ;  /* 0xfffffffe0015e812 */ /* 0x000fe200078ec0ff */
[--C-:B------:R-:W-:Y:S01]  /*da30*/  @!P1 IMAD.WIDE R18, R19, 0x4, R146.reuse ;  /* 0x0000000413129825 */ /* 0x100fe200078e0292 */
[----:B------:R-:W-:Y:S01]  /*da40*/  @!P3 LEA.HI R10, R10, R10, RZ, 0x1 ;  /* 0x0000000a0a0ab211 */ /* 0x000fe200078f08ff */
[----:B------:R0:W-:Y:S01]  /*da50*/  @!P4 ST.E.64 desc[UR46][R16.64], R98 ;  /* 0x000000621000c985 */ /* 0x0001e2000c101b2e */
[----:B------:R-:W-:Y:S01]  /*da60*/  @!P2 LOP3.LUT R25, R20, 0xfffffffe, RZ, 0xc0, !PT ;  /* 0xfffffffe1419a812 */ /* 0x000fe200078ec0ff */
[----:B-1----:R-:W-:-:S02]  /*da70*/  @!P6 IMAD.WIDE R14, R21, 0x4, R146 ;  /* 0x00000004150ee825 */ /* 0x002fc400078e0292 */
[----:B------:R1:W-:Y:S02]  /*da80*/  @!P1 ST.E.64 desc[UR46][R18.64], R100 ;  /* 0x0000006412009985 */ /* 0x0003e4000c101b2e */
[--C-:B------:R-:W-:Y:S01]  /*da90*/  @!P5 IMAD.WIDE R20, R23, 0x4, R146.reuse ;  /* 0x000000041714d825 */ /* 0x100fe200078e0292 */
[----:B------:R-:W-:Y:S01]  /*daa0*/  @!P3 LOP3.LUT R23, R10, 0xfffffffe, RZ, 0xc0, !PT ;  /* 0xfffffffe0a17b812 */ /* 0x000fe200078ec0ff */
[----:B------:R2:W-:Y:S01]  /*dab0*/  @!P6 ST.E.64 desc[UR46][R14.64], R102 ;  /* 0x000000660e00e985 */ /* 0x0005e2000c101b2e */
[C---:B------:R-:W-:Y:S01]  /*dac0*/  IADD3 R10, R9.reuse, 0xd8, RZ ;  /* 0x000000d8090a7810 */ /* 0x040fe20007ffe0ff */
[----:B------:R-:W-:Y:S02]  /*dad0*/  VIADD R0, R9, 0xd0 ;  /* 0x000000d009007836 */ /* 0x000fe40000000000 */
[----:B------:R-:W-:Y:S01]  /*dae0*/  @!P5 ST.E.64 desc[UR46][R20.64], R104 ;  /* 0x000000681400d985 */ /* 0x000fe2000c101b2e */
[----:B0-----:R-:W-:Y:S02]  /*daf0*/  @!P2 IMAD.WIDE R16, R25, 0x4, R146 ;  /* 0x000000041910a825 */ /* 0x001fe400078e0292 */
[----:B------:R-:W-:-:S02]  /*db00*/  ISETP.GE.AND P1, PT, R0, UR4, PT ;  /* 0x0000000400007c0c */ /* 0x000fc4000bf26270 */
        /* <DEDUP_REMOVED lines=35> */
.L_x_2593:
[----:B------:R-:W-:Y:S05]  /*dd40*/  BSYNC B0 ;  /* 0x0000000000007941 */ /* 0x000fea0003800000 */
.L_x_2592:
        /* <DEDUP_REMOVED lines=38> */
[----:B------:R-:W-:-:S03]  /*dfb0*/  IADD3 R38, R9, 0x28, RZ ;  /* 0x0000002809267810 */ /* 0x000fc60007ffe0ff */
[C-C-:B------:R-:W-:Y:S01]  /*dfc0*/  @!P3 IMAD.WIDE R12, R9.reuse, 0x4, R14.reuse ;  /* 0x00000004090cb825 */ /* 0x140fe200078e020e */
[----:B------:R-:W-:Y:S02]  /*dfd0*/  ISETP.GE.AND P2, PT, R38, UR4, PT ;  /* 0x0000000426007c0c */ /* 0x000fe4000bf46270 */
        /* <DEDUP_REMOVED lines=50> */
[----:B------:R-:W-:Y:S02]  /*e300*/  IADD3 R41, R9, 0x70, RZ ;  /* 0x0000007009297810 */ /* 0x000fe40007ffe0ff */
[----:B------:R-:W-:Y:S01]  /*e310*/  @!P2 LEA.HI R38, R38, R38, RZ, 0x1 ;  /* 0x000000262626a211 */ /* 0x000fe200078f08ff */
        /* <DEDUP_REMOVED lines=97> */
[----:B------:R-:W-:Y:S02]  /*e930*/  @!P0 LEA.HI R0, R12, R12, RZ, 0x1 ;  /* 0x0000000c0c008211 */ /* 0x000fe400078f08ff */
[----:B---3--:R-:W-:Y:S01]  /*e940*/  @!P3 LOP3.LUT R7, R34, 0xfffffffe, RZ, 0xc0, !PT ;  /* 0xfffffffe2207b812 */ /* 0x008fe200078ec0ff */
        /* <DEDUP_REMOVED lines=10> */
[----:B0-----:R-:W-:Y:S01]  /*e9f0*/  @!P6 LOP3.LUT R23, R0, 0xfffffffe, RZ, 0xc0, !PT ;  /* 0xfffffffe0017e812 */ /* 0x001fe200078ec0ff */
[--C-:B------:R-:W-:Y:S02]  /*ea00*/  @!P4 IMAD.WIDE R4, R19, 0x4, R14.reuse ;  /* 0x000000041304c825 */ /* 0x100fe400078e020e */
[----:B------:R0:W-:Y:S02]  /*ea10*/  @!P1 ST.E.64 desc[UR46][R12.64], R26 ;  /* 0x0000001a0c009985 */ /* 0x0001e4000c101b2e */
[----:B------:R-:W-:-:S02]  /*ea20*/  @!P6 IMAD.WIDE R18, R23, 0x4, R14 ;  /* 0x000000041712e825 */ /* 0x000fc400078e020e */
[----:B------:R0:W-:Y:S01]  /*ea30*/  @!P0 ST.E.64 desc[UR46][R16.64], R64 ;  /* 0x0000004010008985 */ /* 0x0001e2000c101b2e */
[----:B------:R-:W-:-:S03]  /*ea40*/  ISETP.GE.AND P0, PT, R9, UR4, PT ;  /* 0x0000000409007c0c */ /* 0x000fc6000bf06270 */
[----:B------:R0:W-:Y:S01]  /*ea50*/  @!P4 ST.E.64 desc[UR46][R4.64], R10 ;  /* 0x0000000a0400c985 */ /* 0x0001e2000c101b2e */
        /* <DEDUP_REMOVED lines=9> */
.L_x_2591:
[----:B------:R-:W0:Y:S02]  /*eaf0*/  S2R R0, SR_TID.X ;  /* 0x0000000000007919 */ /* 0x000e240000002100 */
[----:B0-----:R-:W-:-:S04]  /*eb00*/  IADD3 R2, R0, -0x80, RZ ;  /* 0xffffff8000027810 */ /* 0x001fc80007ffe0ff */
        /* <DEDUP_REMOVED lines=29> */
[----:B------:R-:W1:Y:S04]  /*ece0*/  LDC R8, c[0x0][0xc50] ;  /* 0x00031400ff087b82 */ /* 0x000e680000000800 */
[----:B------:R-:W-:Y:S01]  /*ecf0*/  IADD3 R3, R11, R3, RZ ;  /* 0x000000030b037210 */ /* 0x000fe20007ffe0ff */
        /* <DEDUP_REMOVED lines=25> */
.L_x_2550:
        /* <DEDUP_REMOVED lines=18> */
.L_x_2594:
[----:B------:R-:W-:Y:S01]  /*efb0*/  ULDC UR42, c[0x0][0xc50] ;  /* 0x00031400002a7ab9 */ /* 0x000fe20000000800 */
[----:B------:R-:W-:Y:S01]  /*efc0*/  UMOV UR40, UR6 ;  /* 0x0000000600287c82 */ /* 0x000fe20008000000 */
[----:B------:R-:W-:-:S11]  /*efd0*/  UISETP.NE.AND UP0, UPT, UR42, 0x1, UPT ;  /* 0x000000012a00788c */ /* 0x000fd6000bf05270 */
[----:B------:R-:W-:Y:S01]  /*efe0*/  @UP0 ULDC UR4, c[0x0][0xc54] ;  /* 0x0003150000040ab9 */ /* 0x000fe20000000800 */
[----:B------:R-:W-:Y:S01]  /*eff0*/  @UP0 ULDC UR7, c[0x0][0xc58] ;  /* 0x0003160000070ab9 */ /* 0x000fe20000000800 */
[----:B------:R-:W-:-:S04]  /*f000*/  UIMAD.WIDE.U32 UR4, UR6, UR4, URZ ;  /* 0x00000004060472a5 */ /* 0x000fc8000f8e003f */
[----:B------:R-:W-:-:S12]  /*f010*/  @UP0 USHF.R.U32.HI UR40, URZ, UR7, UR5 ;  /* 0x000000073f280299 */ /* 0x000fd80008011605 */
.L_x_2595:
        /* <DEDUP_REMOVED lines=8> */
[----:B------:R-:W-:Y:S01]  /*f0a0*/  ULDC UR4, c[0x0][0x448] ;  /* 0x0001120000047ab9 */ /* 0x000fe20000000800 */
[----:B------:R-:W-:Y:S01]  /*f0b0*/  ULDC UR7, c[0x0][0x2f0] ;  /* 0x0000bc0000077ab9 */ /* 0x000fe20000000800 */
[----:B------:R-:W-:-:S05]  /*f0c0*/  IMAD.MOV.U32 R17, RZ, RZ, RZ ;  /* 0x000000ffff117224 */ /* 0x000fca00078e00ff */
[----:B------:R-:W1:Y:S01]  /*f0d0*/  S2UR UR48, SR_CTAID.X ;  /* 0x00000000003079c3 */ /* 0x000e620000002500 */
[----:B------:R-:W-:Y:S01]  /*f0e0*/  UISETP.NE.AND UP1, UPT, UR4, 0x1, UPT ;  /* 0x000000010400788c */ /* 0x000fe2000bf25270 */
[----:B------:R-:W-:Y:S02]  /*f0f0*/  ULDC UR8, c[0x0][0x288] ;  /* 0x0000a20000087ab9 */ /* 0x000fe40000000800 */
[----:B------:R-:W-:Y:S02]  /*f100*/  ULDC.64 UR4, c[0x0][0x418] ;  /* 0x0001060000047ab9 */ /* 0x000fe40000000a00 */
[----:B------:R-:W-:-:S03]  /*f110*/  UISETP.NE.U32.AND UP0, UPT, UR4, URZ, UPT ;  /* 0x0000003f0400728c */ /* 0x000fc6000bf05070 */
[----:B------:R-:W-:Y:S01]  /*f120*/  ULDC UR4, c[0x0][0x424] ;  /* 0x0001090000047ab9 */ /* 0x000fe20000000800 */
[----:B------:R-:W-:-:S03]  /*f130*/  UISETP.NE.AND.EX UP0, UPT, UR5, URZ, UPT, UP0 ;  /* 0x0000003f0500728c */ /* 0x000fc6000bf05300 */
[----:B------:R-:W-:Y:S01]  /*f140*/  @UP1 ULDC UR5, c[0x0][0x44c] ;  /* 0x0001130000051ab9 */ /* 0x000fe20000000800 */
[----:B0-----:R-:W-:Y:S01]  /*f150*/  ISETP.NE.U32.AND P0, PT, R2, RZ, PT ;  /* 0x000000ff0200720c */ /* 0x001fe20003f05070 */
[----:B------:R-:W-:-:S03]  /*f160*/  USEL UR38, UR4, 0x1, UP0 ;  /* 0x0000000104267887 */ /* 0x000fc60008000000 */
[----:B------:R-:W-:Y:S01]  /*f170*/  ISETP.NE.AND.EX P0, PT, R3, RZ, PT, P0 ;  /* 0x000000ff0300720c */ /* 0x000fe20003f05300 */
[----:B-1----:R-:W-:Y:S02]  /*f180*/  ULEA UR6, UR48, 0x7f, 0x7 ;  /* 0x0000007f30067891 */ /* 0x002fe4000f8e383f */
[----:B------:R-:W-:Y:S02]  /*f190*/  UIMAD UR38, UR38, UR7, URZ ;  /* 0x00000007262672a4 */ /* 0x000fe4000f8e023f */
[----:B------:R-:W-:Y:S01]  /*f1a0*/  UIMAD.WIDE.U32 UR4, UR6, UR5, URZ ;  /* 0x00000005060472a5 */ /* 0x000fe2000f8e003f */
[----:B------:R-:W-:-:S03]  /*f1b0*/  @UP1 ULDC UR7, c[0x0][0x450] ;  /* 0x0001140000071ab9 */ /* 0x000fc60000000800 */
[----:B------:R-:W-:-:S04]  /*f1c0*/  @UP1 USHF.R.U32.HI UR6, URZ, UR7, UR5 ;  /* 0x000000073f061299 */ /* 0x000fc80008011605 */
[----:B------:R-:W0:Y:S01]  /*f1d0*/  @P0 LDC.64 R2, c[0x0][0xa28] ;  /* 0x00028a00ff020b82 */ /* 0x000e220000000a00 */
[----:B------:R-:W-:Y:S02]  /*f1e0*/  UIADD3 UR5, UR38, 0x80, -UR8 ;  /* 0x0000008026057890 */ /* 0x000fe4000fffe808 */
[----:B------:R-:W-:Y:S02]  /*f1f0*/  UIADD3 UR4, UR38, 0x7f, URZ ;  /* 0x0000007f26047890 */ /* 0x000fe4000fffe03f */
[----:B------:R-:W-:Y:S02]  /*f200*/  UIADD3 UR6, UR5, UR6, URZ ;  /* 0x0000000605067290 */ /* 0x000fe4000fffe03f */
[----:B------:R-:W-:Y:S02]  /*f210*/  USHF.R.S32.HI UR5, URZ, 0x1f, UR4 ;  /* 0x0000001f3f057899 */ /* 0x000fe40008011404 */
[----:B------:R-:W-:Y:S02]  /*f220*/  USHF.R.S32.HI UR7, URZ, 0x1f, UR6 ;  /* 0x0000001f3f077899 */ /* 0x000fe40008011406 */
[----:B------:R-:W-:-:S02]  /*f230*/  ULEA.HI UR5, UR5, UR4, URZ, 0x7 ;  /* 0x0000000405057291 */ /* 0x000fc4000f8f383f */
[----:B------:R-:W-:Y:S02]  /*f240*/  ULEA.HI UR7, UR7, UR6, URZ, 0x7 ;  /* 0x0000000607077291 */ /* 0x000fe4000f8f383f */
[----:B------:R-:W-:Y:S02]  /*f250*/  USHF.R.S32.HI UR41, URZ, 0x7, UR5 ;  /* 0x000000073f297899 */ /* 0x000fe40008011405 */
[----:B------:R-:W-:-:S04]  /*f260*/  USHF.R.S32.HI UR43, URZ, 0x7, UR7 ;  /* 0x000000073f2b7899 */ /* 0x000fc80008011407 */
[----:B------:R-:W-:Y:S02]  /*f270*/  UISETP.LT.AND UP0, UPT, UR41, UR43, UPT ;  /* 0x0000002b2900728c */ /* 0x000fe4000bf01270 */
[----:B------:R-:W-:Y:S01]  /*f280*/  UP2UR UR49, UPR, URZ, 0x2 ;  /* 0x000000023f317883 */ /* 0x000fe20008000000 */
[----:B0-----:R-:W-:Y:S01]  /*f290*/  @P0 IMAD.WIDE R2, R24, 0x4, R2 ;  /* 0x0000000418020825 */ /* 0x001fe200078e0202 */
[----:B------:R-:W-:-:S04]  /*f2a0*/  USEL UR11, UR41, UR43, UP0 ;  /* 0x0000002b290b7287 */ /* 0x000fc80008000000 */
[----:B------:R-:W-:Y:S01]  /*f2b0*/  UISETP.GE.AND UP1, UPT, UR11, 0x1, UPT ;  /* 0x000000010b00788c */ /* 0x000fe2000bf26270 */
[----:B------:R0:W5:Y:S01]  /*f2c0*/  @P0 LDG.E R17, desc[UR46][R2.64] ;  /* 0x0000002e02110981 */ /* 0x000162000c1e1900 */
[----:B------:R-:W-:Y:S02]  /*f2d0*/  USHF.R.U32.HI UR9, URZ, 0x10, UR42 ;  /* 0x000000103f097899 */ /* 0x000fe4000801162a */
[----:B------:R-:W-:Y:S02]  /*f2e0*/  ULOP3.LUT UR42, UR42, 0xffff, URZ, 0xc0, !UPT ;  /* 0x0000ffff2a2a7892 */ /* 0x000fe4000f8ec03f */
[----:B------:R-:W-:Y:S01]  /*f2f0*/  PLOP3.LUT P0, PT, PT, PT, UP1, 0x80, 0x0 ;  /* 0x000000000000781c */ /* 0x000fe20003f0f018 */
[----:B------:R-:W-:Y:S01]  /*f300*/  UISETP.NE.AND UP0, UPT, UR9, URZ, UPT ;  /* 0x0000003f0900728c */ /* 0x000fe2000bf05270 */
[----:B------:R-:W-:-:S10]  /*f310*/  UMOV UR37, URZ ;  /* 0x0000003f00257c82 */ /* 0x000fd40008000000 */
[----:B------:R-:W-:Y:S01]  /*f320*/  @!UP0 ULDC UR9, c[0x0][0x9f0] ;  /* 0x00027c0000098ab9 */ /* 0x000fe20000000800 */
[----:B0-----:R-:W-:Y:S05]  /*f330*/  @!P0 BRA `(.L_x_2597) ;  /* 0x0000000000788947 */ /* 0x001fea0003800000 */
[----:B------:R-:W-:Y:S01]  /*f340*/  IABS R0, UR9 ;  /* 0x0000000900007c13 */ /* 0x000fe20008000000 */
[----:B------:R-:W-:Y:S02]  /*f350*/  UIADD3 UR6, UR9, -0x1, UR11 ;  /* 0xffffffff09067890 */ /* 0x000fe4000fffe00b */
[----:B------:R-:W-:Y:S01]  /*f360*/  IABS R4, UR9 ;  /* 0x0000000900047c13 */ /* 0x000fe20008000000 */
[----:B------:R-:W-:Y:S01]  /*f370*/  UMOV UR4, URZ ;  /* 0x0000003f00047c82 */ /* 0x000fe20008000000 */
        /* <DEDUP_REMOVED lines=26> */
.L_x_2597:
[----:B------:R-:W-:Y:S02]  /*f520*/  UIMAD UR50, UR42, UR37, URZ ;  /* 0x000000252a3272a4 */ /* 0x000fe4000f8e023f */
[----:B------:R-:W-:Y:S01]  /*f530*/  MOV R3, UR37 ;  /* 0x0000002500037c02 */ /* 0x000fe20008000f00 */
[----:B------:R-:W-:Y:S02]  /*f540*/  IMAD.MOV.U32 R0, RZ, RZ, RZ ;  /* 0x000000ffff007224 */ /* 0x000fe400078e00ff */
[----:B------:R-:W-:Y:S02]  /*f550*/  IMAD.MOV.U32 R2, RZ, RZ, 0x1 ;  /* 0x00000001ff027424 */ /* 0x000fe400078e00ff */
[----:B------:R-:W-:-:S05]  /*f560*/  IMAD.U32 R16, RZ, RZ, UR50 ;  /* 0x00000032ff107e24 */ /* 0x000fca000f8e00ff */
        /* <DEDUP_REMOVED lines=27> */
.L_x_2598:
        /* <DEDUP_REMOVED lines=20> */
.L_x_2599:
        /* <DEDUP_REMOVED lines=20> */
.L_x_2600:
        /* <DEDUP_REMOVED lines=18> */
.L_x_2601:
[----:B------:R-:W0:Y:S01]  /*fac0*/  LDC.64 R2, c[0x0][0x9f8] ;  /* 0x00027e00ff027b82 */ /* 0x000e220000000a00 */
[----:B------:R-:W-:-:S07]  /*fad0*/  IMAD.MOV.U32 R36, RZ, RZ, R24 ;  /* 0x000000ffff247224 */ /* 0x000fce00078e0018 */
[----:B------:R-:W1:Y:S01]  /*fae0*/  LDC R8, c[0x0][0x430] ;  /* 0x00010c00ff087b82 */ /* 0x000e620000000800 */
[----:B0-----:R-:W-:-:S04]  /*faf0*/  ISETP.NE.U32.AND P0, PT, R2, RZ, PT ;  /* 0x000000ff0200720c */ /* 0x001fc80003f05070 */
[----:B------:R-:W-:-:S13]  /*fb00*/  ISETP.NE.AND.EX P0, PT, R3, RZ, PT, P0 ;  /* 0x000000ff0300720c */ /* 0x000fda0003f05300 */
[----:B------:R-:W0:Y:S02]  /*fb10*/  @P0 LDC.64 R2, c[0x0][0x9f8] ;  /* 0x00027e00ff020b82 */ /* 0x000e240000000a00 */
[----:B0-----:R-:W-:-:S05]  /*fb20*/  @P0 IMAD.WIDE R2, R24, 0x4, R2 ;  /* 0x0000000418020825 */ /* 0x001fca00078e0202 */
[----:B------:R0:W2:Y:S01]  /*fb30*/  @P0 LDG.E R36, desc[UR46][R2.64] ;  /* 0x0000002e02240981 */ /* 0x0000a2000c1e1900 */
[C---:B------:R-:W-:Y:S01]  /*fb40*/  IMAD.SHL.U32 R32, R22.reuse, 0x10, RZ ;  /* 0x0000001016207824 */ /* 0x040fe200078e00ff */
[----:B------:R-:W-:Y:S02]  /*fb50*/  LOP3.LUT R20, R22, 0x7f, RZ, 0xc0, !PT ;  /* 0x0000007f16147812 */ /* 0x000fe400078ec0ff */
[----:B-1----:R-:W-:Y:S02]  /*fb60*/  ISETP.NE.AND P1, PT, R8, 0x1, PT ;  /* 0x000000010800780c */ /* 0x002fe40003f25270 */
[----:B------:R-:W-:Y:S02]  /*fb70*/  LEA R9, R16, 0xffffff80, 0x7 ;  /* 0xffffff8010097811 */ /* 0x000fe400078e38ff */
[----:B------:R-:W-:Y:S02]  /*fb80*/  LOP3.LUT R32, R32, 0x70, RZ, 0xc0, !PT ;  /* 0x0000007020207812 */ /* 0x000fe400078ec0ff */
[----:B------:R-:W-:-:S02]  /*fb90*/  SHF.R.U32.HI R19, RZ, 0x3, R20 ;  /* 0x00000003ff137819 */ /* 0x000fc40000011614 */
[----:B------:R-:W-:Y:S02]  /*fba0*/  LOP3.LUT R23, R23, 0xfffffff7, RZ, 0xc0, !PT ;  /* 0xfffffff717177812 */ /* 0x000fe400078ec0ff */
[----:B------:R-:W-:-:S03]  /*fbb0*/  IADD3 R4, R32, R19, R9 ;  /* 0x0000001320047210 */ /* 0x000fc60007ffe009 */
[----:B------:R-:W1:Y:S01]  /*fbc0*/  @P1 LDC R0, c[0x0][0x434] ;  /* 0x00010d00ff001b82 */ /* 0x000e620000000800 */
[C---:B------:R-:W-:Y:S01]  /*fbd0*/  ISETP.GE.AND P0, PT, R4.reuse, UR38, PT ;  /* 0x0000002604007c0c */ /* 0x040fe2000bf06270 */
[----:B-----5:R-:W-:Y:S01]  /*fbe0*/  IMAD.IADD R13, R4, 0x1, R17 ;  /* 0x00000001040d7824 */ /* 0x020fe200078e0211 */
[----:B------:R-:W-:-:S03]  /*fbf0*/  @P1 LOP3.LUT R23, R23, 0x8, RZ, 0xfc, !PT ;  /* 0x0000000817171812 */ /* 0x000fc600078efcff */
[----:B------:R-:W-:Y:S02]  /*fc00*/  IMAD.MOV.U32 R11, RZ, RZ, R13 ;  /* 0x000000ffff0b7224 */ /* 0x000fe400078e000d */
[----:B0-----:R-:W0:Y:S08]  /*fc10*/  @P1 LDC R3, c[0x0][0x438] ;  /* 0x00010e00ff031b82 */ /* 0x001e300000000800 */
[----:B------:R-:W3:Y:S08]  /*fc20*/  @!P0 LDC.64 R6, c[0x0][0x428] ;  /* 0x00010a00ff068b82 */ /* 0x000ef00000000a00 */
[----:B------:R-:W4:Y:S01]  /*fc30*/  @!P0 LDC.64 R4, c[0x0][0x418] ;  /* 0x00010600ff048b82 */ /* 0x000f220000000a00 */
[----:B-1----:R-:W-:-:S05]  /*fc40*/  @P1 IMAD.HI.U32 R0, R13, R0, RZ ;  /* 0x000000000d001227 */ /* 0x002fca00078e00ff */
[----:B0-----:R-:W-:-:S04]  /*fc50*/  @P1 SHF.R.U32.HI R11, RZ, R3, R0 ;  /* 0x00000003ff0b1219 */ /* 0x001fc80000011600 */
[----:B------:R-:W-:Y:S02]  /*fc60*/  @!P0 SHF.R.S32.HI R3, RZ, 0x1f, R11 ;  /* 0x0000001fff038819 */ /* 0x000fe4000001140b */
[----:B------:R-:W-:Y:S01]  /*fc70*/  @!P0 MOV R2, R11 ;  /* 0x0000000b00028202 */ /* 0x000fe20000000f00 */
[----:B------:R-:W-:Y:S01]  /*fc80*/  UMOV UR4, 0xffffffff ;  /* 0xffffffff00047882 */ /* 0x000fe20000000000 */
[----:B------:R-:W-:Y:S01]  /*fc90*/  IMAD.MOV.U32 R35, RZ, RZ, 0x20 ;  /* 0x00000020ff237424 */ /* 0x000fe200078e00ff */
[----:B--2---:R-:W-:Y:S02]  /*fca0*/  SHF.R.S32.HI R10, RZ, 0x1f, R36 ;  /* 0x0000001fff0a7819 */ /* 0x004fe40000011424 */
[----:B---3--:R-:W-:-:S04]  /*fcb0*/  @!P0 IMAD.WIDE.U32 R2, R36, R6, R2 ;  /* 0x0000000624028225 */ /* 0x008fc800078e0002 */
[----:B------:R-:W-:Y:S01]  /*fcc0*/  @!P0 IMAD R0, R10, R6, RZ ;  /* 0x000000060a008224 */ /* 0x000fe200078e02ff */
[----:B----4-:R-:W-:Y:S01]  /*fcd0*/  @!P0 LEA R4, P1, R2, R4, 0x2 ;  /* 0x0000000402048211 */ /* 0x010fe200078210ff */
[----:B------:R0:W-:Y:S02]  /*fce0*/  STL [R1+0x4], R10 ;  /* 0x0000040a01007387 */ /* 0x0001e40000100800 */
[----:B------:R-:W-:-:S04]  /*fcf0*/  @!P0 IMAD R7, R36, R7, R0 ;  /* 0x0000000724078224 */ /* 0x000fc800078e0200 */
[----:B------:R-:W-:Y:S01]  /*fd00*/  @!P0 IMAD.IADD R0, R3, 0x1, R7 ;  /* 0x0000000103008824 */ /* 0x000fe200078e0207 */
[----:B0-----:R-:W0:Y:S04]  /*fd10*/  LDC R10, c[0x0][0x2f4] ;  /* 0x0000bd00ff0a7b82 */ /* 0x001e280000000800 */
[----:B------:R-:W-:Y:S01]  /*fd20*/  @!P0 LEA.HI.X R5, R2, R5, R0, 0x2, P1 ;  /* 0x0000000502058211 */ /* 0x000fe200008f1400 */
[----:B------:R-:W-:Y:S02]  /*fd30*/  IMAD.MOV.U32 R0, RZ, RZ, RZ ;  /* 0x000000ffff007224 */ /* 0x000fe400078e00ff */
[----:B------:R-:W-:Y:S01]  /*fd40*/  IMAD.MOV R2, RZ, RZ, -R11 ;  /* 0x000000ffff027224 */ /* 0x000fe200078e0a0b */
[----:B------:R-:W-:-:S03]  /*fd50*/  R2P PR, R22, 0x6 ;  /* 0x0000000616007804 */ /* 0x000fc60000000000 */
[----:B------:R1:W5:Y:S01]  /*fd60*/  @!P0 LDG.E R0, desc[UR46][R4.64] ;  /* 0x0000002e04008981 */ /* 0x000362000c1e1900 */
[----:B------:R-:W-:Y:S02]  /*fd70*/  SHF.R.U32.HI R6, RZ, 0x5, R20 ;  /* 0x00000005ff067819 */ /* 0x000fe40000011614 */
[----:B------:R-:W-:Y:S01]  /*fd80*/  SEL R35, R35, 0xffffffe0, !P1 ;  /* 0xffffffe023237807 */ /* 0x000fe20004800000 */
[----:B-1----:R-:W-:Y:S02]  /*fd90*/  IMAD R4, R8, R2, R13 ;  /* 0x0000000208047224 */ /* 0x002fe400078e020d */
[----:B------:R-:W-:Y:S02]  /*fda0*/  IMAD.MOV.U32 R8, RZ, RZ, 0x40 ;  /* 0x00000040ff087424 */ /* 0x000fe400078e00ff */
[----:B------:R-:W-:-:S03]  /*fdb0*/  IMAD.SHL.U32 R2, R22, 0x80, RZ ;  /* 0x0000008016027824 */ /* 0x000fc600078e00ff */
[----:B------:R-:W-:Y:S02]  /*fdc0*/  SEL R8, R8, 0xffffffc0, !P2 ;  /* 0xffffffc008087807 */ /* 0x000fe40005000000 */
[C---:B------:R-:W-:Y:S02]  /*fdd0*/  LOP3.LUT R3, R2.reuse, 0x380, RZ, 0xc0, !PT ;  /* 0x0000038002037812 */ /* 0x040fe400078ec0ff */
[----:B------:R-:W-:Y:S01]  /*fde0*/  LOP3.LUT R7, R2, 0x400, RZ, 0xc0, !PT ;  /* 0x0000040002077812 */ /* 0x000fe200078ec0ff */
[----:B------:R1:W-:Y:S02]  /*fdf0*/  STL [R1], R8 ;  /* 0x0000000801007387 */ /* 0x0003e40000100800 */
[C---:B------:R-:W-:Y:S01]  /*fe00*/  IMAD R5, R6.reuse, 0x10, R3 ;  /* 0x0000001006057824 */ /* 0x040fe200078e0203 */
[----:B------:R-:W-:Y:S01]  /*fe10*/  LOP3.LUT R3, R3, 0x10, R22, 0xf8, !PT ;  /* 0x0000001003037812 */ /* 0x000fe200078ef816 */
[----:B------:R-:W-:-:S03]  /*fe20*/  IMAD R7, R6, 0x800, R7 ;  /* 0x0000080006077824 */ /* 0x000fc600078e0207 */
[----:B------:R-:W-:Y:S01]  /*fe30*/  LOP3.LUT R5, R5, R32, RZ, 0x3c, !PT ;  /* 0x0000002005057212 */ /* 0x000fe200078e3cff */
[----:B------:R-:W-:Y:S06]  /*fe40*/  BRA.DIV UR4, `(.L_x_2602) ;  /* 0x0000004204c87947 */ /* 0x000fec000b800000 */
.L_x_2654:
[----:B------:R-:W-:Y:S01]  /*fe50*/  ULOP3.LUT UR4, UR36, 0x2, URZ, 0xfc, !UPT ;  /* 0x0000000224047892 */ /* 0x000fe2000f8efc3f */
[----:B------:R-:W-:Y:S01]  /*fe60*/  LOP3.LUT R6, R3, R32, RZ, 0x3c, !PT ;  /* 0x0000002003067212 */ /* 0x000fe200078e3cff */
[----:B------:R-:W-:Y:S01]  /*fe70*/  IMAD.U32 R34, RZ, RZ, UR40 ;  /* 0x00000028ff227e24 */ /* 0x000fe2000f8e00ff */
[----:B------:R-:W-:Y:S02]  /*fe80*/  LOP3.LUT R5, R5, 0xc00, R2, 0xf8, !PT ;  /* 0x00000c0005057812 */ /* 0x000fe400078ef802 */
[----:B------:R-:W-:Y:S01]  /*fe90*/  IADD3 R3, R7, R6, RZ ;  /* 0x0000000607037210 */ /* 0x000fe20007ffe0ff */
[----:B------:R-:W-:Y:S01]  /*fea0*/  IMAD.U32 R2, RZ, RZ, UR4 ;  /* 0x00000004ff027e24 */ /* 0x000fe2000f8e00ff */
[----:B0-----:R-:W-:Y:S01]  /*feb0*/  ISETP.GE.AND P2, PT, R32, R10, PT ;  /* 0x0000000a2000720c */ /* 0x001fe20003f46270 */
[----:B------:R0:W-:Y:S01]  /*fec0*/  STL [R1+0x8], R5 ;  /* 0x0000080501007387 */ /* 0x0001e20000100800 */
[----:B------:R-:W-:Y:S02]  /*fed0*/  LOP3.LUT R23, R23, 0xfffffffb, RZ, 0xc0, !PT ;  /* 0xfffffffb17177812 */ /* 0x000fe400078ec0ff */
[----:B------:R-:W-:Y:S01]  /*fee0*/  ISETP.NE.AND P0, PT, R2, 0x3, PT ;  /* 0x000000030200780c */ /* 0x000fe20003f05270 */
[----:B------:R0:W-:Y:S01]  /*fef0*/  STL [R1+0xc], R3 ;  /* 0x00000c0301007387 */ /* 0x0001e20000100800 */
[----:B------:R-:W-:-:S02]  /*ff00*/  LOP3.LUT R18, R32, 0x80, RZ, 0xfc, !PT ;  /* 0x0000008020127812 */ /* 0x000fc400078efcff */
[----:B------:R-:W-:Y:S02]  /*ff10*/  LOP3.LUT R23, R23, 0xfffffffd, RZ, 0xc0, !PT ;  /* 0xfffffffd17177812 */ /* 0x000fe400078ec0ff */
[----:B------:R-:W-:Y:S02]  /*ff20*/  ISETP.GE.AND P1, PT, R18, R10, PT ;  /* 0x0000000a1200720c */ /* 0x000fe40003f26270 */
[----:B------:R-:W-:Y:S02]  /*ff30*/  SHF.R.U32.HI R22, RZ, 0x3, R22 ;  /* 0x00000003ff167819 */ /* 0x000fe40000011616 */
[----:B------:R-:W-:Y:S02]  /*ff40*/  @P2 LOP3.LUT R23, R23, 0x2, RZ, 0xfc, !PT ;  /* 0x0000000217172812 */ /* 0x000fe400078efcff */
[----:B------:R-:W-:Y:S02]  /*ff50*/  SHF.R.S32.HI R34, RZ, 0x1f, R34 ;  /* 0x0000001fff227819 */ /* 0x000fe40000011422 */
[----:B------:R-:W-:-:S04]  /*ff60*/  @P0 LOP3.LUT R23, R23, 0x4, RZ, 0xfc, !PT ;  /* 0x0000000417170812 */ /* 0x000fc800078efcff */
[----:B------:R-:W-:-:S04]  /*ff70*/  LOP3.LUT R23, R23, 0xfffffffe, RZ, 0xc0, !PT ;  /* 0xfffffffe17177812 */ /* 0x000fc800078ec0ff */
[----:B------:R-:W-:Y:S01]  /*ff80*/  @P1 LOP3.LUT R23, R23, 0x1, RZ, 0xfc, !PT ;  /* 0x0000000117171812 */ /* 0x000fe200078efcff */
[----:B0-----:R-:W-:Y:S06]  /*ff90*/  @!P0 BRA `(.L_x_2603) ;  /* 0x0000000000048947 */ /* 0x001fec0003800000 */
[----:B------:R-:W-:Y:S01]  /*ffa0*/  BPT.TRAP 0x1 ;  /* 0x000000040000795c */ /* 0x000fe20000300000 */
.L_x_2603:
[----:B------:R-:W-:Y:S01]  /*ffb0*/  IMAD.MOV.U32 R21, RZ, RZ, 0x1 ;  /* 0x00000001ff157424 */ /* 0x000fe200078e00ff */
[----:B-1----:R-:W-:-:S04]  /*ffc0*/  SHF.R.S32.HI R8, RZ, 0x1f, R4 ;  /* 0x0000001fff087819 */ /* 0x002fc80000011404 */
[----:B------:R-:W-:-:S04]  /*ffd0*/  SHF.L.U32 R21, R21, 0x1f, RZ ;  /* 0x0000001f15157819 */ /* 0x000fc800000006ff */
[----:B------:R-:W0:Y:S02]  /*ffe0*/  SYNCS.PHASECHK.TRANS64.TRYWAIT P0, [UR44+0x38880], R21 ;  /* 0x03888015ff0075a7 */ /* 0x000e24000800016c */
[----:B0-----:R-:W-:Y:S05]  /*fff0*/  @!P0 BRA `(.L_x_2604) ;  /* 0x00000040007c8947 */ /* 0x001fea0003800000 */
.L_x_2655:
        /* <DEDUP_REMOVED lines=20> */
[----:B------:R-:W-:Y:S01]  /*10140*/  IADD3 R5, -R19, UR38, -R9 ;  /* 0x0000002613057c10 */ /* 0x000fe2000fffe909 */
[----:B------:R-:W-:Y:S01]  /*10150*/  IMAD.U32 R7, RZ, RZ, UR7 ;  /* 0x00000007ff077e24 */ /* 0x000fe2000f8e00ff */
[----:B------:R-:W-:-:S04]  /*10160*/  IADD3 R6, P0, R2, UR6, RZ ;  /* 0x0000000602067c10 */ /* 0x000fc8000ff1e0ff */
[----:B------:R-:W-:Y:S01]  /*10170*/  IADD3.X R7, R7, UR4, R3, P0, !PT ;  /* 0x0000000407077c10 */ /* 0x000fe200087fe403 */
[C---:B------:R-:W-:Y:S01]  /*10180*/  IMAD.SHL.U32 R3, R22.reuse, 0x80, RZ ;  /* 0x0000008016037824 */ /* 0x040fe200078e00ff */
[----:B------:R-:W-:Y:S01]  /*10190*/  ISETP.GE.AND P0, PT, R5, 0x1, PT ;  /* 0x000000010500780c */ /* 0x000fe20003f06270 */
[----:B------:R-:W-:Y:S01]  /*101a0*/  UMOV UR4, 0xffffffff ;  /* 0xffffffff00047882 */ /* 0x000fe20000000000 */
[----:B------:R-:W-:Y:S02]  /*101b0*/  SHF.L.U32 R22, R22, 0x4, RZ ;  /* 0x0000000416167819 */ /* 0x000fe400000006ff */
[----:B------:R-:W-:-:S04]  /*101c0*/  LOP3.LUT R3, R32, 0x380, R3, 0xf8, !PT ;  /* 0x0000038020037812 */ /* 0x000fc800078ef803 */
[----:B------:R-:W-:-:S04]  /*101d0*/  LOP3.LUT R22, R3, 0x70, R22, 0x78, !PT ;  /* 0x0000007003167812 */ /* 0x000fc800078e7816 */
[----:B------:R-:W-:Y:S02]  /*101e0*/  LOP3.LUT R37, R22, 0x400, R37, 0xf8, !PT ;  /* 0x0000040016257812 */ /* 0x000fe400078ef825 */
        /* <DEDUP_REMOVED lines=66> */
[----:B------:R0:W2:Y:S01]  /*10610*/  SHFL.IDX PT, R14, R6, 0x7, 0x181f ;  /* 0x00f81f00060e7f89 */ /* 0x0000a200000e0000 */
[----:B-1----:R-:W-:Y:S02]  /*10620*/  IADD3.X R3, RZ, R3, RZ, P2, !PT ;  /* 0x00000003ff037210 */ /* 0x002fe400017fe4ff */
        /* <DEDUP_REMOVED lines=9> */
.L_x_2673:
        /* <DEDUP_REMOVED lines=18> */
.L_x_2606:
[----:B------:R-:W-:Y:S01]  /*107e0*/  SYNCS.ARRIVE.TRANS64.A1T0 RZ, [UR44+0x38870], RZ ;  /* 0x038870ffffff79a7 */ /* 0x000fe2000810002c */
[----:B------:R-:W-:Y:S05]  /*107f0*/  @!P6 BRA `(.L_x_2607) ;  /* 0x000000000004e947 */ /* 0x000fea0003800000 */
[----:B------:R-:W-:Y:S01]  /*10800*/  BPT.TRAP 0x1 ;  /* 0x000000040000795c */ /* 0x000fe20000300000 */
.L_x_2607:
[----:B------:R-:W0:Y:S02]  /*10810*/  SYNCS.PHASECHK.TRANS64.TRYWAIT P0, [UR44+0x38840], R21 ;  /* 0x03884015ff0075a7 */ /* 0x000e24000800016c */
[----:B0-----:R-:W-:Y:S05]  /*10820*/  @!P0 BRA `(.L_x_2608) ;  /* 0x0000004400348947 */ /* 0x001fea0003800000 */
.L_x_2674:
        /* <DEDUP_REMOVED lines=15> */
[----:B-1----:R-:W-:Y:S02]  /*10920*/  ISETP.GE.AND P1, PT, R18, R9, PT ;  /* 0x000000091200720c */ /* 0x002fe40003f26270 */
        /* <DEDUP_REMOVED lines=28> */
[----:B--2---:R-:W-:-:S05]  /*10af0*/  @P3 IADD3.X R5, RZ, R5, RZ, P0, !PT ;  /* 0x00000005ff053210 */ /* 0x004fca00007fe4ff */
        /* <DEDUP_REMOVED lines=22> */
[----:B0-----:R-:W-:-:S05]  /*10c60*/  @P4 IADD3 R14, P0, R32, R14, RZ ;  /* 0x0000000e200e4210 */ /* 0x001fca0007f1e0ff */
[----:B--2---:R-:W-:Y:S01]  /*10c70*/  @P4 IMAD.MOV.U32 R2, RZ, RZ, R14 ;  /* 0x000000ffff024224 */ /* 0x004fe200078e000e */
[----:B-1----:R-:W-:Y:S01]  /*10c80*/  @P4 IADD3.X R5, RZ, R5, RZ, P0, !PT ;  /* 0x00000005ff054210 */ /* 0x002fe200007fe4ff */
[----:B------:R-:W0:Y:S04]  /*10c90*/  SHFL.IDX PT, R14, R0, 0x5, 0x181f ;  /* 0x00b81f00000e7f89 */ /* 0x000e2800000e0000 */
        /* <DEDUP_REMOVED lines=20> */
.L_x_2692:
[----:B------:R-:W-:Y:S02]  /*10de0*/  LOP3.LUT P2, RZ, R23, 0x40, RZ, 0xc0, !PT ;  /* 0x0000004017ff7812 */ /* 0x000fe4000784c0ff */
[----:B------:R-:W-:-:S11]  /*10df0*/  ISETP.GE.AND P3, PT, R32, R9, PT ;  /* 0x000000092000720c */ /* 0x000fd60003f66270 */
[----:B01----:R-:W-:-:S04]  /*10e00*/  @P2 IADD3 R2, P0, R32, R14, RZ ;  /* 0x0000000e20022210 */ /* 0x003fc80007f1e0ff */
[----:B--2---:R-:W-:-:S05]  /*10e10*/  @P2 IADD3.X R3, RZ, R5, RZ, P0, !PT ;  /* 0x00000005ff032210 */ /* 0x004fca00007fe4ff */
        /* <DEDUP_REMOVED lines=14> */
.L_x_2610:
        /* <DEDUP_REMOVED lines=19> */
[----:B------:R-:W-:Y:S01]  /*11030*/  MOV R12, 0x1 ;  /* 0x00000001000c7802 */ /* 0x000fe20000000f00 */
[----:B------:R-:W0:Y:S01]  /*11040*/  LDC.64 R2, c[0x4][R2] ;  /* 0x0100000002027b82 */ /* 0x000e220000000a00 */
[----:B------:R-:W-:Y:S02]  /*11050*/  IMAD.U32 R5, RZ, RZ, UR7 ;  /* 0x00000007ff057e24 */ /* 0x000fe4000f8e00ff */
[----:B------:R-:W-:Y:S02]  /*11060*/  IMAD.U32 R6, RZ, RZ, UR8 ;  /* 0x00000008ff067e24 */ /* 0x000fe4000f8e00ff */
[----:B------:R-:W-:-:S02]  /*11070*/  IMAD.U32 R7, RZ, RZ, UR9 ;  /* 0x00000009ff077e24 */ /* 0x000fc4000f8e00ff */
[----:B------:R-:W-:Y:S02]  /*11080*/  IMAD.U32 R10, RZ, RZ, UR4 ;  /* 0x00000004ff0a7e24 */ /* 0x000fe4000f8e00ff */
[----:B------:R-:W-:Y:S02]  /*11090*/  IMAD.U32 R11, RZ, RZ, UR5 ;  /* 0x00000005ff0b7e24 */ /* 0x000fe4000f8e00ff */
[----:B------:R-:W-:Y:S02]  /*110a0*/  IMAD.MOV.U32 R8, RZ, RZ, 0x70 ;  /* 0x00000070ff087424 */ /* 0x000fe400078e00ff */
[----:B------:R-:W-:-:S07]  /*110b0*/  IMAD.MOV.U32 R13, RZ, RZ, RZ ;  /* 0x000000ffff0d7224 */ /* 0x000fce00078e00ff */
[----:B------:R-:W-:-:S07]  /*110c0*/  LEPC R20, `(.L_x_2611) ;  /* 0x000000001014794e */ /* 0x000fce0000000000 */
[----:B0-----:R-:W-:Y:S05]  /*110d0*/  CALL.ABS.NOINC R2 ;  /* 0x0000000002007343 */ /* 0x001fea0003c00000 */
.L_x_2611:
[----:B------:R-:W-:Y:S01]  /*110e0*/  UISETP.NE.AND UP0, UPT, UR49, URZ, UPT ;  /* 0x0000003f3100728c */ /* 0x000fe2000bf05270 */
[----:B------:R-:W-:Y:S01]  /*110f0*/  IMAD.U32 R4, RZ, RZ, UR38 ;  /* 0x00000026ff047e24 */ /* 0x000fe2000f8e00ff */
[----:B------:R-:W-:Y:S01]  /*11100*/  ULDC.64 UR4, c[0x0][0x2e0] ;  /* 0x0000b80000047ab9 */ /* 0x000fe20000000a00 */
[----:B------:R-:W-:Y:S01]  /*11110*/  IMAD.U32 R5, RZ, RZ, UR39 ;  /* 0x00000027ff057e24 */ /* 0x000fe2000f8e00ff */
[----:B------:R-:W-:Y:S01]  /*11120*/  ULDC.64 UR6, c[0x0][0x2c8] ;  /* 0x0000b20000067ab9 */ /* 0x000fe20000000a00 */
[----:B------:R-:W-:Y:S01]  /*11130*/  IMAD.IADD R0, R32, 0x1, R19 ;  /* 0x0000000120007824 */ /* 0x000fe200078e0213 */
[----:B------:R-:W-:Y:S01]  /*11140*/  PLOP3.LUT P0, PT, PT, PT, UP0, 0x80, 0x0 ;  /* 0x000000000000781c */ /* 0x000fe20003f0f008 */
[----:B------:R-:W-:Y:S01]  /*11150*/  IMAD.U32 R5, RZ, RZ, UR48 ;  /* 0x00000030ff057e24 */ /* 0x000fe2000f8e00ff */
[----:B------:R-:W-:Y:S01]  /*11160*/  PLOP3.LUT P1, PT, PT, PT, UP0, 0x80, 0x0 ;  /* 0x000000000000781c */ /* 0x000fe20003f2f008 */
[----:B------:R-:W-:Y:S02]  /*11170*/  IMAD.U32 R3, RZ, RZ, UR45 ;  /* 0x0000002dff037e24 */ /* 0x000fe4000f8e00ff */
[----:B------:R-:W-:-:S02]  /*11180*/  IMAD.MOV.U32 R2, RZ, RZ, R4 ;  /* 0x000000ffff027224 */ /* 0x000fc400078e0004 */
[----:B------:R-:W-:Y:S02]  /*11190*/  IMAD R0, R5, 0x80, R0 ;  /* 0x0000008005007824 */ /* 0x000fe400078e0200 */
[----:B------:R-:W-:Y:S01]  /*111a0*/  IMAD R25, R25, UR4, RZ ;  /* 0x0000000419197c24 */ /* 0x000fe2000f8e02ff */
[----:B------:R-:W0:Y:S01]  /*111b0*/  LDC R5, c[0x0][0x448] ;  /* 0x00011200ff057b82 */ /* 0x000e220000000800 */
[----:B------:R-:W-:Y:S01]  /*111c0*/  IMAD.WIDE.U32 R2, R24, UR4, R2 ;  /* 0x0000000418027c25 */ /* 0x000fe2000f8e0002 */
[----:B------:R-:W-:Y:S01]  /*111d0*/  @UP0 ULDC UR4, c[0x0][0x44c] ;  /* 0x0001130000040ab9 */ /* 0x000fe20000000800 */
[----:B------:R-:W-:Y:S02]  /*111e0*/  MOV R7, R0 ;  /* 0x0000000000077202 */ /* 0x000fe40000000f00 */
[----:B------:R-:W-:-:S04]  /*111f0*/  @P0 IMAD.HI.U32 R4, R0, UR4, RZ ;  /* 0x0000000400040c27 */ /* 0x000fc8000f8e00ff */
[----:B------:R-:W-:Y:S01]  /*11200*/  IMAD R25, R24, UR5, R25 ;  /* 0x0000000518197c24 */ /* 0x000fe2000f8e0219 */
[----:B------:R-:W-:Y:S02]  /*11210*/  @UP0 ULDC UR5, c[0x0][0x450] ;  /* 0x0001140000050ab9 */ /* 0x000fe40000000800 */
[----:B------:R-:W-:Y:S01]  /*11220*/  @P1 SHF.R.U32.HI R7, RZ, UR5, R4 ;  /* 0x00000005ff071c19 */ /* 0x000fe20008011604 */
[----:B------:R-:W-:Y:S01]  /*11230*/  ULDC.64 UR4, c[0x0][0x2d0] ;  /* 0x0000b40000047ab9 */ /* 0x000fe20000000a00 */
[----:B------:R-:W-:Y:S02]  /*11240*/  IMAD.IADD R3, R3, 0x1, R25 ;  /* 0x0000000103037824 */ /* 0x000fe400078e0219 */
        /* <DEDUP_REMOVED lines=8> */
[----:B------:R-:W-:Y:S01]  /*112d0*/  UMOV UR4, 0xffffffff ;  /* 0xffffffff00047882 */ /* 0x000fe20000000000 */
[----:B------:R-:W-:Y:S02]  /*112e0*/  IMAD.IADD R3, R3, 0x1, R9 ;  /* 0x0000000103037824 */ /* 0x000fe400078e0209 */
[----:B0-----:R-:W-:-:S04]  /*112f0*/  IMAD R7, R5, R7, R0 ;  /* 0x0000000705077224 */ /* 0x001fc800078e0200 */
        /* <DEDUP_REMOVED lines=9> */
[----:B------:R-:W-:Y:S01]  /*11390*/  IMAD.U32 R6, RZ, RZ, UR48 ;  /* 0x00000030ff067e24 */ /* 0x000fe2000f8e00ff */
[----:B------:R-:W-:Y:S02]  /*113a0*/  ULDC UR4, c[0x0][0x288] ;  /* 0x0000a20000047ab9 */ /* 0x000fe40000000800 */
[----:B------:R-:W1:Y:S01]  /*113b0*/  SHFL.IDX PT, R2, R4, RZ, 0x181f ;  /* 0x00181fff04027589 */ /* 0x000e6200000e0000 */
[----:B------:R-:W-:Y:S02]  /*113c0*/  IMAD R5, R5, UR4, RZ ;  /* 0x0000000405057c24 */ /* 0x000fe4000f8e02ff */
[----:B------:R-:W-:Y:S01]  /*113d0*/  IMAD R6, R6, 0x80, R19 ;  /* 0x0000008006067824 */ /* 0x000fe200078e0213 */
[----:B------:R-:W-:Y:S03]  /*113e0*/  SHFL.IDX PT, R7, R4, 0x1, 0x181f ;  /* 0x00381f0004077f89 */ /* 0x000fe600000e0000 */
        /* <DEDUP_REMOVED lines=10> */
[----:B0-----:R-:W-:-:S04]  /*11490*/  @!P2 IADD3 R14, P3, R32, R14, RZ ;  /* 0x0000000e200ea210 */ /* 0x001fc80007f7e0ff */
[----:B------:R-:W-:Y:S01]  /*114a0*/  @!P2 IADD3.X R7, RZ, R7, RZ, P3, !PT ;  /* 0x00000007ff07a210 */ /* 0x000fe20001ffe4ff */
[----:B-1----:R-:W-:Y:S02]  /*114b0*/  @!P2 IMAD.MOV.U32 R2, RZ, RZ, R14 ;  /* 0x000000ffff02a224 */ /* 0x002fe400078e000e */
        /* <DEDUP_REMOVED lines=18> */
[----:B--2---:R-:W-:Y:S01]  /*115e0*/  @!P2 MOV R2, R14 ;  /* 0x0000000e0002a202 */ /* 0x004fe20000000f00 */
[----:B-1----:R-:W-:Y:S01]  /*115f0*/  @!P2 IMAD.X R7, RZ, RZ, R7, P3 ;  /* 0x000000ffff07a224 */ /* 0x002fe200018e0607 */
[----:B------:R-:W0:Y:S03]  /*11600*/  SHFL.IDX PT, R14, R0, 0x4, 0x181f ;  /* 0x00981f00000e7f89 */ /* 0x000e2600000e0000 */
        /* <DEDUP_REMOVED lines=33> */
.L_x_2709:
        /* <DEDUP_REMOVED lines=13> */
.L_x_2614:
[----:B------:R-:W-:Y:S05]  /*118f0*/  BSYNC B0 ;  /* 0x0000000000007941 */ /* 0x000fea0003800000 */
.L_x_2613:
        /* <DEDUP_REMOVED lines=9> */
.L_x_2710:
[----:B------:R-:W-:Y:S01]  /*11990*/  MOV R21, 0x1 ;  /* 0x0000000100157802 */ /* 0x000fe20000000f00 */
[----:B------:R-:W-:Y:S06]  /*119a0*/  @!P1 BRA `(.L_x_2616) ;  /* 0x0000001400fc9947 */ /* 0x000fec0003800000 */
[----:B------:R-:W-:Y:S01]  /*119b0*/  UIADD3 UR4, UR42, 0x1, URZ ;  /* 0x000000012a047890 */ /* 0x000fe2000fffe03f */
[----:B------:R-:W-:Y:S01]  /*119c0*/  IADD3 R17, R32, R17, R19 ;  /* 0x0000001120117210 */ /* 0x000fe20007ffe013 */
[----:B------:R-:W-:Y:S01]  /*119d0*/  ULOP3.LUT UR5, URZ, UR43, URZ, 0x33, !UPT ;  /* 0x0000002b3f057292 */ /* 0x000fe2000f8e333f */
[----:B0-----:R-:W-:Y:S01]  /*119e0*/  LOP3.LUT R0, RZ, UR41, RZ, 0x33, !PT ;  /* 0x00000029ff007c12 */ /* 0x001fe2000f8e33ff */
[----:B------:R-:W-:Y:S01]  /*119f0*/  UIMAD UR4, UR4, UR37, URZ ;  /* 0x00000025040472a4 */ /* 0x000fe2000f8e023f */
[----:B------:R-:W-:Y:S02]  /*11a00*/  IMAD.MOV.U32 R16, RZ, RZ, 0x1 ;  /* 0x00000001ff107424 */ /* 0x000fe400078e00ff */
[----:B------:R-:W-:Y:S02]  /*11a10*/  VIADD R17, R17, 0xfffffe80 ;  /* 0xfffffe8011117836 */ /* 0x000fe40000000000 */
[----:B------:R-:W-:Y:S01]  /*11a20*/  IMAD.MOV.U32 R10, RZ, RZ, RZ ;  /* 0x000000ffff0a7224 */ /* 0x000fe200078e00ff */
[----:B------:R-:W-:-:S04]  /*11a30*/  LOP3.LUT R3, RZ, UR4, RZ, 0x33, !PT ;  /* 0x00000004ff037c12 */ /* 0x000fc8000f8e33ff */
[----:B------:R-:W-:-:S04]  /*11a40*/  VIMNMX3 R0, R0, UR5, R3, !PT ;  /* 0x0000000500007c0f */ /* 0x000fc8000f800103 */
[C---:B------:R-:W-:Y:S01]  /*11a50*/  IADD3 R33, -R0.reuse, -0x2, RZ ;  /* 0xfffffffe00217810 */ /* 0x040fe20007ffe1ff */
[----:B------:R-:W-:-:S07]  /*11a60*/  IMAD R20, R0, -0x80, R17 ;  /* 0xffffff8000147824 */ /* 0x000fce00078e0211 */
.L_x_2631:
        /* <DEDUP_REMOVED lines=20> */
[----:B------:R-:W-:Y:S01]  /*11bb0*/  MOV R6, UR6 ;  /* 0x0000000600067c02 */ /* 0x000fe20008000f00 */
[----:B------:R-:W-:-:S03]  /*11bc0*/  VIADD R0, R10, 0x1 ;  /* 0x000000010a007836 */ /* 0x000fc60000000000 */
[----:B------:R-:W-:Y:S02]  /*11bd0*/  ISETP.NE.AND P2, PT, R6, 0x3, PT ;  /* 0x000000030600780c */ /* 0x000fe40003f45270 */
[----:B------:R-:W-:Y:S01]  /*11be0*/  ISETP.NE.AND P1, PT, R0, 0x2, PT ;  /* 0x000000020000780c */ /* 0x000fe20003f25270 */
[----:B------:R-:W-:-:S03]  /*11bf0*/  VIADD R33, R33, 0xffffffff ;  /* 0xffffffff21217836 */ /* 0x000fc60000000000 */
[----:B------:R-:W-:Y:S02]  /*11c00*/  SEL R21, RZ, 0x1, P1 ;  /* 0x00000001ff157807 */ /* 0x000fe40000800000 */
[----:B------:R-:W-:Y:S02]  /*11c10*/  ISETP.GT.AND P0, PT, R33, UR50, PT ;  /* 0x0000003221007c0c */ /* 0x000fe4000bf04270 */
[----:B------:R-:W-:Y:S02]  /*11c20*/  SEL R0, R0, RZ, P1 ;  /* 0x000000ff00007207 */ /* 0x000fe40000800000 */
[----:B------:R-:W-:Y:S02]  /*11c30*/  LOP3.LUT R21, R16, R21, RZ, 0x3c, !PT ;  /* 0x0000001510157212 */ /* 0x000fe400078e3cff */
[----:B--2---:R-:W-:Y:S01]  /*11c40*/  SHF.R.S32.HI R18, RZ, 0x1f, R5 ;  /* 0x0000001fff127819 */ /* 0x004fe20000011405 */
[----:B------:R-:W-:Y:S06]  /*11c50*/  @!P2 BRA `(.L_x_2617) ;  /* 0x000000000004a947 */ /* 0x000fec0003800000 */
[----:B------:R-:W-:Y:S01]  /*11c60*/  BPT.TRAP 0x1 ;  /* 0x000000040000795c */ /* 0x000fe20000300000 */
.L_x_2617:
[----:B------:R-:W-:Y:S02]  /*11c70*/  LEA R4, R0, UR44, 0x3 ;  /* 0x0000002c00047c11 */ /* 0x000fe4000f8e18ff */
[----:B------:R-:W-:-:S04]  /*11c80*/  SHF.L.U32 R19, R21, 0x1f, RZ ;  /* 0x0000001f15137819 */ /* 0x000fc800000006ff */
[----:B------:R-:W0:Y:S02]  /*11c90*/  SYNCS.PHASECHK.TRANS64.TRYWAIT P1, [R4+URZ+0x38880], R19 ;  /* 0x03888013040075a7 */ /* 0x000e24000802017f */
[----:B0-----:R-:W-:Y:S05]  /*11ca0*/  @!P1 BRA `(.L_x_2618) ;  /* 0x0000004400509947 */ /* 0x001fea0003800000 */
.L_x_2711:
        /* <DEDUP_REMOVED lines=54> */
[----:B------:R-:W0:Y:S02]  /*12010*/  SHFL.IDX PT, R11, R9, 0x4, 0x181f ;  /* 0x00981f00090b7f89 */ /* 0x000e2400000e0000 */
[----:B--2---:R-:W-:Y:S02]  /*12020*/  IADD3.X R3, RZ, R24, RZ, P1, !PT ;  /* 0x00000018ff037210 */ /* 0x004fe40000ffe4ff */
        /* <DEDUP_REMOVED lines=14> */
[----:B0-----:R-:W-:-:S05]  /*12110*/  IADD3 R2, P1, R32, R11, RZ ;  /* 0x0000000b20027210 */ /* 0x001fca0007f3e0ff */
[----:B-1----:R-:W-:-:S05]  /*12120*/  IMAD.X R3, RZ, RZ, R24, P1 ;  /* 0x000000ffff037224 */ /* 0x002fca00008e0618 */
[----:B------:R0:W-:Y:S04]  /*12130*/  LDGSTS.E.BYPASS.LTC128B.128 [R7+0x13400], desc[UR46][R2.64], !P3 ;  /* 0x1340000002077fae */ /* 0x0001e8000d901d6e */
[----:B---3--:R0:W-:Y:S02]  /*12140*/  LDGSTS.E.BYPASS.LTC128B.128 [R7+0x17400], desc[UR46][R2.64+0x80], !P2 ;  /* 0x1740008002077fae */ /* 0x0081e4000d101d6e */
.L_x_2729:
        /* <DEDUP_REMOVED lines=17> */
.L_x_2620:
[----:B------:R0:W-:Y:S01]  /*12260*/  SYNCS.ARRIVE.TRANS64.A1T0 RZ, [R4+URZ+0x38870], RZ ;  /* 0x038870ff04ff79a7 */ /* 0x0001e2000810003f */
[----:B------:R-:W-:Y:S05]  /*12270*/  @!P2 BRA `(.L_x_2621) ;  /* 0x000000000004a947 */ /* 0x000fea0003800000 */
[----:B------:R-:W-:Y:S01]  /*12280*/  BPT.TRAP 0x1 ;  /* 0x000000040000795c */ /* 0x000fe20000300000 */
.L_x_2621:
[----:B------:R-:W1:Y:S02]  /*12290*/  SYNCS.PHASECHK.TRANS64.TRYWAIT P1, [R4+URZ+0x38840], R19 ;  /* 0x03884013040075a7 */ /* 0x000e64000802017f */
[----:B-1----:R-:W-:Y:S05]  /*122a0*/  @!P1 BRA `(.L_x_2622) ;  /* 0x0000004800349947 */ /* 0x002fea0003800000 */
.L_x_2730:
        /* <DEDUP_REMOVED lines=20> */
[----:B------:R-:W-:Y:S02]  /*123f0*/  IADD3 R7, P1, R2, UR6, RZ ;  /* 0x0000000602077c10 */ /* 0x000fe4000ff3e0ff */
[----:B--2---:R-:W-:Y:S02]  /*12400*/  ISETP.GE.AND P3, PT, R32, R8, PT ;  /* 0x000000082000720c */ /* 0x004fe40003f66270 */
[----:B------:R-:W-:Y:S01]  /*12410*/  IADD3.X R6, R5, UR4, R3, P1, !PT ;  /* 0x0000000405067c10 */ /* 0x000fe20008ffe403 */
[----:B------:R-:W-:-:S03]  /*12420*/  UMOV UR4, 0xffffffff ;  /* 0xffffffff00047882 */ /* 0x000fc60000000000 */
[----:B------:R-:W-:Y:S07]  /*12430*/  BRA.DIV UR4, `(.L_x_2623) ;  /* 0x0000004604e47947 */ /* 0x000fee000b800000 */
        /* <DEDUP_REMOVED lines=31> */
[----:B------:R-:W2:Y:S03]  /*12630*/  SHFL.IDX PT, R14, R7, 0x6, 0x181f ;  /* 0x00d81f00070e7f89 */ /* 0x000ea600000e0000 */
[----:B---3--:R-:W-:Y:S02]  /*12640*/  IMAD.X R3, RZ, RZ, R8, P1 ;  /* 0x000000ffff037224 */ /* 0x008fe400008e0608 */
        /* <DEDUP_REMOVED lines=9> */
[----:B------:R2:W4:Y:S02]  /*126e0*/  SHFL.IDX PT, R14, R7, 0x7, 0x181f ;  /* 0x00f81f00070e7f89 */ /* 0x00052400000e0000 */
[----:B---3--:R-:W-:-:S05]  /*126f0*/  IADD3.X R3, RZ, R8, RZ, P1, !PT ;  /* 0x00000008ff037210 */ /* 0x008fca0000ffe4ff */
[----:B------:R2:W-:Y:S04]  /*12700*/  LDGSTS.E.BYPASS.LTC128B.128 [R5+0x2b400], desc[UR46][R2.64], !P3 ;  /* 0x2b40000002057fae */ /* 0x0005e8000d901d6e */
[----:B0-----:R2:W-:Y:S02]  /*12710*/  LDGSTS.E.BYPASS.LTC128B.128 [R5+0x2f400], desc[UR46][R2.64+0x80], !P2 ;  /* 0x2f40008002057fae */ /* 0x0015e4000d101d6e */
.L_x_2748:
        /* <DEDUP_REMOVED lines=17> */
.L_x_2624:
[----:B------:R-:W-:Y:S01]  /*12830*/  IMAD.U32 R2, RZ, RZ, UR36 ;  /* 0x00000024ff027e24 */ /* 0x000fe2000f8e00ff */
[----:B------:R0:W-:Y:S04]  /*12840*/  SYNCS.ARRIVE.TRANS64.A1T0 RZ, [R4+URZ+0x38830], RZ ;  /* 0x038830ff04ff79a7 */ /* 0x0001e8000810003f */
[----:B------:R-:W-:-:S04]  /*12850*/  LOP3.LUT R2, R2, 0x1, RZ, 0xfc, !PT ;  /* 0x0000000102027812 */ /* 0x000fc800078efcff */
[----:B------:R-:W-:-:S13]  /*12860*/  ISETP.NE.AND P1, PT, R2, 0x3, PT ;  /* 0x000000030200780c */ /* 0x000fda0003f25270 */
[----:B0-----:R-:W-:Y:S05]  /*12870*/  @!P1 BRA `(.L_x_2625) ;  /* 0x0000000000049947 */ /* 0x001fea0003800000 */
[----:B------:R-:W-:Y:S01]  /*12880*/  BPT.TRAP 0x1 ;  /* 0x000000040000795c */ /* 0x000fe20000300000 */
.L_x_2625:
[----:B------:R-:W-:Y:S02]  /*12890*/  LOP3.LUT R2, R16, 0x1, RZ, 0x3c, !PT ;  /* 0x0000000110027812 */ /* 0x000fe400078e3cff */
[----:B------:R-:W-:Y:S02]  /*128a0*/  LEA R5, R10, UR44, 0x3 ;  /* 0x0000002c0a057c11 */ /* 0x000fe4000f8e18ff */
[----:B------:R-:W-:-:S04]  /*128b0*/  SHF.L.U32 R2, R2, 0x1f, RZ ;  /* 0x0000001f02027819 */ /* 0x000fc800000006ff */
[----:B------:R-:W0:Y:S02]  /*128c0*/  SYNCS.PHASECHK.TRANS64.TRYWAIT P2, [R5+URZ+0x38870], R2 ;  /* 0x03887002050075a7 */ /* 0x000e24000804017f */
[----:B0-----:R-:W-:Y:S05]  /*128d0*/  @!P2 BRA `(.L_x_2626) ;  /* 0x0000004800f0a947 */ /* 0x001fea0003800000 */
.L_x_2749:
[----:B------:R-:W-:-:S06]  /*128e0*/  ULOP3.LUT UR4, UR36, 0x2, URZ, 0xfc, !UPT ;  /* 0x0000000224047892 */ /* 0x000fcc000f8efc3f */
[----:B------:R-:W-:-:S05]  /*128f0*/  IMAD.U32 R3, RZ, RZ, UR4 ;  /* 0x00000004ff037e24 */ /* 0x000fca000f8e00ff */
[----:B------:R-:W-:-:S13]  /*12900*/  ISETP.NE.AND P2, PT, R3, 0x3, PT ;  /* 0x000000030300780c */ /* 0x000fda0003f45270 */
[----:B------:R-:W-:Y:S05]  /*12910*/  @!P2 BRA `(.L_x_2627) ;  /* 0x000000000004a947 */ /* 0x000fea0003800000 */
[----:B------:R-:W-:Y:S01]  /*12920*/  BPT.TRAP 0x1 ;  /* 0x000000040000795c */ /* 0x000fe20000300000 */
.L_x_2627:
[----:B0-----:R-:W-:Y:S01]  /*12930*/  SHF.L.U32 R2, R16, 0x1f, RZ ;  /* 0x0000001f10027819 */ /* 0x001fe200000006ff */
[----:B------:R-:W-:-:S03]  /*12940*/  IMAD.SHL.U32 R3, R10, 0x8000, RZ ;  /* 0x000080000a037824 */ /* 0x000fc600078e00ff */
[----:B------:R-:W0:Y:S02]  /*12950*/  SYNCS.PHASECHK.TRANS64.TRYWAIT P2, [R5+URZ+0x38860], R2 ;  /* 0x03886002050075a7 */ /* 0x000e24000804017f */
[----:B0-----:R-:W-:Y:S05]  /*12960*/  @!P2 BRA `(.L_x_2628) ;  /* 0x0000004800e0a947 */ /* 0x001fea0003800000 */
.L_x_2750:
        /* <DEDUP_REMOVED lines=98> */
[----:B------:R-:W-:-:S04]  /*12f90*/  MOV R6, UR4 ;  /* 0x0000000400067c02 */ /* 0x000fc80008000f00 */
        /* <DEDUP_REMOVED lines=19> */
.L_x_2629:
[----:B-1----:R1:W-:Y:S01]  /*130d0*/  SYNCS.ARRIVE.TRANS64.A1T0 RZ, [R5+URZ+0x38850], RZ ;  /* 0x038850ff05ff79a7 */ /* 0x0023e2000810003f */
[----:B------:R-:W-:Y:S06]  /*130e0*/  BAR.SYNC.DEFER_BLOCKING 0x2, 0x80 ;  /* 0x0082000000007b1d */ /* 0x000fec0000010000 */
[----:B------:R-:W-:Y:S05]  /*130f0*/  @!P1 BRA `(.L_x_2630) ;  /* 0x0000000000049947 */ /* 0x000fea0003800000 */
[----:B------:R-:W-:Y:S01]  /*13100*/  BPT.TRAP 0x1 ;  /* 0x000000040000795c */ /* 0x000fe20000300000 */
.L_x_2630:
[----:B------:R-:W2:Y:S01]  /*13110*/  S2R R2, SR_CgaCtaId ;  /* 0x0000000000027919 */ /* 0x000ea20000008800 */
[----:B-1----:R-:W-:Y:S02]  /*13120*/  VIADD R5, R5, 0x38880 ;  /* 0x0003888005057836 */ /* 0x002fe40000000000 */
[----:B------:R-:W-:Y:S02]  /*13130*/  VIADD R20, R20, 0xffffff80 ;  /* 0xffffff8014147836 */ /* 0x000fe40000000000 */
[----:B0-----:R-:W-:Y:S02]  /*13140*/  IMAD.MOV.U32 R10, RZ, RZ, R0 ;  /* 0x000000ffff0a7224 */ /* 0x001fe400078e0000 */
[----:B------:R-:W-:Y:S01]  /*13150*/  IMAD.MOV.U32 R16, RZ, RZ, R21 ;  /* 0x000000ffff107224 */ /* 0x000fe200078e0015 */
[----:B--2---:R-:W-:-:S04]  /*13160*/  PRMT R5, R2, 0x654, R5 ;  /* 0x0000065402057816 */ /* 0x004fc80000000005 */
[----:B------:R0:W-:Y:S01]  /*13170*/  SYNCS.ARRIVE.TRANS64.RED.A1T0 RZ, [R5+URZ], RZ ;  /* 0x000000ff05ff79a7 */ /* 0x0001e2000810043f */
[----:B------:R-:W-:Y:S05]  /*13180*/  @P0 BRA `(.L_x_2631) ;  /* 0xffffffe800380947 */ /* 0x000fea000383ffff */
[----:B------:R-:W-:Y:S05]  /*13190*/  BRA `(.L_x_2632) ;  /* 0x0000000000047947 */ /* 0x000fea0003800000 */
.L_x_2616:
[----:B0-----:R-:W-:-:S07]  /*131a0*/  IMAD.MOV.U32 R0, RZ, RZ, RZ ;  /* 0x000000ffff007224 */ /* 0x001fce00078e00ff */
.L_x_2632:
[----:B------:R-:W-:-:S06]  /*131b0*/  ULOP3.LUT UR4, UR36, 0x1, URZ, 0xfc, !UPT ;  /* 0x0000000124047892 */ /* 0x000fcc000f8efc3f */
[----:B------:R-:W-:-:S05]  /*131c0*/  IMAD.U32 R2, RZ, RZ, UR4 ;  /* 0x00000004ff027e24 */ /* 0x000fca000f8e00ff */
[----:B------:R-:W-:-:S13]  /*131d0*/  ISETP.NE.AND P1, PT, R2, 0x3, PT ;  /* 0x000000030200780c */ /* 0x000fda0003f25270 */
[----:B------:R-:W-:Y:S05]  /*131e0*/  @!P1 BRA `(.L_x_2633) ;  /* 0x0000000000049947 */ /* 0x000fea0003800000 */
[----:B------:R-:W-:Y:S01]  /*131f0*/  BPT.TRAP 0x1 ;  /* 0x000000040000795c */ /* 0x000fe20000300000 */
.L_x_2633:
[----:B------:R-:W-:Y:S01]  /*13200*/  LOP3.LUT R2, R21, 0x1, RZ, 0x3c, !PT ;  /* 0x0000000115027812 */ /* 0x000fe200078e3cff */
[----:B------:R-:W-:Y:S01]  /*13210*/  BSSY B0, `(.L_x_2634) ;  /* 0x0000005000007945 */ /* 0x000fe20003800000 */
[----:B------:R-:W-:Y:S02]  /*13220*/  LEA R17, R0, UR44, 0x3 ;  /* 0x0000002c00117c11 */ /* 0x000fe4000f8e18ff */
[----:B------:R-:W-:-:S04]  /*13230*/  SHF.L.U32 R2, R2, 0x1f, RZ ;  /* 0x0000001f02027819 */ /* 0x000fc800000006ff */
[----:B------:R-:W3:Y:S02]  /*13240*/  SYNCS.PHASECHK.TRANS64.TRYWAIT P0, [R17+URZ+0x38870], R2 ;  /* 0x03887002110075a7 */ /* 0x000ee4000800017f */
[----:B---3--:R-:W-:Y:S05]  /*13250*/  @!P0 BRA `(.L_x_2635) ;  /* 0x0000004000b88947 */ /* 0x008fea0003800000 */
.L_x_2751:
[----:B------:R-:W-:Y:S05]  /*13260*/  BSYNC B0 ;  /* 0x0000000000007941 */ /* 0x000fea0003800000 */
.L_x_2634:
[----:B------:R-:W-:-:S06]  /*13270*/  ULOP3.LUT UR4, UR36, 0x2, URZ, 0xfc, !UPT ;  /* 0x0000000224047892 */ /* 0x000fcc000f8efc3f */
[----:B------:R-:W-:-:S05]  /*13280*/  IMAD.U32 R3, RZ, RZ, UR4 ;  /* 0x00000004ff037e24 */ /* 0x000fca000f8e00ff */
[----:B------:R-:W-:-:S13]  /*13290*/  ISETP.NE.AND P0, PT, R3, 0x3, PT ;  /* 0x000000030300780c */ /* 0x000fda0003f05270 */
[----:B------:R-:W-:Y:S05]  /*132a0*/  @!P0 BRA `(.L_x_2636) ;  /* 0x0000000000048947 */ /* 0x000fea0003800000 */
[----:B------:R-:W-:Y:S01]  /*132b0*/  BPT.TRAP 0x1 ;  /* 0x000000040000795c */ /* 0x000fe20000300000 */
.L_x_2636:
[----:B---3--:R-:W3:Y:S04]  /*132c0*/  LDL.LU R2, [R1+0x8] ;  /* 0x0000080001027983 */ /* 0x008ee80000300800 */
[----:B0-----:R-:W4:Y:S01]  /*132d0*/  LDL R5, [R1] ;  /* 0x0000000001057983 */ /* 0x001f220000100800 */
[----:B------:R-:W-:Y:S01]  /*132e0*/  SHF.L.U32 R4, R21, 0x1f, RZ ;  /* 0x0000001f15047819 */ /* 0x000fe200000006ff */
[----:B------:R-:W-:-:S03]  /*132f0*/  IMAD.SHL.U32 R16, R0, 0x8000, RZ ;  /* 0x0000800000107824 */ /* 0x000fc600078e00ff */
[----:B------:R-:W0:Y:S02]  /*13300*/  SYNCS.PHASECHK.TRANS64.TRYWAIT P0, [R17+URZ+0x38860], R4 ;  /* 0x03886004110075a7 */ /* 0x000e24000800017f */
[----:B---3--:R-:W-:-:S04]  /*13310*/  LOP3.LUT R2, R16, R2, RZ, 0xfc, !PT ;  /* 0x0000000210027212 */ /* 0x008fc800078efcff */
[----:B------:R-:W-:-:S05]  /*13320*/  IADD3 R3, R2, UR44, RZ ;  /* 0x0000002c02037c10 */ /* 0x000fca000fffe0ff */
[----:B----4-:R-:W-:Y:S01]  /*13330*/  IMAD.IADD R3, R5, 0x1, R3 ;  /* 0x0000000105037824 */ /* 0x010fe200078e0203 */
[----:B0-----:R-:W-:Y:S06]  /*13340*/  @!P0 BRA `(.L_x_2637) ;  /* 0x0000004000908947 */ /* 0x001fec0003800000 */
.L_x_2752:
        /* <DEDUP_REMOVED lines=114> */
.L_x_2638:
[----:B-1----:R1:W-:Y:S01]  /*13a70*/  SYNCS.ARRIVE.TRANS64.A1T0 RZ, [R17+URZ+0x38850], RZ ;  /* 0x038850ff11ff79a7 */ /* 0x0023e2000810003f */
[----:B------:R-:W-:Y:S06]  /*13a80*/  BAR.SYNC.DEFER_BLOCKING 0x2, 0x80 ;  /* 0x0082000000007b1d */ /* 0x000fec0000010000 */
[----:B------:R-:W-:Y:S05]  /*13a90*/  @!P1 BRA `(.L_x_2639) ;  /* 0x0000000000049947 */ /* 0x000fea0003800000 */
[----:B------:R-:W-:Y:S01]  /*13aa0*/  BPT.TRAP 0x1 ;  /* 0x000000040000795c */ /* 0x000fe20000300000 */
.L_x_2639:
[----:B------:R-:W2:Y:S01]  /*13ab0*/  S2R R2, SR_CgaCtaId ;  /* 0x0000000000027919 */ /* 0x000ea20000008800 */
[----:B-1----:R-:W-:Y:S02]  /*13ac0*/  VIADD R17, R17, 0x38880 ;  /* 0x0003888011117836 */ /* 0x002fe40000000000 */
[----:B------:R-:W-:-:S05]  /*13ad0*/  VIADD R0, R0, 0x1 ;  /* 0x0000000100007836 */ /* 0x000fca0000000000 */
[----:B------:R-:W-:-:S04]  /*13ae0*/  ISETP.NE.AND P0, PT, R0, 0x2, PT ;  /* 0x000000020000780c */ /* 0x000fc80003f05270 */
[----:B0-----:R-:W-:Y:S02]  /*13af0*/  SEL R4, RZ, 0x1, P0 ;  /* 0x00000001ff047807 */ /* 0x001fe40000000000 */
[----:B------:R-:W-:Y:S02]  /*13b00*/  SEL R0, R0, RZ, P0 ;  /* 0x000000ff00007207 */ /* 0x000fe40000000000 */
[----:B------:R-:W-:Y:S02]  /*13b10*/  LOP3.LUT R21, R21, R4, RZ, 0x3c, !PT ;  /* 0x0000000415157212 */ /* 0x000fe400078e3cff */
[----:B--2---:R-:W-:Y:S01]  /*13b20*/  PRMT R17, R2, 0x654, R17 ;  /* 0x0000065402117816 */ /* 0x004fe20000000011 */
[----:B------:R-:W-:-:S03]  /*13b30*/  IMAD.MOV.U32 R2, RZ, RZ, RZ ;  /* 0x000000ffff027224 */ /* 0x000fc600078e00ff */
[----:B------:R0:W-:Y:S04]  /*13b40*/  SYNCS.ARRIVE.TRANS64.RED.A1T0 RZ, [R17+URZ], RZ ;  /* 0x000000ff11ff79a7 */ /* 0x0001e8000810043f */
.L_x_2596:
[----:B------:R-:W1:Y:S01]  /*13b50*/  S2R R4, SR_CgaCtaId ;  /* 0x0000000000047919 */ /* 0x000e620000008800 */
[----:B------:R-:W-:Y:S02]  /*13b60*/  MOV R3, 0x400 ;  /* 0x0000040000037802 */ /* 0x000fe40000000f00 */
[----:B------:R-:W-:Y:S02]  /*13b70*/  SHF.L.U32 R2, R2, 0x1f, RZ ;  /* 0x0000001f02027819 */ /* 0x000fe400000006ff */
[----:B-1----:R-:W-:-:S04]  /*13b80*/  LEA R5, R4, R3, 0x18 ;  /* 0x0000000304057211 */ /* 0x002fc800078ec0ff */
[----:B------:R-:W1:Y:S02]  /*13b90*/  SYNCS.PHASECHK.TRANS64.TRYWAIT P0, [R5+URZ+0x38820], R2 ;  /* 0x03882002050075a7 */ /* 0x000e64000800017f */
[----:B-1----:R-:W-:Y:S05]  /*13ba0*/  @!P0 BRA `(.L_x_2640) ;  /* 0x00000038008c8947 */ /* 0x002fea0003800000 */
.L_x_2753:
        /* <DEDUP_REMOVED lines=13> */
.L_x_2641:
[C---:B------:R-:W-:Y:S01]  /*13c80*/  IMAD R4, R0.reuse, 0x8, R5 ;  /* 0x0000000800047824 */ /* 0x040fe200078e0205 */
[----:B------:R-:W-:Y:S02]  /*13c90*/  SHF.L.U32 R3, R21, 0x1f, RZ ;  /* 0x0000001f15037819 */ /* 0x000fe400000006ff */
[----:B------:R-:W-:Y:S02]  /*13ca0*/  IADD3 R0, R0, 0x1, RZ ;  /* 0x0000000100007810 */ /* 0x000fe40007ffe0ff */
[----:B------:R-:W1:Y:S02]  /*13cb0*/  SYNCS.PHASECHK.TRANS64.TRYWAIT P1, [R4+URZ+0x38840], R3 ;  /* 0x03884003040075a7 */ /* 0x000e64000802017f */
[----:B------:R-:W-:-:S04]  /*13cc0*/  ISETP.NE.AND P2, PT, R0, 0x2, PT ;  /* 0x000000020000780c */ /* 0x000fc80003f45270 */
[----:B------:R-:W-:Y:S01]  /*13cd0*/  SEL R2, RZ, 0x1, P2 ;  /* 0x00000001ff027807 */ /* 0x000fe20001000000 */
[----:B-1----:R-:W-:Y:S08]  /*13ce0*/  @!P1 BRA `(.L_x_2642) ;  /* 0x0000003800509947 */ /* 0x002ff00003800000 */
.L_x_2754:
[----:B------:R-:W-:Y:S02]  /*13cf0*/  SEL R0, R0, RZ, P2 ;  /* 0x000000ff00007207 */ /* 0x000fe40001000000 */
[----:B------:R-:W-:Y:S01]  /*13d00*/  LOP3.LUT R2, R21, R2, RZ, 0x3c, !PT ;  /* 0x0000000215027212 */ /* 0x000fe200078e3cff */
[----:B------:R-:W-:Y:S06]  /*13d10*/  @!P0 BRA `(.L_x_2643) ;  /* 0x0000000000048947 */ /* 0x000fec0003800000 */
[----:B------:R-:W-:Y:S01]  /*13d20*/  BPT.TRAP 0x1 ;  /* 0x000000040000795c */ /* 0x000fe20000300000 */
.L_x_2643:
[----:B------:R-:W-:Y:S01]  /*13d30*/  IMAD R5, R0, 0x8, R5 ;  /* 0x0000000800057824 */ /* 0x000fe200078e0205 */
[----:B------:R-:W-:-:S04]  /*13d40*/  SHF.L.U32 R0, R2, 0x1f, RZ ;  /* 0x0000001f02007819 */ /* 0x000fc800000006ff */
[----:B------:R-:W2:Y:S02]  /*13d50*/  SYNCS.PHASECHK.TRANS64.TRYWAIT P1, [R5+URZ+0x38840], R0 ;  /* 0x03884000050075a7 */ /* 0x000ea4000802017f */
[----:B--2---:R-:W-:Y:S05]  /*13d60*/  @!P1 BRA `(.L_x_2644) ;  /* 0x0000003800449947 */ /* 0x004fea0003800000 */
.L_x_2755:
[----:B------:R-:W-:Y:S05]  /*13d70*/  @!P0 BRA `(.L_x_2645) ;  /* 0x0000000000048947 */ /* 0x000fea0003800000 */
[----:B------:R-:W-:Y:S01]  /*13d80*/  BPT.TRAP 0x1 ;  /* 0x000000040000795c */ /* 0x000fe20000300000 */
.L_x_2645:
[----:B------:R-:W3:Y:S02]  /*13d90*/  SYNCS.PHASECHK.TRANS64.TRYWAIT P1, [R4+URZ+0x38860], R3 ;  /* 0x03886003040075a7 */ /* 0x000ee4000802017f */
[----:B---3--:R-:W-:Y:S05]  /*13da0*/  @!P1 BRA `(.L_x_2646) ;  /* 0x0000003800489947 */ /* 0x008fea0003800000 */
.L_x_2756:
[----:B------:R-:W-:Y:S05]  /*13db0*/  @!P0 BRA `(.L_x_2647) ;  /* 0x0000000000048947 */ /* 0x000fea0003800000 */
[----:B------:R-:W-:Y:S01]  /*13dc0*/  BPT.TRAP 0x1 ;  /* 0x000000040000795c */ /* 0x000fe20000300000 */
.L_x_2647:
[----:B------:R-:W4:Y:S02]  /*13dd0*/  SYNCS.PHASECHK.TRANS64.TRYWAIT P1, [R5+URZ+0x38860], R0 ;  /* 0x03886000050075a7 */ /* 0x000f24000802017f */
[----:B----4-:R-:W-:Y:S05]  /*13de0*/  @!P1 BRA `(.L_x_2648) ;  /* 0x00000038004c9947 */ /* 0x010fea0003800000 */
.L_x_2757:
[----:B------:R-:W-:Y:S05]  /*13df0*/  @!P0 BRA `(.L_x_2649) ;  /* 0x0000000000048947 */ /* 0x000fea0003800000 */
[----:B------:R-:W-:Y:S01]  /*13e00*/  BPT.TRAP 0x1 ;  /* 0x000000040000795c */ /* 0x000fe20000300000 */
.L_x_2649:
[----:B------:R-:W0:Y:S02]  /*13e10*/  SYNCS.PHASECHK.TRANS64.TRYWAIT P1, [R4+URZ+0x38880], R3 ;  /* 0x03888003040075a7 */ /* 0x000e24000802017f */
[----:B0-----:R-:W-:Y:S05]  /*13e20*/  @!P1 BRA `(.L_x_2650) ;  /* 0x0000003800509947 */ /* 0x001fea0003800000 */
.L_x_2758:
[----:B------:R-:W-:Y:S05]  /*13e30*/  @!P0 BRA `(.L_x_2651) ;  /* 0x0000000000048947 */ /* 0x000fea0003800000 */
[----:B------:R-:W-:Y:S01]  /*13e40*/  BPT.TRAP 0x1 ;  /* 0x000000040000795c */ /* 0x000fe20000300000 */
.L_x_2651:
[----:B------:R0:W0:Y:S02]  /*13e50*/  SYNCS.PHASECHK.TRANS64.TRYWAIT P0, [R5+URZ+0x38880], R0 ;  /* 0x03888000050075a7 */ /* 0x000024000800017f */
[----:B0-----:R-:W-:Y:S05]  /*13e60*/  @!P0 NANOSLEEP.SYNCS 0x989680 ;  /* 0x009896800000895d */ /* 0x001fea0003900000 */
[----:B------:R-:W0:Y:S02]  /*13e70*/  @!P0 SYNCS.PHASECHK.TRANS64 P0, [R5+URZ+0x38880], R0 ;  /* 0x03888000050085a7 */ /* 0x000e24000800007f */
[----:B0-----:R-:W-:Y:S05]  /*13e80*/  @!P0 BRA `(.L_x_2651) ;  /* 0xfffffffc00f08947 */ /* 0x001fea000383ffff */
.L_x_2552:
[----:B------:R-:W-:Y:S05]  /*13e90*/  BSYNC B6 ;  /* 0x0000000000067941 */ /* 0x000fea0003800000 */
.L_x_2549:
[----:B------:R-:W-:Y:S05]  /*13ea0*/  EXIT ;  /* 0x000000000000794d */ /* 0x000fea0003800000 */
.L_x_2556:
[----:B0-----:R-:W-:-:S04]  /*13eb0*/  IMAD.U32 R3, RZ, RZ, UR41 ;  /* 0x00000029ff037e24 */ /* 0x001fc8000f8e00ff */
[----:B------:R0:W1:Y:S03]  /*13ec0*/  SYNCS.PHASECHK.TRANS64.TRYWAIT P0, [R3+URZ+0x38800], R8 ;  /* 0x03880008030075a7 */ /* 0x000066000800017f */
[----:B-1----:R-:W-:Y:S05]  /*13ed0*/  @!P0 NANOSLEEP.SYNCS 0x989680 ;  /* 0x009896800000895d */ /* 0x002fea0003900000 */
[----:B------:R-:W1:Y:S02]  /*13ee0*/  @!P0 SYNCS.PHASECHK.TRANS64 P0, [R3+URZ+0x38800], R8 ;  /* 0x03880008030085a7 */ /* 0x000e64000800007f */
[----:B-1----:R-:W-:Y:S05]  /*13ef0*/  @!P0 BRA `(.L_x_2556) ;  /* 0xfffffffc00ec8947 */ /* 0x002fea000383ffff */
[----:B------:R-:W-:Y:S05]  /*13f00*/  BRA `(.L_x_2652) ;  /* 0xfffffed8005c7947 */ /* 0x000fea000383ffff */
.L_x_2560:
[----:B0-----:R-:W-:-:S04]  /*13f10*/  IMAD.U32 R3, RZ, RZ, UR41 ;  /* 0x00000029ff037e24 */ /* 0x001fc8000f8e00ff */
[----:B------:R0:W2:Y:S03]  /*13f20*/  SYNCS.PHASECHK.TRANS64.TRYWAIT P1, [R3+URZ+0x38830], R8 ;  /* 0x03883008030075a7 */ /* 0x0000a6000802017f */
[----:B--2---:R-:W-:Y:S05]  /*13f30*/  @!P1 NANOSLEEP.SYNCS 0x989680 ;  /* 0x009896800000995d */ /* 0x004fea0003900000 */
[----:B------:R-:W2:Y:S02]  /*13f40*/  @!P1 SYNCS.PHASECHK.TRANS64 P1, [R3+URZ+0x38830], R8 ;  /* 0x03883008030095a7 */ /* 0x000ea4000802007f */
[----:B--2---:R-:W-:Y:S05]  /*13f50*/  @!P1 BRA `(.L_x_2560) ;  /* 0xfffffffc00ec9947 */ /* 0x004fea000383ffff */
[----:B------:R-:W-:Y:S05]  /*13f60*/  BRA `(.L_x_2559) ;  /* 0xfffffed800787947 */ /* 0x000fea000383ffff */
.L_x_2565:
[----:B-1----:R-:W-:-:S04]  /*13f70*/  IMAD.U32 R9, RZ, RZ, UR41 ;  /* 0x00000029ff097e24 */ /* 0x002fc8000f8e00ff */
[----:B------:R1:W2:Y:S03]  /*13f80*/  SYNCS.PHASECHK.TRANS64.TRYWAIT P1, [R9+URZ+0x38850], R8 ;  /* 0x03885008090075a7 */ /* 0x0002a6000802017f */
[----:B--2---:R-:W-:Y:S05]  /*13f90*/  @!P1 NANOSLEEP.SYNCS 0x989680 ;  /* 0x009896800000995d */ /* 0x004fea0003900000 */
[----:B------:R-:W2:Y:S02]  /*13fa0*/  @!P1 SYNCS.PHASECHK.TRANS64 P1, [R9+URZ+0x38850], R8 ;  /* 0x03885008090095a7 */ /* 0x000ea4000802007f */
[----:B--2---:R-:W-:Y:S05]  /*13fb0*/  @!P1 BRA `(.L_x_2565) ;  /* 0xfffffffc00ec9947 */ /* 0x004fea000383ffff */
[----:B------:R-:W-:Y:S05]  /*13fc0*/  BRA `(.L_x_2564) ;  /* 0xffffff04000c7947 */ /* 0x000fea000383ffff */
.L_x_2571:
[----:B0-----:R-:W-:Y:S02]  /*13fd0*/  IMAD.U32 R4, RZ, RZ, UR54 ;  /* 0x00000036ff047e24 */ /* 0x001fe4000f8e00ff */
[----:B------:R-:W-:-:S04]  /*13fe0*/  IMAD.U32 R11, RZ, RZ, UR57 ;  /* 0x00000039ff0b7e24 */ /* 0x000fc8000f8e00ff */
[----:B------:R0:W1:Y:S03]  /*13ff0*/  SYNCS.PHASECHK.TRANS64.TRYWAIT P1, [R4+URZ+0x38830], R11 ;  /* 0x0388300b040075a7 */ /* 0x000066000802017f */
[----:B-1----:R-:W-:Y:S05]  /*14000*/  @!P1 NANOSLEEP.SYNCS 0x989680 ;  /* 0x009896800000995d */ /* 0x002fea0003900000 */
[----:B------:R-:W1:Y:S02]  /*14010*/  @!P1 SYNCS.PHASECHK.TRANS64 P1, [R4+URZ+0x38830], R11 ;  /* 0x0388300b040095a7 */ /* 0x000e64000802007f */
[----:B-1----:R-:W-:Y:S05]  /*14020*/  @!P1 BRA `(.L_x_2571) ;  /* 0xfffffffc00e89947 */ /* 0x002fea000383ffff */
[----:B------:R-:W-:Y:S05]  /*14030*/  BRA `(.L_x_2570) ;  /* 0xffffff0800287947 */ /* 0x000fea000383ffff */
.L_x_2576:
[----:B0-----:R-:W-:Y:S02]  /*14040*/  IMAD.U32 R8, RZ, RZ, UR54 ;  /* 0x00000036ff087e24 */ /* 0x001fe4000f8e00ff */
[----:B------:R-:W-:-:S04]  /*14050*/  IMAD.U32 R9, RZ, RZ, UR57 ;  /* 0x00000039ff097e24 */ /* 0x000fc8000f8e00ff */
[----:B------:R0:W1:Y:S03]  /*14060*/  SYNCS.PHASECHK.TRANS64.TRYWAIT P1, [R8+URZ+0x38850], R9 ;  /* 0x03885009080075a7 */ /* 0x000066000802017f */
[----:B-1----:R-:W-:Y:S05]  /*14070*/  @!P1 NANOSLEEP.SYNCS 0x989680 ;  /* 0x009896800000995d */ /* 0x002fea0003900000 */
[----:B------:R-:W1:Y:S02]  /*14080*/  @!P1 SYNCS.PHASECHK.TRANS64 P1, [R8+URZ+0x38850], R9 ;  /* 0x03885009080095a7 */ /* 0x000e64000802007f */
[----:B-1----:R-:W-:Y:S05]  /*14090*/  @!P1 BRA `(.L_x_2576) ;  /* 0xfffffffc00e89947 */ /* 0x002fea000383ffff */
[----:B------:R-:W-:Y:S05]  /*140a0*/  BRA `(.L_x_2575) ;  /* 0xffffff38001c7947 */ /* 0x000fea000383ffff */
.L_x_2583:
[----:B-1----:R-:W-:-:S04]  /*140b0*/  MOV R10, UR44 ;  /* 0x0000002c000a7c02 */ /* 0x002fc80008000f00 */
[----:B------:R1:W2:Y:S03]  /*140c0*/  SYNCS.PHASECHK.TRANS64.TRYWAIT P1, [R10+URZ+0x38830], R7 ;  /* 0x038830070a0075a7 */ /* 0x0002a6000802017f */
[----:B--2---:R-:W-:Y:S05]  /*140d0*/  @!P1 NANOSLEEP.SYNCS 0x989680 ;  /* 0x009896800000995d */ /* 0x004fea0003900000 */
[----:B------:R-:W2:Y:S02]  /*140e0*/  @!P1 SYNCS.PHASECHK.TRANS64 P1, [R10+URZ+0x38830], R7 ;  /* 0x038830070a0095a7 */ /* 0x000ea4000802007f */
[----:B--2---:R-:W-:Y:S05]  /*140f0*/  @!P1 BRA `(.L_x_2583) ;  /* 0xfffffffc00ec9947 */ /* 0x004fea000383ffff */
[----:B------:R-:W-:Y:S05]  /*14100*/  BRA `(.L_x_2582) ;  /* 0xffffff3800f07947 */ /* 0x000fea000383ffff */
.L_x_2588:
[----:B-1----:R-:W-:-:S04]  /*14110*/  IMAD.U32 R8, RZ, RZ, UR44 ;  /* 0x0000002cff087e24 */ /* 0x002fc8000f8e00ff */
[----:B------:R1:W2:Y:S03]  /*14120*/  SYNCS.PHASECHK.TRANS64.TRYWAIT P1, [R8+URZ+0x38850], R7 ;  /* 0x03885007080075a7 */ /* 0x0002a6000802017f */
[----:B--2---:R-:W-:Y:S05]  /*14130*/  @!P1 NANOSLEEP.SYNCS 0x989680 ;  /* 0x009896800000995d */ /* 0x004fea0003900000 */
[----:B------:R-:W2:Y:S02]  /*14140*/  @!P1 SYNCS.PHASECHK.TRANS64 P1, [R8+URZ+0x38850], R7 ;  /* 0x03885007080095a7 */ /* 0x000ea4000802007f */
[----:B--2---:R-:W-:Y:S05]  /*14150*/  @!P1 BRA `(.L_x_2588) ;  /* 0xfffffffc00ec9947 */ /* 0x004fea000383ffff */
[----:B------:R-:W-:Y:S05]  /*14160*/  BRA `(.L_x_2587) ;  /* 0xffffff60007c7947 */ /* 0x000fea000383ffff */
.L_x_2602:
[----:B------:R-:W-:Y:S02]  /*14170*/  IMAD.MOV.U32 R13, RZ, RZ, R25 ;  /* 0x000000ffff0d7224 */ /* 0x000fe400078e0019 */
[----:B------:R-:W-:Y:S02]  /*14180*/  IMAD.MOV.U32 R12, RZ, RZ, RZ ;  /* 0x000000ffff0c7224 */ /* 0x000fe400078e00ff */
[----:B------:R-:W-:Y:S02]  /*14190*/  IMAD.MOV.U32 R11, RZ, RZ, 0x1f ;  /* 0x0000001fff0b7424 */ /* 0x000fe400078e00ff */
[----:B------:R-:W-:-:S07]  /*141a0*/  IMAD.MOV.U32 R15, RZ, RZ, -0x1 ;  /* 0xffffffffff0f7424 */ /* 0x000fce00078e00ff */
[----:B01---5:R-:W-:Y:S05]  /*141b0*/  WARPSYNC.COLLECTIVE R15, `(.L_x_2653) ;  /* 0x000000000f087348 */ /* 0x023fea0003c00000 */
[----:B------:R2:W3:Y:S02]  /*141c0*/  SHFL.IDX P6, R14, R13, R12, R11 ;  /* 0x0000000c0d0e7389 */ /* 0x0004e400000c000b */
[----:B0123-5:R-:W-:Y:S01]  /*141d0*/  ENDCOLLECTIVE ;  /* 0x000000000000791b */ /* 0x02ffe20003800000 */
.L_x_2653:
[----:B------:R-:W-:Y:S05]  /*141e0*/  BRA `(.L_x_2654) ;  /* 0xffffffbc00187947 */ /* 0x000fea000383ffff */
.L_x_2604:
[----:B0-----:R-:W-:-:S04]  /*141f0*/  IMAD.U32 R2, RZ, RZ, UR44 ;  /* 0x0000002cff027e24 */ /* 0x001fc8000f8e00ff */
[----:B------:R0:W1:Y:S03]  /*14200*/  SYNCS.PHASECHK.TRANS64.TRYWAIT P0, [R2+URZ+0x38880], R21 ;  /* 0x03888015020075a7 */ /* 0x000066000800017f */
[----:B-1----:R-:W-:Y:S05]  /*14210*/  @!P0 NANOSLEEP.SYNCS 0x989680 ;  /* 0x009896800000895d */ /* 0x002fea0003900000 */
[----:B------:R-:W1:Y:S02]  /*14220*/  @!P0 SYNCS.PHASECHK.TRANS64 P0, [R2+URZ+0x38880], R21 ;  /* 0x03888015020085a7 */ /* 0x000e64000800007f */
[----:B-1----:R-:W-:Y:S05]  /*14230*/  @!P0 BRA `(.L_x_2604) ;  /* 0xfffffffc00ec8947 */ /* 0x002fea000383ffff */
[----:B------:R-:W-:Y:S05]  /*14240*/  BRA `(.L_x_2655) ;  /* 0xffffffbc006c7947 */ /* 0x000fea000383ffff */
.L_x_2605:
        /* <DEDUP_REMOVED lines=8> */
.L_x_2657:
[----:B------:R-:W-:Y:S05]  /*142d0*/  BSYNC B0 ;  /* 0x0000000000007941 */ /* 0x000fea0003800000 */
.L_x_2656:
        /* <DEDUP_REMOVED lines=14> */
.L_x_2658:
[----:B------:R-:W-:Y:S02]  /*143c0*/  @P3 LOP3.LUT R23, R23, 0x20, RZ, 0xfc, !PT ;  /* 0x0000002017173812 */ /* 0x000fe400078efcff */
[----:B------:R-:W-:Y:S02]  /*143d0*/  ISETP.GE.AND P3, PT, R5, 0x51, PT ;  /* 0x000000510500780c */ /* 0x000fe40003f66270 */
[----:B------:R-:W-:Y:S02]  /*143e0*/  LOP3.LUT R23, R23, 0xffffffef, RZ, 0xc0, !PT ;  /* 0xffffffef17177812 */ /* 0x000fe400078ec0ff */
[----:B------:R-:W-:Y:S02]  /*143f0*/  ISETP.GE.AND P1, PT, R32, R25, PT ;  /* 0x000000192000720c */ /* 0x000fe40003f26270 */
[----:B------:R-:W-:Y:S01]  /*14400*/  MOV R13, R7 ;  /* 0x00000007000d7202 */ /* 0x000fe20000000f00 */
[----:B------:R-:W-:Y:S01]  /*14410*/  IMAD.MOV.U32 R12, RZ, RZ, 0x1 ;  /* 0x00000001ff0c7424 */ /* 0x000fe200078e00ff */
[----:B------:R-:W-:-:S02]  /*14420*/  ISETP.LT.OR P2, PT, R5, 0x1, P1 ;  /* 0x000000010500780c */ /* 0x000fc40000f41670 */
[----:B------:R-:W-:-:S13]  /*14430*/  IADD3 R2, P0, R32, R14, RZ ;  /* 0x0000000e20027210 */ /* 0x000fda0007f1e0ff */
[----:B------:R-:W-:Y:S05]  /*14440*/  WARPSYNC.COLLECTIVE R15, `(.L_x_2659) ;  /* 0x000000000f087348 */ /* 0x000fea0003c00000 */
[----:B------:R0:W1:Y:S02]  /*14450*/  SHFL.IDX P6, R14, R13, R12, R11 ;  /* 0x0000000c0d0e7389 */ /* 0x00006400000c000b */
[----:B01----:R-:W-:Y:S01]  /*14460*/  ENDCOLLECTIVE ;  /* 0x000000000000791b */ /* 0x003fe20003800000 */
.L_x_2659:
        /* <DEDUP_REMOVED lines=13> */
.L_x_2660:
[----:B------:R-:W-:Y:S02]  /*14540*/  IMAD.MOV.U32 R13, RZ, RZ, R7 ;  /* 0x000000ffff0d7224 */ /* 0x000fe400078e0007 */
[----:B------:R-:W-:Y:S01]  /*14550*/  IMAD.MOV.U32 R12, RZ, RZ, 0x2 ;  /* 0x00000002ff0c7424 */ /* 0x000fe200078e00ff */
[----:B------:R-:W-:-:S13]  /*14560*/  IADD3 R2, P2, R32, R14, RZ ;  /* 0x0000000e20027210 */ /* 0x000fda0007f5e0ff */
[----:B------:R-:W-:Y:S05]  /*14570*/  WARPSYNC.COLLECTIVE R15, `(.L_x_2661) ;  /* 0x000000000f087348 */ /* 0x000fea0003c00000 */
[----:B------:R0:W1:Y:S02]  /*14580*/  SHFL.IDX P6, R14, R13, R12, R11 ;  /* 0x0000000c0d0e7389 */ /* 0x00006400000c000b */
[----:B01----:R-:W-:Y:S01]  /*14590*/  ENDCOLLECTIVE ;  /* 0x000000000000791b */ /* 0x003fe20003800000 */
.L_x_2661:
        /* <DEDUP_REMOVED lines=13> */
.L_x_2662:
[----:B------:R-:W-:Y:S02]  /*14670*/  IMAD.MOV.U32 R13, RZ, RZ, R7 ;  /* 0x000000ffff0d7224 */ /* 0x000fe400078e0007 */
[----:B------:R-:W-:Y:S01]  /*14680*/  IMAD.MOV.U32 R12, RZ, RZ, 0x3 ;  /* 0x00000003ff0c7424 */ /* 0x000fe200078e00ff */
[----:B------:R-:W-:-:S13]  /*14690*/  IADD3 R2, P2, R32, R14, RZ ;  /* 0x0000000e20027210 */ /* 0x000fda0007f5e0ff */
[----:B------:R-:W-:Y:S05]  /*146a0*/  WARPSYNC.COLLECTIVE R15, `(.L_x_2663) ;  /* 0x000000000f087348 */ /* 0x000fea0003c00000 */
[----:B------:R0:W1:Y:S02]  /*146b0*/  SHFL.IDX P6, R14, R13, R12, R11 ;  /* 0x0000000c0d0e7389 */ /* 0x00006400000c000b */
[----:B01----:R-:W-:Y:S01]  /*146c0*/  ENDCOLLECTIVE ;  /* 0x000000000000791b */ /* 0x003fe20003800000 */
.L_x_2663:
        /* <DEDUP_REMOVED lines=13> */
.L_x_2664:
[----:B------:R-:W-:Y:S02]  /*147a0*/  IMAD.MOV.U32 R13, RZ, RZ, R7 ;  /* 0x000000ffff0d7224 */ /* 0x000fe400078e0007 */
[----:B------:R-:W-:Y:S01]  /*147b0*/  IMAD.MOV.U32 R12, RZ, RZ, 0x4 ;  /* 0x00000004ff0c7424 */ /* 0x000fe200078e00ff */
[----:B------:R-:W-:-:S13]  /*147c0*/  IADD3 R2, P2, R32, R14, RZ ;  /* 0x0000000e20027210 */ /* 0x000fda0007f5e0ff */
[----:B------:R-:W-:Y:S05]  /*147d0*/  WARPSYNC.COLLECTIVE R15, `(.L_x_2665) ;  /* 0x000000000f087348 */ /* 0x000fea0003c00000 */
[----:B------:R0:W1:Y:S02]  /*147e0*/  SHFL.IDX P6, R14, R13, R12, R11 ;  /* 0x0000000c0d0e7389 */ /* 0x00006400000c000b */
[----:B01----:R-:W-:Y:S01]  /*147f0*/  ENDCOLLECTIVE ;  /* 0x000000000000791b */ /* 0x003fe20003800000 */
.L_x_2665:
[----:B------:R-:W-:Y:S01]  /*14800*/  IMAD.X R3, RZ, RZ, R3, P2 ;  /* 0x000000ffff037224 */ /* 0x000fe200010e0603 */
        /* <DEDUP_REMOVED lines=12> */
.L_x_2666:
[----:B------:R-:W-:Y:S02]  /*148d0*/  IMAD.MOV.U32 R13, RZ, RZ, R7 ;  /* 0x000000ffff0d7224 */ /* 0x000fe400078e0007 */
[----:B------:R-:W-:Y:S01]  /*148e0*/  IMAD.MOV.U32 R12, RZ, RZ, 0x5 ;  /* 0x00000005ff0c7424 */ /* 0x000fe200078e00ff */
[----:B------:R-:W-:-:S13]  /*148f0*/  IADD3 R2, P2, R32, R14, RZ ;  /* 0x0000000e20027210 */ /* 0x000fda0007f5e0ff */
[----:B------:R-:W-:Y:S05]  /*14900*/  WARPSYNC.COLLECTIVE R15, `(.L_x_2667) ;  /* 0x000000000f087348 */ /* 0x000fea0003c00000 */
[----:B------:R0:W1:Y:S02]  /*14910*/  SHFL.IDX P6, R14, R13, R12, R11 ;  /* 0x0000000c0d0e7389 */ /* 0x00006400000c000b */
[----:B01----:R-:W-:Y:S01]  /*14920*/  ENDCOLLECTIVE ;  /* 0x000000000000791b */ /* 0x003fe20003800000 */
.L_x_2667:
        /* <DEDUP_REMOVED lines=13> */
.L_x_2668:
[----:B------:R-:W-:Y:S02]  /*14a00*/  IMAD.MOV.U32 R13, RZ, RZ, R7 ;  /* 0x000000ffff0d7224 */ /* 0x000fe400078e0007 */
[----:B------:R-:W-:Y:S01]  /*14a10*/  IMAD.MOV.U32 R12, RZ, RZ, 0x6 ;  /* 0x00000006ff0c7424 */ /* 0x000fe200078e00ff */
[----:B------:R-:W-:-:S13]  /*14a20*/  IADD3 R2, P2, R32, R14, RZ ;  /* 0x0000000e20027210 */ /* 0x000fda0007f5e0ff */
[----:B------:R-:W-:Y:S05]  /*14a30*/  WARPSYNC.COLLECTIVE R15, `(.L_x_2669) ;  /* 0x000000000f087348 */ /* 0x000fea0003c00000 */
[----:B------:R0:W1:Y:S02]  /*14a40*/  SHFL.IDX P6, R14, R13, R12, R11 ;  /* 0x0000000c0d0e7389 */ /* 0x00006400000c000b */
[----:B01----:R-:W-:Y:S01]  /*14a50*/  ENDCOLLECTIVE ;  /* 0x000000000000791b */ /* 0x003fe20003800000 */
.L_x_2669:
        /* <DEDUP_REMOVED lines=9> */
[----:B0-----:R-:W-:-:S07]  /*14af0*/  MOV R3, R14 ;  /* 0x0000000e00037202 */ /* 0x001fce0000000f00 */
[----:B------:R-:W-:Y:S05]  /*14b00*/  WARPSYNC.COLLECTIVE R15, `(.L_x_2670) ;  /* 0x000000000f087348 */ /* 0x000fea0003c00000 */
[----:B------:R0:W1:Y:S02]  /*14b10*/  SHFL.IDX P6, R14, R13, R12, R11 ;  /* 0x0000000c0d0e7389 */ /* 0x00006400000c000b */
[----:B01----:R-:W-:Y:S01]  /*14b20*/  ENDCOLLECTIVE ;  /* 0x000000000000791b */ /* 0x003fe20003800000 */
.L_x_2670:
[----:B------:R-:W-:Y:S02]  /*14b30*/  IMAD.MOV.U32 R13, RZ, RZ, R7 ;  /* 0x000000ffff0d7224 */ /* 0x000fe400078e0007 */
[----:B------:R-:W-:Y:S01]  /*14b40*/  IMAD.MOV.U32 R12, RZ, RZ, 0x7 ;  /* 0x00000007ff0c7424 */ /* 0x000fe200078e00ff */
[----:B------:R-:W-:-:S13]  /*14b50*/  IADD3 R2, P2, R32, R14, RZ ;  /* 0x0000000e20027210 */ /* 0x000fda0007f5e0ff */
[----:B------:R-:W-:Y:S05]  /*14b60*/  WARPSYNC.COLLECTIVE R15, `(.L_x_2671) ;  /* 0x000000000f087348 */ /* 0x000fea0003c00000 */
[----:B------:R0:W1:Y:S02]  /*14b70*/  SHFL.IDX P6, R14, R13, R12, R11 ;  /* 0x0000000c0d0e7389 */ /* 0x00006400000c000b */
[----:B01----:R-:W-:Y:S01]  /*14b80*/  ENDCOLLECTIVE ;  /* 0x000000000000791b */ /* 0x003fe20003800000 */
.L_x_2671:
        /* <DEDUP_REMOVED lines=12> */
.L_x_2672:
        /* <DEDUP_REMOVED lines=11> */
.L_x_2608:
[----:B0-----:R-:W-:-:S04]  /*14d00*/  IMAD.U32 R2, RZ, RZ, UR44 ;  /* 0x0000002cff027e24 */ /* 0x001fc8000f8e00ff */
[----:B------:R0:W1:Y:S03]  /*14d10*/  SYNCS.PHASECHK.TRANS64.TRYWAIT P0, [R2+URZ+0x38840], R21 ;  /* 0x03884015020075a7 */ /* 0x000066000800017f */
[----:B-1----:R-:W-:Y:S05]  /*14d20*/  @!P0 NANOSLEEP.SYNCS 0x989680 ;  /* 0x009896800000895d */ /* 0x002fea0003900000 */
[----:B------:R-:W1:Y:S02]  /*14d30*/  @!P0 SYNCS.PHASECHK.TRANS64 P0, [R2+URZ+0x38840], R21 ;  /* 0x03884015020085a7 */ /* 0x000e64000800007f */
[----:B-1----:R-:W-:Y:S05]  /*14d40*/  @!P0 BRA `(.L_x_2608) ;  /* 0xfffffffc00ec8947 */ /* 0x002fea000383ffff */
[----:B------:R-:W-:Y:S05]  /*14d50*/  BRA `(.L_x_2674) ;  /* 0xffffffb800b47947 */ /* 0x000fea000383ffff */
.L_x_2609:
        /* <DEDUP_REMOVED lines=8> */
.L_x_2676:
[----:B------:R-:W-:Y:S05]  /*14de0*/  BSYNC B0 ;  /* 0x0000000000007941 */ /* 0x000fea0003800000 */
.L_x_2675:
        /* <DEDUP_REMOVED lines=8> */
.L_x_2677:
[----:B------:R-:W-:Y:S02]  /*14e70*/  IMAD.MOV.U32 R13, RZ, RZ, R4 ;  /* 0x000000ffff0d7224 */ /* 0x000fe400078e0004 */
[----:B------:R-:W-:Y:S01]  /*14e80*/  IMAD.MOV.U32 R12, RZ, RZ, 0x1 ;  /* 0x00000001ff0c7424 */ /* 0x000fe200078e00ff */
[----:B------:R-:W-:-:S13]  /*14e90*/  LOP3.LUT P6, RZ, R23, 0x80, RZ, 0xc0, !PT ;  /* 0x0000008017ff7812 */ /* 0x000fda00078cc0ff */
[----:B------:R-:W-:-:S05]  /*14ea0*/  @P6 IADD3 R14, P0, R32, R14, RZ ;  /* 0x0000000e200e6210 */ /* 0x000fca0007f1e0ff */
[----:B------:R-:W-:Y:S01]  /*14eb0*/  @P6 IMAD.X R3, RZ, RZ, R2, P0 ;  /* 0x000000ffff036224 */ /* 0x000fe200000e0602 */
[----:B------:R-:W-:Y:S02]  /*14ec0*/  ISETP.GE.AND P0, PT, R32, R9, PT ;  /* 0x000000092000720c */ /* 0x000fe40003f06270 */
[----:B------:R-:W-:-:S11]  /*14ed0*/  @P6 MOV R2, R14 ;  /* 0x0000000e00026202 */ /* 0x000fd60000000f00 */
        /* <DEDUP_REMOVED lines=8> */
.L_x_2678:
[----:B------:R-:W-:Y:S02]  /*14f60*/  IMAD.MOV.U32 R13, RZ, RZ, R0 ;  /* 0x000000ffff0d7224 */ /* 0x000fe400078e0000 */
[----:B------:R-:W-:-:S07]  /*14f70*/  IMAD.MOV.U32 R5, RZ, RZ, R14 ;  /* 0x000000ffff057224 */ /* 0x000fce00078e000e */
[----:B------:R-:W-:Y:S05]  /*14f80*/  WARPSYNC.COLLECTIVE R15, `(.L_x_2679) ;  /* 0x000000000f087348 */ /* 0x000fea0003c00000 */
[----:B------:R0:W1:Y:S02]  /*14f90*/  SHFL.IDX P6, R14, R13, R12, R11 ;  /* 0x0000000c0d0e7389 */ /* 0x00006400000c000b */
[----:B01----:R-:W-:Y:S01]  /*14fa0*/  ENDCOLLECTIVE ;  /* 0x000000000000791b */ /* 0x003fe20003800000 */
.L_x_2679:
[----:B------:R-:W-:Y:S01]  /*14fb0*/  IMAD.MOV.U32 R13, RZ, RZ, R4 ;  /* 0x000000ffff0d7224 */ /* 0x000fe200078e0004 */
[----:B------:R-:W-:Y:S02]  /*14fc0*/  MOV R12, 0x2 ;  /* 0x00000002000c7802 */ /* 0x000fe40000000f00 */
        /* <DEDUP_REMOVED lines=14> */
.L_x_2680:
[----:B------:R-:W-:Y:S02]  /*150b0*/  IMAD.MOV.U32 R13, RZ, RZ, R0 ;  /* 0x000000ffff0d7224 */ /* 0x000fe400078e0000 */
[----:B------:R-:W-:-:S07]  /*150c0*/  IMAD.MOV.U32 R5, RZ, RZ, R14 ;  /* 0x000000ffff057224 */ /* 0x000fce00078e000e */
[----:B------:R-:W-:Y:S05]  /*150d0*/  WARPSYNC.COLLECTIVE R15, `(.L_x_2681) ;  /* 0x000000000f087348 */ /* 0x000fea0003c00000 */
[----:B------:R0:W1:Y:S02]  /*150e0*/  SHFL.IDX P6, R14, R13, R12, R11 ;  /* 0x0000000c0d0e7389 */ /* 0x00006400000c000b */
[----:B01----:R-:W-:Y:S01]  /*150f0*/  ENDCOLLECTIVE ;  /* 0x000000000000791b */ /* 0x003fe20003800000 */
.L_x_2681:
        /* <DEDUP_REMOVED lines=16> */
.L_x_2682:
[----:B------:R-:W-:Y:S01]  /*15200*/  MOV R13, R0 ;  /* 0x00000000000d7202 */ /* 0x000fe20000000f00 */
[----:B------:R-:W-:-:S07]  /*15210*/  IMAD.MOV.U32 R5, RZ, RZ, R14 ;  /* 0x000000ffff057224 */ /* 0x000fce00078e000e */
[----:B------:R-:W-:Y:S05]  /*15220*/  WARPSYNC.COLLECTIVE R15, `(.L_x_2683) ;  /* 0x000000000f087348 */ /* 0x000fea0003c00000 */
[----:B------:R0:W1:Y:S02]  /*15230*/  SHFL.IDX P6, R14, R13, R12, R11 ;  /* 0x0000000c0d0e7389 */ /* 0x00006400000c000b */
[----:B01----:R-:W-:Y:S01]  /*15240*/  ENDCOLLECTIVE ;  /* 0x000000000000791b */ /* 0x003fe20003800000 */
.L_x_2683:
        /* <DEDUP_REMOVED lines=14> */
.L_x_2684:
        /* <DEDUP_REMOVED lines=10> */
.L_x_2685:
[----:B------:R-:W-:Y:S02]  /*153d0*/  IMAD.MOV.U32 R13, RZ, RZ, R4 ;  /* 0x000000ffff0d7224 */ /* 0x000fe400078e0004 */
[----:B------:R-:W-:Y:S01]  /*153e0*/  IMAD.MOV.U32 R12, RZ, RZ, 0x5 ;  /* 0x00000005ff0c7424 */ /* 0x000fe200078e00ff */
[----:B------:R-:W-:-:S04]  /*153f0*/  @P4 IADD3 R14, P0, R32, R14, RZ ;  /* 0x0000000e200e4210 */ /* 0x000fc80007f1e0ff */
[----:B------:R-:W-:Y:S01]  /*15400*/  @P4 MOV R2, R14 ;  /* 0x0000000e00024202 */ /* 0x000fe20000000f00 */
[----:B------:R-:W-:-:S08]  /*15410*/  @P4 IMAD.X R5, RZ, RZ, R5, P0 ;  /* 0x000000ffff054224 */ /* 0x000fd000000e0605 */
[----:B------:R-:W-:Y:S05]  /*15420*/  WARPSYNC.COLLECTIVE R15, `(.L_x_2686) ;  /* 0x000000000f087348 */ /* 0x000fea0003c00000 */
[----:B------:R0:W1:Y:S02]  /*15430*/  SHFL.IDX P6, R14, R13, R12, R11 ;  /* 0x0000000c0d0e7389 */ /* 0x00006400000c000b */
[----:B01----:R-:W-:Y:S01]  /*15440*/  ENDCOLLECTIVE ;  /* 0x000000000000791b */ /* 0x003fe20003800000 */
.L_x_2686:
        /* <DEDUP_REMOVED lines=11> */
.L_x_2687:
[----:B------:R-:W-:Y:S01]  /*15500*/  MOV R13, R4 ;  /* 0x00000004000d7202 */ /* 0x000fe20000000f00 */
[----:B------:R-:W-:Y:S01]  /*15510*/  IMAD.MOV.U32 R12, RZ, RZ, 0x6 ;  /* 0x00000006ff0c7424 */ /* 0x000fe200078e00ff */
[----:B------:R-:W-:-:S13]  /*15520*/  @P3 IADD3 R6, P0, R32, R14, RZ ;  /* 0x0000000e20063210 */ /* 0x000fda0007f1e0ff */
[----:B------:R-:W-:Y:S05]  /*15530*/  WARPSYNC.COLLECTIVE R15, `(.L_x_2688) ;  /* 0x000000000f087348 */ /* 0x000fea0003c00000 */
[----:B------:R0:W1:Y:S02]  /*15540*/  SHFL.IDX P6, R14, R13, R12, R11 ;  /* 0x0000000c0d0e7389 */ /* 0x00006400000c000b */
[----:B01----:R-:W-:Y:S01]  /*15550*/  ENDCOLLECTIVE ;  /* 0x000000000000791b */ /* 0x003fe20003800000 */
.L_x_2688:
        /* <DEDUP_REMOVED lines=13> */
.L_x_2689:
[----:B------:R-:W-:Y:S02]  /*15630*/  IMAD.MOV.U32 R13, RZ, RZ, R4 ;  /* 0x000000ffff0d7224 */ /* 0x000fe400078e0004 */
[----:B------:R-:W-:Y:S01]  /*15640*/  IMAD.MOV.U32 R12, RZ, RZ, 0x7 ;  /* 0x00000007ff0c7424 */ /* 0x000fe200078e00ff */
[----:B------:R-:W-:-:S05]  /*15650*/  @P2 IADD3 R14, P0, R32, R14, RZ ;  /* 0x0000000e200e2210 */ /* 0x000fca0007f1e0ff */
[----:B------:R-:W-:-:S08]  /*15660*/  @P2 IMAD.MOV.U32 R2, RZ, RZ, R14 ;  /* 0x000000ffff022224 */ /* 0x000fd000078e000e */
[----:B------:R-:W-:Y:S05]  /*15670*/  WARPSYNC.COLLECTIVE R15, `(.L_x_2690) ;  /* 0x000000000f087348 */ /* 0x000fea0003c00000 */
[----:B------:R0:W1:Y:S02]  /*15680*/  SHFL.IDX P6, R14, R13, R12, R11 ;  /* 0x0000000c0d0e7389 */ /* 0x00006400000c000b */
[----:B01----:R-:W-:Y:S01]  /*15690*/  ENDCOLLECTIVE ;  /* 0x000000000000791b */ /* 0x003fe20003800000 */
.L_x_2690:
        /* <DEDUP_REMOVED lines=12> */
.L_x_2691:
[----:B------:R-:W-:Y:S05]  /*15760*/  BRA `(.L_x_2692) ;  /* 0xffffffb4009c7947 */ /* 0x000fea000383ffff */
.L_x_2612:
[----:B------:R-:W-:Y:S02]  /*15770*/  IMAD.MOV.U32 R13, RZ, RZ, R4 ;  /* 0x000000ffff0d7224 */ /* 0x000fe400078e0004 */
[----:B------:R-:W-:Y:S02]  /*15780*/  IMAD.MOV.U32 R12, RZ, RZ, RZ ;  /* 0x000000ffff0c7224 */ /* 0x000fe400078e00ff */
[----:B------:R-:W-:Y:S02]  /*15790*/  IMAD.MOV.U32 R11, RZ, RZ, 0x181f ;  /* 0x0000181fff0b7424 */ /* 0x000fe400078e00ff */
[----:B------:R-:W-:Y:S02]  /*157a0*/  IMAD.MOV.U32 R15, RZ, RZ, -0x1 ;  /* 0xffffffffff0f7424 */ /* 0x000fe400078e00ff */
[----:B------:R-:W-:-:S07]  /*157b0*/  IMAD.U32 R6, RZ, RZ, UR48 ;  /* 0x00000030ff067e24 */ /* 0x000fce000f8e00ff */
[----:B------:R-:W-:Y:S05]  /*157c0*/  WARPSYNC.COLLECTIVE R15, `(.L_x_2693) ;  /* 0x000000000f087348 */ /* 0x000fea0003c00000 */
[----:B------:R0:W1:Y:S02]  /*157d0*/  SHFL.IDX P6, R14, R13, R12, R11 ;  /* 0x0000000c0d0e7389 */ /* 0x00006400000c000b */
[----:B01----:R-:W-:Y:S01]  /*157e0*/  ENDCOLLECTIVE ;  /* 0x000000000000791b */ /* 0x003fe20003800000 */
.L_x_2693:
[----:B------:R-:W-:-:S05]  /*157f0*/  LEA R6, R6, R19, 0x7 ;  /* 0x0000001306067211 */ /* 0x000fca00078e38ff */
[----:B------:R-:W-:Y:S02]  /*15800*/  VIADD R8, R6, 0x10 ;  /* 0x0000001006087836 */ /* 0x000fe40000000000 */
[----:B------:R-:W-:Y:S02]  /*15810*/  IMAD.MOV.U32 R13, RZ, RZ, R0 ;  /* 0x000000ffff0d7224 */ /* 0x000fe400078e0000 */
[----:B------:R-:W-:-:S07]  /*15820*/  IMAD.MOV.U32 R2, RZ, RZ, R14 ;  /* 0x000000ffff027224 */ /* 0x000fce00078e000e */
[----:B------:R-:W-:Y:S05]  /*15830*/  WARPSYNC.COLLECTIVE R15, `(.L_x_2694) ;  /* 0x000000000f087348 */ /* 0x000fea0003c00000 */
[----:B------:R0:W1:Y:S02]  /*15840*/  SHFL.IDX P6, R14, R13, R12, R11 ;  /* 0x0000000c0d0e7389 */ /* 0x00006400000c000b */
[----:B01----:R-:W-:Y:S01]  /*15850*/  ENDCOLLECTIVE ;  /* 0x000000000000791b */ /* 0x003fe20003800000 */
.L_x_2694:
[----:B------:R-:W-:Y:S02]  /*15860*/  ULDC UR4, c[0x0][0x288] ;  /* 0x0000a20000047ab9 */ /* 0x000fe40000000800 */
[----:B------:R-:W-:-:S05]  /*15870*/  IMAD R5, R5, UR4, RZ ;  /* 0x0000000405057c24 */ /* 0x000fca000f8e02ff */
[----:B------:R-:W-:Y:S01]  /*15880*/  ISETP.GE.AND P2, PT, R6, R5, PT ;  /* 0x000000050600720c */ /* 0x000fe20003f46270 */
[----:B------:R-:W-:Y:S02]  /*15890*/  IMAD.MOV.U32 R13, RZ, RZ, R4 ;  /* 0x000000ffff0d7224 */ /* 0x000fe400078e0004 */
[----:B------:R-:W-:-:S10]  /*158a0*/  IMAD.MOV.U32 R12, RZ, RZ, 0x1 ;  /* 0x00000001ff0c7424 */ /* 0x000fd400078e00ff */
[----:B------:R-:W-:-:S05]  /*158b0*/  @!P2 IADD3 R14, P3, R32, R14, RZ ;  /* 0x0000000e200ea210 */ /* 0x000fca0007f7e0ff */
[----:B------:R-:W-:Y:S02]  /*158c0*/  @!P2 IMAD.X R3, RZ, RZ, R2, P3 ;  /* 0x000000ffff03a224 */ /* 0x000fe400018e0602 */
[----:B------:R-:W-:-:S07]  /*158d0*/  @!P2 IMAD.MOV.U32 R2, RZ, RZ, R14 ;  /* 0x000000ffff02a224 */ /* 0x000fce00078e000e */
[----:B------:R-:W-:Y:S05]  /*158e0*/  WARPSYNC.COLLECTIVE R15, `(.L_x_2695) ;  /* 0x000000000f087348 */ /* 0x000fea0003c00000 */
[----:B------:R0:W1:Y:S02]  /*158f0*/  SHFL.IDX P6, R14, R13, R12, R11 ;  /* 0x0000000c0d0e7389 */ /* 0x00006400000c000b */
[----:B01----:R-:W-:Y:S01]  /*15900*/  ENDCOLLECTIVE ;  /* 0x000000000000791b */ /* 0x003fe20003800000 */
.L_x_2695:
        /* <DEDUP_REMOVED lines=12> */
.L_x_2696:
        /* <DEDUP_REMOVED lines=8> */
.L_x_2697:
        /* <DEDUP_REMOVED lines=13> */
.L_x_2698:
[----:B------:R-:W-:Y:S02]  /*15b20*/  IMAD.MOV.U32 R13, RZ, RZ, R4 ;  /* 0x000000ffff0d7224 */ /* 0x000fe400078e0004 */
[----:B------:R-:W-:Y:S01]  /*15b30*/  IMAD.MOV.U32 R12, RZ, RZ, 0x3 ;  /* 0x00000003ff0c7424 */ /* 0x000fe200078e00ff */
[----:B------:R-:W-:-:S05]  /*15b40*/  @!P2 IADD3 R14, P3, R32, R14, RZ ;  /* 0x0000000e200ea210 */ /* 0x000fca0007f7e0ff */
[----:B------:R-:W-:-:S08]  /*15b50*/  @!P2 IMAD.MOV.U32 R2, RZ, RZ, R14 ;  /* 0x000000ffff02a224 */ /* 0x000fd000078e000e */
[----:B------:R-:W-:Y:S05]  /*15b60*/  WARPSYNC.COLLECTIVE R15, `(.L_x_2699) ;  /* 0x000000000f087348 */ /* 0x000fea0003c00000 */
[----:B------:R0:W1:Y:S02]  /*15b70*/  SHFL.IDX P6, R14, R13, R12, R11 ;  /* 0x0000000c0d0e7389 */ /* 0x00006400000c000b */
[----:B01----:R-:W-:Y:S01]  /*15b80*/  ENDCOLLECTIVE ;  /* 0x000000000000791b */ /* 0x003fe20003800000 */
.L_x_2699:
[----:B------:R-:W-:-:S05]  /*15b90*/  @!P2 IMAD.X R7, RZ, RZ, R7, P3 ;  /* 0x000000ffff07a224 */ /* 0x000fca00018e0607 */
[----:B------:R-:W-:-:S05]  /*15ba0*/  @!P2 MOV R3, R7 ;  /* 0x000000070003a202 */ /* 0x000fca0000000f00 */
        /* <DEDUP_REMOVED lines=12> */
.L_x_2700:
[----:B------:R-:W-:Y:S02]  /*15c70*/  IMAD.MOV.U32 R13, RZ, RZ, R4 ;  /* 0x000000ffff0d7224 */ /* 0x000fe400078e0004 */
[----:B------:R-:W-:Y:S01]  /*15c80*/  IMAD.MOV.U32 R12, RZ, RZ, 0x4 ;  /* 0x00000004ff0c7424 */ /* 0x000fe200078e00ff */
[----:B------:R-:W-:-:S05]  /*15c90*/  @!P2 IADD3 R14, P3, R32, R14, RZ ;  /* 0x0000000e200ea210 */ /* 0x000fca0007f7e0ff */
[----:B------:R-:W-:-:S08]  /*15ca0*/  @!P2 IMAD.MOV.U32 R2, RZ, RZ, R14 ;  /* 0x000000ffff02a224 */ /* 0x000fd000078e000e */
[----:B------:R-:W-:Y:S05]  /*15cb0*/  WARPSYNC.COLLECTIVE R15, `(.L_x_2701) ;  /* 0x000000000f087348 */ /* 0x000fea0003c00000 */
[----:B------:R0:W1:Y:S02]  /*15cc0*/  SHFL.IDX P6, R14, R13, R12, R11 ;  /* 0x0000000c0d0e7389 */ /* 0x00006400000c000b */
[----:B01----:R-:W-:Y:S01]  /*15cd0*/  ENDCOLLECTIVE ;  /* 0x000000000000791b */ /* 0x003fe20003800000 */
.L_x_2701:
        /* <DEDUP_REMOVED lines=14> */
.L_x_2702:
[----:B------:R-:W-:Y:S01]  /*15dc0*/  MOV R13, R4 ;  /* 0x00000004000d7202 */ /* 0x000fe20000000f00 */
[----:B------:R-:W-:Y:S01]  /*15dd0*/  IMAD.MOV.U32 R12, RZ, RZ, 0x5 ;  /* 0x00000005ff0c7424 */ /* 0x000fe200078e00ff */
[----:B------:R-:W-:-:S05]  /*15de0*/  @!P2 IADD3 R14, P3, R32, R14, RZ ;  /* 0x0000000e200ea210 */ /* 0x000fca0007f7e0ff */
[----:B------:R-:W-:-:S08]  /*15df0*/  @!P2 IMAD.MOV.U32 R2, RZ, RZ, R14 ;  /* 0x000000ffff02a224 */ /* 0x000fd000078e000e */
[----:B------:R-:W-:Y:S05]  /*15e00*/  WARPSYNC.COLLECTIVE R15, `(.L_x_2703) ;  /* 0x000000000f087348 */ /* 0x000fea0003c00000 */
[----:B------:R0:W1:Y:S02]  /*15e10*/  SHFL.IDX P6, R14, R13, R12, R11 ;  /* 0x0000000c0d0e7389 */ /* 0x00006400000c000b */
[----:B01----:R-:W-:Y:S01]  /*15e20*/  ENDCOLLECTIVE ;  /* 0x000000000000791b */ /* 0x003fe20003800000 */
.L_x_2703:
        /* <DEDUP_REMOVED lines=14> */
.L_x_2704:
[----:B------:R-:W-:Y:S01]  /*15f10*/  IMAD.MOV.U32 R13, RZ, RZ, R4 ;  /* 0x000000ffff0d7224 */ /* 0x000fe200078e0004 */
[----:B------:R-:W-:Y:S02]  /*15f20*/  MOV R12, 0x6 ;  /* 0x00000006000c7802 */ /* 0x000fe40000000f00 */
[----:B------:R-:W-:-:S05]  /*15f30*/  @!P2 IADD3 R14, P3, R32, R14, RZ ;  /* 0x0000000e200ea210 */ /* 0x000fca0007f7e0ff */
[----:B------:R-:W-:-:S08]  /*15f40*/  @!P2 IMAD.MOV.U32 R2, RZ, RZ, R14 ;  /* 0x000000ffff02a224 */ /* 0x000fd000078e000e */
[----:B------:R-:W-:Y:S05]  /*15f50*/  WARPSYNC.COLLECTIVE R15, `(.L_x_2705) ;  /* 0x000000000f087348 */ /* 0x000fea0003c00000 */
[----:B------:R0:W1:Y:S02]  /*15f60*/  SHFL.IDX P6, R14, R13, R12, R11 ;  /* 0x0000000c0d0e7389 */ /* 0x00006400000c000b */
[----:B01----:R-:W-:Y:S01]  /*15f70*/  ENDCOLLECTIVE ;  /* 0x000000000000791b */ /* 0x003fe20003800000 */
.L_x_2705:
        /* <DEDUP_REMOVED lines=13> */
.L_x_2706:
[----:B------:R-:W-:Y:S02]  /*16050*/  IMAD.MOV.U32 R13, RZ, RZ, R4 ;  /* 0x000000ffff0d7224 */ /* 0x000fe400078e0004 */
[----:B------:R-:W-:Y:S01]  /*16060*/  IMAD.MOV.U32 R12, RZ, RZ, 0x7 ;  /* 0x00000007ff0c7424 */ /* 0x000fe200078e00ff */
[----:B------:R-:W-:-:S05]  /*16070*/  @!P2 IADD3 R14, P3, R32, R14, RZ ;  /* 0x0000000e200ea210 */ /* 0x000fca0007f7e0ff */
[----:B------:R-:W-:-:S08]  /*16080*/  @!P2 IMAD.MOV.U32 R2, RZ, RZ, R14 ;  /* 0x000000ffff02a224 */ /* 0x000fd000078e000e */
[----:B------:R-:W-:Y:S05]  /*16090*/  WARPSYNC.COLLECTIVE R15, `(.L_x_2707) ;  /* 0x000000000f087348 */ /* 0x000fea0003c00000 */
[----:B------:R0:W1:Y:S02]  /*160a0*/  SHFL.IDX P6, R14, R13, R12, R11 ;  /* 0x0000000c0d0e7389 */ /* 0x00006400000c000b */
[----:B01----:R-:W-:Y:S01]  /*160b0*/  ENDCOLLECTIVE ;  /* 0x000000000000791b */ /* 0x003fe20003800000 */
.L_x_2707:
[----:B------:R-:W-:-:S04]  /*160c0*/  @!P2 IMAD.X R7, RZ, RZ, R7, P3 ;  /* 0x000000ffff07a224 */ /* 0x000fc800018e0607 */
[----:B------:R-:W-:-:S05]  /*160d0*/  @!P2 IMAD.MOV.U32 R3, RZ, RZ, R7 ;  /* 0x000000ffff03a224 */ /* 0x000fca00078e0007 */
[----:B------:R-:W-:Y:S01]  /*160e0*/  @!PT LDS RZ, [RZ] ;  /* 0x00000000fffff984 */ /* 0x000fe20000000800 */
[----:B------:R-:W-:Y:S01]  /*160f0*/  @!PT LDS RZ, [RZ] ;  /* 0x00000000fffff984 */ /* 0x000fe20000000800 */
[----:B------:R-:W-:Y:S01]  /*16100*/  @!PT LDS RZ, [RZ] ;  /* 0x00000000fffff984 */ /* 0x000fe20000000800 */
[----:B------:R0:W-:Y:S01]  /*16110*/  @!P2 LDGSTS.E.BYPASS.LTC128B.128 [R22+0x23400], desc[UR46][R2.64], !P1 ;  /* 0x234000000216afae */ /* 0x0001e2000c901d6e */
[----:B------:R-:W-:-:S03]  /*16120*/  MOV R13, R0 ;  /* 0x00000000000d7202 */ /* 0x000fc60000000f00 */
[----:B------:R0:W-:Y:S01]  /*16130*/  @!P2 LDGSTS.E.BYPASS.LTC128B.128 [R22+0x27400], desc[UR46][R2.64+0x80], !P0 ;  /* 0x274000800216afae */ /* 0x0001e2000c101d6e */
[----:B------:R-:W-:-:S07]  /*16140*/  IMAD.MOV.U32 R7, RZ, RZ, R14 ;  /* 0x000000ffff077224 */ /* 0x000fce00078e000e */
[----:B0-----:R-:W-:Y:S05]  /*16150*/  WARPSYNC.COLLECTIVE R15, `(.L_x_2708) ;  /* 0x000000000f087348 */ /* 0x001fea0003c00000 */
[----:B------:R1:W2:Y:S02]  /*16160*/  SHFL.IDX P6, R14, R13, R12, R11 ;  /* 0x0000000c0d0e7389 */ /* 0x0002a400000c000b */
[----:B012---:R-:W-:Y:S01]  /*16170*/  ENDCOLLECTIVE ;  /* 0x000000000000791b */ /* 0x007fe20003800000 */
.L_x_2708:
[----:B------:R-:W-:Y:S05]  /*16180*/  BRA `(.L_x_2709) ;  /* 0xffffffb400a47947 */ /* 0x000fea000383ffff */
.L_x_2615:
[----:B0-----:R-:W-:-:S04]  /*16190*/  IMAD.U32 R3, RZ, RZ, UR44 ;  /* 0x0000002cff037e24 */ /* 0x001fc8000f8e00ff */
[----:B------:R0:W3:Y:S03]  /*161a0*/  SYNCS.PHASECHK.TRANS64.TRYWAIT P0, [R3+URZ+0x38820], R0 ;  /* 0x03882000030075a7 */ /* 0x0000e6000800017f */
[----:B---3--:R-:W-:Y:S05]  /*161b0*/  @!P0 NANOSLEEP.SYNCS 0x989680 ;  /* 0x009896800000895d */ /* 0x008fea0003900000 */
[----:B------:R-:W3:Y:S02]  /*161c0*/  @!P0 SYNCS.PHASECHK.TRANS64 P0, [R3+URZ+0x38820], R0 ;  /* 0x03882000030085a7 */ /* 0x000ee4000800007f */
[----:B---3--:R-:W-:Y:S05]  /*161d0*/  @!P0 BRA `(.L_x_2615) ;  /* 0xfffffffc00ec8947 */ /* 0x008fea000383ffff */
[----:B------:R-:W-:Y:S05]  /*161e0*/  BRA `(.L_x_2710) ;  /* 0xffffffb400e87947 */ /* 0x000fea000383ffff */
.L_x_2618:
[----:B0-----:R0:W2:Y:S02]  /*161f0*/  SYNCS.PHASECHK.TRANS64.TRYWAIT P1, [R4+URZ+0x38880], R19 ;  /* 0x03888013040075a7 */ /* 0x0010a4000802017f */
[----:B--2---:R-:W-:Y:S05]  /*16200*/  @!P1 NANOSLEEP.SYNCS 0x989680 ;  /* 0x009896800000995d */ /* 0x004fea0003900000 */
[----:B------:R-:W2:Y:S02]  /*16210*/  @!P1 SYNCS.PHASECHK.TRANS64 P1, [R4+URZ+0x38880], R19 ;  /* 0x03888013040095a7 */ /* 0x000ea4000802007f */
[----:B--2---:R-:W-:Y:S05]  /*16220*/  @!P1 BRA `(.L_x_2618) ;  /* 0xfffffffc00f09947 */ /* 0x004fea000383ffff */
[----:B------:R-:W-:Y:S05]  /*16230*/  BRA `(.L_x_2711) ;  /* 0xffffffb8009c7947 */ /* 0x000fea000383ffff */
.L_x_2619:
        /* <DEDUP_REMOVED lines=8> */
.L_x_2713:
[----:B------:R-:W-:Y:S05]  /*162c0*/  BSYNC B0 ;  /* 0x0000000000007941 */ /* 0x000fea0003800000 */
.L_x_2712:
[----:B------:R-:W-:Y:S01]  /*162d0*/  IMAD.MOV.U32 R13, RZ, RZ, R9 ;  /* 0x000000ffff0d7224 */ /* 0x000fe200078e0009 */
[----:B------:R-:W-:Y:S01]  /*162e0*/  MOV R11, 0x181f ;  /* 0x0000181f000b7802 */ /* 0x000fe20000000f00 */
[----:B------:R-:W-:Y:S02]  /*162f0*/  IMAD.MOV.U32 R12, RZ, RZ, RZ ;  /* 0x000000ffff0c7224 */ /* 0x000fe400078e00ff */
[----:B------:R-:W-:Y:S02]  /*16300*/  IMAD.MOV.U32 R15, RZ, RZ, -0x1 ;  /* 0xffffffffff0f7424 */ /* 0x000fe400078e00ff */
[----:B------:R-:W-:Y:S02]  /*16310*/  IMAD.MOV.U32 R3, RZ, RZ, R14 ;  /* 0x000000ffff037224 */ /* 0x000fe400078e000e */
[----:B------:R-:W-:-:S07]  /*16320*/  IMAD R7, R0, 0x8000, R22 ;  /* 0x0000800000077824 */ /* 0x000fce00078e0216 */
[----:B------:R-:W-:Y:S05]  /*16330*/  WARPSYNC.COLLECTIVE R15, `(.L_x_2714) ;  /* 0x000000000f087348 */ /* 0x000fea0003c00000 */
[----:B------:R0:W1:Y:S02]  /*16340*/  SHFL.IDX P6, R14, R13, R12, R11 ;  /* 0x0000000c0d0e7389 */ /* 0x00006400000c000b */
[----:B01----:R-:W-:Y:S01]  /*16350*/  ENDCOLLECTIVE ;  /* 0x000000000000791b */ /* 0x003fe20003800000 */
.L_x_2714:
[----:B------:R-:W-:Y:S02]  /*16360*/  IMAD.MOV.U32 R13, RZ, RZ, R8 ;  /* 0x000000ffff0d7224 */ /* 0x000fe400078e0008 */
[----:B------:R-:W-:Y:S01]  /*16370*/  IMAD.MOV.U32 R12, RZ, RZ, 0x1 ;  /* 0x00000001ff0c7424 */ /* 0x000fe200078e00ff */
[----:B------:R-:W-:-:S13]  /*16380*/  IADD3 R2, P1, R32, R14, RZ ;  /* 0x0000000e20027210 */ /* 0x000fda0007f3e0ff */
[----:B------:R-:W-:Y:S05]  /*16390*/  WARPSYNC.COLLECTIVE R15, `(.L_x_2715) ;  /* 0x000000000f087348 */ /* 0x000fea0003c00000 */
[----:B------:R0:W1:Y:S02]  /*163a0*/  SHFL.IDX P6, R14, R13, R12, R11 ;  /* 0x0000000c0d0e7389 */ /* 0x00006400000c000b */
[----:B01----:R-:W-:Y:S01]  /*163b0*/  ENDCOLLECTIVE ;  /* 0x000000000000791b */ /* 0x003fe20003800000 */
.L_x_2715:
        /* <DEDUP_REMOVED lines=11> */
.L_x_2716:
[----:B------:R-:W-:Y:S02]  /*16470*/  IMAD.MOV.U32 R13, RZ, RZ, R8 ;  /* 0x000000ffff0d7224 */ /* 0x000fe400078e0008 */
[----:B------:R-:W-:Y:S02]  /*16480*/  IMAD.MOV.U32 R12, RZ, RZ, 0x2 ;  /* 0x00000002ff0c7424 */ /* 0x000fe400078e00ff */
[----:B------:R-:W-:-:S05]  /*16490*/  IMAD.MOV.U32 R11, RZ, RZ, R14 ;  /* 0x000000ffff0b7224 */ /* 0x000fca00078e000e */
[----:B------:R-:W-:Y:S01]  /*164a0*/  IADD3 R2, P1, R32, R11, RZ ;  /* 0x0000000b20027210 */ /* 0x000fe20007f3e0ff */
[----:B------:R-:W-:-:S03]  /*164b0*/  IMAD.MOV.U32 R11, RZ, RZ, 0x181f ;  /* 0x0000181fff0b7424 */ /* 0x000fc600078e00ff */
[----:B------:R-:W-:-:S09]  /*164c0*/  IADD3.X R3, RZ, R24, RZ, P1, !PT ;  /* 0x00000018ff037210 */ /* 0x000fd20000ffe4ff */
[----:B------:R-:W-:Y:S05]  /*164d0*/  WARPSYNC.COLLECTIVE R15, `(.L_x_2717) ;  /* 0x000000000f087348 */ /* 0x000fea0003c00000 */
[----:B------:R0:W1:Y:S02]  /*164e0*/  SHFL.IDX P6, R14, R13, R12, R11 ;  /* 0x0000000c0d0e7389 */ /* 0x00006400000c000b */
[----:B01----:R-:W-:Y:S01]  /*164f0*/  ENDCOLLECTIVE ;  /* 0x000000000000791b */ /* 0x003fe20003800000 */
.L_x_2717:
        /* <DEDUP_REMOVED lines=10> */
.L_x_2718:
[----:B------:R-:W-:Y:S01]  /*165a0*/  MOV R13, R8 ;  /* 0x00000008000d7202 */ /* 0x000fe20000000f00 */
[----:B------:R-:W-:-:S05]  /*165b0*/  IMAD.MOV.U32 R12, RZ, RZ, R14 ;  /* 0x000000ffff0c7224 */ /* 0x000fca00078e000e */
[----:B------:R-:W-:Y:S01]  /*165c0*/  IADD3 R2, P1, R32, R12, RZ ;  /* 0x0000000c20027210 */ /* 0x000fe20007f3e0ff */
[----:B------:R-:W-:-:S04]  /*165d0*/  IMAD.MOV.U32 R12, RZ, RZ, 0x3 ;  /* 0x00000003ff0c7424 */ /* 0x000fc800078e00ff */
[----:B------:R-:W-:-:S08]  /*165e0*/  IMAD.X R3, RZ, RZ, R25, P1 ;  /* 0x000000ffff037224 */ /* 0x000fd000008e0619 */
[----:B------:R-:W-:Y:S05]  /*165f0*/  WARPSYNC.COLLECTIVE R15, `(.L_x_2719) ;  /* 0x000000000f087348 */ /* 0x000fea0003c00000 */
[----:B------:R0:W1:Y:S02]  /*16600*/  SHFL.IDX P6, R14, R13, R12, R11 ;  /* 0x0000000c0d0e7389 */ /* 0x00006400000c000b */
[----:B01----:R-:W-:Y:S01]  /*16610*/  ENDCOLLECTIVE ;  /* 0x000000000000791b */ /* 0x003fe20003800000 */
.L_x_2719:
        /* <DEDUP_REMOVED lines=10> */
.L_x_2720:
        /* <DEDUP_REMOVED lines=9> */
.L_x_2721:
        /* <DEDUP_REMOVED lines=10> */
.L_x_2722:
        /* <DEDUP_REMOVED lines=9> */
.L_x_2723:
        /* <DEDUP_REMOVED lines=10> */
.L_x_2724:
        /* <DEDUP_REMOVED lines=8> */
.L_x_2725:
        /* <DEDUP_REMOVED lines=10> */
.L_x_2726:
[----:B------:R-:W-:Y:S02]  /*16a40*/  IMAD.MOV.U32 R13, RZ, RZ, R8 ;  /* 0x000000ffff0d7224 */ /* 0x000fe400078e0008 */
[----:B------:R-:W-:Y:S01]  /*16a50*/  IMAD.MOV.U32 R12, RZ, RZ, 0x7 ;  /* 0x00000007ff0c7424 */ /* 0x000fe200078e00ff */
[----:B------:R-:W-:-:S04]  /*16a60*/  MOV R11, R14 ;  /* 0x0000000e000b7202 */ /* 0x000fc80000000f00 */
[----:B------:R-:W-:Y:S01]  /*16a70*/  IADD3 R2, P1, R32, R11, RZ ;  /* 0x0000000b20027210 */ /* 0x000fe20007f3e0ff */
[----:B------:R-:W-:-:S04]  /*16a80*/  IMAD.MOV.U32 R11, RZ, RZ, 0x181f ;  /* 0x0000181fff0b7424 */ /* 0x000fc800078e00ff */
[----:B------:R-:W-:-:S08]  /*16a90*/  IMAD.X R3, RZ, RZ, R24, P1 ;  /* 0x000000ffff037224 */ /* 0x000fd000008e0618 */
[----:B------:R-:W-:Y:S05]  /*16aa0*/  WARPSYNC.COLLECTIVE R15, `(.L_x_2727) ;  /* 0x000000000f087348 */ /* 0x000fea0003c00000 */
[----:B------:R0:W1:Y:S02]  /*16ab0*/  SHFL.IDX P6, R14, R13, R12, R11 ;  /* 0x0000000c0d0e7389 */ /* 0x00006400000c000b */
[----:B01----:R-:W-:Y:S01]  /*16ac0*/  ENDCOLLECTIVE ;  /* 0x000000000000791b */ /* 0x003fe20003800000 */
.L_x_2727:
        /* <DEDUP_REMOVED lines=10> */
.L_x_2728:
[----:B------:R-:W-:Y:S05]  /*16b70*/  BRA `(.L_x_2729) ;  /* 0xffffffb400747947 */ /* 0x000fea000383ffff */
.L_x_2622:
[----:B-1----:R1:W2:Y:S02]  /*16b80*/  SYNCS.PHASECHK.TRANS64.TRYWAIT P1, [R4+URZ+0x38840], R19 ;  /* 0x03884013040075a7 */ /* 0x0022a4000802017f */
[----:B--2---:R-:W-:Y:S05]  /*16b90*/  @!P1 NANOSLEEP.SYNCS 0x989680 ;  /* 0x009896800000995d */ /* 0x004fea0003900000 */
[----:B------:R-:W2:Y:S02]  /*16ba0*/  @!P1 SYNCS.PHASECHK.TRANS64 P1, [R4+URZ+0x38840], R19 ;  /* 0x03884013040095a7 */ /* 0x000ea4000802007f */
[----:B--2---:R-:W-:Y:S05]  /*16bb0*/  @!P1 BRA `(.L_x_2622) ;  /* 0xfffffffc00f09947 */ /* 0x004fea000383ffff */
[----:B------:R-:W-:Y:S05]  /*16bc0*/  BRA `(.L_x_2730) ;  /* 0xffffffb400b87947 */ /* 0x000fea000383ffff */
.L_x_2623:
        /* <DEDUP_REMOVED lines=8> */
.L_x_2732:
[----:B------:R-:W-:Y:S05]  /*16c50*/  BSYNC B0 ;  /* 0x0000000000007941 */ /* 0x000fea0003800000 */
.L_x_2731:
[----:B------:R-:W-:Y:S01]  /*16c60*/  IMAD.MOV.U32 R13, RZ, RZ, R7 ;  /* 0x000000ffff0d7224 */ /* 0x000fe200078e0007 */
[----:B------:R-:W-:Y:S01]  /*16c70*/  LEA R5, R0, R37, 0xf ;  /* 0x0000002500057211 */ /* 0x000fe200078e78ff */
[----:B------:R-:W-:Y:S02]  /*16c80*/  IMAD.MOV.U32 R12, RZ, RZ, RZ ;  /* 0x000000ffff0c7224 */ /* 0x000fe400078e00ff */
[----:B------:R-:W-:Y:S02]  /*16c90*/  IMAD.MOV.U32 R11, RZ, RZ, 0x181f ;  /* 0x0000181fff0b7424 */ /* 0x000fe400078e00ff */
[----:B------:R-:W-:Y:S02]  /*16ca0*/  IMAD.MOV.U32 R15, RZ, RZ, -0x1 ;  /* 0xffffffffff0f7424 */ /* 0x000fe400078e00ff */
[----:B------:R-:W-:Y:S02]  /*16cb0*/  IMAD.MOV.U32 R3, RZ, RZ, R14 ;  /* 0x000000ffff037224 */ /* 0x000fe400078e000e */
[----:B------:R-:W-:-:S07]  /*16cc0*/  VIADD R5, R5, UR44 ;  /* 0x0000002c05057c36 */ /* 0x000fce0008000000 */
[----:B------:R-:W-:Y:S05]  /*16cd0*/  WARPSYNC.COLLECTIVE R15, `(.L_x_2733) ;  /* 0x000000000f087348 */ /* 0x000fea0003c00000 */
[----:B------:R0:W1:Y:S02]  /*16ce0*/  SHFL.IDX P6, R14, R13, R12, R11 ;  /* 0x0000000c0d0e7389 */ /* 0x00006400000c000b */
[----:B01----:R-:W-:Y:S01]  /*16cf0*/  ENDCOLLECTIVE ;  /* 0x000000000000791b */ /* 0x003fe20003800000 */
.L_x_2733:
[----:B------:R-:W-:Y:S02]  /*16d00*/  IMAD.MOV.U32 R13, RZ, RZ, R6 ;  /* 0x000000ffff0d7224 */ /* 0x000fe400078e0006 */
[----:B------:R-:W-:Y:S01]  /*16d10*/  IMAD.MOV.U32 R12, RZ, RZ, 0x1 ;  /* 0x00000001ff0c7424 */ /* 0x000fe200078e00ff */
[----:B------:R-:W-:-:S13]  /*16d20*/  IADD3 R2, P1, R32, R14, RZ ;  /* 0x0000000e20027210 */ /* 0x000fda0007f3e0ff */
[----:B------:R-:W-:Y:S05]  /*16d30*/  WARPSYNC.COLLECTIVE R15, `(.L_x_2734) ;  /* 0x000000000f087348 */ /* 0x000fea0003c00000 */
[----:B------:R0:W1:Y:S02]  /*16d40*/  SHFL.IDX P6, R14, R13, R12, R11 ;  /* 0x0000000c0d0e7389 */ /* 0x00006400000c000b */
[----:B01----:R-:W-:Y:S01]  /*16d50*/  ENDCOLLECTIVE ;  /* 0x000000000000791b */ /* 0x003fe20003800000 */
.L_x_2734:
        /* <DEDUP_REMOVED lines=11> */
.L_x_2735:
[----:B------:R-:W-:Y:S01]  /*16e10*/  MOV R13, R6 ;  /* 0x00000006000d7202 */ /* 0x000fe20000000f00 */
[----:B------:R-:W-:Y:S01]  /*16e20*/  IMAD.MOV.U32 R12, RZ, RZ, 0x2 ;  /* 0x00000002ff0c7424 */ /* 0x000fe200078e00ff */
[----:B------:R-:W-:-:S13]  /*16e30*/  IADD3 R2, P1, R32, R14, RZ ;  /* 0x0000000e20027210 */ /* 0x000fda0007f3e0ff */
[----:B------:R-:W-:Y:S05]  /*16e40*/  WARPSYNC.COLLECTIVE R15, `(.L_x_2736) ;  /* 0x000000000f087348 */ /* 0x000fea0003c00000 */
[----:B------:R0:W1:Y:S02]  /*16e50*/  SHFL.IDX P6, R14, R13, R12, R11 ;  /* 0x0000000c0d0e7389 */ /* 0x00006400000c000b */
[----:B01----:R-:W-:Y:S01]  /*16e60*/  ENDCOLLECTIVE ;  /* 0x000000000000791b */ /* 0x003fe20003800000 */
.L_x_2736:
        /* <DEDUP_REMOVED lines=11> */
.L_x_2737:
[----:B------:R-:W-:Y:S02]  /*16f20*/  IMAD.MOV.U32 R13, RZ, RZ, R6 ;  /* 0x000000ffff0d7224 */ /* 0x000fe400078e0006 */
[----:B------:R-:W-:Y:S02]  /*16f30*/  IMAD.MOV.U32 R12, RZ, RZ, 0x3 ;  /* 0x00000003ff0c7424 */ /* 0x000fe400078e00ff */
[----:B------:R-:W-:-:S07]  /*16f40*/  IMAD.MOV.U32 R17, RZ, RZ, R14 ;  /* 0x000000ffff117224 */ /* 0x000fce00078e000e */
[----:B------:R-:W-:Y:S05]  /*16f50*/  WARPSYNC.COLLECTIVE R15, `(.L_x_2738) ;  /* 0x000000000f087348 */ /* 0x000fea0003c00000 */
[----:B------:R0:W1:Y:S02]  /*16f60*/  SHFL.IDX P6, R14, R13, R12, R11 ;  /* 0x0000000c0d0e7389 */ /* 0x00006400000c000b */
[----:B01----:R-:W-:Y:S01]  /*16f70*/  ENDCOLLECTIVE ;  /* 0x000000000000791b */ /* 0x003fe20003800000 */
.L_x_2738:
        /* <DEDUP_REMOVED lines=8> */
[----:B------:R-:W-:-:S07]  /*17000*/  MOV R8, R14 ;  /* 0x0000000e00087202 */ /* 0x000fce0000000f00 */
[----:B0-----:R-:W-:Y:S05]  /*17010*/  WARPSYNC.COLLECTIVE R15, `(.L_x_2739) ;  /* 0x000000000f087348 */ /* 0x001fea0003c00000 */
[----:B------:R1:W2:Y:S02]  /*17020*/  SHFL.IDX P6, R14, R13, R12, R11 ;  /* 0x0000000c0d0e7389 */ /* 0x0002a400000c000b */
[----:B012---:R-:W-:Y:S01]  /*17030*/  ENDCOLLECTIVE ;  /* 0x000000000000791b */ /* 0x007fe20003800000 */
.L_x_2739:
[----:B------:R-:W-:Y:S02]  /*17040*/  IMAD.MOV.U32 R13, RZ, RZ, R6 ;  /* 0x000000ffff0d7224 */ /* 0x000fe400078e0006 */
[----:B------:R-:W-:Y:S01]  /*17050*/  IMAD.MOV.U32 R12, RZ, RZ, 0x4 ;  /* 0x00000004ff0c7424 */ /* 0x000fe200078e00ff */
[----:B------:R-:W-:-:S13]  /*17060*/  IADD3 R2, P1, R32, R14, RZ ;  /* 0x0000000e20027210 */ /* 0x000fda0007f3e0ff */
[----:B------:R-:W-:Y:S05]  /*17070*/  WARPSYNC.COLLECTIVE R15, `(.L_x_2740) ;  /* 0x000000000f087348 */ /* 0x000fea0003c00000 */
[----:B------:R0:W1:Y:S02]  /*17080*/  SHFL.IDX P6, R14, R13, R12, R11 ;  /* 0x0000000c0d0e7389 */ /* 0x00006400000c000b */
[----:B01----:R-:W-:Y:S01]  /*17090*/  ENDCOLLECTIVE ;  /* 0x000000000000791b */ /* 0x003fe20003800000 */
.L_x_2740:
        /* <DEDUP_REMOVED lines=11> */
.L_x_2741:
[----:B------:R-:W-:Y:S01]  /*17150*/  MOV R13, R6 ;  /* 0x00000006000d7202 */ /* 0x000fe20000000f00 */
[----:B------:R-:W-:Y:S01]  /*17160*/  IMAD.MOV.U32 R12, RZ, RZ, 0x5 ;  /* 0x00000005ff0c7424 */ /* 0x000fe200078e00ff */
[----:B------:R-:W-:-:S13]  /*17170*/  IADD3 R2, P1, R32, R14, RZ ;  /* 0x0000000e20027210 */ /* 0x000fda0007f3e0ff */
[----:B------:R-:W-:Y:S05]  /*17180*/  WARPSYNC.COLLECTIVE R15, `(.L_x_2742) ;  /* 0x000000000f087348 */ /* 0x000fea0003c00000 */
[----:B------:R0:W1:Y:S02]  /*17190*/  SHFL.IDX P6, R14, R13, R12, R11 ;  /* 0x0000000c0d0e7389 */ /* 0x00006400000c000b */
[----:B01----:R-:W-:Y:S01]  /*171a0*/  ENDCOLLECTIVE ;  /* 0x000000000000791b */ /* 0x003fe20003800000 */
.L_x_2742:
        /* <DEDUP_REMOVED lines=11> */
.L_x_2743:
[----:B------:R-:W-:Y:S02]  /*17260*/  IMAD.MOV.U32 R13, RZ, RZ, R6 ;  /* 0x000000ffff0d7224 */ /* 0x000fe400078e0006 */
[----:B------:R-:W-:Y:S02]  /*17270*/  IMAD.MOV.U32 R12, RZ, RZ, 0x6 ;  /* 0x00000006ff0c7424 */ /* 0x000fe400078e00ff */
[----:B------:R-:W-:-:S07]  /*17280*/  IMAD.MOV.U32 R17, RZ, RZ, R14 ;  /* 0x000000ffff117224 */ /* 0x000fce00078e000e */
[----:B------:R-:W-:Y:S05]  /*17290*/  WARPSYNC.COLLECTIVE R15, `(.L_x_2744) ;  /* 0x000000000f087348 */ /* 0x000fea0003c00000 */
[----:B------:R0:W1:Y:S02]  /*172a0*/  SHFL.IDX P6, R14, R13, R12, R11 ;  /* 0x0000000c0d0e7389 */ /* 0x00006400000c000b */
[----:B01----:R-:W-:Y:S01]  /*172b0*/  ENDCOLLECTIVE ;  /* 0x000000000000791b */ /* 0x003fe20003800000 */
.L_x_2744:
        /* <DEDUP_REMOVED lines=12> */
.L_x_2745:
[----:B------:R-:W-:Y:S02]  /*17380*/  IMAD.MOV.U32 R13, RZ, RZ, R6 ;  /* 0x000000ffff0d7224 */ /* 0x000fe400078e0006 */
[----:B------:R-:W-:Y:S01]  /*17390*/  IMAD.MOV.U32 R12, RZ, RZ, 0x7 ;  /* 0x00000007ff0c7424 */ /* 0x000fe200078e00ff */
[----:B------:R-:W-:-:S13]  /*173a0*/  IADD3 R2, P1, R32, R14, RZ ;  /* 0x0000000e20027210 */ /* 0x000fda0007f3e0ff */
[----:B------:R-:W-:Y:S05]  /*173b0*/  WARPSYNC.COLLECTIVE R15, `(.L_x_2746) ;  /* 0x000000000f087348 */ /* 0x000fea0003c00000 */
[----:B------:R0:W1:Y:S02]  /*173c0*/  SHFL.IDX P6, R14, R13, R12, R11 ;  /* 0x0000000c0d0e7389 */ /* 0x00006400000c000b */
[----:B01----:R-:W-:Y:S01]  /*173d0*/  ENDCOLLECTIVE ;  /* 0x000000000000791b */ /* 0x003fe20003800000 */
.L_x_2746:
        /* <DEDUP_REMOVED lines=11> */
.L_x_2747:
[----:B------:R-:W-:Y:S05]  /*17490*/  BRA `(.L_x_2748) ;  /* 0xffffffb000a07947 */ /* 0x000fea000383ffff */
.L_x_2626:
[----:B0-----:R0:W2:Y:S02]  /*174a0*/  SYNCS.PHASECHK.TRANS64.TRYWAIT P2, [R5+URZ+0x38870], R2 ;  /* 0x03887002050075a7 */ /* 0x0010a4000804017f */
[----:B--2---:R-:W-:Y:S05]  /*174b0*/  @!P2 NANOSLEEP.SYNCS 0x989680 ;  /* 0x009896800000a95d */ /* 0x004fea0003900000 */
[----:B------:R-:W2:Y:S02]  /*174c0*/  @!P2 SYNCS.PHASECHK.TRANS64 P2, [R5+URZ+0x38870], R2 ;  /* 0x038870020500a5a7 */ /* 0x000ea4000804007f */
[----:B--2---:R-:W-:Y:S05]  /*174d0*/  @!P2 BRA `(.L_x_2626) ;  /* 0xfffffffc00f0a947 */ /* 0x004fea000383ffff */
[----:B------:R-:W-:Y:S05]  /*174e0*/  BRA `(.L_x_2749) ;  /* 0xffffffb000fc7947 */ /* 0x000fea000383ffff */
.L_x_2628:
[----:B0-----:R0:W2:Y:S02]  /*174f0*/  SYNCS.PHASECHK.TRANS64.TRYWAIT P2, [R5+URZ+0x38860], R2 ;  /* 0x03886002050075a7 */ /* 0x0010a4000804017f */
[----:B--2---:R-:W-:Y:S05]  /*17500*/  @!P2 NANOSLEEP.SYNCS 0x989680 ;  /* 0x009896800000a95d */ /* 0x004fea0003900000 */
[----:B------:R-:W2:Y:S02]  /*17510*/  @!P2 SYNCS.PHASECHK.TRANS64 P2, [R5+URZ+0x38860], R2 ;  /* 0x038860020500a5a7 */ /* 0x000ea4000804007f */
[----:B--2---:R-:W-:Y:S05]  /*17520*/  @!P2 BRA `(.L_x_2628) ;  /* 0xfffffffc00f0a947 */ /* 0x004fea000383ffff */
[----:B------:R-:W-:Y:S05]  /*17530*/  BRA `(.L_x_2750) ;  /* 0xffffffb4000c7947 */ /* 0x000fea000383ffff */
.L_x_2635:
[----:B---3--:R3:W4:Y:S02]  /*17540*/  SYNCS.PHASECHK.TRANS64.TRYWAIT P0, [R17+URZ+0x38870], R2 ;  /* 0x03887002110075a7 */ /* 0x008724000800017f */
[----:B----4-:R-:W-:Y:S05]  /*17550*/  @!P0 NANOSLEEP.SYNCS 0x989680 ;  /* 0x009896800000895d */ /* 0x010fea0003900000 */
[----:B------:R-:W4:Y:S02]  /*17560*/  @!P0 SYNCS.PHASECHK.TRANS64 P0, [R17+URZ+0x38870], R2 ;  /* 0x03887002110085a7 */ /* 0x000f24000800007f */
[----:B----4-:R-:W-:Y:S05]  /*17570*/  @!P0 BRA `(.L_x_2635) ;  /* 0xfffffffc00f08947 */ /* 0x010fea000383ffff */
[----:B------:R-:W-:Y:S05]  /*17580*/  BRA `(.L_x_2751) ;  /* 0xffffffbc00347947 */ /* 0x000fea000383ffff */
.L_x_2637:
[----:B0-----:R0:W3:Y:S02]  /*17590*/  SYNCS.PHASECHK.TRANS64.TRYWAIT P0, [R17+URZ+0x38860], R4 ;  /* 0x03886004110075a7 */ /* 0x0010e4000800017f */
[----:B---3--:R-:W-:Y:S05]  /*175a0*/  @!P0 NANOSLEEP.SYNCS 0x989680 ;  /* 0x009896800000895d */ /* 0x008fea0003900000 */
[----:B------:R-:W3:Y:S02]  /*175b0*/  @!P0 SYNCS.PHASECHK.TRANS64 P0, [R17+URZ+0x38860], R4 ;  /* 0x03886004110085a7 */ /* 0x000ee4000800007f */
[----:B---3--:R-:W-:Y:S05]  /*175c0*/  @!P0 BRA `(.L_x_2637) ;  /* 0xfffffffc00f08947 */ /* 0x008fea000383ffff */
[----:B------:R-:W-:Y:S05]  /*175d0*/  BRA `(.L_x_2752) ;  /* 0xffffffbc005c7947 */ /* 0x000fea000383ffff */
.L_x_2640:
[----:B-1----:R1:W2:Y:S02]  /*175e0*/  SYNCS.PHASECHK.TRANS64.TRYWAIT P0, [R5+URZ+0x38820], R2 ;  /* 0x03882002050075a7 */ /* 0x0022a4000800017f */
[----:B--2---:R-:W-:Y:S05]  /*175f0*/  @!P0 NANOSLEEP.SYNCS 0x989680 ;  /* 0x009896800000895d */ /* 0x004fea0003900000 */
[----:B------:R-:W2:Y:S02]  /*17600*/  @!P0 SYNCS.PHASECHK.TRANS64 P0, [R5+URZ+0x38820], R2 ;  /* 0x03882002050085a7 */ /* 0x000ea4000800007f */
[----:B--2---:R-:W-:Y:S05]  /*17610*/  @!P0 BRA `(.L_x_2640) ;  /* 0xfffffffc00f08947 */ /* 0x004fea000383ffff */
[----:B------:R-:W-:Y:S05]  /*17620*/  BRA `(.L_x_2753) ;  /* 0xffffffc400607947 */ /* 0x000fea000383ffff */
.L_x_2642:
[----:B-1----:R1:W2:Y:S02]  /*17630*/  SYNCS.PHASECHK.TRANS64.TRYWAIT P1, [R4+URZ+0x38840], R3 ;  /* 0x03884003040075a7 */ /* 0x0022a4000802017f */
[----:B--2---:R-:W-:Y:S05]  /*17640*/  @!P1 NANOSLEEP.SYNCS 0x989680 ;  /* 0x009896800000995d */ /* 0x004fea0003900000 */
[----:B------:R-:W2:Y:S02]  /*17650*/  @!P1 SYNCS.PHASECHK.TRANS64 P1, [R4+URZ+0x38840], R3 ;  /* 0x03884003040095a7 */ /* 0x000ea4000802007f */
[----:B--2---:R-:W-:Y:S05]  /*17660*/  @!P1 BRA `(.L_x_2642) ;  /* 0xfffffffc00f09947 */ /* 0x004fea000383ffff */
[----:B------:R-:W-:Y:S05]  /*17670*/  BRA `(.L_x_2754) ;  /* 0xffffffc4009c7947 */ /* 0x000fea000383ffff */
.L_x_2644:
[----:B--2---:R2:W3:Y:S02]  /*17680*/  SYNCS.PHASECHK.TRANS64.TRYWAIT P1, [R5+URZ+0x38840], R0 ;  /* 0x03884000050075a7 */ /* 0x0044e4000802017f */
[----:B---3--:R-:W-:Y:S05]  /*17690*/  @!P1 NANOSLEEP.SYNCS 0x989680 ;  /* 0x009896800000995d */ /* 0x008fea0003900000 */
[----:B------:R-:W3:Y:S02]  /*176a0*/  @!P1 SYNCS.PHASECHK.TRANS64 P1, [R5+URZ+0x38840], R0 ;  /* 0x03884000050095a7 */ /* 0x000ee4000802007f */
[----:B---3--:R-:W-:Y:S05]  /*176b0*/  @!P1 BRA `(.L_x_2644) ;  /* 0xfffffffc00f09947 */ /* 0x008fea000383ffff */
[----:B------:R-:W-:Y:S05]  /*176c0*/  BRA `(.L_x_2755) ;  /* 0xffffffc400a87947 */ /* 0x000fea000383ffff */
.L_x_2646:
[----:B---3--:R3:W4:Y:S02]  /*176d0*/  SYNCS.PHASECHK.TRANS64.TRYWAIT P1, [R4+URZ+0x38860], R3 ;  /* 0x03886003040075a7 */ /* 0x008724000802017f */
[----:B----4-:R-:W-:Y:S05]  /*176e0*/  @!P1 NANOSLEEP.SYNCS 0x989680 ;  /* 0x009896800000995d */ /* 0x010fea0003900000 */
[----:B------:R-:W4:Y:S02]  /*176f0*/  @!P1 SYNCS.PHASECHK.TRANS64 P1, [R4+URZ+0x38860], R3 ;  /* 0x03886003040095a7 */ /* 0x000f24000802007f */
[----:B----4-:R-:W-:Y:S05]  /*17700*/  @!P1 BRA `(.L_x_2646) ;  /* 0xfffffffc00f09947 */ /* 0x010fea000383ffff */
[----:B------:R-:W-:Y:S05]  /*17710*/  BRA `(.L_x_2756) ;  /* 0xffffffc400a47947 */ /* 0x000fea000383ffff */
.L_x_2648:
[----:B----4-:R4:W0:Y:S02]  /*17720*/  SYNCS.PHASECHK.TRANS64.TRYWAIT P1, [R5+URZ+0x38860], R0 ;  /* 0x03886000050075a7 */ /* 0x010824000802017f */
[----:B0-----:R-:W-:Y:S05]  /*17730*/  @!P1 NANOSLEEP.SYNCS 0x989680 ;  /* 0x009896800000995d */ /* 0x001fea0003900000 */
[----:B------:R-:W0:Y:S02]  /*17740*/  @!P1 SYNCS.PHASECHK.TRANS64 P1, [R5+URZ+0x38860], R0 ;  /* 0x03886000050095a7 */ /* 0x000e24000802007f */
[----:B0-----:R-:W-:Y:S05]  /*17750*/  @!P1 BRA `(.L_x_2648) ;  /* 0xfffffffc00f09947 */ /* 0x001fea000383ffff */
[----:B------:R-:W-:Y:S05]  /*17760*/  BRA `(.L_x_2757) ;  /* 0xffffffc400a07947 */ /* 0x000fea000383ffff */
.L_x_2650:
[----:B------:R0:W0:Y:S02]  /*17770*/  SYNCS.PHASECHK.TRANS64.TRYWAIT P1, [R4+URZ+0x38880], R3 ;  /* 0x03888003040075a7 */ /* 0x000024000802017f */
[----:B0-----:R-:W-:Y:S05]  /*17780*/  @!P1 NANOSLEEP.SYNCS 0x989680 ;  /* 0x009896800000995d */ /* 0x001fea0003900000 */
[----:B------:R-:W0:Y:S02]  /*17790*/  @!P1 SYNCS.PHASECHK.TRANS64 P1, [R4+URZ+0x38880], R3 ;  /* 0x03888003040095a7 */ /* 0x000e24000802007f */
[----:B0-----:R-:W-:Y:S05]  /*177a0*/  @!P1 BRA `(.L_x_2650) ;  /* 0xfffffffc00f09947 */ /* 0x001fea000383ffff */
[----:B------:R-:W-:Y:S05]  /*177b0*/  BRA `(.L_x_2758) ;  /* 0xffffffc4009c7947 */ /* 0x000fea000383ffff */
.L_x_2759:
        /* <DEDUP_REMOVED lines=12> */
.L_x_3858:


//--------------------- .text._ZN7cutlass13device_kernelIN5flash11enable_sm90INS1_16FlashAttnFwdSm90INS1_25CollectiveMainloopFwdSm90ILi2EN4cute5tupleIJNS5_1CILi1EEES8_S8_EEENS6_IJNS7_ILi128EEESA_NS7_ILi256EEEEEELi256ENS_12float_e4m3_tEfNS_4arch4Sm90ELb1ELb0ELb1ELb1ELb1ELb0ELb0ELb1ELb0ELb1ELb1ELb0EEENS1_21CollectiveEpilogueFwdINS6_IJSA_SB_SA_EEES9_NS_10bfloat16_tESF_Li256ELb1ELb1ELb1ELb1EEENS1_36VarlenDynamicPersistentTileSchedulerILi128ELi128ELi256ELi128ELb1ELb1ELb1ELb1ELb1ELb1EEEEEEEEEvNT_6ParamsE --------------------------
	.section	.text._ZN7cutlass13device_kernelIN5flash11enable_sm90INS1_16FlashAttnFwdSm90INS1_25CollectiveMainloopFwdSm90ILi2EN4cute5tupleIJNS5_1CILi1EEES8_S8_EEENS6_IJNS7_ILi128EEESA_NS7_ILi256EEEEEELi256ENS_12float_e4m3_tEfNS_4arch4Sm90ELb1ELb0ELb1ELb1ELb1ELb0ELb0ELb1ELb0ELb1ELb1ELb0EEENS1_21CollectiveEpilogueFwdINS6_IJSA_SB_SA_EEES9_NS_10bfloat16_tESF_Li256ELb1ELb1ELb1ELb1EEENS1_36VarlenDynamicPersistentTileSchedulerILi128ELi128ELi256ELi128ELb1ELb1ELb1ELb1ELb1ELb1EEEEEEEEEvNT_6ParamsE,"ax",@progbits
	.align	128
.text._ZN7cutlass13device_kernelIN5flash11enable_sm90INS1_16FlashAttnFwdSm90INS1_25CollectiveMainloopFwdSm90ILi2EN4cute5tupleIJNS5_1CILi1EEES8_S8_EEENS6_IJNS7_ILi128EEESA_NS7_ILi256EEEEEELi256ENS_12float_e4m3_tEfNS_4arch4Sm90ELb1ELb0ELb1ELb1ELb1ELb0ELb0ELb1ELb0ELb1ELb1ELb0EEENS1_21CollectiveEpilogueFwdINS6_IJSA_SB_SA_EEES9_NS_10bfloat16_tESF_Li256ELb1ELb1ELb1ELb1EEENS1_36VarlenDynamicPersistentTileSchedulerILi128ELi128ELi256ELi128ELb1ELb1ELb1ELb1ELb1ELb1EEEEEEEEEvNT_6ParamsE:
        .type           _ZN7cutlass13device_kernelIN5flash11enable_sm90INS1_16FlashAttnFwdSm90INS1_25CollectiveMainloopFwdSm90ILi2EN4cute5tupleIJNS5_1CILi1EEES8_S8_EEENS6_IJNS7_ILi128EEESA_NS7_ILi256EEEEEELi256ENS_12float_e4m3_tEfNS_4arch4Sm90ELb1ELb0ELb1ELb1ELb1ELb0ELb0ELb1ELb0ELb1ELb1ELb0EEENS1_21CollectiveEpilogueFwdINS6_IJSA_SB_SA_EEES9_NS_10bfloat16_tESF_Li256ELb1ELb1ELb1ELb1EEENS1_36VarlenDynamicPersistentTileSchedulerILi128ELi128ELi256ELi128ELb1ELb1ELb1ELb1ELb1ELb1EEEEEEEEEvNT_6ParamsE,@function
        .size           _ZN7cutlass13device_kernelIN5flash11enable_sm90INS1_16FlashAttnFwdSm90INS1_25CollectiveMainloopFwdSm90ILi2EN4cute5tupleIJNS5_1CILi1EEES8_S8_EEENS6_IJNS7_ILi128EEESA_NS7_ILi256EEEEEELi256ENS_12float_e4m3_tEfNS_4arch4Sm90ELb1ELb0ELb1ELb1ELb1ELb0ELb0ELb1ELb0ELb1ELb1ELb0EEENS1_21CollectiveEpilogueFwdINS6_IJSA_SB_SA_EEES9_NS_10bfloat16_tESF_Li256ELb1ELb1ELb1ELb1EEENS1_36VarlenDynamicPersistentTileSchedulerILi128ELi128ELi256ELi128ELb1ELb1ELb1ELb1ELb1ELb1EEEEEEEEEvNT_6ParamsE,(.L_x_3859 - _ZN7cutlass13device_kernelIN5flash11enable_sm90INS1_16FlashAttnFwdSm90INS1_25CollectiveMainloopFwdSm90ILi2EN4cute5tupleIJNS5_1CILi1EEES8_S8_EEENS6_IJNS7_ILi128EEESA_NS7_ILi256EEEEEELi256ENS_12float_e4m3_tEfNS_4arch4Sm90ELb1ELb0ELb1ELb1ELb1ELb0ELb0ELb1ELb0ELb1ELb1ELb0EEENS1_21CollectiveEpilogueFwdINS6_IJSA_SB_SA_EEES9_NS_10bfloat16_tESF_Li256ELb1ELb1ELb1ELb1EEENS1_36VarlenDynamicPersistentTileSchedulerILi128ELi128ELi256ELi128ELb1ELb1ELb1ELb1ELb1ELb1EEEEEEEEEvNT_6ParamsE)
        .other          _ZN7cutlass13device_kernelIN5flash11enable_sm90INS1_16FlashAttnFwdSm90INS1_25CollectiveMainloopFwdSm90ILi2EN4cute5tupleIJNS5_1CILi1EEES8_S8_EEENS6_IJNS7_ILi128EEESA_NS7_ILi256EEEEEELi256ENS_12float_e4m3_tEfNS_4arch4Sm90ELb1ELb0ELb1ELb1ELb1ELb0ELb0ELb1ELb0ELb1ELb1ELb0EEENS1_21CollectiveEpilogueFwdINS6_IJSA_SB_SA_EEES9_NS_10bfloat16_tESF_Li256ELb1ELb1ELb1ELb1EEENS1_36VarlenDynamicPersistentTileSchedulerILi128ELi128ELi256ELi128ELb1ELb1ELb1ELb1ELb1ELb1EEEEEEEEEvNT_6ParamsE,@"STO_CUDA_ENTRY STV_DEFAULT"
_ZN7cutlass13device_kernelIN5flash11enable_sm90INS1_16FlashAttnFwdSm90INS1_25CollectiveMainloopFwdSm90ILi2EN4cute5tupleIJNS5_1CILi1EEES8_S8_EEENS6_IJNS7_ILi128EEESA_NS7_ILi256EEEEEELi256ENS_12float_e4m3_tEfNS_4arch4Sm90ELb1ELb0ELb1ELb1ELb1ELb0ELb0ELb1ELb0ELb1ELb1ELb0EEENS1_21CollectiveEpilogueFwdINS6_IJSA_SB_SA_EEES9_NS_10bfloat16_tESF_Li256ELb1ELb1ELb1ELb1EEENS1_36VarlenDynamicPersistentTileSchedulerILi128ELi128ELi256ELi128ELb1ELb1ELb1ELb1ELb1ELb1EEEEEEEEEvNT_6ParamsE:
        /* <DEDUP_REMOVED lines=45> */
.L_x_2760:
        /* <DEDUP_REMOVED lines=22> */
.L_x_2761:
        /* <DEDUP_REMOVED lines=18> */
.L_x_2762:
        /* <DEDUP_REMOVED lines=22> */
.L_x_2763:
        /* <DEDUP_REMOVED lines=24> */
.L_x_2764:
        /* <DEDUP_REMOVED lines=8> */
.L_x_2766:
        /* <DEDUP_REMOVED lines=124> */
[----:B0-----:R-:W-:-:S07]  /*1070*/  IMAD R17, R3, 0x8, R0 ;  /* 0x0000000803117824 */ /* 0x001fce00078e0200 */
.L_x_2830:
        /* <DEDUP_REMOVED lines=26> */
[----:B------:R-:W2:Y:S01]  /*1220*/  @P0 LDG.E R2, desc[UR54][R2.64] ;  /* 0x0000003602020981 */ /* 0x000ea2000c1e1900 */
[----:B------:R-:W-:Y:S01]  /*1230*/  UISETP.NE.U32.AND UP0, UPT, UR8, URZ, UPT ;  /* 0x0000003f0800728c */ /* 0x000fe2000bf05070 */
[----:B------:R-:W-:Y:S02]  /*1240*/  ULDC.64 UR10, c[0x0][0xa20] ;  /* 0x00028800000a7ab9 */ /* 0x000fe40000000a00 */
[----:B------:R-:W3:Y:S01]  /*1250*/  @P2 LDG.E R4, desc[UR54][R4.64] ;  /* 0x0000003604042981 */ /* 0x000ee2000c1e1900 */
[----:B------:R-:W-:Y:S01]  /*1260*/  UISETP.NE.AND.EX UP0, UPT, UR9, URZ, UPT, UP0 ;  /* 0x0000003f0900728c */ /* 0x000fe2000bf05300 */
[----:B------:R-:W-:Y:S01]  /*1270*/  ISETP.NE.U32.AND P1, PT, RZ, UR10, PT ;  /* 0x0000000aff007c0c */ /* 0x000fe2000bf25070 */
[----:B------:R-:W-:Y:S01]  /*1280*/  UMOV UR48, URZ ;  /* 0x0000003f00307c82 */ /* 0x000fe20008000000 */
[----:B------:R-:W-:Y:S02]  /*1290*/  ULOP3.LUT UR38, UR5, 0xffff, URZ, 0xc0, !UPT ;  /* 0x0000ffff05267892 */ /* 0x000fe4000f8ec03f */
[----:B------:R-:W-:Y:S01]  /*12a0*/  USEL UR4, UR4, 0x1, UP0 ;  /* 0x0000000104047887 */ /* 0x000fe20008000000 */
[----:B------:R-:W-:-:S03]  /*12b0*/  ISETP.NE.AND.EX P1, PT, RZ, UR11, PT, P1 ;  /* 0x0000000bff007c0c */ /* 0x000fc6000bf25310 */
[----:B------:R-:W-:Y:S01]  /*12c0*/  UIMAD UR4, UR4, UR7, URZ ;  /* 0x00000007040472a4 */ /* 0x000fe2000f8e023f */
[----:B--2---:R-:W-:Y:S02]  /*12d0*/  @P0 R2UR UR48, R2 ;  /* 0x00000000023002ca */ /* 0x004fe400000e0000 */
[----:B---3--:R-:W-:Y:S01]  /*12e0*/  @P2 R2UR UR50, R4 ;  /* 0x00000000043222ca */ /* 0x008fe200000e0000 */
[----:B----45:R-:W-:-:S14]  /*12f0*/  @P2 BRA `(.L_x_2767) ;  /* 0x0000000000382947 */ /* 0x030fdc0003800000 */
        /* <DEDUP_REMOVED lines=14> */
.L_x_2767:
[----:B------:R-:W-:Y:S05]  /*13e0*/  @!P1 BRA `(.L_x_2768) ;  /* 0x00000000001c9947 */ /* 0x000fea0003800000 */
[----:B------:R-:W-:-:S04]  /*13f0*/  ULEA UR4, UP0, UR36, UR10, 0x2 ;  /* 0x0000000a24047291 */ /* 0x000fc8000f80103f */
[----:B------:R-:W-:Y:S02]  /*1400*/  ULEA.HI.X UR7, UR36, UR11, UR37, 0x2, UP0 ;  /* 0x0000000b24077291 */ /* 0x000fe400080f1425 */
[----:B------:R-:W-:-:S04]  /*1410*/  IMAD.U32 R2, RZ, RZ, UR4 ;  /* 0x00000004ff027e24 */ /* 0x000fc8000f8e00ff */
[----:B------:R-:W-:-:S05]  /*1420*/  IMAD.U32 R3, RZ, RZ, UR7 ;  /* 0x00000007ff037e24 */ /* 0x000fca000f8e00ff */
[----:B------:R-:W2:Y:S02]  /*1430*/  LDG.E R2, desc[UR54][R2.64] ;  /* 0x0000003602027981 */ /* 0x000ea4000c1e1900 */
[----:B--2---:R-:W-:Y:S01]  /*1440*/  R2UR UR4, R2 ;  /* 0x00000000020472ca */ /* 0x004fe200000e0000 */
[----:B------:R-:W-:-:S14]  /*1450*/  BRA `(.L_x_2769) ;  /* 0x0000000000347947 */ /* 0x000fdc0003800000 */
.L_x_2768:
        /* <DEDUP_REMOVED lines=13> */
.L_x_2769:
[----:B------:R-:W-:Y:S01]  /*1530*/  ULDC UR7, c[0x0][0x448] ;  /* 0x0001120000077ab9 */ /* 0x000fe20000000800 */
[----:B------:R-:W-:Y:S02]  /*1540*/  USHF.L.U32 UR39, UR6, 0x7, URZ ;  /* 0x0000000706277899 */ /* 0x000fe4000800063f */
[----:B------:R-:W-:Y:S02]  /*1550*/  UISETP.NE.AND UP0, UPT, UR7, 0x1, UPT ;  /* 0x000000010700788c */ /* 0x000fe4000bf05270 */
[----:B------:R-:W-:Y:S02]  /*1560*/  UIADD3 UR8, UR39, 0x7f, URZ ;  /* 0x0000007f27087890 */ /* 0x000fe4000fffe03f */
[----:B------:R-:W-:Y:S02]  /*1570*/  UIADD3 UR48, -UR48, UR4, URZ ;  /* 0x0000000430307290 */ /* 0x000fe4000fffe13f */
[----:B------:R-:W-:Y:S02]  /*1580*/  UP2UR UR51, UPR, URZ, 0x1 ;  /* 0x000000013f337883 */ /* 0x000fe40008000000 */
[----:B------:R-:W-:-:S03]  /*1590*/  UIADD3 UR9, UR48, 0x80, -UR50 ;  /* 0x0000008030097890 */ /* 0x000fc6000fffe832 */
[----:B------:R-:W-:Y:S01]  /*15a0*/  @UP0 ULDC UR6, c[0x0][0x44c] ;  /* 0x0001130000060ab9 */ /* 0x000fe20000000800 */
[----:B------:R-:W-:Y:S01]  /*15b0*/  @UP0 ULDC UR4, c[0x0][0x450] ;  /* 0x0001140000040ab9 */ /* 0x000fe20000000800 */
[----:B------:R-:W-:-:S04]  /*15c0*/  UIMAD.WIDE.U32 UR6, UR8, UR6, URZ ;  /* 0x00000006080672a5 */ /* 0x000fc8000f8e003f */
[----:B------:R-:W-:Y:S02]  /*15d0*/  @UP0 USHF.R.U32.HI UR8, URZ, UR4, UR7 ;  /* 0x000000043f080299 */ /* 0x000fe40008011607 */
[----:B------:R-:W-:Y:S02]  /*15e0*/  UIADD3 UR4, UR48, 0x7f, URZ ;  /* 0x0000007f30047890 */ /* 0x000fe4000fffe03f */
[----:B------:R-:W-:Y:S02]  /*15f0*/  UIADD3 UR8, UR9, UR8, URZ ;  /* 0x0000000809087290 */ /* 0x000fe4000fffe03f */
[----:B------:R-:W-:Y:S02]  /*1600*/  USHF.R.S32.HI UR6, URZ, 0x1f, UR4 ;  /* 0x0000001f3f067899 */ /* 0x000fe40008011404 */
[----:B------:R-:W-:Y:S02]  /*1610*/  USHF.R.S32.HI UR7, URZ, 0x1f, UR8 ;  /* 0x0000001f3f077899 */ /* 0x000fe40008011408 */
[----:B------:R-:W-:-:S02]  /*1620*/  ULEA.HI UR6, UR6, UR4, URZ, 0x7 ;  /* 0x0000000406067291 */ /* 0x000fc4000f8f383f */
[----:B------:R-:W-:Y:S02]  /*1630*/  ULEA.HI UR7, UR7, UR8, URZ, 0x7 ;  /* 0x0000000807077291 */ /* 0x000fe4000f8f383f */
[----:B------:R-:W-:Y:S02]  /*1640*/  USHF.R.S32.HI UR6, URZ, 0x7, UR6 ;  /* 0x000000073f067899 */ /* 0x000fe40008011406 */
[----:B------:R-:W-:Y:S02]  /*1650*/  USHF.R.S32.HI UR7, URZ, 0x7, UR7 ;  /* 0x000000073f077899 */ /* 0x000fe40008011407 */
[----:B------:R-:W-:Y:S02]  /*1660*/  ULOP3.LUT UR4, UR5, 0xff000000, URZ, 0xc0, !UPT ;  /* 0xff00000005047892 */ /* 0x000fe4000f8ec03f */
[----:B------:R-:W-:Y:S02]  /*1670*/  UISETP.LT.AND UP0, UPT, UR6, UR7, UPT ;  /* 0x000000070600728c */ /* 0x000fe4000bf01270 */
[----:B------:R-:W-:-:S02]  /*1680*/  ULOP3.LUT UR5, UR5, 0xff0000, URZ, 0xc0, !UPT ;  /* 0x00ff000005057892 */ /* 0x000fc4000f8ec03f */
[----:B------:R-:W-:Y:S02]  /*1690*/  USEL UR9, UR6, UR7, UP0 ;  /* 0x0000000706097287 */ /* 0x000fe40008000000 */
[----:B------:R-:W-:Y:S02]  /*16a0*/  USHF.R.U32.HI UR4, URZ, 0x8, UR4 ;  /* 0x000000083f047899 */ /* 0x000fe40008011604 */
[----:B------:R-:W-:Y:S02]  /*16b0*/  UISETP.GE.AND UP0, UPT, UR9, 0x1, UPT ;  /* 0x000000010900788c */ /* 0x000fe4000bf06270 */
        /* <DEDUP_REMOVED lines=42> */
.L_x_2770:
        /* <DEDUP_REMOVED lines=111> */
.L_x_2772:
        /* <DEDUP_REMOVED lines=42> */
.L_x_2933:
[----:B------:R-:W-:Y:S05]  /*22f0*/  WARPSYNC.ALL ;  /* 0x0000000000007948 */ /* 0x000fea0003800000 */
[----:B------:R-:W-:Y:S01]  /*2300*/  UISETP.NE.AND UP0, UPT, UR47, 0x3, UPT ;  /* 0x000000032f00788c */ /* 0x000fe2000bf05270 */
[----:B------:R1:W-:Y:S05]  /*2310*/  BAR.SYNC.DEFER_BLOCKING R5, 0x100 ;  /* 0x000400050000751d */ /* 0x0003ea0000010000 */
[----:B------:R-:W-:-:S13]  /*2320*/  PLOP3.LUT P0, PT, PT, PT, UP0, 0x80, 0x0 ;  /* 0x000000000000781c */ /* 0x000fda0003f0f008 */
[----:B-1----:R-:W-:Y:S05]  /*2330*/  @!P0 BRA `(.L_x_2774) ;  /* 0x0000000000048947 */ /* 0x002fea0003800000 */
[----:B------:R-:W-:Y:S01]  /*2340*/  BPT.TRAP 0x1 ;  /* 0x000000040000795c */ /* 0x000fe20000300000 */
.L_x_2774:
[----:B------:R-:W-:Y:S01]  /*2350*/  ULEA UR57, UR44, UR52, 0x3 ;  /* 0x000000342c397291 */ /* 0x000fe2000f8e183f */
[----:B------:R-:W-:-:S05]  /*2360*/  IMAD.U32 R6, RZ, RZ, UR45 ;  /* 0x0000002dff067e24 */ /* 0x000fca000f8e00ff */
[----:B------:R-:W-:-:S04]  /*2370*/  SHF.L.U32 R6, R6, 0x1f, RZ ;  /* 0x0000001f06067819 */ /* 0x000fc800000006ff */
[----:B------:R1:W2:Y:S01]  /*2380*/  SYNCS.PHASECHK.TRANS64.TRYWAIT P1, [UR57+0x38830], R6 ;  /* 0x03883006ff0075a7 */ /* 0x0002a20008020179 */
[----:B------:R-:W-:Y:S05]  /*2390*/  @!P0 BRA `(.L_x_2775) ;  /* 0x0000000000048947 */ /* 0x000fea0003800000 */
[----:B------:R-:W-:Y:S01]  /*23a0*/  BPT.TRAP 0x1 ;  /* 0x000000040000795c */ /* 0x000fe20000300000 */
.L_x_2775:
[----:B--2---:R-:W-:Y:S05]  /*23b0*/  @P1 BRA `(.L_x_2776) ;  /* 0x0000000000081947 */ /* 0x004fea0003800000 */
[----:B------:R-:W2:Y:S02]  /*23c0*/  SYNCS.PHASECHK.TRANS64.TRYWAIT P1, [UR57+0x38830], R6 ;  /* 0x03883006ff0075a7 */ /* 0x000ea40008020179 */
[----:B--2---:R-:W-:Y:S05]  /*23d0*/  @!P1 BRA `(.L_x_2777) ;  /* 0x0000017000b89947 */ /* 0x004fea0003800000 */
.L_x_2776:
        /* <DEDUP_REMOVED lines=66> */
.L_x_2778:
[----:B------:R-:W-:Y:S01]  /*2800*/  UISETP.NE.AND UP0, UPT, UR51, URZ, UPT ;  /* 0x0000003f3300728c */ /* 0x000fe2000bf05270 */
[C---:B------:R-:W-:Y:S01]  /*2810*/  FMUL.FTZ R27, R0.reuse, R27 ;  /* 0x0000001b001b7220 */ /* 0x040fe20000410000 */
[C---:B------:R-:W-:Y:S01]  /*2820*/  FMUL.FTZ R7, R0.reuse, R28 ;  /* 0x0000001c00077220 */ /* 0x040fe20000410000 */
[C---:B------:R-:W-:Y:S01]  /*2830*/  FMUL.FTZ R30, R0.reuse, R30 ;  /* 0x0000001e001e7220 */ /* 0x040fe20000410000 */
[C---:B------:R-:W-:Y:S01]  /*2840*/  FMUL.FTZ R26, R0.reuse, R26 ;  /* 0x0000001a001a7220 */ /* 0x040fe20000410000 */
[----:B------:R2:W-:Y:S01]  /*2850*/  MUFU.TANH R91, R27 ;  /* 0x0000001b005b7308 */ /* 0x0005e20000002400 */
[----:B------:R-:W-:Y:S01]  /*2860*/  PLOP3.LUT P1, PT, PT, PT, UP0, 0x80, 0x0 ;  /* 0x000000000000781c */ /* 0x000fe20003f2f008 */
[C---:B------:R-:W-:Y:S01]  /*2870*/  FMUL.FTZ R13, R0.reuse, R41 ;  /* 0x00000029000d7220 */ /* 0x040fe20000410000 */
[----:B------:R-:W-:Y:S01]  /*2880*/  PLOP3.LUT P2, PT, PT, PT, UP0, 0x80, 0x0 ;  /* 0x000000000000781c */ /* 0x000fe20003f4f008 */
[C---:B------:R-:W-:Y:S01]  /*2890*/  FMUL.FTZ R21, R0.reuse, R49 ;  /* 0x0000003100157220 */ /* 0x040fe20000410000 */
[C---:B------:R-:W-:Y:S01]  /*28a0*/  FMUL.FTZ R31, R0.reuse, R31 ;  /* 0x0000001f001f7220 */ /* 0x040fe20000410000 */
[----:B------:R-:W-:Y:S01]  /*28b0*/  @UP0 ULDC UR6, c[0x0][0x44c] ;  /* 0x0001130000060ab9 */ /* 0x000fe20000000800 */
[C---:B------:R-:W-:Y:S01]  /*28c0*/  FMUL.FTZ R8, R0.reuse, R29 ;  /* 0x0000001d00087220 */ /* 0x040fe20000410000 */
[----:B------:R3:W-:Y:S01]  /*28d0*/  MUFU.TANH R89, R30 ;  /* 0x0000001e00597308 */ /* 0x0007e20000002400 */
[----:B--2---:R-:W-:Y:S01]  /*28e0*/  FMUL.FTZ R27, R0, R54 ;  /* 0x00000036001b7220 */ /* 0x004fe20000410000 */
[----:B------:R-:W-:-:S02]  /*28f0*/  VIADD R54, R17, UR39 ;  /* 0x0000002711367c36 */ /* 0x000fc40008000000 */
[C---:B------:R-:W-:Y:S01]  /*2900*/  FMUL.FTZ R34, R0.reuse, R34 ;  /* 0x0000002200227220 */ /* 0x040fe20000410000 */
[C---:B------:R-:W-:Y:S01]  /*2910*/  FMUL.FTZ R29, R0.reuse, R59 ;  /* 0x0000003b001d7220 */ /* 0x040fe20000410000 */
[----:B------:R-:W-:Y:S01]  /*2920*/  FMUL.FTZ R10, R0, R33 ;  /* 0x00000021000a7220 */ /* 0x000fe20000410000 */
[----:B------:R-:W-:Y:S01]  /*2930*/  @P1 IMAD.HI.U32 R28, R54, UR6, RZ ;  /* 0x00000006361c1c27 */ /* 0x000fe2000f8e00ff */
[----:B------:R-:W-:Y:S01]  /*2940*/  @UP0 ULDC UR6, c[0x0][0x450] ;  /* 0x0001140000060ab9 */ /* 0x000fe20000000800 */
[----:B------:R2:W4:Y:S02]  /*2950*/  MUFU.TANH R93, R26 ;  /* 0x0000001a005d7308 */ /* 0x0005240000002400 */
[C---:B------:R-:W-:Y:S01]  /*2960*/  FMUL.FTZ R35, R0.reuse, R35 ;  /* 0x0000002300237220 */ /* 0x040fe20000410000 */
[C---:B------:R-:W-:Y:S01]  /*2970*/  FMUL.FTZ R38, R0.reuse, R38 ;  /* 0x0000002600267220 */ /* 0x040fe20000410000 */
[----:B------:R-:W-:Y:S01]  /*2980*/  @P2 SHF.R.U32.HI R54, RZ, UR6, R28 ;  /* 0x00000006ff362c19 */ /* 0x000fe2000801161c */
[----:B------:R-:W-:Y:S01]  /*2990*/  UMOV UR6, 0xffffff80 ;  /* 0xffffff8000067882 */ /* 0x000fe20000000000 */
[C---:B------:R-:W-:Y:S01]  /*29a0*/  FMUL.FTZ R39, R0.reuse, R39 ;  /* 0x0000002700277220 */ /* 0x040fe20000410000 */
[----:B------:R-:W-:Y:S01]  /*29b0*/  UIMAD UR6, UR56, UR6, 0x80 ;  /* 0x00000080380674a4 */ /* 0x000fe2000f8e0206 */
[C---:B------:R-:W-:Y:S01]  /*29c0*/  FMUL.FTZ R9, R0.reuse, R32 ;  /* 0x0000002000097220 */ /* 0x040fe20000410000 */
[----:B---3--:R-:W3:Y:S01]  /*29d0*/  SHFL.IDX PT, R30, R54, 0x1, 0x1c1f ;  /* 0x003c1f00361e7f89 */ /* 0x008ee200000e0000 */
[----:B------:R-:W5:Y:S01]  /*29e0*/  MUFU.TANH R31, R31 ;  /* 0x0000001f001f7308 */ /* 0x000f620000002400 */
[----:B------:R-:W-:Y:S01]  /*29f0*/  UIADD3 UR7, UR48, 0x1, UR6 ;  /* 0x0000000130077890 */ /* 0x000fe2000fffe006 */
[----:B------:R-:W-:Y:S01]  /*2a00*/  FMUL.FTZ R42, R0, R42 ;  /* 0x0000002a002a7220 */ /* 0x000fe20000410000 */
[----:B------:R-:W-:-:S02]  /*2a10*/  IMAD.U32 R41, RZ, RZ, UR6 ;  /* 0x00000006ff297e24 */ /* 0x000fc4000f8e00ff */
[C---:B------:R-:W-:Y:S01]  /*2a20*/  FMUL.FTZ R12, R0.reuse, R37 ;  /* 0x00000025000c7220 */ /* 0x040fe20000410000 */
[C---:B------:R-:W-:Y:S01]  /*2a30*/  FMUL.FTZ R43, R0.reuse, R43 ;  /* 0x0000002b002b7220 */ /* 0x040fe20000410000 */
[----:B------:R-:W-:Y:S01]  /*2a40*/  FMUL.FTZ R46, R0, R46 ;  /* 0x0000002e002e7220 */ /* 0x000fe20000410000 */
[----:B------:R-:W-:Y:S01]  /*2a50*/  IMAD.U32 R49, RZ, RZ, UR7 ;  /* 0x00000007ff317e24 */ /* 0x000fe2000f8e00ff */
[----:B------:R-:W-:Y:S01]  /*2a60*/  IADD3 R59, -R16, UR48, R41 ;  /* 0x00000030103b7c10 */ /* 0x000fe2000fffe129 */
[----:B------:R3:W0:Y:S01]  /*2a70*/  MUFU.TANH R33, R34 ;  /* 0x0000002200217308 */ /* 0x0006220000002400 */
[C---:B------:R-:W-:Y:S01]  /*2a80*/  FMUL.FTZ R14, R0.reuse, R40 ;  /* 0x00000028000e7220 */ /* 0x040fe20000410000 */
[C---:B------:R-:W-:Y:S01]  /*2a90*/  FMUL.FTZ R55, R0.reuse, R55 ;  /* 0x0000003700377220 */ /* 0x040fe20000410000 */
[----:B------:R-:W-:Y:S01]  /*2aa0*/  IADD3 R88, R49, -UR50, -R16 ;  /* 0x8000003231587c10 */ /* 0x000fe2000fffe810 */
[C---:B------:R-:W-:Y:S01]  /*2ab0*/  FMUL.FTZ R28, R0.reuse, R56 ;  /* 0x00000038001c7220 */ /* 0x040fe20000410000 */
[C---:B------:R-:W-:Y:S01]  /*2ac0*/  FMUL.FTZ R47, R0.reuse, R47 ;  /* 0x0000002f002f7220 */ /* 0x040fe20000410000 */
[C---:B------:R-:W-:Y:S01]  /*2ad0*/  FMUL.FTZ R20, R0.reuse, R45 ;  /* 0x0000002d00147220 */ /* 0x040fe20000410000 */
[C---:B------:R-:W-:Y:S01]  /*2ae0*/  FMUL.FTZ R50, R0.reuse, R50 ;  /* 0x0000003200327220 */ /* 0x040fe20000410000 */
[----:B------:R-:W1:Y:S01]  /*2af0*/  MUFU.TANH R35, R35 ;  /* 0x0000002300237308 */ /* 0x000e620000002400 */
[C---:B--2---:R-:W-:Y:S01]  /*2b00*/  FMUL.FTZ R26, R0.reuse, R53 ;  /* 0x00000035001a7220 */ /* 0x044fe20000410000 */
[C---:B------:R-:W-:Y:S01]  /*2b10*/  FMUL.FTZ R2, R0.reuse, R24 ;  /* 0x0000001800027220 */ /* 0x040fe20000410000 */
[C---:B------:R-:W-:Y:S01]  /*2b20*/  FMUL.FTZ R3, R0.reuse, R25 ;  /* 0x0000001900037220 */ /* 0x040fe20000410000 */
[C---:B------:R-:W-:Y:S01]  /*2b30*/  FMUL.FTZ R24, R0.reuse, R48 ;  /* 0x0000003000187220 */ /* 0x040fe20000410000 */
[----:B------:R-:W-:Y:S01]  /*2b40*/  FMUL.FTZ R51, R0, R51 ;  /* 0x0000003300337220 */ /* 0x000fe20000410000 */
[----:B---3--:R-:W-:Y:S01]  /*2b50*/  VIADDMNMX R34, R30, R88, R59, PT ;  /* 0x000000581e227246 */ /* 0x008fe2000380013b */
        /* <DEDUP_REMOVED lines=8> */
[C---:B------:R-:W-:Y:S01]  /*2be0*/  FMUL.FTZ R15, R0.reuse, R44 ;  /* 0x0000002c000f7220 */ /* 0x040fe20000410000 */
[----:B----4-:R-:W-:Y:S01]  /*2bf0*/  FSEL R93, R93, -INF , P1 ;  /* 0xff8000005d5d7808 */ /* 0x010fe20000800000 */
[----:B------:R-:W2:Y:S01]  /*2c00*/  MUFU.TANH R39, R39 ;  /* 0x0000002700277308 */ /* 0x000ea20000002400 */
[----:B------:R-:W-:Y:S01]  /*2c10*/  FSEL R91, R91, -INF , P2 ;  /* 0xff8000005b5b7808 */ /* 0x000fe20001000000 */
[----:B------:R-:W-:Y:S01]  /*2c20*/  FMUL.FTZ R62, R0, R62 ;  /* 0x0000003e003e7220 */ /* 0x000fe20000410000 */
[----:B------:R-:W-:Y:S01]  /*2c30*/  ISETP.GT.AND P1, PT, R34, 0x9, PT ;  /* 0x000000092200780c */ /* 0x000fe20003f24270 */
[C---:B------:R-:W-:Y:S01]  /*2c40*/  FMUL.FTZ R66, R0.reuse, R66 ;  /* 0x0000004200427220 */ /* 0x040fe20000410000 */
[----:B------:R-:W-:Y:S01]  /*2c50*/  FSEL R89, R89, -INF , P3 ;  /* 0xff80000059597808 */ /* 0x000fe20001800000 */
[----:B------:R-:W-:Y:S01]  /*2c60*/  FMUL.FTZ R67, R0, R67 ;  /* 0x0000004300437220 */ /* 0x000fe20000410000 */
[----:B------:R-:W-:Y:S01]  /*2c70*/  FMNMX.FTZ R32, R93, R91, !PT ;  /* 0x0000005b5d207209 */ /* 0x000fe20007810000 */
[----:B------:R3:W-:Y:S01]  /*2c80*/  MUFU.TANH R37, R27 ;  /* 0x0000001b00257308 */ /* 0x0007e20000002400 */
[----:B------:R-:W-:Y:S01]  /*2c90*/  ISETP.GT.AND P2, PT, R34, 0x10, PT ;  /* 0x000000102200780c */ /* 0x000fe20003f44270 */
[C---:B------:R-:W-:Y:S01]  /*2ca0*/  FMUL.FTZ R70, R0.reuse, R70 ;  /* 0x0000004600467220 */ /* 0x040fe20000410000 */
[----:B-----5:R-:W-:Y:S01]  /*2cb0*/  FSEL R63, R31, -INF , P1 ;  /* 0xff8000001f3f7808 */ /* 0x020fe20000800000 */
[C---:B------:R-:W-:Y:S01]  /*2cc0*/  FMUL.FTZ R71, R0.reuse, R71 ;  /* 0x0000004700477220 */ /* 0x040fe20000410000 */
[----:B------:R-:W-:Y:S01]  /*2cd0*/  FMNMX.FTZ R32, R89, R32, !PT ;  /* 0x0000002059207209 */ /* 0x000fe20007810000 */
[----:B------:R-:W-:Y:S01]  /*2ce0*/  FMUL.FTZ R74, R0, R74 ;  /* 0x0000004a004a7220 */ /* 0x000fe20000410000 */
[----:B------:R-:W-:Y:S01]  /*2cf0*/  ISETP.GT.AND P1, PT, R34, 0x11, PT ;  /* 0x000000112200780c */ /* 0x000fe20003f24270 */
[----:B------:R-:W4:Y:S01]  /*2d00*/  MUFU.TANH R42, R42 ;  /* 0x0000002a002a7308 */ /* 0x000f220000002400 */
[C---:B---3--:R-:W-:Y:S01]  /*2d10*/  FMUL.FTZ R27, R0.reuse, R57 ;  /* 0x00000039001b7220 */ /* 0x048fe20000410000 */
[----:B0-----:R-:W-:Y:S01]  /*2d20*/  FSEL R57, R33, -INF , P2 ;  /* 0xff80000021397808 */ /* 0x001fe20001000000 */
[C---:B------:R-:W-:Y:S01]  /*2d30*/  FMUL.FTZ R75, R0.reuse, R75 ;  /* 0x0000004b004b7220 */ /* 0x040fe20000410000 */
[----:B------:R-:W-:Y:S01]  /*2d40*/  FMNMX.FTZ R32, R63, R32, !PT ;  /* 0x000000203f207209 */ /* 0x000fe20007810000 */
[----:B------:R-:W-:Y:S01]  /*2d50*/  FMUL.FTZ R78, R0, R78 ;  /* 0x0000004e004e7220 */ /* 0x000fe20000410000 */
[----:B------:R-:W-:Y:S01]  /*2d60*/  ISETP.GT.AND P2, PT, R34, 0x18, PT ;  /* 0x000000182200780c */ /* 0x000fe20003f44270 */
[C---:B------:R-:W-:Y:S01]  /*2d70*/  FMUL.FTZ R79, R0.reuse, R79 ;  /* 0x0000004f004f7220 */ /* 0x040fe20000410000 */
[----:B------:R-:W-:Y:S01]  /*2d80*/  MUFU.TANH R43, R43 ;  /* 0x0000002b002b7308 */ /* 0x000fe20000002400 */
[----:B-1----:R-:W-:Y:S01]  /*2d90*/  FSEL R56, R35, -INF , P1 ;  /* 0xff80000023387808 */ /* 0x002fe20000800000 */
[----:B------:R-:W-:Y:S01]  /*2da0*/  FMUL.FTZ R82, R0, R82 ;  /* 0x0000005200527220 */ /* 0x000fe20000410000 */
[----:B------:R-:W-:Y:S01]  /*2db0*/  ISETP.GT.AND P1, PT, R34, 0x19, PT ;  /* 0x000000192200780c */ /* 0x000fe20003f24270 */
[C---:B------:R-:W-:Y:S01]  /*2dc0*/  FMUL.FTZ R83, R0.reuse, R83 ;  /* 0x0000005300537220 */ /* 0x040fe20000410000 */
[C---:B------:R-:W-:Y:S01]  /*2dd0*/  FMUL.FTZ R86, R0.reuse, R86 ;  /* 0x0000005600567220 */ /* 0x040fe20000410000 */
[----:B------:R-:W-:Y:S01]  /*2de0*/  FMUL.FTZ R87, R0, R87 ;  /* 0x0000005700577220 */ /* 0x000fe20000410000 */
[----:B--2---:R-:W-:Y:S01]  /*2df0*/  FSEL R53, R39, -INF , P1 ;  /* 0xff80000027357808 */ /* 0x004fe20000800000 */
[----:B------:R0:W-:Y:S01]  /*2e00*/  MUFU.TANH R40, R29 ;  /* 0x0000001d00287308 */ /* 0x0001e20000002400 */
[----:B------:R-:W-:Y:S01]  /*2e10*/  ISETP.GT.AND P1, PT, R34, 0x21, PT ;  /* 0x000000212200780c */ /* 0x000fe20003f24270 */
[C---:B------:R-:W-:Y:S01]  /*2e20*/  FMUL.FTZ R61, R0.reuse, R61 ;  /* 0x0000003d003d7220 */ /* 0x040fe20000410000 */
[----:B------:R-:W1:Y:S01]  /*2e30*/  SHFL.IDX PT, R54, R54, RZ, 0x1c1f ;  /* 0x001c1fff36367589 */ /* 0x000e6200000e0000 */
[----:B------:R-:W-:Y:S01]  /*2e40*/  ULDC UR10, c[0x0][0x988] ;  /* 0x00026200000a7ab9 */ /* 0x000fe20000000800 */
[C---:B------:R-:W-:Y:S01]  /*2e50*/  FMUL.FTZ R65, R0.reuse, R65 ;  /* 0x0000004100417220 */ /* 0x040fe20000410000 */
[C---:B------:R-:W-:Y:S01]  /*2e60*/  FMUL.FTZ R64, R0.reuse, R64 ;  /* 0x0000004000407220 */ /* 0x040fe20000410000 */
[C---:B------:R-:W-:Y:S01]  /*2e70*/  FMUL.FTZ R68, R0.reuse, R68 ;  /* 0x0000004400447220 */ /* 0x040fe20000410000 */
[----:B------:R-:W2:Y:S01]  /*2e80*/  MUFU.TANH R46, R46 ;  /* 0x0000002e002e7308 */ /* 0x000ea20000002400 */
[----:B0-----:R-:W-:Y:S01]  /*2e90*/  FMNMX.FTZ R29, R57, R32, !PT ;  /* 0x00000020391d7209 */ /* 0x001fe20007810000 */
[C---:B------:R-:W-:Y:S01]  /*2ea0*/  FMUL.FTZ R69, R0.reuse, R69 ;  /* 0x0000004500457220 */ /* 0x040fe20000410000 */
[C---:B------:R-:W-:Y:S01]  /*2eb0*/  FMUL.FTZ R73, R0.reuse, R73 ;  /* 0x0000004900497220 */ /* 0x040fe20000410000 */
[C---:B------:R-:W-:Y:S01]  /*2ec0*/  FMUL.FTZ R76, R0.reuse, R76 ;  /* 0x0000004c004c7220 */ /* 0x040fe20000410000 */
[----:B------:R-:W-:Y:S01]  /*2ed0*/  FMUL.FTZ R85, R0, R85 ;  /* 0x0000005500557220 */ /* 0x000fe20000410000 */
[----:B------:R-:W-:-:S02]  /*2ee0*/  UIADD3 UR6, UR57, 0x38840, URZ ;  /* 0x0003884039067890 */ /* 0x000fc4000fffe03f */
[----:B------:R0:W-:Y:S02]  /*2ef0*/  MUFU.TANH R45, R55 ;  /* 0x00000037002d7308 */ /* 0x0001e40000002400 */
[----:B------:R-:W-:-:S06]  /*2f00*/  UPRMT UR6, UR53, 0x654, UR6 ;  /* 0x0000065435067896 */ /* 0x000fcc0008000006 */
[----:B------:R3:W-:Y:S01]  /*2f10*/  MUFU.TANH R41, R30 ;  /* 0x0000001e00297308 */ /* 0x0007e20000002400 */
[----:B0-----:R-:W-:Y:S02]  /*2f20*/  FSEL R55, R38, -INF , P2 ;  /* 0xff80000026377808 */ /* 0x001fe40001000000 */
[----:B------:R-:W-:Y:S01]  /*2f30*/  ISETP.GT.AND P2, PT, R34, 0x20, PT ;  /* 0x000000202200780c */ /* 0x000fe20003f44270 */
[----:B------:R-:W-:Y:S01]  /*2f40*/  SYNCS.ARRIVE.TRANS64.RED.A1T0 RZ, [UR6], RZ ;  /* 0x000000ffffff79a7 */ /* 0x000fe20008100406 */
[----:B-1----:R-:W-:Y:S02]  /*2f50*/  VIADDMNMX R88, R54, R88, R59, PT ;  /* 0x0000005836587246 */ /* 0x002fe4000380013b */
[----:B----4-:R-:W-:Y:S01]  /*2f60*/  FSEL R52, R42, -INF , P2 ;  /* 0xff8000002a347808 */ /* 0x010fe20001000000 */
[----:B------:R-:W0:Y:S01]  /*2f70*/  MUFU.TANH R47, R47 ;  /* 0x0000002f002f7308 */ /* 0x000e220000002400 */
[----:B---3--:R-:W-:Y:S02]  /*2f80*/  FMNMX.FTZ R30, R56, R29, !PT ;  /* 0x0000001d381e7209 */ /* 0x008fe40007810000 */
[----:B------:R-:W-:-:S02]  /*2f90*/  ISETP.GT.AND P2, PT, R34, 0x28, PT ;  /* 0x000000282200780c */ /* 0x000fc40003f44270 */
[----:B------:R-:W-:Y:S02]  /*2fa0*/  FMNMX.FTZ R30, R55, R30, !PT ;  /* 0x0000001e371e7209 */ /* 0x000fe40007810000 */
[----:B------:R-:W-:Y:S01]  /*2fb0*/  ISETP.GT.AND P3, PT, R88, 0x8, PT ;  /* 0x000000085800780c */ /* 0x000fe20003f64270 */
[----:B------:R2:W1:Y:S01]  /*2fc0*/  MUFU.TANH R48, R50 ;  /* 0x0000003200307308 */ /* 0x0004620000002400 */
[----:B------:R-:W-:-:S04]  /*2fd0*/  FMNMX.FTZ R29, R53, R30, !PT ;  /* 0x0000001e351d7209 */ /* 0x000fc80007810000 */
[----:B------:R-:W-:-:S03]  /*2fe0*/  FMNMX.FTZ R30, R52, R29, !PT ;  /* 0x0000001d341e7209 */ /* 0x000fc60007810000 */
[----:B------:R3:W4:Y:S01]  /*2ff0*/  MUFU.TANH R36, R51 ;  /* 0x0000003300247308 */ /* 0x0007220000002400 */
[----:B--2---:R-:W-:Y:S02]  /*3000*/  FSEL R50, R46, -INF , P2 ;  /* 0xff8000002e327808 */ /* 0x004fe40001000000 */
[----:B------:R-:W-:-:S05]  /*3010*/  ISETP.GT.AND P2, PT, R34, 0x30, PT ;  /* 0x000000302200780c */ /* 0x000fca0003f44270 */
[----:B------:R2:W5:Y:S01]  /*3020*/  MUFU.TANH R44, R58 ;  /* 0x0000003a002c7308 */ /* 0x0005620000002400 */
[----:B---3--:R-:W-:Y:S02]  /*3030*/  FSEL R51, R43, -INF , P1 ;  /* 0xff8000002b337808 */ /* 0x008fe40000800000 */
[----:B------:R-:W-:Y:S02]  /*3040*/  ISETP.GT.AND P1, PT, R34, 0x29, PT ;  /* 0x000000292200780c */ /* 0x000fe40003f24270 */
[----:B------:R-:W-:Y:S02]  /*3050*/  FMNMX.FTZ R29, R51, R30, !PT ;  /* 0x0000001e331d7209 */ /* 0x000fe40007810000 */
[----:B0-----:R-:W-:Y:S01]  /*3060*/  FSEL R49, R47, -INF , P1 ;  /* 0xff8000002f317808 */ /* 0x001fe20000800000 */
[----:B------:R-:W0:Y:S01]  /*3070*/  MUFU.TANH R62, R62 ;  /* 0x0000003e003e7308 */ /* 0x000e220000002400 */
[----:B------:R-:W-:Y:S01]  /*3080*/  FMNMX.FTZ R30, R50, R29, !PT ;  /* 0x0000001d321e7209 */ /* 0x000fe20007810000 */
[----:B--2---:R-:W-:Y:S01]  /*3090*/  FMUL.FTZ R58, R0, R72 ;  /* 0x00000048003a7220 */ /* 0x004fe20000410000 */
[----:B------:R-:W-:Y:S01]  /*30a0*/  ISETP.GT.AND P1, PT, R34, 0x31, PT ;  /* 0x000000312200780c */ /* 0x000fe20003f24270 */
[----:B------:R-:W-:Y:S01]  /*30b0*/  FMUL.FTZ R72, R0, R80 ;  /* 0x0000005000487220 */ /* 0x000fe20000410000 */
[----:B-1----:R-:W-:-:S02]  /*30c0*/  FSEL R48, R48, -INF , P2 ;  /* 0xff80000030307808 */ /* 0x002fc40001000000 */
[----:B------:R-:W-:Y:S01]  /*30d0*/  FMNMX.FTZ R29, R49, R30, !PT ;  /* 0x0000001e311d7209 */ /* 0x000fe20007810000 */
[----:B------:R-:W1:Y:S01]  /*30e0*/  MUFU.TANH R66, R66 ;  /* 0x0000004200427308 */ /* 0x000e620000002400 */
[----:B------:R-:W-:Y:S02]  /*30f0*/  ISETP.GT.AND P2, PT, R34, 0x38, PT ;  /* 0x000000382200780c */ /* 0x000fe40003f44270 */
[----:B----4-:R-:W-:Y:S02]  /*3100*/  FSEL R47, R36, -INF , P1 ;  /* 0xff800000242f7808 */ /* 0x010fe40000800000 */
[----:B------:R-:W-:Y:S02]  /*3110*/  FMNMX.FTZ R30, R48, R29, !PT ;  /* 0x0000001d301e7209 */ /* 0x000fe40007810000 */
[----:B------:R-:W-:Y:S01]  /*3120*/  ISETP.GT.AND P1, PT, R34, 0x39, PT ;  /* 0x000000392200780c */ /* 0x000fe20003f24270 */
[----:B------:R-:W2:Y:S01]  /*3130*/  MUFU.TANH R67, R67 ;  /* 0x0000004300437308 */ /* 0x000ea20000002400 */
[----:B------:R-:W-:-:S02]  /*3140*/  FSEL R46, R37, -INF , P2 ;  /* 0xff800000252e7808 */ /* 0x000fc40001000000 */
[----:B------:R-:W-:Y:S02]  /*3150*/  FMNMX.FTZ R29, R47, R30, !PT ;  /* 0x0000001e2f1d7209 */ /* 0x000fe40007810000 */
[----:B------:R-:W-:Y:S02]  /*3160*/  ISETP.GT.AND P2, PT, R34, 0x40, PT ;  /* 0x000000402200780c */ /* 0x000fe40003f44270 */
[----:B------:R-:W-:Y:S01]  /*3170*/  FSEL R45, R45, -INF , P1 ;  /* 0xff8000002d2d7808 */ /* 0x000fe20000800000 */
[----:B------:R3:W4:Y:S01]  /*3180*/  MUFU.TANH R38, R70 ;  /* 0x0000004600267308 */ /* 0x0007220000002400 */
[----:B------:R-:W-:Y:S02]  /*3190*/  FMNMX.FTZ R30, R46, R29, !PT ;  /* 0x0000001d2e1e7209 */ /* 0x000fe40007810000 */
[----:B------:R-:W-:Y:S02]  /*31a0*/  ISETP.GT.AND P1, PT, R34, 0x41, PT ;  /* 0x000000412200780c */ /* 0x000fe40003f24270 */
[----:B-----5:R-:W-:-:S02]  /*31b0*/  FSEL R44, R44, -INF , P2 ;  /* 0xff8000002c2c7808 */ /* 0x020fc40001000000 */
[----:B------:R-:W-:Y:S01]  /*31c0*/  FMNMX.FTZ R29, R45, R30, !PT ;  /* 0x0000001e2d1d7209 */ /* 0x000fe20007810000 */
[----:B------:R-:W5:Y:S01]  /*31d0*/  MUFU.TANH R33, R71 ;  /* 0x0000004700217308 */ /* 0x000f620000002400 */
[----:B------:R-:W-:Y:S01]  /*31e0*/  ISETP.GT.AND P2, PT, R34, 0x48, PT ;  /* 0x000000482200780c */ /* 0x000fe20003f44270 */
[----:B---3--:R-:W-:Y:S01]  /*31f0*/  FMUL.FTZ R70, R0, R77 ;  /* 0x0000004d00467220 */ /* 0x008fe20000410000 */
[----:B------:R-:W-:Y:S02]  /*3200*/  FSEL R40, R40, -INF , P1 ;  /* 0xff80000028287808 */ /* 0x000fe40000800000 */
[----:B------:R-:W-:Y:S02]  /*3210*/  FMNMX.FTZ R29, R44, R29, !PT ;  /* 0x0000001d2c1d7209 */ /* 0x000fe40007810000 */
[----:B------:R-:W-:Y:S01]  /*3220*/  ISETP.GT.AND P1, PT, R34, 0x49, PT ;  /* 0x000000492200780c */ /* 0x000fe20003f24270 */
[----:B------:R-:W3:Y:S01]  /*3230*/  MUFU.TANH R42, R74 ;  /* 0x0000004a002a7308 */ /* 0x000ee20000002400 */
[----:B0-----:R-:W-:-:S02]  /*3240*/  FSEL R31, R62, -INF , P2 ;  /* 0xff8000003e1f7808 */ /* 0x001fc40001000000 */
[----:B------:R-:W-:Y:S02]  /*3250*/  FMNMX.FTZ R30, R40, R29, !PT ;  /* 0x0000001d281e7209 */ /* 0x000fe40007810000 */
[C---:B------:R-:W-:Y:S02]  /*3260*/  ISETP.GT.AND P2, PT, R34.reuse, 0x50, PT ;  /* 0x000000502200780c */ /* 0x040fe40003f44270 */
[----:B------:R-:W-:Y:S01]  /*3270*/  FSEL R35, R41, -INF , P1 ;  /* 0xff80000029237808 */ /* 0x000fe20000800000 */
[----:B------:R-:W0:Y:S01]  /*3280*/  MUFU.TANH R37, R75 ;  /* 0x0000004b00257308 */ /* 0x000e220000002400 */
[----:B------:R-:W-:Y:S02]  /*3290*/  FMNMX.FTZ R30, R31, R30, !PT ;  /* 0x0000001e1f1e7209 */ /* 0x000fe40007810000 */
[----:B------:R-:W-:Y:S02]  /*32a0*/  ISETP.GT.AND P1, PT, R34, 0x51, PT ;  /* 0x000000512200780c */ /* 0x000fe40003f24270 */
[----:B-1----:R-:W-:-:S02]  /*32b0*/  FSEL R43, R66, -INF , P2 ;  /* 0xff800000422b7808 */ /* 0x002fc40001000000 */
[----:B------:R-:W-:Y:S01]  /*32c0*/  FMNMX.FTZ R30, R35, R30, !PT ;  /* 0x0000001e231e7209 */ /* 0x000fe20007810000 */
[----:B------:R-:W1:Y:S01]  /*32d0*/  MUFU.TANH R36, R78 ;  /* 0x0000004e00247308 */ /* 0x000e620000002400 */
[----:B------:R-:W-:Y:S02]  /*32e0*/  ISETP.GT.AND P2, PT, R34, 0x58, PT ;  /* 0x000000582200780c */ /* 0x000fe40003f44270 */
[----:B--2---:R-:W-:Y:S01]  /*32f0*/  FSEL R39, R67, -INF , P1 ;  /* 0xff80000043277808 */ /* 0x004fe20000800000 */
[----:B------:R-:W-:Y:S01]  /*3300*/  FMUL.FTZ R67, R0, R60 ;  /* 0x0000003c00437220 */ /* 0x000fe20000410000 */
[----:B------:R-:W-:Y:S02]  /*3310*/  FMNMX.FTZ R30, R43, R30, !PT ;  /* 0x0000001e2b1e7209 */ /* 0x000fe40007810000 */
[----:B------:R-:W-:Y:S01]  /*3320*/  ISETP.GT.AND P1, PT, R34, 0x59, PT ;  /* 0x000000592200780c */ /* 0x000fe20003f24270 */
[----:B------:R-:W2:Y:S01]  /*3330*/  MUFU.TANH R32, R79 ;  /* 0x0000004f00207308 */ /* 0x000ea20000002400 */
[----:B----4-:R-:W-:-:S02]  /*3340*/  FSEL R38, R38, -INF , P2 ;  /* 0xff80000026267808 */ /* 0x010fc40001000000 */
[----:B------:R-:W-:Y:S02]  /*3350*/  FMNMX.FTZ R29, R39, R30, !PT ;  /* 0x0000001e271d7209 */ /* 0x000fe40007810000 */
[----:B------:R-:W-:Y:S02]  /*3360*/  ISETP.GT.AND P2, PT, R34, 0x60, PT ;  /* 0x000000602200780c */ /* 0x000fe40003f44270 */
[----:B-----5:R-:W-:Y:S01]  /*3370*/  FSEL R33, R33, -INF , P1 ;  /* 0xff80000021217808 */ /* 0x020fe20000800000 */
[----:B------:R-:W4:Y:S01]  /*3380*/  MUFU.TANH R41, R82 ;  /* 0x0000005200297308 */ /* 0x000f220000002400 */
[----:B------:R-:W-:Y:S02]  /*3390*/  FMNMX.FTZ R30, R38, R29, !PT ;  /* 0x0000001d261e7209 */ /* 0x000fe40007810000 */
[----:B------:R-:W-:Y:S02]  /*33a0*/  ISETP.GT.AND P1, PT, R34, 0x61, PT ;  /* 0x000000612200780c */ /* 0x000fe40003f24270 */
[----:B---3--:R-:W-:-:S02]  /*33b0*/  FSEL R42, R42, -INF , P2 ;  /* 0xff8000002a2a7808 */ /* 0x008fc40001000000 */
[----:B------:R-:W-:Y:S01]  /*33c0*/  FMNMX.FTZ R29, R33, R30, !PT ;  /* 0x0000001e211d7209 */ /* 0x000fe20007810000 */
[----:B------:R-:W3:Y:S01]  /*33d0*/  MUFU.TANH R83, R83 ;  /* 0x0000005300537308 */ /* 0x000ee20000002400 */
[----:B------:R-:W-:Y:S02]  /*33e0*/  ISETP.GT.AND P2, PT, R34, 0x68, PT ;  /* 0x000000682200780c */ /* 0x000fe40003f44270 */
[----:B0-----:R-:W-:Y:S02]  /*33f0*/  FSEL R37, R37, -INF , P1 ;  /* 0xff80000025257808 */ /* 0x001fe40000800000 */
[----:B------:R-:W-:Y:S02]  /*3400*/  FMNMX.FTZ R30, R42, R29, !PT ;  /* 0x0000001d2a1e7209 */ /* 0x000fe40007810000 */
[----:B------:R-:W-:Y:S01]  /*3410*/  ISETP.GT.AND P1, PT, R34, 0x69, PT ;  /* 0x000000692200780c */ /* 0x000fe20003f24270 */
[----:B------:R-:W0:Y:S01]  /*3420*/  MUFU.TANH R86, R86 ;  /* 0x0000005600567308 */ /* 0x000e220000002400 */
[----:B-1----:R-:W-:-:S02]  /*3430*/  FSEL R36, R36, -INF , P2 ;  /* 0xff80000024247808 */ /* 0x002fc40001000000 */
[----:B------:R-:W-:Y:S02]  /*3440*/  FMNMX.FTZ R29, R37, R30, !PT ;  /* 0x0000001e251d7209 */ /* 0x000fe40007810000 */
[----:B------:R-:W-:Y:S02]  /*3450*/  ISETP.GT.AND P2, PT, R34, 0x70, PT ;  /* 0x000000702200780c */ /* 0x000fe40003f44270 */
[----:B--2---:R-:W-:Y:S01]  /*3460*/  FSEL R32, R32, -INF , P1 ;  /* 0xff80000020207808 */ /* 0x004fe20000800000 */
[----:B------:R-:W1:Y:S01]  /*3470*/  MUFU.TANH R87, R87 ;  /* 0x0000005700577308 */ /* 0x000e620000002400 */
[----:B------:R-:W-:Y:S02]  /*3480*/  FMNMX.FTZ R29, R36, R29, !PT ;  /* 0x0000001d241d7209 */ /* 0x000fe40007810000 */
[----:B------:R-:W-:Y:S02]  /*3490*/  ISETP.GT.AND P1, PT, R34, 0x71, PT ;  /* 0x000000712200780c */ /* 0x000fe40003f24270 */
[----:B----4-:R-:W-:-:S02]  /*34a0*/  FSEL R41, R41, -INF , P2 ;  /* 0xff80000029297808 */ /* 0x010fc40001000000 */
[----:B------:R-:W-:Y:S01]  /*34b0*/  FMNMX.FTZ R30, R32, R29, !PT ;  /* 0x0000001d201e7209 */ /* 0x000fe20007810000 */
[----:B------:R2:W-:Y:S01]  /*34c0*/  MUFU.TANH R66, R61 ;  /* 0x0000003d00427308 */ /* 0x0005e20000002400 */
[C---:B------:R-:W-:Y:S02]  /*34d0*/  ISETP.GT.AND P2, PT, R34.reuse, 0x78, PT ;  /* 0x000000782200780c */ /* 0x040fe40003f44270 */
[----:B---3--:R-:W-:Y:S02]  /*34e0*/  FSEL R29, R83, -INF , P1 ;  /* 0xff800000531d7808 */ /* 0x008fe40000800000 */
[----:B------:R-:W-:Y:S02]  /*34f0*/  FMNMX.FTZ R30, R41, R30, !PT ;  /* 0x0000001e291e7209 */ /* 0x000fe40007810000 */
[----:B------:R-:W-:Y:S01]  /*3500*/  ISETP.GT.AND P1, PT, R34, 0x79, PT ;  /* 0x000000792200780c */ /* 0x000fe20003f24270 */
[----:B------:R-:W-:Y:S01]  /*3510*/  MUFU.TANH R2, R2 ;  /* 0x0000000200027308 */ /* 0x000fe20000002400 */
[----:B0-----:R-:W-:-:S02]  /*3520*/  FSEL R34, R86, -INF , P2 ;  /* 0xff80000056227808 */ /* 0x001fc40001000000 */
[----:B------:R-:W-:Y:S02]  /*3530*/  FMNMX.FTZ R71, R29, R30, !PT ;  /* 0x0000001e1d477209 */ /* 0x000fe40007810000 */
[----:B-1----:R-:W-:Y:S02]  /*3540*/  FSEL R30, R87, -INF , P1 ;  /* 0xff800000571e7808 */ /* 0x002fe40000800000 */
[----:B------:R-:W-:Y:S01]  /*3550*/  FMNMX.FTZ R71, R34, R71, !PT ;  /* 0x0000004722477209 */ /* 0x000fe20007810000 */
[----:B------:R-:W-:Y:S01]  /*3560*/  MUFU.TANH R3, R3 ;  /* 0x0000000300037308 */ /* 0x000fe20000002400 */
[----:B------:R-:W-:Y:S02]  /*3570*/  ISETP.GT.AND P2, PT, R88, 0x1, PT ;  /* 0x000000015800780c */ /* 0x000fe40003f44270 */
[----:B------:R-:W-:-:S05]  /*3580*/  FMNMX.FTZ R71, R30, R71, !PT ;  /* 0x000000471e477209 */ /* 0x000fca0007810000 */
[----:B------:R-:W0:Y:S01]  /*3590*/  SHFL.BFLY PT, R60, R71, 0x2, 0x1f ;  /* 0x0c401f00473c7f89 */ /* 0x000e2200000e0000 */
[----:B------:R-:W1:Y:S08]  /*35a0*/  MUFU.TANH R7, R7 ;  /* 0x0000000700077308 */ /* 0x000e700000002400 */
[----:B------:R3:W-:Y:S08]  /*35b0*/  MUFU.TANH R79, R58 ;  /* 0x0000003a004f7308 */ /* 0x0007f00000002400 */
[----:B------:R-:W4:Y:S01]  /*35c0*/  MUFU.TANH R8, R8 ;  /* 0x0000000800087308 */ /* 0x000f220000002400 */
[----:B0-----:R-:W-:-:S07]  /*35d0*/  FMNMX.FTZ R60, R71, R60, !PT ;  /* 0x0000003c473c7209 */ /* 0x001fce0007810000 */
[----:B------:R-:W0:Y:S01]  /*35e0*/  MUFU.TANH R9, R9 ;  /* 0x0000000900097308 */ /* 0x000e220000002400 */
[----:B------:R-:W-:Y:S01]  /*35f0*/  FMUL.FTZ R71, R0, R81 ;  /* 0x0000005100477220 */ /* 0x000fe20000410000 */
[----:B--2---:R-:W2:Y:S06]  /*3600*/  SHFL.BFLY PT, R61, R60, 0x1, 0x1f ;  /* 0x0c201f003c3d7f89 */ /* 0x004eac00000e0000 */
[----:B------:R-:W-:Y:S08]  /*3610*/  MUFU.TANH R10, R10 ;  /* 0x0000000a000a7308 */ /* 0x000ff00000002400 */
[----:B------:R-:W5:Y:S08]  /*3620*/  MUFU.TANH R11, R11 ;  /* 0x0000000b000b7308 */ /* 0x000f700000002400 */
[----:B------:R-:W-:Y:S01]  /*3630*/  MUFU.TANH R12, R12 ;  /* 0x0000000c000c7308 */ /* 0x000fe20000002400 */
[----:B--2---:R-:W-:Y:S01]  /*3640*/  FMNMX.FTZ R170, R60, R61, !PT ;  /* 0x0000003d3caa7209 */ /* 0x004fe20007810000 */
[----:B------:R-:W-:Y:S01]  /*3650*/  IMAD.U32 R61, RZ, RZ, UR10 ;  /* 0x0000000aff3d7e24 */ /* 0x000fe2000f8e00ff */
[----:B-1----:R-:W-:-:S02]  /*3660*/  FSEL R60, R7, -INF , P3 ;  /* 0xff800000073c7808 */ /* 0x002fc40001800000 */
[C---:B------:R-:W-:Y:S01]  /*3670*/  FSETP.NEU.FTZ.AND P1, PT, R170.reuse, -INF , PT ;  /* 0xff800000aa00780b */ /* 0x040fe20003f3d000 */
[----:B---3--:R-:W-:-:S01]  /*3680*/  FFMA.FTZ R58, R170, R61, -8 ;  /* 0xc1000000aa3a7423 */ /* 0x008fc2000001003d */
[----:B------:R-:W-:Y:S01]  /*3690*/  FSEL R61, R3, -INF , P2 ;  /* 0xff800000033d7808 */ /* 0x000fe20001000000 */
[----:B------:R1:W-:Y:S01]  /*36a0*/  MUFU.TANH R75, R65 ;  /* 0x00000041004b7308 */ /* 0x0003e20000002400 */
[----:B------:R-:W-:Y:S02]  /*36b0*/  ISETP.GT.AND P2, PT, R88, 0x10, PT ;  /* 0x000000105800780c */ /* 0x000fe40003f44270 */
[----:B------:R-:W-:Y:S02]  /*36c0*/  FSEL R58, R58, RZ, P1 ;  /* 0x000000ff3a3a7208 */ /* 0x000fe40000800000 */
[----:B------:R-:W-:-:S03]  /*36d0*/  ISETP.GT.AND P1, PT, R88, RZ, PT ;  /* 0x000000ff5800720c */ /* 0x000fc60003f24270 */
[----:B------:R-:W2:Y:S01]  /*36e0*/  MUFU.TANH R14, R14 ;  /* 0x0000000e000e7308 */ /* 0x000ea20000002400 */
[----:B------:R-:W-:Y:S01]  /*36f0*/  FSEL R62, R2, -INF , P1 ;  /* 0xff800000023e7808 */ /* 0x000fe20000800000 */
[--C-:B-1----:R-:W-:Y:S01]  /*3700*/  FFMA.FTZ R65, R63, UR10, -R58.reuse ;  /* 0x0000000a3f417c23 */ /* 0x102fe2000801083a */
[----:B------:R-:W-:Y:S01]  /*3710*/  ISETP.GT.AND P1, PT, R88, 0x9, PT ;  /* 0x000000095800780c */ /* 0x000fe20003f24270 */
[--C-:B------:R-:W-:Y:S01]  /*3720*/  FFMA.FTZ R155, R57, UR10, -R58.reuse ;  /* 0x0000000a399b7c23 */ /* 0x100fe2000801083a */
[----:B------:R-:W-:Y:S01]  /*3730*/  FMNMX.FTZ R3, R62, R61, !PT ;  /* 0x0000003d3e037209 */ /* 0x000fe20007810000 */
[--C-:B------:R-:W-:Y:S01]  /*3740*/  FFMA.FTZ R157, R52, UR10, -R58.reuse ;  /* 0x0000000a349d7c23 */ /* 0x100fe2000801083a */
[----:B----4-:R-:W-:Y:S01]  /*3750*/  FSEL R59, R8, -INF , P1 ;  /* 0xff800000083b7808 */ /* 0x010fe20000800000 */
[----:B------:R-:W-:Y:S01]  /*3760*/  MUFU.TANH R13, R13 ;  /* 0x0000000d000d7308 */ /* 0x000fe20000002400 */
[----:B------:R-:W-:Y:S01]  /*3770*/  FMNMX.FTZ R8, R60, R3, !PT ;  /* 0x000000033c087209 */ /* 0x000fe20007810000 */
[--C-:B------:R-:W-:Y:S01]  /*3780*/  FFMA.FTZ R159, R48, UR10, -R58.reuse ;  /* 0x0000000a309f7c23 */ /* 0x100fe2000801083a */
[----:B------:R-:W-:Y:S01]  /*3790*/  ISETP.GT.AND P1, PT, R88, 0x11, PT ;  /* 0x000000115800780c */ /* 0x000fe20003f24270 */
[--C-:B------:R-:W-:Y:S01]  /*37a0*/  FFMA.FTZ R161, R44, UR10, -R58.reuse ;  /* 0x0000000a2ca17c23 */ /* 0x100fe2000801083a */
[----:B0-----:R-:W-:Y:S01]  /*37b0*/  FSEL R63, R9, -INF , P2 ;  /* 0xff800000093f7808 */ /* 0x001fe20001000000 */
[--C-:B------:R-:W-:Y:S01]  /*37c0*/  FFMA.FTZ R9, R56, UR10, -R58.reuse ;  /* 0x0000000a38097c23 */ /* 0x100fe2000801083a */
[----:B------:R-:W-:Y:S01]  /*37d0*/  FMNMX.FTZ R8, R59, R8, !PT ;  /* 0x000000083b087209 */ /* 0x000fe20007810000 */
[----:B------:R0:W-:Y:S01]  /*37e0*/  MUFU.TANH R74, R64 ;  /* 0x00000040004a7308 */ /* 0x0001e20000002400 */
[C---:B------:R-:W-:Y:S01]  /*37f0*/  ISETP.GT.AND P2, PT, R88.reuse, 0x18, PT ;  /* 0x000000185800780c */ /* 0x040fe20003f44270 */
[--C-:B------:R-:W-:Y:S01]  /*3800*/  FFMA.FTZ R153, R93, UR10, -R58.reuse ;  /* 0x0000000a5d997c23 */ /* 0x100fe2000801083a */
[----:B------:R-:W-:Y:S01]  /*3810*/  FMNMX.FTZ R7, R63, R8, !PT ;  /* 0x000000083f077209 */ /* 0x000fe20007810000 */
[--C-:B------:R-:W-:Y:S01]  /*3820*/  FFMA.FTZ R54, R91, UR10, -R58.reuse ;  /* 0x0000000a5b367c23 */ /* 0x100fe2000801083a */
[----:B-----5:R-:W-:Y:S01]  /*3830*/  FSEL R57, R11, -INF , P2 ;  /* 0xff8000000b397808 */ /* 0x020fe20001000000 */
[--C-:B------:R-:W-:Y:S01]  /*3840*/  FFMA.FTZ R11, R55, UR10, -R58.reuse ;  /* 0x0000000a370b7c23 */ /* 0x100fe2000801083a */
[----:B------:R-:W-:Y:S01]  /*3850*/  ISETP.GT.AND P2, PT, R88, 0x20, PT ;  /* 0x000000205800780c */ /* 0x000fe20003f44270 */
[----:B------:R-:W1:Y:S01]  /*3860*/  MUFU.TANH R15, R15 ;  /* 0x0000000f000f7308 */ /* 0x000e620000002400 */
[----:B0-----:R-:W-:Y:S01]  /*3870*/  FSEL R64, R10, -INF , P1 ;  /* 0xff8000000a407808 */ /* 0x001fe20000800000 */
[--C-:B------:R-:W-:Y:S01]  /*3880*/  FFMA.FTZ R2, R89, UR10, -R58.reuse ;  /* 0x0000000a59027c23 */ /* 0x100fe2000801083a */
[----:B------:R-:W-:Y:S01]  /*3890*/  ISETP.GT.AND P1, PT, R88, 0x19, PT ;  /* 0x000000195800780c */ /* 0x000fe20003f24270 */
[--C-:B------:R-:W-:Y:S01]  /*38a0*/  FFMA.FTZ R167, R41, UR10, -R58.reuse ;  /* 0x0000000a29a77c23 */ /* 0x100fe2000801083a */
[----:B------:R-:W-:Y:S01]  /*38b0*/  FMNMX.FTZ R8, R64, R7, !PT ;  /* 0x0000000740087209 */ /* 0x000fe20007810000 */
[--C-:B------:R-:W-:Y:S01]  /*38c0*/  FFMA.FTZ R165, R42, UR10, -R58.reuse ;  /* 0x0000000a2aa57c23 */ /* 0x100fe2000801083a */
[----:B--2---:R-:W-:Y:S01]  /*38d0*/  FSEL R56, R14, -INF , P2 ;  /* 0xff8000000e387808 */ /* 0x004fe20001000000 */
[----:B------:R-:W0:Y:S01]  /*38e0*/  MUFU.TANH R20, R20 ;  /* 0x0000001400147308 */ /* 0x000e220000002400 */
[----:B------:R-:W-:Y:S01]  /*38f0*/  FMNMX.FTZ R10, R57, R8, !PT ;  /* 0x00000008390a7209 */ /* 0x000fe20007810000 */
[--C-:B------:R-:W-:Y:S01]  /*3900*/  FFMA.FTZ R14, R51, UR10, -R58.reuse ;  /* 0x0000000a330e7c23 */ /* 0x100fe2000801083a */
[----:B------:R-:W-:Y:S01]  /*3910*/  ISETP.GT.AND P2, PT, R88, 0x28, PT ;  /* 0x000000285800780c */ /* 0x000fe20003f44270 */
[--C-:B------:R-:W-:Y:S01]  /*3920*/  FFMA.FTZ R163, R43, UR10, -R58.reuse ;  /* 0x0000000a2ba37c23 */ /* 0x100fe2000801083a */
[----:B------:R-:W-:-:S01]  /*3930*/  FFMA.FTZ R31, R31, UR10, -R58 ;  /* 0x0000000a1f1f7c23 */ /* 0x000fc2000801083a */
[----:B------:R-:W-:-:S02]  /*3940*/  FFMA.FTZ R30, R30, UR10, -R58 ;  /* 0x0000000a1e1e7c23 */ /* 0x000fc4000801083a */
[----:B------:R2:W-:Y:S01]  /*3950*/  MUFU.EX2 R3, R65 ;  /* 0x0000004100037308 */ /* 0x0005e20000000800 */
[----:B-1----:R-:W-:Y:S02]  /*3960*/  FSEL R15, R15, -INF , P2 ;  /* 0xff8000000f0f7808 */ /* 0x002fe40001000000 */
[----:B------:R-:W-:-:S05]  /*3970*/  ISETP.GT.AND P2, PT, R88, 0x30, PT ;  /* 0x000000305800780c */ /* 0x000fca0003f44270 */
[----:B------:R-:W1:Y:S01]  /*3980*/  MUFU.TANH R24, R24 ;  /* 0x0000001800187308 */ /* 0x000e620000002400 */
[----:B--2---:R-:W-:Y:S01]  /*3990*/  FSEL R65, R12, -INF , P1 ;  /* 0xff8000000c417808 */ /* 0x004fe20000800000 */
[----:B------:R-:W-:Y:S01]  /*39a0*/  FFMA.FTZ R12, R53, UR10, -R58 ;  /* 0x0000000a350c7c23 */ /* 0x000fe2000801083a */
[----:B------:R-:W-:Y:S02]  /*39b0*/  ISETP.GT.AND P1, PT, R88, 0x21, PT ;  /* 0x000000215800780c */ /* 0x000fe40003f24270 */
[----:B------:R-:W-:Y:S02]  /*39c0*/  FMNMX.FTZ R7, R65, R10, !PT ;  /* 0x0000000a41077209 */ /* 0x000fe40007810000 */
[----:B------:R-:W-:Y:S01]  /*39d0*/  FSEL R13, R13, -INF , P1 ;  /* 0xff8000000d0d7808 */ /* 0x000fe20000800000 */
[----:B------:R-:W2:Y:S01]  /*39e0*/  MUFU.TANH R21, R21 ;  /* 0x0000001500157308 */ /* 0x000ea20000002400 */
[----:B------:R-:W-:Y:S02]  /*39f0*/  FMNMX.FTZ R10, R56, R7, !PT ;  /* 0x00000007380a7209 */ /* 0x000fe40007810000 */
[----:B------:R-:W-:-:S02]  /*3a00*/  ISETP.GT.AND P1, PT, R88, 0x29, PT ;  /* 0x000000295800780c */ /* 0x000fc40003f24270 */
[----:B------:R-:W-:Y:S02]  /*3a10*/  FMNMX.FTZ R10, R13, R10, !PT ;  /* 0x0000000a0d0a7209 */ /* 0x000fe40007810000 */
[----:B0-----:R-:W-:Y:S01]  /*3a20*/  FSEL R55, R20, -INF , P1 ;  /* 0xff80000014377808 */ /* 0x001fe20000800000 */
[----:B------:R-:W0:Y:S01]  /*3a30*/  MUFU.TANH R25, R25 ;  /* 0x0000001900197308 */ /* 0x000e220000002400 */
[----:B------:R-:W-:Y:S01]  /*3a40*/  FMNMX.FTZ R10, R15, R10, !PT ;  /* 0x0000000a0f0a7209 */ /* 0x000fe20007810000 */
[--C-:B------:R-:W-:Y:S01]  /*3a50*/  FFMA.FTZ R20, R47, UR10, -R58.reuse ;  /* 0x0000000a2f147c23 */ /* 0x100fe2000801083a */
[----:B------:R-:W-:Y:S02]  /*3a60*/  ISETP.GT.AND P1, PT, R88, 0x31, PT ;  /* 0x000000315800780c */ /* 0x000fe40003f24270 */
[----:B-1----:R-:W-:Y:S01]  /*3a70*/  FSEL R53, R24, -INF , P2 ;  /* 0xff80000018357808 */ /* 0x002fe20001000000 */
[----:B------:R-:W-:-:S01]  /*3a80*/  FFMA.FTZ R24, R49, UR10, -R58 ;  /* 0x0000000a31187c23 */ /* 0x000fc2000801083a */
[----:B------:R-:W-:Y:S01]  /*3a90*/  FMNMX.FTZ R10, R55, R10, !PT ;  /* 0x0000000a370a7209 */ /* 0x000fe20007810000 */
[----:B------:R-:W1:Y:S01]  /*3aa0*/  MUFU.TANH R26, R26 ;  /* 0x0000001a001a7308 */ /* 0x000e620000002400 */
[----:B------:R-:W-:-:S02]  /*3ab0*/  ISETP.GT.AND P2, PT, R88, 0x38, PT ;  /* 0x000000385800780c */ /* 0x000fc40003f44270 */
[----:B--2---:R-:W-:Y:S02]  /*3ac0*/  FSEL R21, R21, -INF , P1 ;  /* 0xff80000015157808 */ /* 0x004fe40000800000 */
[----:B------:R-:W-:Y:S02]  /*3ad0*/  FMNMX.FTZ R10, R53, R10, !PT ;  /* 0x0000000a350a7209 */ /* 0x000fe40007810000 */
[C---:B------:R-:W-:Y:S01]  /*3ae0*/  ISETP.GT.AND P1, PT, R88.reuse, 0x39, PT ;  /* 0x000000395800780c */ /* 0x040fe20003f24270 */
[----:B------:R-:W2:Y:S01]  /*3af0*/  MUFU.TANH R28, R28 ;  /* 0x0000001c001c7308 */ /* 0x000ea20000002400 */
[----:B0-----:R-:W-:Y:S02]  /*3b00*/  FSEL R25, R25, -INF , P2 ;  /* 0xff80000019197808 */ /* 0x001fe40001000000 */
[----:B------:R-:W-:Y:S02]  /*3b10*/  FMNMX.FTZ R10, R21, R10, !PT ;  /* 0x0000000a150a7209 */ /* 0x000fe40007810000 */
[----:B------:R-:W-:-:S03]  /*3b20*/  ISETP.GT.AND P2, PT, R88, 0x40, PT ;  /* 0x000000405800780c */ /* 0x000fc60003f44270 */
[----:B------:R-:W0:Y:S01]  /*3b30*/  MUFU.TANH R27, R27 ;  /* 0x0000001b001b7308 */ /* 0x000e220000002400 */
[----:B-1----:R-:W-:Y:S01]  /*3b40*/  FSEL R52, R26, -INF , P1 ;  /* 0xff8000001a347808 */ /* 0x002fe20000800000 */
[--C-:B------:R-:W-:Y:S01]  /*3b50*/  FFMA.FTZ R26, R40, UR10, -R58.reuse ;  /* 0x0000000a281a7c23 */ /* 0x100fe2000801083a */
[----:B------:R-:W-:Y:S01]  /*3b60*/  ISETP.GT.AND P1, PT, R88, 0x41, PT ;  /* 0x000000415800780c */ /* 0x000fe20003f24270 */
[----:B------:R-:W-:-:S04]  /*3b70*/  FFMA.FTZ R40, R39, UR10, -R58 ;  /* 0x0000000a27287c23 */ /* 0x000fc8000801083a */
[----:B------:R-:W1:Y:S01]  /*3b80*/  MUFU.TANH R67, R67 ;  /* 0x0000004300437308 */ /* 0x000e620000002400 */
[----:B--2---:R-:W-:Y:S01]  /*3b90*/  FSEL R51, R28, -INF , P2 ;  /* 0xff8000001c337808 */ /* 0x004fe20001000000 */
[----:B------:R-:W-:Y:S01]  /*3ba0*/  FFMA.FTZ R28, R45, UR10, -R58 ;  /* 0x0000000a2d1c7c23 */ /* 0x000fe2000801083a */
[----:B------:R-:W-:-:S05]  /*3bb0*/  ISETP.GT.AND P2, PT, R88, 0x48, PT ;  /* 0x000000485800780c */ /* 0x000fca0003f44270 */
[----:B------:R2:W-:Y:S01]  /*3bc0*/  MUFU.EX2 R8, R9 ;  /* 0x0000000900087308 */ /* 0x0005e20000000800 */
[----:B0-----:R-:W-:Y:S02]  /*3bd0*/  FSEL R27, R27, -INF , P1 ;  /* 0xff8000001b1b7808 */ /* 0x001fe40000800000 */
[----:B------:R-:W-:-:S05]  /*3be0*/  ISETP.GT.AND P1, PT, R88, 0x49, PT ;  /* 0x000000495800780c */ /* 0x000fca0003f24270 */
[----:B------:R-:W0:Y:S01]  /*3bf0*/  MUFU.TANH R68, R68 ;  /* 0x0000004400447308 */ /* 0x000e220000002400 */
[----:B--2---:R-:W-:Y:S02]  /*3c00*/  FMNMX.FTZ R9, R25, R10, !PT ;  /* 0x0000000a19097209 */ /* 0x004fe40007810000 */
[----:B-1----:R-:W-:Y:S02]  /*3c10*/  FSEL R67, R67, -INF , P2 ;  /* 0xff80000043437808 */ /* 0x002fe40001000000 */
[----:B------:R-:W-:Y:S01]  /*3c20*/  FMNMX.FTZ R10, R52, R9, !PT ;  /* 0x00000009340a7209 */ /* 0x000fe20007810000 */
[----:B------:R-:W-:Y:S01]  /*3c30*/  FFMA.FTZ R9, R50, UR10, -R58 ;  /* 0x0000000a32097c23 */ /* 0x000fe2000801083a */
[----:B------:R-:W-:Y:S01]  /*3c40*/  ISETP.GT.AND P2, PT, R88, 0x50, PT ;  /* 0x000000505800780c */ /* 0x000fe20003f44270 */
[----:B------:R1:W2:Y:S01]  /*3c50*/  MUFU.TANH R78, R69 ;  /* 0x00000045004e7308 */ /* 0x0002a20000002400 */
[----:B------:R-:W-:-:S04]  /*3c60*/  FMNMX.FTZ R10, R51, R10, !PT ;  /* 0x0000000a330a7209 */ /* 0x000fc80007810000 */
[----:B------:R-:W-:-:S03]  /*3c70*/  FMNMX.FTZ R10, R27, R10, !PT ;  /* 0x0000000a1b0a7209 */ /* 0x000fc60007810000 */
[----:B------:R3:W-:Y:S01]  /*3c80*/  MUFU.EX2 R7, R11 ;  /* 0x0000000b00077308 */ /* 0x0007e20000000800 */
[----:B-1----:R-:W-:Y:S02]  /*3c90*/  FSEL R69, R66, -INF , P1 ;  /* 0xff80000042457808 */ /* 0x002fe40000800000 */
[----:B------:R-:W-:Y:S02]  /*3ca0*/  FMNMX.FTZ R10, R67, R10, !PT ;  /* 0x0000000a430a7209 */ /* 0x000fe40007810000 */
[----:B------:R-:W-:Y:S02]  /*3cb0*/  ISETP.GT.AND P1, PT, R88, 0x51, PT ;  /* 0x000000515800780c */ /* 0x000fe40003f24270 */
[----:B------:R-:W-:Y:S01]  /*3cc0*/  FSEL R66, R74, -INF , P2 ;  /* 0xff8000004a427808 */ /* 0x000fe20001000000 */
[----:B------:R1:W4:Y:S01]  /*3cd0*/  MUFU.TANH R82, R73 ;  /* 0x0000004900527308 */ /* 0x0003220000002400 */
[----:B---3--:R-:W-:Y:S01]  /*3ce0*/  FMNMX.FTZ R11, R69, R10, !PT ;  /* 0x0000000a450b7209 */ /* 0x008fe20007810000 */
[--C-:B------:R-:W-:Y:S01]  /*3cf0*/  FFMA.FTZ R74, R35, UR10, -R58.reuse ;  /* 0x0000000a234a7c23 */ /* 0x100fe2000801083a */
[----:B------:R-:W-:Y:S01]  /*3d00*/  ISETP.GT.AND P2, PT, R88, 0x58, PT ;  /* 0x000000585800780c */ /* 0x000fe20003f44270 */
[--C-:B------:R-:W-:Y:S01]  /*3d10*/  FFMA.FTZ R35, R38, UR10, -R58.reuse ;  /* 0x0000000a26237c23 */ /* 0x100fe2000801083a */
[----:B------:R-:W-:Y:S01]  /*3d20*/  FSEL R50, R75, -INF , P1 ;  /* 0xff8000004b327808 */ /* 0x000fe20000800000 */
[----:B------:R-:W-:Y:S01]  /*3d30*/  FFMA.FTZ R38, R37, UR10, -R58 ;  /* 0x0000000a25267c23 */ /* 0x000fe2000801083a */
[----:B------:R-:W-:Y:S01]  /*3d40*/  FMNMX.FTZ R11, R66, R11, !PT ;  /* 0x0000000b420b7209 */ /* 0x000fe20007810000 */
[----:B------:R-:W3:Y:S01]  /*3d50*/  MUFU.TANH R76, R76 ;  /* 0x0000004c004c7308 */ /* 0x000ee20000002400 */
[----:B------:R-:W-:Y:S01]  /*3d60*/  ISETP.GT.AND P1, PT, R88, 0x59, PT ;  /* 0x000000595800780c */ /* 0x000fe20003f24270 */
[----:B-1----:R-:W-:Y:S01]  /*3d70*/  FMUL.FTZ R73, R0, R84 ;  /* 0x0000005400497220 */ /* 0x002fe20000410000 */
[----:B0-----:R-:W-:Y:S01]  /*3d80*/  FSEL R48, R68, -INF , P2 ;  /* 0xff80000044307808 */ /* 0x001fe20001000000 */
[----:B------:R-:W-:Y:S01]  /*3d90*/  IMAD.U32 R37, RZ, RZ, UR10 ;  /* 0x0000000aff257e24 */ /* 0x000fe2000f8e00ff */
[----:B------:R-:W-:-:S02]  /*3da0*/  FMNMX.FTZ R11, R50, R11, !PT ;  /* 0x0000000b320b7209 */ /* 0x000fc40007810000 */
[----:B------:R-:W-:Y:S01]  /*3db0*/  ISETP.GT.AND P2, PT, R88, 0x60, PT ;  /* 0x000000605800780c */ /* 0x000fe20003f44270 */
[----:B------:R-:W0:Y:S01]  /*3dc0*/  MUFU.TANH R70, R70 ;  /* 0x0000004600467308 */ /* 0x000e220000002400 */
[----:B--2---:R-:W-:Y:S02]  /*3dd0*/  FSEL R68, R78, -INF , P1 ;  /* 0xff8000004e447808 */ /* 0x004fe40000800000 */
[----:B------:R-:W-:Y:S02]  /*3de0*/  FMNMX.FTZ R11, R48, R11, !PT ;  /* 0x0000000b300b7209 */ /* 0x000fe40007810000 */
[----:B------:R-:W-:Y:S02]  /*3df0*/  ISETP.GT.AND P1, PT, R88, 0x61, PT ;  /* 0x000000615800780c */ /* 0x000fe40003f24270 */
[----:B------:R-:W-:Y:S01]  /*3e00*/  FSEL R49, R79, -INF , P2 ;  /* 0xff8000004f317808 */ /* 0x000fe20001000000 */
[----:B------:R-:W1:Y:S01]  /*3e10*/  MUFU.TANH R72, R72 ;  /* 0x0000004800487308 */ /* 0x000e620000002400 */
[----:B------:R-:W-:Y:S01]  /*3e20*/  FMNMX.FTZ R10, R68, R11, !PT ;  /* 0x0000000b440a7209 */ /* 0x000fe20007810000 */
[----:B------:R-:W-:Y:S01]  /*3e30*/  FFMA.FTZ R11, R46, UR10, -R58 ;  /* 0x0000000a2e0b7c23 */ /* 0x000fe2000801083a */
[----:B------:R-:W-:-:S02]  /*3e40*/  ISETP.GT.AND P2, PT, R88, 0x68, PT ;  /* 0x000000685800780c */ /* 0x000fc40003f44270 */
[----:B----4-:R-:W-:Y:S02]  /*3e50*/  FSEL R47, R82, -INF , P1 ;  /* 0xff800000522f7808 */ /* 0x010fe40000800000 */
[----:B------:R-:W-:Y:S01]  /*3e60*/  FMNMX.FTZ R10, R49, R10, !PT ;  /* 0x0000000a310a7209 */ /* 0x000fe20007810000 */
[----:B------:R-:W2:Y:S01]  /*3e70*/  MUFU.TANH R71, R71 ;  /* 0x0000004700477308 */ /* 0x000ea20000002400 */
[----:B------:R-:W-:Y:S02]  /*3e80*/  ISETP.GT.AND P1, PT, R88, 0x69, PT ;  /* 0x000000695800780c */ /* 0x000fe40003f24270 */
[----:B---3--:R-:W-:Y:S01]  /*3e90*/  FSEL R46, R76, -INF , P2 ;  /* 0xff8000004c2e7808 */ /* 0x008fe20001000000 */
[----:B------:R-:W-:-:S01]  /*3ea0*/  FFMA.FTZ R76, R33, UR10, -R58 ;  /* 0x0000000a214c7c23 */ /* 0x000fc2000801083a */
[----:B------:R-:W-:Y:S01]  /*3eb0*/  FMNMX.FTZ R75, R47, R10, !PT ;  /* 0x0000000a2f4b7209 */ /* 0x000fe20007810000 */
[----:B------:R-:W-:-:S01]  /*3ec0*/  FFMA.FTZ R33, R36, UR10, -R58 ;  /* 0x0000000a24217c23 */ /* 0x000fc2000801083a */
[----:B------:R-:W-:Y:S01]  /*3ed0*/  ISETP.GT.AND P2, PT, R88, 0x70, PT ;  /* 0x000000705800780c */ /* 0x000fe20003f44270 */
[----:B------:R-:W3:Y:S01]  /*3ee0*/  MUFU.TANH R73, R73 ;  /* 0x0000004900497308 */ /* 0x000ee20000002400 */
[----:B0-----:R-:W-:Y:S01]  /*3ef0*/  FSEL R70, R70, -INF , P1 ;  /* 0xff80000046467808 */ /* 0x001fe20000800000 */
[--C-:B------:R-:W-:Y:S01]  /*3f00*/  FFMA.FTZ R36, R32, UR10, -R58.reuse ;  /* 0x0000000a20247c23 */ /* 0x100fe2000801083a */
[----:B------:R-:W-:Y:S01]  /*3f10*/  FMNMX.FTZ R75, R46, R75, !PT ;  /* 0x0000004b2e4b7209 */ /* 0x000fe20007810000 */
[--C-:B------:R-:W-:Y:S01]  /*3f20*/  FFMA.FTZ R32, R29, UR10, -R58.reuse ;  /* 0x0000000a1d207c23 */ /* 0x100fe2000801083a */
[----:B------:R-:W-:Y:S01]  /*3f30*/  ISETP.GT.AND P1, PT, R88, 0x71, PT ;  /* 0x000000715800780c */ /* 0x000fe20003f24270 */
[----:B------:R-:W-:Y:S01]  /*3f40*/  FFMA.FTZ R29, R34, UR10, -R58 ;  /* 0x0000000a221d7c23 */ /* 0x000fe2000801083a */
[----:B-1----:R-:W-:Y:S01]  /*3f50*/  FSEL R45, R72, -INF , P2 ;  /* 0xff800000482d7808 */ /* 0x002fe20001000000 */
[----:B------:R-:W0:Y:S01]  /*3f60*/  MUFU.TANH R85, R85 ;  /* 0x0000005500557308 */ /* 0x000e220000002400 */
[----:B------:R-:W-:-:S02]  /*3f70*/  FMNMX.FTZ R10, R70, R75, !PT ;  /* 0x0000004b460a7209 */ /* 0x000fc40007810000 */
[C---:B------:R-:W-:Y:S02]  /*3f80*/  ISETP.GT.AND P2, PT, R88.reuse, 0x78, PT ;  /* 0x000000785800780c */ /* 0x040fe40003f44270 */
[----:B--2---:R-:W-:Y:S02]  /*3f90*/  FSEL R71, R71, -INF , P1 ;  /* 0xff80000047477808 */ /* 0x004fe40000800000 */
[----:B------:R-:W-:Y:S01]  /*3fa0*/  FMNMX.FTZ R10, R45, R10, !PT ;  /* 0x0000000a2d0a7209 */ /* 0x000fe20007810000 */
[----:B------:R-:W-:Y:S01]  /*3fb0*/  MUFU.EX2 R153, R153 ;  /* 0x0000009900997308 */ /* 0x000fe20000000800 */
[----:B---3--:R-:W-:Y:S02]  /*3fc0*/  FSEL R44, R73, -INF , P2 ;  /* 0xff800000492c7808 */ /* 0x008fe40001000000 */
[----:B------:R-:W-:Y:S02]  /*3fd0*/  ISETP.GT.AND P1, PT, R88, 0x79, PT ;  /* 0x000000795800780c */ /* 0x000fe40003f24270 */
[----:B------:R-:W-:-:S03]  /*3fe0*/  FMNMX.FTZ R73, R71, R10, !PT ;  /* 0x0000000a47497209 */ /* 0x000fc60007810000 */
[----:B------:R-:W1:Y:S01]  /*3ff0*/  MUFU.EX2 R54, R54 ;  /* 0x0000003600367308 */ /* 0x000e620000000800 */
[----:B0-----:R-:W-:Y:S02]  /*4000*/  FSEL R72, R85, -INF , P1 ;  /* 0xff80000055487808 */ /* 0x001fe40000800000 */
[----:B------:R-:W-:-:S04]  /*4010*/  FMNMX.FTZ R73, R44, R73, !PT ;  /* 0x000000492c497209 */ /* 0x000fc80007810000 */
[----:B------:R-:W-:Y:S01]  /*4020*/  FMNMX.FTZ R73, R72, R73, !PT ;  /* 0x0000004948497209 */ /* 0x000fe20007810000 */
[----:B------:R-:W0:Y:S04]  /*4030*/  MUFU.EX2 R2, R2 ;  /* 0x0000000200027308 */ /* 0x000e280000000800 */
[----:B------:R-:W2:Y:S04]  /*4040*/  SHFL.BFLY PT, R10, R73, 0x2, 0x1f ;  /* 0x0c401f00490a7f89 */ /* 0x000ea800000e0000 */
[----:B------:R-:W3:Y:S08]  /*4050*/  MUFU.EX2 R155, R155 ;  /* 0x0000009b009b7308 */ /* 0x000ef00000000800 */
[----:B------:R-:W-:Y:S08]  /*4060*/  MUFU.EX2 R12, R12 ;  /* 0x0000000c000c7308 */ /* 0x000ff00000000800 */
[----:B------:R-:W-:Y:S01]  /*4070*/  MUFU.EX2 R157, R157 ;  /* 0x0000009d009d7308 */ /* 0x000fe20000000800 */
[----:B--2---:R-:W-:-:S07]  /*4080*/  FMNMX.FTZ R39, R73, R10, !PT ;  /* 0x0000000a49277209 */ /* 0x004fce0007810000 */
[----:B------:R-:W-:Y:S01]  /*4090*/  MUFU.EX2 R14, R14 ;  /* 0x0000000e000e7308 */ /* 0x000fe20000000800 */
[----:B------:R-:W2:Y:S07]  /*40a0*/  SHFL.BFLY PT, R10, R39, 0x1, 0x1f ;  /* 0x0c201f00270a7f89 */ /* 0x000eae00000e0000 */
[----:B------:R-:W-:Y:S08]  /*40b0*/  MUFU.EX2 R9, R9 ;  /* 0x0000000900097308 */ /* 0x000ff00000000800 */
[----:B------:R-:W-:Y:S08]  /*40c0*/  MUFU.EX2 R24, R24 ;  /* 0x0000001800187308 */ /* 0x000ff00000000800 */
[----:B------:R-:W-:Y:S01]  /*40d0*/  MUFU.EX2 R159, R159 ;  /* 0x0000009f009f7308 */ /* 0x000fe20000000800 */
[----:B--2---:R-:W-:-:S04]  /*40e0*/  FMNMX.FTZ R10, R39, R10, !PT ;  /* 0x0000000a270a7209 */ /* 0x004fc80007810000 */
        /* <DEDUP_REMOVED lines=14> */
[----:B------:R-:W-:Y:S01]  /*41d0*/  FFMA.FTZ R21, R27, UR10, -R34 ;  /* 0x0000000a1b157c23 */ /* 0x000fe20008010822 */
[----:B-1----:R-:W-:-:S01]  /*41e0*/  FADD.FTZ R27, R153, R54 ;  /* 0x00000036991b7221 */ /* 0x002fc20000010000 */
[--C-:B------:R-:W-:Y:S01]  /*41f0*/  FFMA.FTZ R65, R65, UR10, -R34.reuse ;  /* 0x0000000a41417c23 */ /* 0x100fe20008010822 */
[----:B------:R-:W-:-:S01]  /*4200*/  FFMA.FTZ R156, R56, UR10, -R34 ;  /* 0x0000000a389c7c23 */ /* 0x000fc20008010822 */
[----:B------:R-:W1:Y:S01]  /*4210*/  MUFU.EX2 R37, R37 ;  /* 0x0000002500257308 */ /* 0x000e620000000800 */
[----:B0-----:R-:W-:-:S01]  /*4220*/  FADD.FTZ R62, R2, R27 ;  /* 0x0000001b023e7221 */ /* 0x001fc20000010000 */
[--C-:B------:R-:W-:Y:S01]  /*4230*/  FFMA.FTZ R13, R13, UR10, -R34.reuse ;  /* 0x0000000a0d0d7c23 */ /* 0x100fe20008010822 */
[----:B------:R-:W-:-:S01]  /*4240*/  FFMA.FTZ R160, R51, UR10, -R34 ;  /* 0x0000000a33a07c23 */ /* 0x000fc20008010822 */
[----:B------:R-:W-:Y:S01]  /*4250*/  FFMA.FTZ R55, R55, UR10, -R34 ;  /* 0x0000000a37377c23 */ /* 0x000fe20008010822 */
[----:B------:R-:W-:-:S01]  /*4260*/  FADD.FTZ R62, R3, R62 ;  /* 0x0000003e033e7221 */ /* 0x000fc20000010000 */
[--C-:B------:R-:W-:Y:S01]  /*4270*/  FFMA.FTZ R158, R53, UR10, -R34.reuse ;  /* 0x0000000a359e7c23 */ /* 0x100fe20008010822 */
[----:B------:R-:W-:-:S01]  /*4280*/  FFMA.FTZ R25, R25, UR10, -R34 ;  /* 0x0000000a19197c23 */ /* 0x000fc20008010822 */
[----:B------:R-:W0:Y:S01]  /*4290*/  MUFU.EX2 R41, R41 ;  /* 0x0000002900297308 */ /* 0x000e220000000800 */
[----:B---3--:R-:W-:-:S01]  /*42a0*/  FADD.FTZ R51, R155, R62 ;  /* 0x0000003e9b337221 */ /* 0x008fc20000010000 */
[--C-:B------:R-:W-:Y:S01]  /*42b0*/  FFMA.FTZ R52, R52, UR10, -R34.reuse ;  /* 0x0000000a34347c23 */ /* 0x100fe20008010822 */
[----:B------:R-:W-:-:S01]  /*42c0*/  FFMA.FTZ R50, R50, UR10, -R34 ;  /* 0x0000000a32327c23 */ /* 0x000fc20008010822 */
[----:B------:R-:W-:Y:S01]  /*42d0*/  FFMA.FTZ R67, R67, UR10, -R34 ;  /* 0x0000000a43437c23 */ /* 0x000fe20008010822 */
[----:B------:R-:W-:-:S01]  /*42e0*/  FADD.FTZ R64, R8, R51 ;  /* 0x0000003308407221 */ /* 0x000fc20000010000 */
[--C-:B------:R-:W-:Y:S01]  /*42f0*/  FFMA.FTZ R69, R69, UR10, -R34.reuse ;  /* 0x0000000a45457c23 */ /* 0x100fe20008010822 */
[----:B------:R-:W-:-:S01]  /*4300*/  FFMA.FTZ R162, R66, UR10, -R34 ;  /* 0x0000000a42a27c23 */ /* 0x000fc20008010822 */
[----:B------:R-:W2:Y:S01]  /*4310*/  MUFU.EX2 R42, R42 ;  /* 0x0000002a002a7308 */ /* 0x000ea20000000800 */
[----:B-1----:R-:W-:-:S01]  /*4320*/  FADD.FTZ R60, R152, R37 ;  /* 0x00000025983c7221 */ /* 0x002fc20000010000 */
[--C-:B------:R-:W-:Y:S01]  /*4330*/  FFMA.FTZ R48, R48, UR10, -R34.reuse ;  /* 0x0000000a30307c23 */ /* 0x100fe20008010822 */
[----:B------:R-:W-:-:S01]  /*4340*/  FFMA.FTZ R47, R47, UR10, -R34 ;  /* 0x0000000a2f2f7c23 */ /* 0x000fc20008010822 */
[--C-:B------:R-:W-:Y:S01]  /*4350*/  FFMA.FTZ R68, R68, UR10, -R34.reuse ;  /* 0x0000000a44447c23 */ /* 0x100fe20008010822 */
[----:B------:R-:W-:-:S01]  /*4360*/  FFMA.FTZ R49, R49, UR10, -R34 ;  /* 0x0000000a31317c23 */ /* 0x000fc20008010822 */
[--C-:B------:R-:W-:Y:S01]  /*4370*/  FFMA.FTZ R46, R46, UR10, -R34.reuse ;  /* 0x0000000a2e2e7c23 */ /* 0x100fe20008010822 */
[----:B------:R-:W-:-:S01]  /*4380*/  FFMA.FTZ R70, R70, UR10, -R34 ;  /* 0x0000000a46467c23 */ /* 0x000fc20008010822 */
[----:B------:R-:W1:Y:S01]  /*4390*/  MUFU.EX2 R154, R154 ;  /* 0x0000009a009a7308 */ /* 0x000e620000000800 */
[----:B0-----:R-:W-:-:S01]  /*43a0*/  FADD.FTZ R27, R41, R60 ;  /* 0x0000003c291b7221 */ /* 0x001fc20000010000 */
[--C-:B------:R-:W-:Y:S01]  /*43b0*/  FFMA.FTZ R71, R71, UR10, -R34.reuse ;  /* 0x0000000a47477c23 */ /* 0x100fe20008010822 */
[----:B------:R-:W-:-:S05]  /*43c0*/  FFMA.FTZ R44, R44, UR10, -R34 ;  /* 0x0000000a2c2c7c23 */ /* 0x000fca0008010822 */
[----:B------:R-:W0:Y:S01]  /*43d0*/  MUFU.EX2 R39, R39 ;  /* 0x0000002700277308 */ /* 0x000e220000000800 */
[----:B--2---:R-:W-:-:S01]  /*43e0*/  FADD.FTZ R27, R42, R27 ;  /* 0x0000001b2a1b7221 */ /* 0x004fc20000010000 */
[----:B------:R-:W-:-:S04]  /*43f0*/  F2FP.SATFINITE.E4M3.F32.PACK_AB_MERGE_C R41, R42, R41, RZ ;  /* 0x000000292a29723e */ /* 0x000fc800048070ff */
[----:B------:R-:W-:Y:S02]  /*4400*/  F2FP.SATFINITE.E4M3.F32.PACK_AB_MERGE_C R152, R37, R152, R41 ;  /* 0x000000982598723e */ /* 0x000fe40004807029 */
[----:B------:R-:W2:Y:S01]  /*4410*/  MUFU.EX2 R57, R57 ;  /* 0x0000003900397308 */ /* 0x000ea20000000800 */
[----:B-1----:R-:W-:-:S01]  /*4420*/  FADD.FTZ R62, R154, R27 ;  /* 0x0000001b9a3e7221 */ /* 0x002fc20000010000 */
[----:B------:R-:W-:-:S06]  /*4430*/  FADD.FTZ R27, R7, R64 ;  /* 0x00000040071b7221 */ /* 0x000fcc0000010000 */
[----:B------:R-:W1:Y:S01]  /*4440*/  MUFU.EX2 R58, R65 ;  /* 0x00000041003a7308 */ /* 0x000e620000000800 */
[----:B0-----:R-:W-:-:S07]  /*4450*/  FADD.FTZ R62, R39, R62 ;  /* 0x0000003e273e7221 */ /* 0x001fce0000010000 */
[----:B------:R-:W0:Y:S01]  /*4460*/  MUFU.EX2 R156, R156 ;  /* 0x0000009c009c7308 */ /* 0x000e220000000800 */
[----:B--2---:R-:W-:-:S01]  /*4470*/  FADD.FTZ R51, R57, R62 ;  /* 0x0000003e39337221 */ /* 0x004fc20000010000 */
[----:B------:R-:W-:-:S04]  /*4480*/  FADD.FTZ R62, R12, R27 ;  /* 0x0000001b0c3e7221 */ /* 0x000fc80000010000 */
[----:B------:R-:W-:Y:S02]  /*4490*/  FADD.FTZ R53, R157, R62 ;  /* 0x0000003e9d357221 */ /* 0x000fe40000010000 */
[----:B------:R-:W2:Y:S01]  /*44a0*/  MUFU.EX2 R13, R13 ;  /* 0x0000000d000d7308 */ /* 0x000ea20000000800 */
[----:B-1----:R-:W-:-:S01]  /*44b0*/  FADD.FTZ R51, R58, R51 ;  /* 0x000000333a337221 */ /* 0x002fc20000010000 */
[----:B------:R-:W-:Y:S01]  /*44c0*/  FADD.FTZ R64, R14, R53 ;  /* 0x000000350e407221 */ /* 0x000fe20000010000 */
[----:B------:R-:W-:-:S04]  /*44d0*/  F2FP.SATFINITE.E4M3.F32.PACK_AB_MERGE_C R57, R58, R57, RZ ;  /* 0x000000393a39723e */ /* 0x000fc800048070ff */
[----:B------:R-:W-:Y:S01]  /*44e0*/  F2FP.SATFINITE.E4M3.F32.PACK_AB_MERGE_C R154, R39, R154, R57 ;  /* 0x0000009a279a723e */ /* 0x000fe20004807039 */
[----:B------:R-:W1:Y:S01]  /*44f0*/  MUFU.EX2 R43, R43 ;  /* 0x0000002b002b7308 */ /* 0x000e620000000800 */
[----:B0-----:R-:W-:-:S01]  /*4500*/  FADD.FTZ R62, R156, R51 ;  /* 0x000000339c3e7221 */ /* 0x001fc20000010000 */
[----:B------:R-:W-:-:S06]  /*4510*/  FADD.FTZ R51, R9, R64 ;  /* 0x0000004009337221 */ /* 0x000fcc0000010000 */
        /* <DEDUP_REMOVED lines=8> */
[----:B------:R-:W0:Y:S08]  /*45a0*/  MUFU.EX2 R11, R11 ;  /* 0x0000000b000b7308 */ /* 0x000e300000000800 */
[----:B------:R-:W3:Y:S08]  /*45b0*/  MUFU.EX2 R25, R25 ;  /* 0x0000001900197308 */ /* 0x000ef00000000800 */
[----:B------:R-:W4:Y:S08]  /*45c0*/  MUFU.EX2 R28, R28 ;  /* 0x0000001c001c7308 */ /* 0x000f300000000800 */
[----:B------:R5:W-:Y:S08]  /*45d0*/  MUFU.EX2 R27, R50 ;  /* 0x00000032001b7308 */ /* 0x000bf00000000800 */
[----:B------:R-:W4:Y:S01]  /*45e0*/  MUFU.EX2 R52, R52 ;  /* 0x0000003400347308 */ /* 0x000f220000000800 */
[----:B-----5:R-:W-:-:S01]  /*45f0*/  FADD.FTZ R50, R24, R51 ;  /* 0x0000003318327221 */ /* 0x020fc20000010000 */
[----:B------:R-:W-:-:S03]  /*4600*/  F2FP.SATFINITE.E4M3.F32.PACK_AB_MERGE_C R24, R24, R9, RZ ;  /* 0x000000091818723e */ /* 0x000fc600048070ff */
[----:B------:R-:W-:Y:S01]  /*4610*/  FADD.FTZ R55, R159, R50 ;  /* 0x000000329f377221 */ /* 0x000fe20000010000 */
[----:B--2---:R-:W-:-:S01]  /*4620*/  FADD.FTZ R50, R158, R53 ;  /* 0x000000359e327221 */ /* 0x004fc20000010000 */
[----:B------:R-:W-:Y:S01]  /*4630*/  F2FP.SATFINITE.E4M3.F32.PACK_AB_MERGE_C R157, R14, R157, R24 ;  /* 0x0000009d0e9d723e */ /* 0x000fe20004807018 */
[----:B------:R-:W2:Y:S01]  /*4640*/  MUFU.EX2 R161, R161 ;  /* 0x000000a100a17308 */ /* 0x000ea20000000800 */
[----:B------:R-:W-:-:S01]  /*4650*/  FADD.FTZ R62, R20, R55 ;  /* 0x00000037143e7221 */ /* 0x000fc20000010000 */
[----:B-1----:R-:W-:-:S03]  /*4660*/  FADD.FTZ R50, R15, R50 ;  /* 0x000000320f327221 */ /* 0x002fc60000010000 */
[----:B0-----:R-:W-:Y:S01]  /*4670*/  FADD.FTZ R55, R11, R62 ;  /* 0x0000003e0b377221 */ /* 0x001fe20000010000 */
[----:B---3--:R-:W-:-:S01]  /*4680*/  FADD.FTZ R53, R25, R50 ;  /* 0x0000003219357221 */ /* 0x008fc20000010000 */
[C---:B----4-:R-:W-:Y:S01]  /*4690*/  F2FP.SATFINITE.E4M3.F32.PACK_AB_MERGE_C R11, R28.reuse, R11, RZ ;  /* 0x0000000b1c0b723e */ /* 0x050fe200048070ff */
[----:B------:R-:W0:Y:S01]  /*46a0*/  MUFU.EX2 R160, R160 ;  /* 0x000000a000a07308 */ /* 0x000e220000000800 */
[----:B------:R-:W-:-:S01]  /*46b0*/  FADD.FTZ R50, R28, R55 ;  /* 0x000000371c327221 */ /* 0x000fc20000010000 */
[C---:B------:R-:W-:Y:S01]  /*46c0*/  FADD.FTZ R53, R52.reuse, R53 ;  /* 0x0000003534357221 */ /* 0x040fe20000010000 */
[----:B------:R-:W-:Y:S02]  /*46d0*/  F2FP.SATFINITE.E4M3.F32.PACK_AB_MERGE_C R25, R52, R25, RZ ;  /* 0x000000193419723e */ /* 0x000fe400048070ff */
[----:B------:R-:W-:Y:S02]  /*46e0*/  F2FP.SATFINITE.E4M3.F32.PACK_AB_MERGE_C R159, R20, R159, R11 ;  /* 0x0000009f149f723e */ /* 0x000fe4000480700b */
[----:B------:R-:W-:Y:S01]  /*46f0*/  F2FP.SATFINITE.E4M3.F32.PACK_AB_MERGE_C R158, R15, R158, R25 ;  /* 0x0000009e0f9e723e */ /* 0x000fe20004807019 */
[----:B------:R-:W1:Y:S01]  /*4700*/  MUFU.EX2 R26, R26 ;  /* 0x0000001a001a7308 */ /* 0x000e620000000800 */
[----:B--2---:R-:W-:-:S07]  /*4710*/  FADD.FTZ R55, R161, R50 ;  /* 0x00000032a1377221 */ /* 0x004fce0000010000 */
[----:B------:R-:W2:Y:S01]  /*4720*/  MUFU.EX2 R21, R21 ;  /* 0x0000001500157308 */ /* 0x000ea20000000800 */
[----:B0-----:R-:W-:-:S07]  /*4730*/  FADD.FTZ R50, R160, R53 ;  /* 0x00000035a0327221 */ /* 0x001fce0000010000 */
[----:B------:R-:W0:Y:S01]  /*4740*/  MUFU.EX2 R31, R31 ;  /* 0x0000001f001f7308 */ /* 0x000e220000000800 */
[----:B-1----:R-:W-:-:S01]  /*4750*/  FADD.FTZ R64, R26, R55 ;  /* 0x000000371a407221 */ /* 0x002fc20000010000 */
[----:B------:R-:W-:-:S04]  /*4760*/  F2FP.SATFINITE.E4M3.F32.PACK_AB_MERGE_C R55, R3, R2, RZ ;  /* 0x000000020337723e */ /* 0x000fc800048070ff */
[----:B------:R-:W-:Y:S02]  /*4770*/  F2FP.SATFINITE.E4M3.F32.PACK_AB_MERGE_C R153, R54, R153, R55 ;  /* 0x000000993699723e */ /* 0x000fe40004807037 */
[----:B------:R-:W-:Y:S01]  /*4780*/  MUFU.EX2 R67, R67 ;  /* 0x0000004300437308 */ /* 0x000fe20000000800 */
[----:B--2---:R-:W-:-:S01]  /*4790*/  FADD.FTZ R62, R21, R50 ;  /* 0x00000032153e7221 */ /* 0x004fc20000010000 */
[--C-:B------:R-:W-:Y:S01]  /*47a0*/  FFMA.FTZ R50, R45, UR10, -R34.reuse ;  /* 0x0000000a2d327c23 */ /* 0x100fe20008010822 */
[----:B------:R-:W-:-:S05]  /*47b0*/  FFMA.FTZ R34, R72, UR10, -R34 ;  /* 0x0000000a48227c23 */ /* 0x000fca0008010822 */
[----:B------:R-:W1:Y:S01]  /*47c0*/  MUFU.EX2 R74, R74 ;  /* 0x0000004a004a7308 */ /* 0x000e620000000800 */
[----:B0-----:R-:W-:-:S07]  /*47d0*/  FADD.FTZ R53, R31, R64 ;  /* 0x000000401f357221 */ /* 0x001fce0000010000 */
[----:B------:R-:W0:Y:S08]  /*47e0*/  MUFU.EX2 R60, R69 ;  /* 0x00000045003c7308 */ /* 0x000e300000000800 */
[----:B------:R-:W2:Y:S01]  /*47f0*/  MUFU.EX2 R163, R163 ;  /* 0x000000a300a37308 */ /* 0x000ea20000000800 */
[----:B-1----:R-:W-:-:S04]  /*4800*/  F2FP.SATFINITE.E4M3.F32.PACK_AB_MERGE_C R31, R74, R31, RZ ;  /* 0x0000001f4a1f723e */ /* 0x002fc800048070ff */
[----:B------:R-:W-:-:S03]  /*4810*/  F2FP.SATFINITE.E4M3.F32.PACK_AB_MERGE_C R161, R26, R161, R31 ;  /* 0x000000a11aa1723e */ /* 0x000fc6000480701f */
[----:B------:R-:W1:Y:S08]  /*4820*/  MUFU.EX2 R162, R162 ;  /* 0x000000a200a27308 */ /* 0x000e700000000800 */
[----:B------:R-:W3:Y:S08]  /*4830*/  MUFU.EX2 R40, R40 ;  /* 0x0000002800287308 */ /* 0x000ef00000000800 */
[----:B------:R-:W4:Y:S08]  /*4840*/  MUFU.EX2 R35, R35 ;  /* 0x0000002300237308 */ /* 0x000f300000000800 */
[----:B------:R-:W5:Y:S08]  /*4850*/  MUFU.EX2 R48, R48 ;  /* 0x0000003000307308 */ /* 0x000f700000000800 */
[----:B------:R0:W-:Y:S08]  /*4860*/  MUFU.EX2 R164, R47 ;  /* 0x0000002f00a47308 */ /* 0x0001f00000000800 */
[----:B------:R-:W5:Y:S01]  /*4870*/  MUFU.EX2 R76, R76 ;  /* 0x0000004c004c7308 */ /* 0x000f620000000800 */
[----:B0-----:R-:W-:-:S01]  /*4880*/  FADD.FTZ R47, R67, R62 ;  /* 0x0000003e432f7221 */ /* 0x001fc20000010000 */
[----:B------:R-:W-:-:S03]  /*4890*/  FADD.FTZ R62, R74, R53 ;  /* 0x000000354a3e7221 */ /* 0x000fc60000010000 */
[----:B------:R-:W-:Y:S01]  /*48a0*/  FADD.FTZ R47, R60, R47 ;  /* 0x0000002f3c2f7221 */ /* 0x000fe20000010000 */
[----:B--2---:R-:W-:-:S01]  /*48b0*/  FADD.FTZ R53, R163, R62 ;  /* 0x0000003ea3357221 */ /* 0x004fc20000010000 */
[----:B------:R-:W-:Y:S01]  /*48c0*/  F2FP.SATFINITE.E4M3.F32.PACK_AB_MERGE_C R60, R60, R67, RZ ;  /* 0x000000433c3c723e */ /* 0x000fe200048070ff */
[----:B------:R-:W0:Y:S01]  /*48d0*/  MUFU.EX2 R51, R68 ;  /* 0x0000004400337308 */ /* 0x000e220000000800 */
[----:B-1----:R-:W-:-:S01]  /*48e0*/  FADD.FTZ R2, R162, R47 ;  /* 0x0000002fa2027221 */ /* 0x002fc20000010000 */
[----:B---3--:R-:W-:Y:S01]  /*48f0*/  FADD.FTZ R62, R40, R53 ;  /* 0x00000035283e7221 */ /* 0x008fe20000010000 */
[----:B------:R-:W-:Y:S02]  /*4900*/  F2FP.SATFINITE.E4M3.F32.PACK_AB_MERGE_C R47, R12, R7, RZ ;  /* 0x000000070c2f723e */ /* 0x000fe400048070ff */
[----:B------:R-:W-:Y:S01]  /*4910*/  FADD.FTZ R3, R27, R2 ;  /* 0x000000021b037221 */ /* 0x000fe20000010000 */
[----:B----4-:R-:W-:-:S01]  /*4920*/  FADD.FTZ R7, R35, R62 ;  /* 0x0000003e23077221 */ /* 0x010fc20000010000 */
[----:B------:R-:W-:Y:S01]  /*4930*/  F2FP.SATFINITE.E4M3.F32.PACK_AB_MERGE_C R155, R8, R155, R47 ;  /* 0x0000009b089b723e */ /* 0x000fe2000480702f */
[----:B------:R-:W1:Y:S01]  /*4940*/  MUFU.EX2 R165, R165 ;  /* 0x000000a500a57308 */ /* 0x000e620000000800 */
[----:B-----5:R-:W-:-:S01]  /*4950*/  FADD.FTZ R2, R48, R3 ;  /* 0x0000000330027221 */ /* 0x020fc20000010000 */
[C---:B------:R-:W-:Y:S01]  /*4960*/  FADD.FTZ R12, R76.reuse, R7 ;  /* 0x000000074c0c7221 */ /* 0x040fe20000010000 */
[----:B------:R-:W-:-:S02]  /*4970*/  F2FP.SATFINITE.E4M3.F32.PACK_AB_MERGE_C R35, R76, R35, RZ ;  /* 0x000000234c23723e */ /* 0x000fc400048070ff */
[----:B------:R-:W-:Y:S02]  /*4980*/  F2FP.SATFINITE.E4M3.F32.PACK_AB_MERGE_C R160, R21, R160, R60 ;  /* 0x000000a015a0723e */ /* 0x000fe4000480703c */
[----:B------:R-:W-:Y:S01]  /*4990*/  F2FP.SATFINITE.E4M3.F32.PACK_AB_MERGE_C R163, R40, R163, R35 ;  /* 0x000000a328a3723e */ /* 0x000fe20004807023 */
[----:B------:R-:W2:Y:S01]  /*49a0*/  MUFU.EX2 R49, R49 ;  /* 0x0000003100317308 */ /* 0x000ea20000000800 */
[----:B0-----:R-:W-:-:S01]  /*49b0*/  FADD.FTZ R2, R51, R2 ;  /* 0x0000000233027221 */ /* 0x001fc20000010000 */
[----:B------:R-:W-:-:S04]  /*49c0*/  F2FP.SATFINITE.E4M3.F32.PACK_AB_MERGE_C R48, R51, R48, RZ ;  /* 0x000000303330723e */ /* 0x000fc800048070ff */
[----:B------:R-:W-:Y:S02]  /*49d0*/  F2FP.SATFINITE.E4M3.F32.PACK_AB_MERGE_C R162, R27, R162, R48 ;  /* 0x000000a21ba2723e */ /* 0x000fe40004807030 */
[----:B------:R-:W0:Y:S01]  /*49e0*/  MUFU.EX2 R38, R38 ;  /* 0x0000002600267308 */ /* 0x000e220000000800 */
[----:B-1----:R-:W-:-:S07]  /*49f0*/  FADD.FTZ R7, R165, R12 ;  /* 0x0000000ca5077221 */ /* 0x002fce0000010000 */
[----:B------:R-:W1:Y:S01]  /*4a00*/  MUFU.EX2 R33, R33 ;  /* 0x0000002100217308 */ /* 0x000e620000000800 */
[----:B--2---:R-:W-:-:S04]  /*4a10*/  FADD.FTZ R3, R49, R2 ;  /* 0x0000000231037221 */ /* 0x004fc80000010000 */
[----:B------:R-:W-:-:S03]  /*4a20*/  FADD.FTZ R3, R164, R3 ;  /* 0x00000003a4037221 */ /* 0x000fc60000010000 */
        /* <DEDUP_REMOVED lines=26> */
[C---:B--2---:R-:W-:Y:S01]  /*4bd0*/  F2FP.SATFINITE.E4M3.F32.PACK_AB_MERGE_C R29, R30.reuse, R29, RZ ;  /* 0x0000001d1e1d723e */ /* 0x044fe200048070ff */
[----:B------:R-:W-:-:S03]  /*4be0*/  FADD.FTZ R2, R30, R9 ;  /* 0x000000091e027221 */ /* 0x000fc60000010000 */
[----:B------:R-:W-:Y:S02]  /*4bf0*/  F2FP.SATFINITE.E4M3.F32.PACK_AB_MERGE_C R167, R32, R167, R29 ;  /* 0x000000a720a7723e */ /* 0x000fe4000480701d */
[C---:B0-----:R-:W-:Y:S01]  /*4c00*/  F2FP.SATFINITE.E4M3.F32.PACK_AB_MERGE_C R44, R3.reuse, R44, RZ ;  /* 0x0000002c032c723e */ /* 0x041fe200048070ff */
[----:B------:R-:W-:-:S03]  /*4c10*/  FADD.FTZ R3, R3, R12 ;  /* 0x0000000c03037221 */ /* 0x000fc60000010000 */
[----:B------:R-:W-:Y:S01]  /*4c20*/  F2FP.SATFINITE.E4M3.F32.PACK_AB_MERGE_C R166, R71, R50, R44 ;  /* 0x0000003247a6723e */ /* 0x000fe2000480702c */
[----:B------:R-:W-:Y:S06]  /*4c30*/  @!P0 BRA `(.L_x_2779) ;  /* 0x0000000000048947 */ /* 0x000fec0003800000 */
[----:B------:R-:W-:Y:S01]  /*4c40*/  BPT.TRAP 0x1 ;  /* 0x000000040000795c */ /* 0x000fe20000300000 */
.L_x_2779:
[----:B------:R0:W1:Y:S01]  /*4c50*/  SYNCS.PHASECHK.TRANS64.TRYWAIT P1, [UR57+0x38850], R6 ;  /* 0x03885006ff0075a7 */ /* 0x0000620008020179 */
[----:B------:R-:W-:Y:S05]  /*4c60*/  @!P0 BRA `(.L_x_2780) ;  /* 0x0000000000048947 */ /* 0x000fea0003800000 */
[----:B------:R-:W-:Y:S01]  /*4c70*/  BPT.TRAP 0x1 ;  /* 0x000000040000795c */ /* 0x000fe20000300000 */
.L_x_2780:
[----:B-1----:R-:W-:Y:S05]  /*4c80*/  @P1 BRA `(.L_x_2781) ;  /* 0x0000000000081947 */ /* 0x002fea0003800000 */
[----:B------:R-:W1:Y:S02]  /*4c90*/  SYNCS.PHASECHK.TRANS64.TRYWAIT P1, [UR57+0x38850], R6 ;  /* 0x03885006ff0075a7 */ /* 0x000e640008020179 */
[----:B-1----:R-:W-:Y:S05]  /*4ca0*/  @!P1 BRA `(.L_x_2782) ;  /* 0x00000148009c9947 */ /* 0x002fea0003800000 */
.L_x_2781:
        /* <DEDUP_REMOVED lines=31> */
.L_x_2783:
[----:B------:R-:W-:Y:S01]  /*4ea0*/  UISETP.NE.AND UP0, UPT, UR51, URZ, UPT ;  /* 0x0000003f3300728c */ /* 0x000fe2000bf05270 */
[----:B------:R-:W-:Y:S01]  /*4eb0*/  UMOV UR11, UR39 ;  /* 0x00000027000b7c82 */ /* 0x000fe20008000000 */
[----:B------:R-:W-:Y:S02]  /*4ec0*/  UIADD3 UR59, UR56, -0x2, URZ ;  /* 0xfffffffe383b7890 */ /* 0x000fe4000fffe03f */
[----:B------:R-:W-:-:S04]  /*4ed0*/  UIADD3 UR57, UR57, 0x38860, URZ ;  /* 0x0003886039397890 */ /* 0x000fc8000fffe03f */
[----:B------:R-:W-:-:S03]  /*4ee0*/  UPRMT UR57, UR53, 0x654, UR57 ;  /* 0x0000065435397896 */ /* 0x000fc60008000039 */
[----:B------:R-:W-:Y:S01]  /*4ef0*/  @UP0 ULDC UR6, c[0x0][0x44c] ;  /* 0x0001130000060ab9 */ /* 0x000fe20000000800 */
[----:B------:R-:W-:Y:S01]  /*4f00*/  @UP0 ULDC UR14, c[0x0][0x450] ;  /* 0x00011400000e0ab9 */ /* 0x000fe20000000800 */
[----:B------:R-:W-:-:S04]  /*4f10*/  UIMAD.WIDE.U32 UR6, UR39, UR6, URZ ;  /* 0x00000006270672a5 */ /* 0x000fc8000f8e003f */
[----:B------:R-:W-:Y:S01]  /*4f20*/  @UP0 USHF.R.U32.HI UR11, URZ, UR14, UR7 ;  /* 0x0000000e3f0b0299 */ /* 0x000fe20008011607 */
[----:B------:R-:W-:Y:S03]  /*4f30*/  SYNCS.ARRIVE.TRANS64.RED.A1T0 RZ, [UR57], RZ ;  /* 0x000000ffffff79a7 */ /* 0x000fe60008100439 */
[----:B------:R-:W-:-:S04]  /*4f40*/  UIADD3 UR6, UR11, UR48, -UR50 ;  /* 0x000000300b067290 */ /* 0x000fc8000fffe832 */
        /* <DEDUP_REMOVED lines=8> */
[----:B-1----:R-:W-:Y:S01]  /*4fd0*/  IMAD.MOV.U32 R7, RZ, RZ, R170 ;  /* 0x000000ffff077224 */ /* 0x002fe200078e00aa */
[----:B------:R-:W-:Y:S01]  /*4fe0*/  ULDC UR53, c[0x0][0x988] ;  /* 0x0002620000357ab9 */ /* 0x000fe20000000800 */
[----:B0-----:R-:W-:-:S07]  /*4ff0*/  IMAD.MOV.U32 R6, RZ, RZ, R10 ;  /* 0x000000ffff067224 */ /* 0x001fce00078e000a */
.L_x_2795:
[----:B------:R-:W-:-:S04]  /*5000*/  UIADD3 UR44, UR44, 0x1, URZ ;  /* 0x000000012c2c7890 */ /* 0x000fc8000fffe03f */
[----:B------:R-:W-:-:S04]  /*5010*/  UISETP.NE.AND UP0, UPT, UR44, 0x2, UPT ;  /* 0x000000022c00788c */ /* 0x000fc8000bf05270 */
[----:B------:R-:W-:Y:S02]  /*5020*/  USEL UR6, URZ, 0x1, UP0 ;  /* 0x000000013f067887 */ /* 0x000fe40008000000 */
[----:B------:R-:W-:Y:S02]  /*5030*/  USEL UR44, UR44, URZ, UP0 ;  /* 0x0000003f2c2c7287 */ /* 0x000fe40008000000 */
[----:B------:R-:W-:Y:S01]  /*5040*/  ULOP3.LUT UR45, UR45, UR6, URZ, 0x3c, !UPT ;  /* 0x000000062d2d7292 */ /* 0x000fe2000f8e3c3f */
[----:B------:R-:W-:Y:S11]  /*5050*/  @!P0 BRA `(.L_x_2785) ;  /* 0x0000000000048947 */ /* 0x000ff60003800000 */
[----:B------:R-:W-:Y:S01]  /*5060*/  BPT.TRAP 0x1 ;  /* 0x000000040000795c */ /* 0x000fe20000300000 */
.L_x_2785:
[----:B------:R-:W0:Y:S01]  /*5070*/  S2UR UR57, SR_CgaCtaId ;  /* 0x00000000003979c3 */ /* 0x000e220000008800 */
[----:B------:R-:W-:Y:S01]  /*5080*/  UMOV UR6, 0x400 ;  /* 0x0000040000067882 */ /* 0x000fe20000000000 */
[----:B------:R-:W-:-:S05]  /*5090*/  IMAD.U32 R5, RZ, RZ, UR45 ;  /* 0x0000002dff057e24 */ /* 0x000fca000f8e00ff */
[----:B------:R-:W-:Y:S01]  /*50a0*/  SHF.L.U32 R5, R5, 0x1f, RZ ;  /* 0x0000001f05057819 */ /* 0x000fe200000006ff */
[----:B0-----:R-:W-:-:S04]  /*50b0*/  ULEA UR6, UR57, UR6, 0x18 ;  /* 0x0000000639067291 */ /* 0x001fc8000f8ec03f */
[----:B------:R-:W-:-:S09]  /*50c0*/  ULEA UR56, UR44, UR6, 0x3 ;  /* 0x000000062c387291 */ /* 0x000fd2000f8e183f */
[----:B------:R0:W1:Y:S01]  /*50d0*/  SYNCS.PHASECHK.TRANS64.TRYWAIT P1, [UR56+0x38830], R5 ;  /* 0x03883005ff0075a7 */ /* 0x0000620008020178 */
[----:B------:R-:W-:Y:S05]  /*50e0*/  @!P0 BRA `(.L_x_2786) ;  /* 0x0000000000048947 */ /* 0x000fea0003800000 */
[----:B------:R-:W-:Y:S01]  /*50f0*/  BPT.TRAP 0x1 ;  /* 0x000000040000795c */ /* 0x000fe20000300000 */
.L_x_2786:
[----:B-1----:R-:W-:Y:S05]  /*5100*/  @P1 BRA `(.L_x_2787) ;  /* 0x0000000000081947 */ /* 0x002fea0003800000 */
[----:B------:R-:W1:Y:S02]  /*5110*/  SYNCS.PHASECHK.TRANS64.TRYWAIT P1, [UR56+0x38830], R5 ;  /* 0x03883005ff0075a7 */ /* 0x000e640008020178 */
[----:B-1----:R-:W-:Y:S05]  /*5120*/  @!P1 BRA `(.L_x_2788) ;  /* 0x0000014400949947 */ /* 0x002fea0003800000 */
.L_x_2787:
[----:B------:R-:W-:Y:S01]  /*5130*/  ULEA UR34, UR44, UR49, 0xb ;  /* 0x000000312c227291 */ /* 0x000fe2000f8e583f */
[----:B------:R-:W-:Y:S01]  /*5140*/  WARPGROUP.ARRIVE ;  /* 0x00000000000079c5 */ /* 0x000fe20000000000 */
[----:B------:R-:W-:Y:S01]  /*5150*/  UMOV UR35, 0x40000040 ;  /* 0x4000004000237882 */ /* 0x000fe20000000000 */
[----:B------:R-:W-:Y:S01]  /*5160*/  UMOV UR7, 0x40000040 ;  /* 0x4000004000077882 */ /* 0x000fe20000000000 */
[----:B------:R-:W-:-:S03]  /*5170*/  UIADD3 UR6, UR34, 0x2, URZ ;  /* 0x0000000222067890 */ /* 0x000fc6000fffe03f */
[----:B-1----:R-:W1:Y:S01]  /*5180*/  S2R R4, SR_TID.X ;  /* 0x0000000000047919 */ /* 0x002e620000002100 */
        /* <DEDUP_REMOVED lines=40> */
.L_x_2789:
[----:B------:R-:W-:Y:S01]  /*5410*/  UISETP.NE.AND UP0, UPT, UR51, URZ, UPT ;  /* 0x0000003f3300728c */ /* 0x000fe2000bf05270 */
[C---:B------:R-:W-:Y:S01]  /*5420*/  FMUL.FTZ R20, R0.reuse, R165 ;  /* 0x000000a500147220 */ /* 0x040fe20000410000 */
[C---:B------:R-:W-:Y:S01]  /*5430*/  FMUL.FTZ R165, R0.reuse, R185 ;  /* 0x000000b900a57220 */ /* 0x040fe20000410000 */
[----:B------:R-:W-:Y:S02]  /*5440*/  VIADD R185, R17, UR39 ;  /* 0x0000002711b97c36 */ /* 0x000fe40008000000 */
[C---:B------:R-:W-:Y:S01]  /*5450*/  FMUL.FTZ R9, R0.reuse, R153 ;  /* 0x0000009900097220 */ /* 0x040fe20000410000 */
[C---:B------:R-:W-:Y:S01]  /*5460*/  FMUL.FTZ R153, R0.reuse, R172 ;  /* 0x000000ac00997220 */ /* 0x040fe20000410000 */
[----:B------:R-:W-:Y:S01]  /*5470*/  PLOP3.LUT P1, PT, PT, PT, UP0, 0x80, 0x0 ;  /* 0x000000000000781c */ /* 0x000fe20003f2f008 */
[C---:B------:R-:W-:Y:S01]  /*5480*/  FMUL.FTZ R12, R0.reuse, R157 ;  /* 0x0000009d000c7220 */ /* 0x040fe20000410000 */
[----:B------:R-:W-:Y:S01]  /*5490*/  PLOP3.LUT P2, PT, PT, PT, UP0, 0x80, 0x0 ;  /* 0x000000000000781c */ /* 0x000fe20003f4f008 */
[C---:B------:R-:W-:Y:S01]  /*54a0*/  FMUL.FTZ R157, R0.reuse, R177 ;  /* 0x000000b1009d7220 */ /* 0x040fe20000410000 */
[C---:B------:R-:W-:Y:S01]  /*54b0*/  FMUL.FTZ R13, R0.reuse, R160 ;  /* 0x000000a0000d7220 */ /* 0x040fe20000410000 */
[----:B------:R-:W-:Y:S01]  /*54c0*/  @UP0 ULDC UR6, c[0x0][0x44c] ;  /* 0x0001130000060ab9 */ /* 0x000fe20000000800 */
[----:B------:R-:W-:Y:S01]  /*54d0*/  FMUL.FTZ R160, R0, R180 ;  /* 0x000000b400a07220 */ /* 0x000fe20000410000 */
[----:B------:R-:W-:-:S02]  /*54e0*/  IMAD.U32 R180, RZ, RZ, UR48 ;  /* 0x00000030ffb47e24 */ /* 0x000fc4000f8e00ff */
[C---:B------:R-:W-:Y:S01]  /*54f0*/  FMUL.FTZ R14, R0.reuse, R161 ;  /* 0x000000a1000e7220 */ /* 0x040fe20000410000 */
[C---:B------:R-:W-:Y:S01]  /*5500*/  FMUL.FTZ R161, R0.reuse, R181 ;  /* 0x000000b500a17220 */ /* 0x040fe20000410000 */
[C---:B------:R-:W-:Y:S01]  /*5510*/  FMUL.FTZ R8, R0.reuse, R152 ;  /* 0x0000009800087220 */ /* 0x040fe20000410000 */
[----:B------:R-:W2:Y:S01]  /*5520*/  MUFU.TANH R9, R9 ;  /* 0x0000000900097308 */ /* 0x000ea20000002400 */
[----:B------:R-:W-:Y:S01]  /*5530*/  FMUL.FTZ R152, R0, R169 ;  /* 0x000000a900987220 */ /* 0x000fe20000410000 */
[----:B------:R-:W-:Y:S01]  /*5540*/  @P1 IMAD.HI.U32 R172, R185, UR6, RZ ;  /* 0x00000006b9ac1c27 */ /* 0x000fe2000f8e00ff */
[----:B------:R-:W-:-:S03]  /*5550*/  @UP0 ULDC UR6, c[0x0][0x450] ;  /* 0x0001140000060ab9 */ /* 0x000fc60000000800 */
[C---:B------:R-:W-:Y:S01]  /*5560*/  FMUL.FTZ R169, R0.reuse, R189 ;  /* 0x000000bd00a97220 */ /* 0x040fe20000410000 */
[C---:B------:R-:W-:Y:S01]  /*5570*/  FMUL.FTZ R10, R0.reuse, R154 ;  /* 0x0000009a000a7220 */ /* 0x040fe20000410000 */
[C---:B------:R-:W-:Y:S01]  /*5580*/  FMUL.FTZ R155, R0.reuse, R155 ;  /* 0x0000009b009b7220 */ /* 0x040fe20000410000 */
[----:B------:R-:W-:Y:S01]  /*5590*/  @P2 SHF.R.U32.HI R185, RZ, UR6, R172 ;  /* 0x00000006ffb92c19 */ /* 0x000fe200080116ac */
[----:B------:R-:W-:Y:S01]  /*55a0*/  UMOV UR6, 0xffffff80 ;  /* 0xffffff8000067882 */ /* 0x000fe20000000000 */
[----:B------:R-:W3:Y:S01]  /*55b0*/  MUFU.TANH R12, R12 ;  /* 0x0000000c000c7308 */ /* 0x000ee20000002400 */
[----:B------:R-:W-:Y:S01]  /*55c0*/  UIMAD UR6, UR59, UR6, 0x1 ;  /* 0x000000013b0674a4 */ /* 0x000fe2000f8e0206 */
[C---:B------:R-:W-:Y:S01]  /*55d0*/  FMUL.FTZ R21, R0.reuse, R168 ;  /* 0x000000a800157220 */ /* 0x040fe20000410000 */
[----:B------:R-:W4:Y:S01]  /*55e0*/  SHFL.IDX PT, R177, R185, RZ, 0x1c1f ;  /* 0x001c1fffb9b17589 */ /* 0x000f2200000e0000 */
[C---:B------:R-:W-:Y:S01]  /*55f0*/  FMUL.FTZ R168, R0.reuse, R188 ;  /* 0x000000bc00a87220 */ /* 0x040fe20000410000 */
[C---:B------:R-:W-:Y:S01]  /*5600*/  FMUL.FTZ R158, R0.reuse, R158 ;  /* 0x0000009e009e7220 */ /* 0x040fe20000410000 */
[----:B------:R-:W-:Y:S01]  /*5610*/  FMUL.FTZ R159, R0, R159 ;  /* 0x0000009f009f7220 */ /* 0x000fe20000410000 */
[----:B------:R-:W-:Y:S01]  /*5620*/  IADD3 R181, R180, UR6, -R16 ;  /* 0x00000006b4b57c10 */ /* 0x000fe2000fffe810 */
[----:B------:R-:W5:Y:S01]  /*5630*/  SHFL.IDX PT, R185, R185, 0x1, 0x1c1f ;  /* 0x003c1f00b9b97f89 */ /* 0x000f6200000e0000 */
[----:B------:R-:W0:Y:S01]  /*5640*/  MUFU.TANH R20, R20 ;  /* 0x0000001400147308 */ /* 0x000e220000002400 */
[C---:B------:R-:W-:Y:S01]  /*5650*/  FMUL.FTZ R162, R0.reuse, R162 ;  /* 0x000000a200a27220 */ /* 0x040fe20000410000 */
[----:B------:R-:W-:Y:S01]  /*5660*/  FMUL.FTZ R163, R0, R163 ;  /* 0x000000a300a37220 */ /* 0x000fe20000410000 */
[----:B------:R-:W-:-:S02]  /*5670*/  VIADD R181, R181, -UR50 ;  /* 0x80000032b5b57c36 */ /* 0x000fc40008000000 */
        /* <DEDUP_REMOVED lines=13> */
[----:B------:R-:W-:Y:S01]  /*5750*/  FMUL.FTZ R187, R0, R187 ;  /* 0x000000bb00bb7220 */ /* 0x000fe20000410000 */
[----:B----4-:R-:W-:-:S02]  /*5760*/  IMAD.IADD R177, R181, 0x1, R177 ;  /* 0x00000001b5b17824 */ /* 0x010fc400078e02b1 */
[C---:B------:R-:W-:Y:S01]  /*5770*/  FMUL.FTZ R190, R0.reuse, R190 ;  /* 0x000000be00be7220 */ /* 0x040fe20000410000 */
[C---:B------:R-:W-:Y:S01]  /*5780*/  FMUL.FTZ R191, R0.reuse, R191 ;  /* 0x000000bf00bf7220 */ /* 0x040fe20000410000 */
[C---:B------:R-:W-:Y:S01]  /*5790*/  FMUL.FTZ R194, R0.reuse, R194 ;  /* 0x000000c200c27220 */ /* 0x040fe20000410000 */
[C---:B------:R-:W-:Y:S01]  /*57a0*/  FMUL.FTZ R195, R0.reuse, R195 ;  /* 0x000000c300c37220 */ /* 0x040fe20000410000 */
[C---:B------:R-:W-:Y:S01]  /*57b0*/  ISETP.GT.AND P6, PT, R177.reuse, 0x1, PT ;  /* 0x00000001b100780c */ /* 0x040fe20003fc4270 */
[----:B------:R-:W4:Y:S01]  /*57c0*/  MUFU.TANH R157, R157 ;  /* 0x0000009d009d7308 */ /* 0x000f220000002400 */
[----:B------:R-:W-:Y:S01]  /*57d0*/  ISETP.GT.AND P4, PT, R177, 0x9, PT ;  /* 0x00000009b100780c */ /* 0x000fe20003f84270 */
[----:B-----5:R-:W-:Y:S01]  /*57e0*/  IMAD.IADD R185, R181, 0x1, R185 ;  /* 0x00000001b5b97824 */ /* 0x020fe200078e02b9 */
[----:B--2---:R-:W-:Y:S01]  /*57f0*/  FSEL R9, R9, -INF , P6 ;  /* 0xff80000009097808 */ /* 0x004fe20003000000 */
[C---:B------:R-:W-:Y:S01]  /*5800*/  FMUL.FTZ R198, R0.reuse, R198 ;  /* 0x000000c600c67220 */ /* 0x040fe20000410000 */
[C---:B------:R-:W-:Y:S01]  /*5810*/  ISETP.GT.AND P6, PT, R177.reuse, 0x19, PT ;  /* 0x00000019b100780c */ /* 0x040fe20003fc4270 */
[----:B------:R-:W-:Y:S01]  /*5820*/  FMUL.FTZ R172, R0, R192 ;  /* 0x000000c000ac7220 */ /* 0x000fe20000410000 */
[----:B---3--:R-:W-:Y:S01]  /*5830*/  FSEL R12, R12, -INF , P4 ;  /* 0xff8000000c0c7808 */ /* 0x008fe20002000000 */
[----:B------:R-:W2:Y:S01]  /*5840*/  MUFU.TANH R153, R153 ;  /* 0x0000009900997308 */ /* 0x000ea20000002400 */
[C---:B------:R-:W-:Y:S01]  /*5850*/  ISETP.GT.AND P3, PT, R177.reuse, 0x10, PT ;  /* 0x00000010b100780c */ /* 0x040fe20003f64270 */
[C---:B------:R-:W-:Y:S01]  /*5860*/  FMUL.FTZ R199, R0.reuse, R199 ;  /* 0x000000c700c77220 */ /* 0x040fe20000410000 */
[C---:B------:R-:W-:Y:S01]  /*5870*/  ISETP.GT.AND P4, PT, R177.reuse, 0x21, PT ;  /* 0x00000021b100780c */ /* 0x040fe20003f84270 */
[----:B------:R-:W-:Y:S01]  /*5880*/  FMUL.FTZ R154, R0, R173 ;  /* 0x000000ad009a7220 */ /* 0x000fe20000410000 */
[----:B0-----:R-:W-:Y:S01]  /*5890*/  FSEL R20, R20, -INF , P6 ;  /* 0xff80000014147808 */ /* 0x001fe20003000000 */
[C---:B------:R-:W-:Y:S01]  /*58a0*/  FMUL.FTZ R173, R0.reuse, R193 ;  /* 0x000000c100ad7220 */ /* 0x040fe20000410000 */
[----:B------:R-:W-:Y:S01]  /*58b0*/  ISETP.GT.AND P6, PT, R177, 0x31, PT ;  /* 0x00000031b100780c */ /* 0x000fe20003fc4270 */
[----:B------:R-:W0:Y:S01]  /*58c0*/  MUFU.TANH R169, R169 ;  /* 0x000000a900a97308 */ /* 0x000e220000002400 */
[----:B-1----:R-:W-:Y:S01]  /*58d0*/  FSEL R13, R13, -INF , P3 ;  /* 0xff8000000d0d7808 */ /* 0x002fe20001800000 */
[----:B------:R-:W-:Y:S01]  /*58e0*/  FMUL.FTZ R202, R0, R202 ;  /* 0x000000ca00ca7220 */ /* 0x000fe20000410000 */
[----:B------:R-:W-:Y:S01]  /*58f0*/  FSEL R188, R152, -INF , P4 ;  /* 0xff80000098bc7808 */ /* 0x000fe20002000000 */
[C---:B------:R-:W-:Y:S01]  /*5900*/  FMUL.FTZ R203, R0.reuse, R203 ;  /* 0x000000cb00cb7220 */ /* 0x040fe20000410000 */
[----:B------:R-:W-:Y:S01]  /*5910*/  ISETP.GT.AND P3, PT, R177, 0x28, PT ;  /* 0x00000028b100780c */ /* 0x000fe20003f64270 */
[C---:B------:R-:W-:Y:S01]  /*5920*/  FMUL.FTZ R206, R0.reuse, R206 ;  /* 0x000000ce00ce7220 */ /* 0x040fe20000410000 */
[----:B----4-:R-:W-:Y:S01]  /*5930*/  FSEL R157, R157, -INF , P6 ;  /* 0xff8000009d9d7808 */ /* 0x010fe20003000000 */
[----:B------:R-:W1:Y:S01]  /*5940*/  MUFU.TANH R10, R10 ;  /* 0x0000000a000a7308 */ /* 0x000e620000002400 */
[----:B------:R-:W-:Y:S01]  /*5950*/  ISETP.GT.AND P6, PT, R177, 0x49, PT ;  /* 0x00000049b100780c */ /* 0x000fe20003fc4270 */
[C---:B------:R-:W-:Y:S01]  /*5960*/  FMUL.FTZ R11, R0.reuse, R156 ;  /* 0x0000009c000b7220 */ /* 0x040fe20000410000 */
[----:B--2---:R-:W-:Y:S01]  /*5970*/  FSEL R189, R153, -INF , P3 ;  /* 0xff80000099bd7808 */ /* 0x004fe20001800000 */
[C---:B------:R-:W-:Y:S01]  /*5980*/  FMUL.FTZ R156, R0.reuse, R176 ;  /* 0x000000b0009c7220 */ /* 0x040fe20000410000 */
[C---:B------:R-:W-:Y:S01]  /*5990*/  FMUL.FTZ R176, R0.reuse, R196 ;  /* 0x000000c400b07220 */ /* 0x040fe20000410000 */
[C---:B------:R-:W-:Y:S01]  /*59a0*/  FMUL.FTZ R197, R0.reuse, R197 ;  /* 0x000000c500c57220 */ /* 0x040fe20000410000 */
[C---:B------:R-:W-:Y:S01]  /*59b0*/  FMUL.FTZ R207, R0.reuse, R207 ;  /* 0x000000cf00cf7220 */ /* 0x040fe20000410000 */
[----:B------:R-:W2:Y:S01]  /*59c0*/  MUFU.TANH R152, R155 ;  /* 0x0000009b00987308 */ /* 0x000ea20000002400 */
[----:B0-----:R-:W-:Y:S01]  /*59d0*/  FSEL R169, R169, -INF , P6 ;  /* 0xff800000a9a97808 */ /* 0x001fe20003000000 */
[C---:B------:R-:W-:Y:S01]  /*59e0*/  FMUL.FTZ R210, R0.reuse, R210 ;  /* 0x000000d200d27220 */ /* 0x040fe20000410000 */
[C---:B------:R-:W-:Y:S01]  /*59f0*/  ISETP.GT.AND P6, PT, R185.reuse, RZ, PT ;  /* 0x000000ffb900720c */ /* 0x040fe20003fc4270 */
[C---:B------:R-:W-:Y:S01]  /*5a00*/  FMUL.FTZ R211, R0.reuse, R211 ;  /* 0x000000d300d37220 */ /* 0x040fe20000410000 */
[C---:B------:R-:W-:Y:S01]  /*5a10*/  FMUL.FTZ R214, R0.reuse, R214 ;  /* 0x000000d600d67220 */ /* 0x040fe20000410000 */
[C---:B------:R-:W-:Y:S01]  /*5a20*/  FMUL.FTZ R15, R0.reuse, R164 ;  /* 0x000000a4000f7220 */ /* 0x040fe20000410000 */
[----:B------:R-:W-:Y:S01]  /*5a30*/  FMUL.FTZ R164, R0, R184 ;  /* 0x000000b800a47220 */ /* 0x000fe20000410000 */
[----:B------:R-:W0:Y:S01]  /*5a40*/  MUFU.TANH R153, R158 ;  /* 0x0000009e00997308 */ /* 0x000e220000002400 */
[----:B-1----:R-:W-:Y:S01]  /*5a50*/  FSEL R10, R10, -INF , P6 ;  /* 0xff8000000a0a7808 */ /* 0x002fe20003000000 */
[C---:B------:R-:W-:Y:S01]  /*5a60*/  FMUL.FTZ R184, R0.reuse, R200 ;  /* 0x000000c800b87220 */ /* 0x040fe20000410000 */
[----:B------:R-:W-:Y:S01]  /*5a70*/  ISETP.GT.AND P6, PT, R185, 0x1, PT ;  /* 0x00000001b900780c */ /* 0x000fe20003fc4270 */
[C---:B------:R-:W-:Y:S01]  /*5a80*/  FMUL.FTZ R215, R0.reuse, R215 ;  /* 0x000000d700d77220 */ /* 0x040fe20000410000 */
[----:B------:R-:W-:Y:S01]  /*5a90*/  UMOV UR10, UR53 ;  /* 0x00000035000a7c82 */ /* 0x000fe20008000000 */
[----:B------:R-:W-:Y:S01]  /*5aa0*/  ISETP.GT.AND P1, PT, R177, RZ, PT ;  /* 0x000000ffb100720c */ /* 0x000fe20003f24270 */
[----:B------:R-:W-:Y:S01]  /*5ab0*/  FMUL.FTZ R201, R0, R201 ;  /* 0x000000c900c97220 */ /* 0x000fe20000410000 */
[----:B------:R-:W1:Y:S01]  /*5ac0*/  MUFU.TANH R155, R159 ;  /* 0x0000009f009b7308 */ /* 0x000e620000002400 */
[----:B--2---:R-:W-:Y:S01]  /*5ad0*/  FSEL R152, R152, -INF , P6 ;  /* 0xff80000098987808 */ /* 0x004fe20003000000 */
[----:B------:R-:W-:Y:S01]  /*5ae0*/  FMUL.FTZ R205, R0, R205 ;  /* 0x000000cd00cd7220 */ /* 0x000fe20000410000 */
[----:B------:R-:W-:Y:S01]  /*5af0*/  ISETP.GT.AND P6, PT, R185, 0x8, PT ;  /* 0x00000008b900780c */ /* 0x000fe20003fc4270 */
[----:B------:R-:W-:Y:S01]  /*5b00*/  UIADD3 UR6, UR56, 0x38840, URZ ;  /* 0x0003884038067890 */ /* 0x000fe2000fffe03f */
[----:B------:R-:W-:-:S02]  /*5b10*/  ISETP.GT.AND P5, PT, R177, 0x8, PT ;  /* 0x00000008b100780c */ /* 0x000fc40003fa4270 */
[----:B------:R-:W-:Y:S01]  /*5b20*/  ISETP.GT.AND P2, PT, R177, 0x11, PT ;  /* 0x00000011b100780c */ /* 0x000fe20003f44270 */
[----:B------:R-:W2:Y:S01]  /*5b30*/  MUFU.TANH R158, R162 ;  /* 0x000000a2009e7308 */ /* 0x000ea20000002400 */
[----:B0-----:R-:W-:Y:S01]  /*5b40*/  FSEL R153, R153, -INF , P6 ;  /* 0xff80000099997808 */ /* 0x001fe20003000000 */
[----:B------:R-:W-:Y:S01]  /*5b50*/  UPRMT UR6, UR57, 0x654, UR6 ;  /* 0x0000065439067896 */ /* 0x000fe20008000006 */
[----:B------:R-:W-:Y:S02]  /*5b60*/  ISETP.GT.AND P6, PT, R185, 0x9, PT ;  /* 0x00000009b900780c */ /* 0x000fe40003fc4270 */
[C---:B------:R-:W-:Y:S02]  /*5b70*/  ISETP.GT.AND P4, PT, R177.reuse, 0x39, PT ;  /* 0x00000039b100780c */ /* 0x040fe40003f84270 */
[----:B------:R-:W-:Y:S01]  /*5b80*/  ISETP.GT.AND P3, PT, R177, 0x40, PT ;  /* 0x00000040b100780c */ /* 0x000fe20003f64270 */
[----:B------:R-:W0:Y:S01]  /*5b90*/  MUFU.TANH R159, R163 ;  /* 0x000000a3009f7308 */ /* 0x000e220000002400 */
[----:B-1----:R-:W-:-:S02]  /*5ba0*/  FSEL R155, R155, -INF , P6 ;  /* 0xff8000009b9b7808 */ /* 0x002fc40003000000 */
[C---:B------:R-:W-:Y:S01]  /*5bb0*/  ISETP.GT.AND P6, PT, R185.reuse, 0x10, PT ;  /* 0x00000010b900780c */ /* 0x040fe20003fc4270 */
[----:B------:R-:W-:Y:S04]  /*5bc0*/  SYNCS.ARRIVE.TRANS64.RED.A1T0 RZ, [UR6], RZ ;  /* 0x000000ffffff79a7 */ /* 0x000fe80008100406 */
[----:B------:R-:W1:Y:S01]  /*5bd0*/  MUFU.TANH R162, R166 ;  /* 0x000000a600a27308 */ /* 0x000e620000002400 */
[----:B--2---:R-:W-:Y:S02]  /*5be0*/  FSEL R158, R158, -INF , P6 ;  /* 0xff8000009e9e7808 */ /* 0x004fe40003000000 */
[----:B------:R-:W-:-:S05]  /*5bf0*/  ISETP.GT.AND P6, PT, R185, 0x11, PT ;  /* 0x00000011b900780c */ /* 0x000fca0003fc4270 */
[----:B------:R-:W2:Y:S01]  /*5c00*/  MUFU.TANH R163, R167 ;  /* 0x000000a700a37308 */ /* 0x000ea20000002400 */
[----:B0-----:R-:W-:Y:S02]  /*5c10*/  FSEL R159, R159, -INF , P6 ;  /* 0xff8000009f9f7808 */ /* 0x001fe40003000000 */
[----:B------:R-:W-:-:S05]  /*5c20*/  ISETP.GT.AND P6, PT, R185, 0x18, PT ;  /* 0x00000018b900780c */ /* 0x000fca0003fc4270 */
[----:B------:R0:W3:Y:S01]  /*5c30*/  MUFU.TANH R166, R170 ;  /* 0x000000aa00a67308 */ /* 0x0000e20000002400 */
[----:B-1----:R-:W-:Y:S02]  /*5c40*/  FSEL R162, R162, -INF , P6 ;  /* 0xff800000a2a27808 */ /* 0x002fe40003000000 */
[----:B------:R-:W-:-:S05]  /*5c50*/  ISETP.GT.AND P6, PT, R185, 0x19, PT ;  /* 0x00000019b900780c */ /* 0x000fca0003fc4270 */
[----:B------:R-:W1:Y:S01]  /*5c60*/  MUFU.TANH R167, R171 ;  /* 0x000000ab00a77308 */ /* 0x000e620000002400 */
[----:B--2---:R-:W-:Y:S02]  /*5c70*/  FSEL R163, R163, -INF , P6 ;  /* 0xff800000a3a37808 */ /* 0x004fe40003000000 */
[----:B0-----:R-:W-:Y:S02]  /*5c80*/  FMNMX.FTZ R170, R10, R7, !PT ;  /* 0x000000070aaa7209 */ /* 0x001fe40007810000 */
[C---:B------:R-:W-:Y:S02]  /*5c90*/  ISETP.GT.AND P6, PT, R185.reuse, 0x20, PT ;  /* 0x00000020b900780c */ /* 0x040fe40003fc4270 */
[----:B------:R-:W-:Y:S01]  /*5ca0*/  FMNMX.FTZ R170, R152, R170, !PT ;  /* 0x000000aa98aa7209 */ /* 0x000fe20007810000 */
[----:B------:R-:W0:Y:S01]  /*5cb0*/  MUFU.TANH R171, R174 ;  /* 0x000000ae00ab7308 */ /* 0x000e220000002400 */
[----:B---3--:R-:W-:Y:S02]  /*5cc0*/  FSEL R166, R166, -INF , P6 ;  /* 0xff800000a6a67808 */ /* 0x008fe40003000000 */
[----:B------:R-:W-:-:S02]  /*5cd0*/  ISETP.GT.AND P6, PT, R185, 0x21, PT ;  /* 0x00000021b900780c */ /* 0x000fc40003fc4270 */
[----:B------:R-:W-:-:S03]  /*5ce0*/  FMNMX.FTZ R170, R153, R170, !PT ;  /* 0x000000aa99aa7209 */ /* 0x000fc60007810000 */
[----:B------:R-:W2:Y:S01]  /*5cf0*/  MUFU.TANH R174, R175 ;  /* 0x000000af00ae7308 */ /* 0x000ea20000002400 */
[----:B-1----:R-:W-:Y:S02]  /*5d00*/  FSEL R167, R167, -INF , P6 ;  /* 0xff800000a7a77808 */ /* 0x002fe40003000000 */
[----:B------:R-:W-:Y:S02]  /*5d10*/  ISETP.GT.AND P6, PT, R185, 0x28, PT ;  /* 0x00000028b900780c */ /* 0x000fe40003fc4270 */
[----:B------:R-:W-:-:S03]  /*5d20*/  FMNMX.FTZ R170, R155, R170, !PT ;  /* 0x000000aa9baa7209 */ /* 0x000fc60007810000 */
[----:B------:R-:W1:Y:S01]  /*5d30*/  MUFU.TANH R175, R178 ;  /* 0x000000b200af7308 */ /* 0x000e620000002400 */
[----:B0-----:R-:W-:Y:S02]  /*5d40*/  FSEL R171, R171, -INF , P6 ;  /* 0xff800000abab7808 */ /* 0x001fe40003000000 */
[----:B------:R-:W-:Y:S02]  /*5d50*/  ISETP.GT.AND P6, PT, R185, 0x29, PT ;  /* 0x00000029b900780c */ /* 0x000fe40003fc4270 */
[----:B------:R-:W-:-:S03]  /*5d60*/  FMNMX.FTZ R170, R158, R170, !PT ;  /* 0x000000aa9eaa7209 */ /* 0x000fc60007810000 */
[----:B------:R-:W0:Y:S01]  /*5d70*/  MUFU.TANH R178, R179 ;  /* 0x000000b300b27308 */ /* 0x000e220000002400 */
[----:B--2---:R-:W-:Y:S02]  /*5d80*/  FSEL R174, R174, -INF , P6 ;  /* 0xff800000aeae7808 */ /* 0x004fe40003000000 */
[----:B------:R-:W-:Y:S02]  /*5d90*/  FMNMX.FTZ R170, R159, R170, !PT ;  /* 0x000000aa9faa7209 */ /* 0x000fe40007810000 */
[----:B------:R-:W-:Y:S02]  /*5da0*/  ISETP.GT.AND P6, PT, R185, 0x30, PT ;  /* 0x00000030b900780c */ /* 0x000fe40003fc4270 */
[----:B------:R-:W-:Y:S01]  /*5db0*/  FMNMX.FTZ R170, R162, R170, !PT ;  /* 0x000000aaa2aa7209 */ /* 0x000fe20007810000 */
[----:B------:R-:W2:Y:S01]  /*5dc0*/  MUFU.TANH R179, R182 ;  /* 0x000000b600b37308 */ /* 0x000ea20000002400 */
[----:B-1----:R-:W-:Y:S02]  /*5dd0*/  FSEL R175, R175, -INF , P6 ;  /* 0xff800000afaf7808 */ /* 0x002fe40003000000 */
[----:B------:R-:W-:-:S02]  /*5de0*/  ISETP.GT.AND P6, PT, R185, 0x31, PT ;  /* 0x00000031b900780c */ /* 0x000fc40003fc4270 */
[----:B------:R-:W-:-:S03]  /*5df0*/  FMNMX.FTZ R170, R163, R170, !PT ;  /* 0x000000aaa3aa7209 */ /* 0x000fc60007810000 */
[----:B------:R-:W1:Y:S01]  /*5e00*/  MUFU.TANH R181, R183 ;  /* 0x000000b700b57308 */ /* 0x000e620000002400 */
[----:B0-----:R-:W-:Y:S02]  /*5e10*/  FSEL R178, R178, -INF , P6 ;  /* 0xff800000b2b27808 */ /* 0x001fe40003000000 */
[----:B------:R-:W-:Y:S02]  /*5e20*/  ISETP.GT.AND P6, PT, R185, 0x38, PT ;  /* 0x00000038b900780c */ /* 0x000fe40003fc4270 */
[----:B------:R-:W-:-:S03]  /*5e30*/  FMNMX.FTZ R170, R166, R170, !PT ;  /* 0x000000aaa6aa7209 */ /* 0x000fc60007810000 */
[----:B------:R-:W0:Y:S01]  /*5e40*/  MUFU.TANH R182, R186 ;  /* 0x000000ba00b67308 */ /* 0x000e220000002400 */
[----:B--2---:R-:W-:Y:S02]  /*5e50*/  FSEL R179, R179, -INF , P6 ;  /* 0xff800000b3b37808 */ /* 0x004fe40003000000 */
[----:B------:R-:W-:Y:S02]  /*5e60*/  ISETP.GT.AND P6, PT, R185, 0x39, PT ;  /* 0x00000039b900780c */ /* 0x000fe40003fc4270 */
[----:B------:R-:W-:-:S03]  /*5e70*/  FMNMX.FTZ R170, R167, R170, !PT ;  /* 0x000000aaa7aa7209 */ /* 0x000fc60007810000 */
[----:B------:R-:W2:Y:S01]  /*5e80*/  MUFU.TANH R183, R187 ;  /* 0x000000bb00b77308 */ /* 0x000ea20000002400 */
[----:B-1----:R-:W-:Y:S02]  /*5e90*/  FSEL R181, R181, -INF , P6 ;  /* 0xff800000b5b57808 */ /* 0x002fe40003000000 */
[----:B------:R-:W-:Y:S02]  /*5ea0*/  FMNMX.FTZ R170, R171, R170, !PT ;  /* 0x000000aaabaa7209 */ /* 0x000fe40007810000 */
[C---:B------:R-:W-:Y:S02]  /*5eb0*/  ISETP.GT.AND P6, PT, R185.reuse, 0x40, PT ;  /* 0x00000040b900780c */ /* 0x040fe40003fc4270 */
[----:B------:R-:W-:Y:S01]  /*5ec0*/  FMNMX.FTZ R170, R174, R170, !PT ;  /* 0x000000aaaeaa7209 */ /* 0x000fe20007810000 */
[----:B------:R-:W1:Y:S01]  /*5ed0*/  MUFU.TANH R186, R190 ;  /* 0x000000be00ba7308 */ /* 0x000e620000002400 */
[----:B0-----:R-:W-:Y:S02]  /*5ee0*/  FSEL R182, R182, -INF , P6 ;  /* 0xff800000b6b67808 */ /* 0x001fe40003000000 */
[----:B------:R-:W-:-:S02]  /*5ef0*/  ISETP.GT.AND P6, PT, R185, 0x41, PT ;  /* 0x00000041b900780c */ /* 0x000fc40003fc4270 */
[----:B------:R-:W-:-:S03]  /*5f00*/  FMNMX.FTZ R170, R175, R170, !PT ;  /* 0x000000aaafaa7209 */ /* 0x000fc60007810000 */
[----:B------:R-:W0:Y:S01]  /*5f10*/  MUFU.TANH R187, R191 ;  /* 0x000000bf00bb7308 */ /* 0x000e220000002400 */
[----:B--2---:R-:W-:Y:S02]  /*5f20*/  FSEL R183, R183, -INF , P6 ;  /* 0xff800000b7b77808 */ /* 0x004fe40003000000 */
[----:B------:R-:W-:Y:S02]  /*5f30*/  ISETP.GT.AND P6, PT, R185, 0x48, PT ;  /* 0x00000048b900780c */ /* 0x000fe40003fc4270 */
[----:B------:R-:W-:-:S03]  /*5f40*/  FMNMX.FTZ R170, R178, R170, !PT ;  /* 0x000000aab2aa7209 */ /* 0x000fc60007810000 */
[----:B------:R-:W2:Y:S01]  /*5f50*/  MUFU.TANH R190, R194 ;  /* 0x000000c200be7308 */ /* 0x000ea20000002400 */
[----:B-1----:R-:W-:Y:S02]  /*5f60*/  FSEL R186, R186, -INF , P6 ;  /* 0xff800000baba7808 */ /* 0x002fe40003000000 */
[----:B------:R-:W-:Y:S02]  /*5f70*/  ISETP.GT.AND P6, PT, R185, 0x49, PT ;  /* 0x00000049b900780c */ /* 0x000fe40003fc4270 */
[----:B------:R-:W-:-:S03]  /*5f80*/  FMNMX.FTZ R170, R179, R170, !PT ;  /* 0x000000aab3aa7209 */ /* 0x000fc60007810000 */
[----:B------:R-:W1:Y:S01]  /*5f90*/  MUFU.TANH R191, R195 ;  /* 0x000000c300bf7308 */ /* 0x000e620000002400 */
[----:B0-----:R-:W-:Y:S02]  /*5fa0*/  FSEL R187, R187, -INF , P6 ;  /* 0xff800000bbbb7808 */ /* 0x001fe40003000000 */
[----:B------:R-:W-:Y:S02]  /*5fb0*/  FMNMX.FTZ R170, R181, R170, !PT ;  /* 0x000000aab5aa7209 */ /* 0x000fe40007810000 */
[C---:B------:R-:W-:Y:S02]  /*5fc0*/  ISETP.GT.AND P6, PT, R185.reuse, 0x50, PT ;  /* 0x00000050b900780c */ /* 0x040fe40003fc4270 */
[----:B------:R-:W-:Y:S01]  /*5fd0*/  FMNMX.FTZ R170, R182, R170, !PT ;  /* 0x000000aab6aa7209 */ /* 0x000fe20007810000 */
[----:B------:R-:W0:Y:S01]  /*5fe0*/  MUFU.TANH R192, R198 ;  /* 0x000000c600c07308 */ /* 0x000e220000002400 */
[----:B--2---:R-:W-:Y:S02]  /*5ff0*/  FSEL R190, R190, -INF , P6 ;  /* 0xff800000bebe7808 */ /* 0x004fe40003000000 */
        /* <DEDUP_REMOVED lines=15> */
[----:B------:R2:W3:Y:S01]  /*60f0*/  MUFU.TANH R196, R206 ;  /* 0x000000ce00c47308 */ /* 0x0004e20000002400 */
[----:B-1----:R-:W-:Y:S02]  /*6100*/  FSEL R194, R194, -INF , P6 ;  /* 0xff800000c2c27808 */ /* 0x002fe40003000000 */
[----:B------:R-:W-:-:S02]  /*6110*/  ISETP.GT.AND P6, PT, R185, 0x61, PT ;  /* 0x00000061b900780c */ /* 0x000fc40003fc4270 */
[----:B------:R-:W-:-:S03]  /*6120*/  FMNMX.FTZ R170, R192, R170, !PT ;  /* 0x000000aac0aa7209 */ /* 0x000fc60007810000 */
[----:B------:R-:W-:Y:S01]  /*6130*/  MUFU.TANH R180, R197 ;  /* 0x000000c500b47308 */ /* 0x000fe20000002400 */
[----:B0-----:R-:W-:Y:S01]  /*6140*/  FSEL R195, R195, -INF , P6 ;  /* 0xff800000c3c37808 */ /* 0x001fe20003000000 */
[----:B--2---:R-:W-:Y:S01]  /*6150*/  IMAD.U32 R206, RZ, RZ, UR10 ;  /* 0x0000000affce7e24 */ /* 0x004fe2000f8e00ff */
[----:B------:R-:W-:Y:S02]  /*6160*/  ISETP.GT.AND P6, PT, R185, 0x68, PT ;  /* 0x00000068b900780c */ /* 0x000fe40003fc4270 */
[----:B------:R-:W-:-:S03]  /*6170*/  FMNMX.FTZ R170, R193, R170, !PT ;  /* 0x000000aac1aa7209 */ /* 0x000fc60007810000 */
[----:B------:R-:W0:Y:S01]  /*6180*/  MUFU.TANH R197, R207 ;  /* 0x000000cf00c57308 */ /* 0x000e220000002400 */
[----:B---3--:R-:W-:Y:S02]  /*6190*/  FSEL R196, R196, -INF , P6 ;  /* 0xff800000c4c47808 */ /* 0x008fe40003000000 */
[----:B------:R-:W-:Y:S02]  /*61a0*/  ISETP.GT.AND P6, PT, R185, 0x69, PT ;  /* 0x00000069b900780c */ /* 0x000fe40003fc4270 */
[----:B------:R-:W-:-:S03]  /*61b0*/  FMNMX.FTZ R170, R194, R170, !PT ;  /* 0x000000aac2aa7209 */ /* 0x000fc60007810000 */
[----:B------:R-:W1:Y:S01]  /*61c0*/  MUFU.TANH R198, R210 ;  /* 0x000000d200c67308 */ /* 0x000e620000002400 */
[----:B------:R-:W-:-:S04]  /*61d0*/  FMNMX.FTZ R170, R195, R170, !PT ;  /* 0x000000aac3aa7209 */ /* 0x000fc80007810000 */
        /* <DEDUP_REMOVED lines=18> */
[----:B-1----:R-:W-:-:S04]  /*6300*/  FSEL R185, R215, -INF , P6 ;  /* 0xff800000d7b97808 */ /* 0x002fc80003000000 */
[----:B------:R-:W-:-:S03]  /*6310*/  FMNMX.FTZ R170, R185, R170, !PT ;  /* 0x000000aab9aa7209 */ /* 0x000fc60007810000 */
[----:B------:R-:W1:Y:S01]  /*6320*/  MUFU.TANH R14, R14 ;  /* 0x0000000e000e7308 */ /* 0x000e620000002400 */
[----:B--2---:R-:W-:Y:S01]  /*6330*/  FSEL R8, R8, -INF , P1 ;  /* 0xff80000008087808 */ /* 0x004fe20000800000 */
[----:B------:R-:W2:Y:S01]  /*6340*/  SHFL.BFLY PT, R202, R170, 0x2, 0x1f ;  /* 0x0c401f00aaca7f89 */ /* 0x000ea200000e0000 */
[----:B------:R-:W-:-:S05]  /*6350*/  ISETP.GT.AND P1, PT, R177, 0x18, PT ;  /* 0x00000018b100780c */ /* 0x000fca0003f24270 */
[----:B------:R-:W3:Y:S01]  /*6360*/  MUFU.TANH R15, R15 ;  /* 0x0000000f000f7308 */ /* 0x000ee20000002400 */
[----:B0-----:R-:W-:Y:S02]  /*6370*/  FSEL R11, R11, -INF , P5 ;  /* 0xff8000000b0b7808 */ /* 0x001fe40002800000 */
[----:B------:R-:W-:-:S05]  /*6380*/  ISETP.GT.AND P5, PT, R177, 0x20, PT ;  /* 0x00000020b100780c */ /* 0x000fca0003fa4270 */
[----:B------:R-:W0:Y:S01]  /*6390*/  MUFU.TANH R21, R21 ;  /* 0x0000001500157308 */ /* 0x000e220000002400 */
[----:B-1----:R-:W-:Y:S02]  /*63a0*/  FSEL R14, R14, -INF , P2 ;  /* 0xff8000000e0e7808 */ /* 0x002fe40001000000 */
[----:B------:R-:W-:-:S05]  /*63b0*/  ISETP.GT.AND P2, PT, R177, 0x29, PT ;  /* 0x00000029b100780c */ /* 0x000fca0003f44270 */
[----:B------:R-:W1:Y:S01]  /*63c0*/  MUFU.TANH R154, R154 ;  /* 0x0000009a009a7308 */ /* 0x000e620000002400 */
[----:B---3--:R-:W-:Y:S02]  /*63d0*/  FSEL R15, R15, -INF , P1 ;  /* 0xff8000000f0f7808 */ /* 0x008fe40000800000 */
[----:B--2---:R-:W-:Y:S02]  /*63e0*/  FMNMX.FTZ R170, R170, R202, !PT ;  /* 0x000000caaaaa7209 */ /* 0x004fe40007810000 */
[----:B------:R-:W-:-:S03]  /*63f0*/  ISETP.GT.AND P1, PT, R177, 0x30, PT ;  /* 0x00000030b100780c */ /* 0x000fc60003f24270 */
[----:B------:R-:W2:Y:S01]  /*6400*/  SHFL.BFLY PT, R202, R170, 0x1, 0x1f ;  /* 0x0c201f00aaca7f89 */ /* 0x000ea200000e0000 */
        /* <DEDUP_REMOVED lines=8> */
[----:B------:R-:W-:Y:S02]  /*6490*/  ISETP.GT.AND P1, PT, R177, 0x48, PT ;  /* 0x00000048b100780c */ /* 0x000fe40003f24270 */
[----:B--2---:R-:W-:-:S03]  /*64a0*/  FMNMX.FTZ R170, R170, R202, !PT ;  /* 0x000000caaaaa7209 */ /* 0x004fc60007810000 */
[----:B------:R-:W2:Y:S01]  /*64b0*/  MUFU.TANH R164, R164 ;  /* 0x000000a400a47308 */ /* 0x000ea20000002400 */
[----:B0-----:R-:W-:Y:S02]  /*64c0*/  FSEL R160, R160, -INF , P5 ;  /* 0xff800000a0a07808 */ /* 0x001fe40002800000 */
[C---:B------:R-:W-:Y:S02]  /*64d0*/  FSETP.NEU.FTZ.AND P6, PT, R170.reuse, -INF , PT ;  /* 0xff800000aa00780b */ /* 0x040fe40003fdd000 */
[----:B------:R-:W-:Y:S02]  /*64e0*/  ISETP.GT.AND P5, PT, R177, 0x50, PT ;  /* 0x00000050b100780c */ /* 0x000fe40003fa4270 */
[----:B------:R-:W-:Y:S01]  /*64f0*/  FSEL R203, R170, RZ, P6 ;  /* 0x000000ffaacb7208 */ /* 0x000fe20003000000 */
[----:B------:R-:W0:Y:S01]  /*6500*/  MUFU.TANH R165, R165 ;  /* 0x000000a500a57308 */ /* 0x000e220000002400 */
[----:B-1----:R-:W-:Y:S02]  /*6510*/  FSEL R161, R161, -INF , P4 ;  /* 0xff800000a1a17808 */ /* 0x002fe40002000000 */
[----:B------:R-:W-:Y:S01]  /*6520*/  ISETP.GT.AND P4, PT, R177, 0x51, PT ;  /* 0x00000051b100780c */ /* 0x000fe20003f84270 */
[----:B------:R-:W-:-:S01]  /*6530*/  FADD.FTZ R203, -R203, R7 ;  /* 0x00000007cbcb7221 */ /* 0x000fc20000010100 */
[----:B------:R-:W-:-:S03]  /*6540*/  IMAD.U32 R7, RZ, RZ, UR10 ;  /* 0x0000000aff077e24 */ /* 0x000fc6000f8e00ff */
[----:B------:R-:W1:Y:S01]  /*6550*/  MUFU.TANH R168, R168 ;  /* 0x000000a800a87308 */ /* 0x000e620000002400 */
[----:B------:R-:W-:-:S01]  /*6560*/  FFMA.FTZ R7, R170, R7, -8 ;  /* 0xc1000000aa077423 */ /* 0x000fc20000010007 */
[----:B--2---:R-:W-:Y:S02]  /*6570*/  FSEL R164, R164, -INF , P3 ;  /* 0xff800000a4a47808 */ /* 0x004fe40001800000 */
[----:B------:R-:W-:Y:S02]  /*6580*/  ISETP.GT.AND P3, PT, R177, 0x58, PT ;  /* 0x00000058b100780c */ /* 0x000fe40003f64270 */
[----:B------:R-:W-:Y:S02]  /*6590*/  FSEL R202, R7, RZ, P6 ;  /* 0x000000ff07ca7208 */ /* 0x000fe40003000000 */
[----:B------:R-:W2:Y:S01]  /*65a0*/  MUFU.TANH R172, R172 ;  /* 0x000000ac00ac7308 */ /* 0x000ea20000002400 */
[----:B0-----:R-:W-:Y:S02]  /*65b0*/  FSEL R165, R165, -INF , P2 ;  /* 0xff800000a5a57808 */ /* 0x001fe40001000000 */
        /* <DEDUP_REMOVED lines=34> */
[----:B-1----:R-:W-:Y:S01]  /*67e0*/  FSEL R168, R168, -INF , P1 ;  /* 0xff800000a8a87808 */ /* 0x002fe20000800000 */
[----:B------:R-:W-:Y:S01]  /*67f0*/  FMUL.FTZ R203, R0, R212 ;  /* 0x000000d400cb7220 */ /* 0x000fe20000410000 */
[----:B--2---:R-:W-:-:S02]  /*6800*/  FSEL R172, R172, -INF , P5 ;  /* 0xff800000acac7808 */ /* 0x004fc40002800000 */
[C---:B------:R-:W-:Y:S02]  /*6810*/  ISETP.GT.AND P2, PT, R177.reuse, 0x59, PT ;  /* 0x00000059b100780c */ /* 0x040fe40003f44270 */
[C---:B------:R-:W-:Y:S01]  /*6820*/  ISETP.GT.AND P1, PT, R177.reuse, 0x60, PT ;  /* 0x00000060b100780c */ /* 0x040fe20003f24270 */
[----:B------:R-:W0:Y:S01]  /*6830*/  MUFU.EX2 R185, R185 ;  /* 0x000000b900b97308 */ /* 0x000e220000000800 */
[----:B------:R-:W-:Y:S02]  /*6840*/  FSEL R180, R180, -INF , P2 ;  /* 0xff800000b4b47808 */ /* 0x000fe40001000000 */
[C---:B------:R-:W-:Y:S02]  /*6850*/  ISETP.GT.AND P6, PT, R177.reuse, 0x61, PT ;  /* 0x00000061b100780c */ /* 0x040fe40003fc4270 */
[C---:B------:R-:W-:Y:S02]  /*6860*/  ISETP.GT.AND P5, PT, R177.reuse, 0x69, PT ;  /* 0x00000069b100780c */ /* 0x040fe40003fa4270 */
[----:B------:R-:W-:Y:S01]  /*6870*/  ISETP.GT.AND P2, PT, R177, 0x78, PT ;  /* 0x00000078b100780c */ /* 0x000fe20003f44270 */
[----:B------:R-:W1:Y:S08]  /*6880*/  MUFU.EX2 R152, R152 ;  /* 0x0000009800987308 */ /* 0x000e700000000800 */
[----:B------:R-:W2:Y:S01]  /*6890*/  MUFU.EX2 R153, R153 ;  /* 0x0000009900997308 */ /* 0x000ea20000000800 */
        /* <DEDUP_REMOVED lines=15> */
[----:B------:R-:W1:Y:S01]  /*6990*/  MUFU.TANH R173, R173 ;  /* 0x000000ad00ad7308 */ /* 0x000e620000002400 */
[----:B--2---:R-:W-:-:S01]  /*69a0*/  FADD.FTZ R2, R153, R2 ;  /* 0x0000000299027221 */ /* 0x004fc20000010000 */
[-C--:B------:R-:W-:Y:S01]  /*69b0*/  FMUL.FTZ R50, R50, R185.reuse ;  /* 0x000000b932327220 */ /* 0x080fe20000410000 */
[-C--:B------:R-:W-:Y:S01]  /*69c0*/  FMUL.FTZ R51, R51, R185.reuse ;  /* 0x000000b933337220 */ /* 0x080fe20000410000 */
[-C--:B------:R-:W-:Y:S01]  /*69d0*/  FMUL.FTZ R54, R54, R185.reuse ;  /* 0x000000b936367220 */ /* 0x080fe20000410000 */
[-C--:B------:R-:W-:Y:S01]  /*69e0*/  FMUL.FTZ R55, R55, R185.reuse ;  /* 0x000000b937377220 */ /* 0x080fe20000410000 */
[-C--:B------:R-:W-:Y:S01]  /*69f0*/  FMUL.FTZ R58, R58, R185.reuse ;  /* 0x000000b93a3a7220 */ /* 0x080fe20000410000 */
[----:B------:R-:W-:Y:S01]  /*6a00*/  FMUL.FTZ R59, R59, R185 ;  /* 0x000000b93b3b7220 */ /* 0x000fe20000410000 */
[----:B------:R-:W2:Y:S01]  /*6a10*/  MUFU.TANH R176, R176 ;  /* 0x000000b000b07308 */ /* 0x000ea20000002400 */
[C---:B0-----:R-:W-:Y:S01]  /*6a20*/  F2FP.SATFINITE.E4M3.F32.PACK_AB_MERGE_C R153, R155.reuse, R153, RZ ;  /* 0x000000999b99723e */ /* 0x041fe200048070ff */
[----:B------:R-:W-:Y:S01]  /*6a30*/  FADD.FTZ R2, R155, R2 ;  /* 0x000000029b027221 */ /* 0x000fe20000010000 */
[C---:B------:R-:W-:Y:S01]  /*6a40*/  FMUL.FTZ R155, R0.reuse, R204 ;  /* 0x000000cc009b7220 */ /* 0x040fe20000410000 */
[----:B------:R-:W-:Y:S01]  /*6a50*/  FMUL.FTZ R204, R0, R209 ;  /* 0x000000d100cc7220 */ /* 0x000fe20000410000 */
[----:B------:R-:W-:Y:S01]  /*6a60*/  F2FP.SATFINITE.E4M3.F32.PACK_AB_MERGE_C R153, R152, R10, R153 ;  /* 0x0000000a9899723e */ /* 0x000fe20004807099 */
[-C--:B------:R-:W-:Y:S01]  /*6a70*/  FMUL.FTZ R62, R62, R185.reuse ;  /* 0x000000b93e3e7220 */ /* 0x080fe20000410000 */
[----:B------:R-:W-:Y:S01]  /*6a80*/  FMNMX.FTZ R10, R8, R6, !PT ;  /* 0x00000006080a7209 */ /* 0x000fe20007810000 */
[----:B------:R-:W0:Y:S01]  /*6a90*/  MUFU.TANH R184, R184 ;  /* 0x000000b800b87308 */ /* 0x000e220000002400 */
[----:B-1----:R-:W-:Y:S01]  /*6aa0*/  FSEL R173, R173, -INF , P4 ;  /* 0xff800000adad7808 */ /* 0x002fe20002000000 */
[-C--:B------:R-:W-:Y:S01]  /*6ab0*/  FMUL.FTZ R63, R63, R185.reuse ;  /* 0x000000b93f3f7220 */ /* 0x080fe20000410000 */
[----:B------:R-:W-:Y:S01]  /*6ac0*/  FMNMX.FTZ R10, R9, R10, !PT ;  /* 0x0000000a090a7209 */ /* 0x000fe20007810000 */
[-C--:B------:R-:W-:Y:S01]  /*6ad0*/  FMUL.FTZ R66, R66, R185.reuse ;  /* 0x000000b942427220 */ /* 0x080fe20000410000 */
[----:B------:R-:W-:Y:S01]  /*6ae0*/  ISETP.GT.AND P4, PT, R177, 0x70, PT ;  /* 0x00000070b100780c */ /* 0x000fe20003f84270 */
[-C--:B------:R-:W-:Y:S01]  /*6af0*/  FMUL.FTZ R67, R67, R185.reuse ;  /* 0x000000b943437220 */ /* 0x080fe20000410000 */
[----:B------:R-:W-:Y:S01]  /*6b00*/  FMNMX.FTZ R10, R11, R10, !PT ;  /* 0x0000000a0b0a7209 */ /* 0x000fe20007810000 */
[----:B------:R1:W3:Y:S01]  /*6b10*/  MUFU.TANH R7, R201 ;  /* 0x000000c900077308 */ /* 0x0002e20000002400 */
[----:B--2---:R-:W-:Y:S01]  /*6b20*/  FSEL R176, R176, -INF , P3 ;  /* 0xff800000b0b07808 */ /* 0x004fe20001800000 */
[-C--:B------:R-:W-:Y:S01]  /*6b30*/  FMUL.FTZ R70, R70, R185.reuse ;  /* 0x000000b946467220 */ /* 0x080fe20000410000 */
[----:B------:R-:W-:Y:S01]  /*6b40*/  FMNMX.FTZ R10, R12, R10, !PT ;  /* 0x0000000a0c0a7209 */ /* 0x000fe20007810000 */
[-C--:B------:R-:W-:Y:S01]  /*6b50*/  FMUL.FTZ R71, R71, R185.reuse ;  /* 0x000000b947477220 */ /* 0x080fe20000410000 */
[----:B------:R-:W-:Y:S01]  /*6b60*/  ISETP.GT.AND P3, PT, R177, 0x71, PT ;  /* 0x00000071b100780c */ /* 0x000fe20003f64270 */
[-C--:B------:R-:W-:Y:S01]  /*6b70*/  FMUL.FTZ R74, R74, R185.reuse ;  /* 0x000000b94a4a7220 */ /* 0x080fe20000410000 */
[----:B------:R-:W-:Y:S01]  /*6b80*/  FMNMX.FTZ R10, R13, R10, !PT ;  /* 0x0000000a0d0a7209 */ /* 0x000fe20007810000 */
[----:B------:R-:W2:Y:S01]  /*6b90*/  MUFU.TANH R155, R155 ;  /* 0x0000009b009b7308 */ /* 0x000ea20000002400 */
[----:B-1----:R-:W-:Y:S01]  /*6ba0*/  FMUL.FTZ R201, R0, R208 ;  /* 0x000000d000c97220 */ /* 0x002fe20000410000 */
[----:B0-----:R-:W-:Y:S01]  /*6bb0*/  FSEL R184, R184, -INF , P1 ;  /* 0xff800000b8b87808 */ /* 0x001fe20000800000 */
[-C--:B------:R-:W-:Y:S01]  /*6bc0*/  FMUL.FTZ R75, R75, R185.reuse ;  /* 0x000000b94b4b7220 */ /* 0x080fe20000410000 */
[----:B------:R-:W-:Y:S01]  /*6bd0*/  FMNMX.FTZ R10, R14, R10, !PT ;  /* 0x0000000a0e0a7209 */ /* 0x000fe20007810000 */
[-C--:B------:R-:W-:Y:S01]  /*6be0*/  FMUL.FTZ R78, R78, R185.reuse ;  /* 0x000000b94e4e7220 */ /* 0x080fe20000410000 */
[----:B------:R-:W-:Y:S01]  /*6bf0*/  ISETP.GT.AND P1, PT, R177, 0x79, PT ;  /* 0x00000079b100780c */ /* 0x000fe20003f24270 */
[-C--:B------:R-:W-:Y:S01]  /*6c00*/  FMUL.FTZ R79, R79, R185.reuse ;  /* 0x000000b94f4f7220 */ /* 0x080fe20000410000 */
[----:B------:R-:W-:Y:S01]  /*6c10*/  FMNMX.FTZ R10, R15, R10, !PT ;  /* 0x0000000a0f0a7209 */ /* 0x000fe20007810000 */
[----:B------:R-:W0:Y:S01]  /*6c20*/  MUFU.TANH R201, R201 ;  /* 0x000000c900c97308 */ /* 0x000e220000002400 */
[----:B---3--:R-:W-:Y:S01]  /*6c30*/  FSEL R7, R7, -INF , P6 ;  /* 0xff80000007077808 */ /* 0x008fe20003000000 */
[-C--:B------:R-:W-:Y:S01]  /*6c40*/  FMUL.FTZ R82, R82, R185.reuse ;  /* 0x000000b952527220 */ /* 0x080fe20000410000 */
[----:B------:R-:W-:Y:S01]  /*6c50*/  FMNMX.FTZ R10, R20, R10, !PT ;  /* 0x0000000a140a7209 */ /* 0x000fe20007810000 */
[-C--:B------:R-:W-:Y:S01]  /*6c60*/  FMUL.FTZ R83, R83, R185.reuse ;  /* 0x000000b953537220 */ /* 0x080fe20000410000 */
[----:B------:R-:W-:Y:S01]  /*6c70*/  ISETP.GT.AND P6, PT, R177, 0x68, PT ;  /* 0x00000068b100780c */ /* 0x000fe20003fc4270 */
[-C--:B------:R-:W-:Y:S01]  /*6c80*/  FMUL.FTZ R86, R86, R185.reuse ;  /* 0x000000b956567220 */ /* 0x080fe20000410000 */
[----:B------:R-:W-:Y:S01]  /*6c90*/  FMNMX.FTZ R10, R21, R10, !PT ;  /* 0x0000000a150a7209 */ /* 0x000fe20007810000 */
[----:B------:R-:W1:Y:S01]  /*6ca0*/  MUFU.TANH R204, R204 ;  /* 0x000000cc00cc7308 */ /* 0x000e620000002400 */
[----:B--2---:R-:W-:Y:S01]  /*6cb0*/  FSEL R155, R155, -INF , P6 ;  /* 0xff8000009b9b7808 */ /* 0x004fe20003000000 */
[-C--:B------:R-:W-:Y:S01]  /*6cc0*/  FMUL.FTZ R87, R87, R185.reuse ;  /* 0x000000b957577220 */ /* 0x080fe20000410000 */
[----:B------:R-:W-:Y:S01]  /*6cd0*/  FMNMX.FTZ R10, R188, R10, !PT ;  /* 0x0000000abc0a7209 */ /* 0x000fe20007810000 */
[-C--:B------:R-:W-:Y:S01]  /*6ce0*/  FMUL.FTZ R90, R90, R185.reuse ;  /* 0x000000b95a5a7220 */ /* 0x080fe20000410000 */
[-C--:B------:R-:W-:Y:S01]  /*6cf0*/  FMUL.FTZ R91, R91, R185.reuse ;  /* 0x000000b95b5b7220 */ /* 0x080fe20000410000 */
[-C--:B------:R-:W-:Y:S01]  /*6d00*/  FMUL.FTZ R94, R94, R185.reuse ;  /* 0x000000b95e5e7220 */ /* 0x080fe20000410000 */
[----:B------:R-:W-:Y:S01]  /*6d10*/  FMNMX.FTZ R10, R189, R10, !PT ;  /* 0x0000000abd0a7209 */ /* 0x000fe20007810000 */
[----:B------:R-:W2:Y:S01]  /*6d20*/  MUFU.TANH R203, R203 ;  /* 0x000000cb00cb7308 */ /* 0x000ea20000002400 */
[----:B0-----:R-:W-:Y:S01]  /*6d30*/  FSEL R201, R201, -INF , P4 ;  /* 0xff800000c9c97808 */ /* 0x001fe20002000000 */
[-C--:B------:R-:W-:Y:S01]  /*6d40*/  FMUL.FTZ R95, R95, R185.reuse ;  /* 0x000000b95f5f7220 */ /* 0x080fe20000410000 */
[----:B------:R-:W-:Y:S01]  /*6d50*/  FMNMX.FTZ R10, R154, R10, !PT ;  /* 0x0000000a9a0a7209 */ /* 0x000fe20007810000 */
[-C--:B------:R-:W-:Y:S01]  /*6d60*/  FMUL.FTZ R98, R98, R185.reuse ;  /* 0x000000b962627220 */ /* 0x080fe20000410000 */
[-C--:B------:R-:W-:Y:S01]  /*6d70*/  FMUL.FTZ R99, R99, R185.reuse ;  /* 0x000000b963637220 */ /* 0x080fe20000410000 */
[-C--:B------:R-:W-:Y:S01]  /*6d80*/  FMUL.FTZ R102, R102, R185.reuse ;  /* 0x000000b966667220 */ /* 0x080fe20000410000 */
[----:B------:R-:W-:Y:S01]  /*6d90*/  FMNMX.FTZ R10, R156, R10, !PT ;  /* 0x0000000a9c0a7209 */ /* 0x000fe20007810000 */
[----:B------:R-:W0:Y:S01]  /*6da0*/  MUFU.EX2 R158, R158 ;  /* 0x0000009e009e7308 */ /* 0x000e220000000800 */
[----:B-1----:R-:W-:Y:S01]  /*6db0*/  FSEL R204, R204, -INF , P3 ;  /* 0xff800000cccc7808 */ /* 0x002fe20001800000 */
[-C--:B------:R-:W-:Y:S01]  /*6dc0*/  FMUL.FTZ R103, R103, R185.reuse ;  /* 0x000000b967677220 */ /* 0x080fe20000410000 */
[----:B------:R-:W-:Y:S01]  /*6dd0*/  FMNMX.FTZ R10, R157, R10, !PT ;  /* 0x0000000a9d0a7209 */ /* 0x000fe20007810000 */
[-C--:B------:R-:W-:Y:S01]  /*6de0*/  FMUL.FTZ R106, R106, R185.reuse ;  /* 0x000000b96a6a7220 */ /* 0x080fe20000410000 */
[-C--:B------:R-:W-:Y:S01]  /*6df0*/  FMUL.FTZ R107, R107, R185.reuse ;  /* 0x000000b96b6b7220 */ /* 0x080fe20000410000 */
[-C--:B------:R-:W-:Y:S01]  /*6e00*/  FMUL.FTZ R110, R110, R185.reuse ;  /* 0x000000b96e6e7220 */ /* 0x080fe20000410000 */
[----:B------:R-:W-:Y:S01]  /*6e10*/  FMNMX.FTZ R10, R160, R10, !PT ;  /* 0x0000000aa00a7209 */ /* 0x000fe20007810000 */
[----:B------:R-:W1:Y:S01]  /*6e20*/  MUFU.EX2 R159, R159 ;  /* 0x0000009f009f7308 */ /* 0x000e620000000800 */
[----:B--2---:R-:W-:Y:S01]  /*6e30*/  FSEL R203, R203, -INF , P2 ;  /* 0xff800000cbcb7808 */ /* 0x004fe20001000000 */
[-C--:B------:R-:W-:Y:S01]  /*6e40*/  FMUL.FTZ R111, R111, R185.reuse ;  /* 0x000000b96f6f7220 */ /* 0x080fe20000410000 */
[----:B------:R-:W-:Y:S01]  /*6e50*/  FMNMX.FTZ R10, R161, R10, !PT ;  /* 0x0000000aa10a7209 */ /* 0x000fe20007810000 */
[-C--:B------:R-:W-:Y:S01]  /*6e60*/  FMUL.FTZ R114, R114, R185.reuse ;  /* 0x000000b972727220 */ /* 0x080fe20000410000 */
[-C--:B------:R-:W-:Y:S01]  /*6e70*/  FMUL.FTZ R115, R115, R185.reuse ;  /* 0x000000b973737220 */ /* 0x080fe20000410000 */
[----:B------:R-:W-:Y:S01]  /*6e80*/  FMUL.FTZ R118, R118, R185 ;  /* 0x000000b976767220 */ /* 0x000fe20000410000 */
[----:B------:R-:W-:Y:S01]  /*6e90*/  FMNMX.FTZ R10, R164, R10, !PT ;  /* 0x0000000aa40a7209 */ /* 0x000fe20007810000 */
[----:B------:R-:W2:Y:S01]  /*6ea0*/  MUFU.EX2 R162, R162 ;  /* 0x000000a200a27308 */ /* 0x000ea20000000800 */
[----:B0-----:R-:W-:-:S01]  /*6eb0*/  FADD.FTZ R2, R158, R2 ;  /* 0x000000029e027221 */ /* 0x001fc20000010000 */
[-C--:B------:R-:W-:Y:S01]  /*6ec0*/  FMUL.FTZ R119, R119, R185.reuse ;  /* 0x000000b977777220 */ /* 0x080fe20000410000 */
[----:B------:R-:W-:Y:S01]  /*6ed0*/  FMNMX.FTZ R152, R165, R10, !PT ;  /* 0x0000000aa5987209 */ /* 0x000fe20007810000 */
[-C--:B------:R-:W-:Y:S01]  /*6ee0*/  FMUL.FTZ R122, R122, R185.reuse ;  /* 0x000000b97a7a7220 */ /* 0x080fe20000410000 */
[-C--:B------:R-:W-:Y:S01]  /*6ef0*/  FMUL.FTZ R123, R123, R185.reuse ;  /* 0x000000b97b7b7220 */ /* 0x080fe20000410000 */
[----:B------:R-:W-:Y:S01]  /*6f00*/  FMUL.FTZ R126, R126, R185 ;  /* 0x000000b97e7e7220 */ /* 0x000fe20000410000 */
[----:B------:R-:W-:Y:S01]  /*6f10*/  FMNMX.FTZ R152, R168, R152, !PT ;  /* 0x00000098a8987209 */ /* 0x000fe20007810000 */
[----:B------:R0:W3:Y:S01]  /*6f20*/  MUFU.TANH R10, R205 ;  /* 0x000000cd000a7308 */ /* 0x0000e20000002400 */
[----:B-1----:R-:W-:-:S01]  /*6f30*/  FADD.FTZ R2, R159, R2 ;  /* 0x000000029f027221 */ /* 0x002fc20000010000 */
[-C--:B------:R-:W-:Y:S01]  /*6f40*/  FMUL.FTZ R127, R127, R185.reuse ;  /* 0x000000b97f7f7220 */ /* 0x080fe20000410000 */
[----:B------:R-:W-:Y:S01]  /*6f50*/  FMNMX.FTZ R152, R169, R152, !PT ;  /* 0x00000098a9987209 */ /* 0x000fe20007810000 */
[-C--:B------:R-:W-:Y:S01]  /*6f60*/  FMUL.FTZ R130, R130, R185.reuse ;  /* 0x000000b982827220 */ /* 0x080fe20000410000 */
[-C--:B------:R-:W-:Y:S01]  /*6f70*/  FMUL.FTZ R131, R131, R185.reuse ;  /* 0x000000b983837220 */ /* 0x080fe20000410000 */
[----:B------:R-:W-:Y:S01]  /*6f80*/  FMUL.FTZ R134, R134, R185 ;  /* 0x000000b986867220 */ /* 0x000fe20000410000 */
[----:B------:R-:W-:Y:S01]  /*6f90*/  FMNMX.FTZ R152, R172, R152, !PT ;  /* 0x00000098ac987209 */ /* 0x000fe20007810000 */
[----:B------:R-:W1:Y:S01]  /*6fa0*/  MUFU.EX2 R163, R163 ;  /* 0x000000a300a37308 */ /* 0x000e620000000800 */
[----:B0-----:R-:W-:Y:S01]  /*6fb0*/  FMUL.FTZ R205, R0, R213 ;  /* 0x000000d500cd7220 */ /* 0x001fe20000410000 */
[----:B--2---:R-:W-:Y:S01]  /*6fc0*/  FADD.FTZ R2, R162, R2 ;  /* 0x00000002a2027221 */ /* 0x004fe20000010000 */
[----:B------:R-:W-:Y:S01]  /*6fd0*/  FMNMX.FTZ R152, R173, R152, !PT ;  /* 0x00000098ad987209 */ /* 0x000fe20007810000 */
[-C--:B------:R-:W-:Y:S01]  /*6fe0*/  FMUL.FTZ R135, R135, R185.reuse ;  /* 0x000000b987877220 */ /* 0x080fe20000410000 */
[-C--:B------:R-:W-:Y:S01]  /*6ff0*/  FMUL.FTZ R138, R138, R185.reuse ;  /* 0x000000b98a8a7220 */ /* 0x080fe20000410000 */
[-C--:B------:R-:W-:Y:S01]  /*7000*/  FMUL.FTZ R139, R139, R185.reuse ;  /* 0x000000b98b8b7220 */ /* 0x080fe20000410000 */
[----:B------:R-:W-:Y:S01]  /*7010*/  FMNMX.FTZ R152, R176, R152, !PT ;  /* 0x00000098b0987209 */ /* 0x000fe20007810000 */
[----:B------:R-:W0:Y:S01]  /*7020*/  MUFU.TANH R205, R205 ;  /* 0x000000cd00cd7308 */ /* 0x000e220000002400 */
[----:B---3--:R-:W-:Y:S01]  /*7030*/  FSEL R177, R10, -INF , P5 ;  /* 0xff8000000ab17808 */ /* 0x008fe20002800000 */
[-C--:B------:R-:W-:Y:S01]  /*7040*/  FMUL.FTZ R142, R142, R185.reuse ;  /* 0x000000b98e8e7220 */ /* 0x080fe20000410000 */
[----:B------:R-:W-:Y:S01]  /*7050*/  FMNMX.FTZ R152, R180, R152, !PT ;  /* 0x00000098b4987209 */ /* 0x000fe20007810000 */
[-C--:B------:R-:W-:Y:S01]  /*7060*/  FMUL.FTZ R143, R143, R185.reuse ;  /* 0x000000b98f8f7220 */ /* 0x080fe20000410000 */
[-C--:B------:R-:W-:Y:S01]  /*7070*/  FMUL.FTZ R146, R146, R185.reuse ;  /* 0x000000b992927220 */ /* 0x080fe20000410000 */
[----:B------:R-:W-:Y:S01]  /*7080*/  FMUL.FTZ R147, R147, R185 ;  /* 0x000000b993937220 */ /* 0x000fe20000410000 */
[----:B------:R-:W-:Y:S01]  /*7090*/  FMNMX.FTZ R152, R184, R152, !PT ;  /* 0x00000098b8987209 */ /* 0x000fe20007810000 */
[----:B------:R-:W2:Y:S01]  /*70a0*/  MUFU.EX2 R166, R166 ;  /* 0x000000a600a67308 */ /* 0x000ea20000000800 */
[----:B-1----:R-:W-:-:S01]  /*70b0*/  FADD.FTZ R2, R163, R2 ;  /* 0x00000002a3027221 */ /* 0x002fc20000010000 */
[----:B------:R-:W-:Y:S01]  /*70c0*/  F2FP.SATFINITE.E4M3.F32.PACK_AB_MERGE_C R162, R163, R162, RZ ;  /* 0x000000a2a3a2723e */ /* 0x000fe200048070ff */
[-C--:B------:R-:W-:Y:S01]  /*70d0*/  FMUL.FTZ R150, R150, R185.reuse ;  /* 0x000000b996967220 */ /* 0x080fe20000410000 */
[----:B------:R-:W-:Y:S01]  /*70e0*/  FMNMX.FTZ R152, R7, R152, !PT ;  /* 0x0000009807987209 */ /* 0x000fe20007810000 */
[----:B------:R-:W-:-:S03]  /*70f0*/  FMUL.FTZ R151, R151, R185 ;  /* 0x000000b997977220 */ /* 0x000fc60000410000 */
[----:B------:R-:W-:Y:S01]  /*7100*/  FMNMX.FTZ R152, R155, R152, !PT ;  /* 0x000000989b987209 */ /* 0x000fe20007810000 */
[----:B------:R-:W1:Y:S01]  /*7110*/  MUFU.EX2 R167, R167 ;  /* 0x000000a700a77308 */ /* 0x000e620000000800 */
[----:B0-----:R-:W-:Y:S02]  /*7120*/  FSEL R205, R205, -INF , P1 ;  /* 0xff800000cdcd7808 */ /* 0x001fe40000800000 */
[----:B------:R-:W-:-:S04]  /*7130*/  FMNMX.FTZ R152, R177, R152, !PT ;  /* 0x00000098b1987209 */ /* 0x000fc80007810000 */
[----:B------:R-:W-:Y:S01]  /*7140*/  FMNMX.FTZ R152, R201, R152, !PT ;  /* 0x00000098c9987209 */ /* 0x000fe20007810000 */
[----:B------:R-:W0:Y:S01]  /*7150*/  MUFU.EX2 R171, R171 ;  /* 0x000000ab00ab7308 */ /* 0x000e220000000800 */
[----:B--2---:R-:W-:-:S02]  /*7160*/  FADD.FTZ R2, R166, R2 ;  /* 0x00000002a6027221 */ /* 0x004fc40000010000 */
[----:B------:R-:W-:-:S04]  /*7170*/  FMNMX.FTZ R152, R204, R152, !PT ;  /* 0x00000098cc987209 */ /* 0x000fc80007810000 */
[----:B------:R-:W-:Y:S01]  /*7180*/  FMNMX.FTZ R10, R203, R152, !PT ;  /* 0x00000098cb0a7209 */ /* 0x000fe20007810000 */
[----:B------:R-:W2:Y:S01]  /*7190*/  MUFU.EX2 R174, R174 ;  /* 0x000000ae00ae7308 */ /* 0x000ea20000000800 */
[----:B-1----:R-:W-:-:S02]  /*71a0*/  FADD.FTZ R2, R167, R2 ;  /* 0x00000002a7027221 */ /* 0x002fc40000010000 */
[----:B------:R-:W-:-:S05]  /*71b0*/  FMNMX.FTZ R10, R205, R10, !PT ;  /* 0x0000000acd0a7209 */ /* 0x000fca0007810000 */
[----:B------:R-:W1:Y:S01]  /*71c0*/  SHFL.BFLY PT, R152, R10, 0x2, 0x1f ;  /* 0x0c401f000a987f89 */ /* 0x000e6200000e0000 */
[----:B------:R-:W3:Y:S01]  /*71d0*/  MUFU.EX2 R175, R175 ;  /* 0x000000af00af7308 */ /* 0x000ee20000000800 */
[----:B0-----:R-:W-:-:S07]  /*71e0*/  FADD.FTZ R2, R171, R2 ;  /* 0x00000002ab027221 */ /* 0x001fce0000010000 */
[----:B------:R-:W0:Y:S01]  /*71f0*/  MUFU.EX2 R178, R178 ;  /* 0x000000b200b27308 */ /* 0x000e220000000800 */
[----:B--2---:R-:W-:-:S01]  /*7200*/  FADD.FTZ R2, R174, R2 ;  /* 0x00000002ae027221 */ /* 0x004fc20000010000 */
[----:B------:R-:W-:-:S06]  /*7210*/  F2FP.SATFINITE.E4M3.F32.PACK_AB_MERGE_C R171, R174, R171, RZ ;  /* 0x000000abaeab723e */ /* 0x000fcc00048070ff */
[----:B------:R-:W2:Y:S01]  /*7220*/  MUFU.EX2 R179, R179 ;  /* 0x000000b300b37308 */ /* 0x000ea20000000800 */
[----:B---3--:R-:W-:-:S01]  /*7230*/  FADD.FTZ R2, R175, R2 ;  /* 0x00000002af027221 */ /* 0x008fc20000010000 */
[----:B-1----:R-:W-:-:S06]  /*7240*/  FMNMX.FTZ R10, R10, R152, !PT ;  /* 0x000000980a0a7209 */ /* 0x002fcc0007810000 */
[----:B------:R-:W1:Y:S01]  /*7250*/  MUFU.EX2 R181, R181 ;  /* 0x000000b500b57308 */ /* 0x000e620000000800 */
[----:B0-----:R-:W-:-:S01]  /*7260*/  FADD.FTZ R2, R178, R2 ;  /* 0x00000002b2027221 */ /* 0x001fc20000010000 */
[----:B------:R-:W0:Y:S06]  /*7270*/  SHFL.BFLY PT, R152, R10, 0x1, 0x1f ;  /* 0x0c201f000a987f89 */ /* 0x000e2c00000e0000 */
[----:B------:R-:W3:Y:S01]  /*7280*/  MUFU.EX2 R182, R182 ;  /* 0x000000b600b67308 */ /* 0x000ee20000000800 */
[----:B--2---:R-:W-:-:S07]  /*7290*/  FADD.FTZ R2, R179, R2 ;  /* 0x00000002b3027221 */ /* 0x004fce0000010000 */
[----:B------:R-:W2:Y:S01]  /*72a0*/  MUFU.EX2 R183, R183 ;  /* 0x000000b700b77308 */ /* 0x000ea20000000800 */
[----:B-1----:R-:W-:-:S01]  /*72b0*/  FADD.FTZ R2, R181, R2 ;  /* 0x00000002b5027221 */ /* 0x002fc20000010000 */
[----:B------:R-:W-:-:S06]  /*72c0*/  F2FP.SATFINITE.E4M3.F32.PACK_AB_MERGE_C R179, R181, R179, RZ ;  /* 0x000000b3b5b3723e */ /* 0x000fcc00048070ff */
[----:B------:R-:W1:Y:S01]  /*72d0*/  MUFU.EX2 R186, R186 ;  /* 0x000000ba00ba7308 */ /* 0x000e620000000800 */
[----:B---3--:R-:W-:-:S01]  /*72e0*/  FADD.FTZ R2, R182, R2 ;  /* 0x00000002b6027221 */ /* 0x008fc20000010000 */
[----:B0-----:R-:W-:-:S04]  /*72f0*/  FMNMX.FTZ R10, R10, R152, !PT ;  /* 0x000000980a0a7209 */ /* 0x001fc80007810000 */
[C---:B------:R-:W-:Y:S01]  /*7300*/  FSETP.NEU.FTZ.AND P1, PT, R10.reuse, -INF , PT ;  /* 0xff8000000a00780b */ /* 0x040fe20003f3d000 */
[----:B------:R-:W-:-:S01]  /*7310*/  FFMA.FTZ R206, R10, R206, -8 ;  /* 0xc10000000ace7423 */ /* 0x000fc200000100ce */
[----:B------:R-:W0:Y:S01]  /*7320*/  MUFU.EX2 R187, R187 ;  /* 0x000000bb00bb7308 */ /* 0x000e220000000800 */
[----:B--2---:R-:W-:-:S01]  /*7330*/  FADD.FTZ R2, R183, R2 ;  /* 0x00000002b7027221 */ /* 0x004fc20000010000 */
[----:B------:R-:W-:Y:S02]  /*7340*/  FSEL R152, R10, RZ, P1 ;  /* 0x000000ff0a987208 */ /* 0x000fe40000800000 */
[----:B------:R-:W-:-:S03]  /*7350*/  FSEL R206, R206, RZ, P1 ;  /* 0x000000ffcece7208 */ /* 0x000fc60000800000 */
[----:B------:R-:W-:Y:S01]  /*7360*/  FADD.FTZ R6, -R152, R6 ;  /* 0x0000000698067221 */ /* 0x000fe20000010100 */
[----:B------:R-:W2:Y:S01]  /*7370*/  MUFU.EX2 R190, R190 ;  /* 0x000000be00be7308 */ /* 0x000ea20000000800 */
[----:B------:R-:W-:-:S01]  /*7380*/  FFMA.FTZ R152, R8, UR10, -R206 ;  /* 0x0000000a08987c23 */ /* 0x000fc200080108ce */
[--C-:B------:R-:W-:Y:S01]  /*7390*/  FFMA.FTZ R8, R9, UR10, -R206.reuse ;  /* 0x0000000a09087c23 */ /* 0x100fe200080108ce */
[----:B------:R-:W-:Y:S01]  /*73a0*/  FMUL.FTZ R6, R6, UR10 ;  /* 0x0000000a06067c20 */ /* 0x000fe20008410000 */
        /* <DEDUP_REMOVED lines=16> */
[----:B-1----:R-:W-:Y:S01]  /*74b0*/  FADD.FTZ R2, R186, R2 ;  /* 0x00000002ba027221 */ /* 0x002fe20000010000 */
[----:B------:R-:W-:-:S01]  /*74c0*/  FFMA.FTZ R184, R184, UR10, -R206 ;  /* 0x0000000ab8b87c23 */ /* 0x000fc200080108ce */
[--C-:B------:R-:W-:Y:S01]  /*74d0*/  FFMA.FTZ R7, R7, UR10, -R206.reuse ;  /* 0x0000000a07077c23 */ /* 0x100fe200080108ce */
[----:B------:R-:W-:-:S01]  /*74e0*/  FFMA.FTZ R155, R155, UR10, -R206 ;  /* 0x0000000a9b9b7c23 */ /* 0x000fc200080108ce */
[----:B------:R-:W1:Y:S01]  /*74f0*/  MUFU.EX2 R8, R8 ;  /* 0x0000000800087308 */ /* 0x000e620000000800 */
[----:B0-----:R-:W-:-:S01]  /*7500*/  FADD.FTZ R2, R187, R2 ;  /* 0x00000002bb027221 */ /* 0x001fc20000010000 */
[--C-:B------:R-:W-:Y:S01]  /*7510*/  FFMA.FTZ R177, R177, UR10, -R206.reuse ;  /* 0x0000000ab1b17c23 */ /* 0x100fe200080108ce */
[----:B------:R-:W-:-:S01]  /*7520*/  FFMA.FTZ R201, R201, UR10, -R206 ;  /* 0x0000000ac9c97c23 */ /* 0x000fc200080108ce */
[----:B------:R-:W-:Y:S01]  /*7530*/  FFMA.FTZ R204, R204, UR10, -R206 ;  /* 0x0000000acccc7c23 */ /* 0x000fe200080108ce */
[----:B--2---:R-:W-:-:S01]  /*7540*/  FADD.FTZ R2, R190, R2 ;  /* 0x00000002be027221 */ /* 0x004fc20000010000 */
[--C-:B------:R-:W-:Y:S01]  /*7550*/  FFMA.FTZ R203, R203, UR10, -R206.reuse ;  /* 0x0000000acbcb7c23 */ /* 0x100fe200080108ce */
[----:B------:R-:W-:-:S01]  /*7560*/  FFMA.FTZ R205, R205, UR10, -R206 ;  /* 0x0000000acdcd7c23 */ /* 0x000fc200080108ce */
[----:B------:R-:W0:Y:S01]  /*7570*/  MUFU.EX2 R9, R9 ;  /* 0x0000000900097308 */ /* 0x000e220000000800 */
[----:B---3--:R-:W-:-:S01]  /*7580*/  FFMA.FTZ R3, R6, R3, R152 ;  /* 0x0000000306037223 */ /* 0x008fc20000010098 */
[----:B------:R-:W-:Y:S01]  /*7590*/  F2FP.SATFINITE.E4M3.F32.PACK_AB_MERGE_C R161, R187, R186, RZ ;  /* 0x000000babba1723e */ /* 0x000fe200048070ff */
[-C--:B------:R-:W-:Y:S01]  /*75a0*/  FMUL.FTZ R24, R24, R6.reuse ;  /* 0x0000000618187220 */ /* 0x080fe20000410000 */
[-C--:B------:R-:W-:Y:S01]  /*75b0*/  FMUL.FTZ R25, R25, R6.reuse ;  /* 0x0000000619197220 */ /* 0x080fe20000410000 */
[----:B------:R-:W-:Y:S01]  /*75c0*/  FMUL.FTZ R28, R28, R6 ;  /* 0x000000061c1c7220 */ /* 0x000fe20000410000 */
[----:B------:R-:W-:Y:S01]  /*75d0*/  F2FP.SATFINITE.E4M3.F32.PACK_AB_MERGE_C R161, R183, R182, R161 ;  /* 0x000000b6b7a1723e */ /* 0x000fe200048070a1 */
        /* <DEDUP_REMOVED lines=18> */
[C---:B--2---:R-:W-:Y:S01]  /*7700*/  F2FP.SATFINITE.E4M3.F32.PACK_AB_MERGE_C R9, R11.reuse, R9, RZ ;  /* 0x000000090b09723e */ /* 0x044fe200048070ff */
[----:B------:R-:W-:Y:S01]  /*7710*/  FADD.FTZ R3, R11, R3 ;  /* 0x000000030b037221 */ /* 0x000fe20000010000 */
[-C--:B------:R-:W-:Y:S01]  /*7720*/  FMUL.FTZ R56, R56, R6.reuse ;  /* 0x0000000638387220 */ /* 0x080fe20000410000 */
[----:B------:R-:W-:Y:S01]  /*7730*/  FMUL.FTZ R57, R57, R6 ;  /* 0x0000000639397220 */ /* 0x000fe20000410000 */
[----:B------:R-:W-:Y:S01]  /*7740*/  F2FP.SATFINITE.E4M3.F32.PACK_AB_MERGE_C R152, R8, R152, R9 ;  /* 0x000000980898723e */ /* 0x000fe20004807009 */
        /* <DEDUP_REMOVED lines=8> */
[----:B------:R-:W-:Y:S01]  /*77d0*/  FFMA.FTZ R160, R164, UR10, -R206 ;  /* 0x0000000aa4a07c23 */ /* 0x000fe200080108ce */
        /* <DEDUP_REMOVED lines=38> */
[----:B------:R-:W-:-:S01]  /*7a40*/  FADD.FTZ R3, R12, R3 ;  /* 0x000000030c037221 */ /* 0x000fc20000010000 */
[-C--:B------:R-:W-:Y:S01]  /*7a50*/  FMUL.FTZ R116, R116, R6.reuse ;  /* 0x0000000674747220 */ /* 0x080fe20000410000 */
[-C--:B------:R-:W-:Y:S01]  /*7a60*/  FMUL.FTZ R117, R117, R6.reuse ;  /* 0x0000000675757220 */ /* 0x080fe20000410000 */
[----:B------:R-:W-:Y:S01]  /*7a70*/  FMUL.FTZ R120, R120, R6 ;  /* 0x0000000678787220 */ /* 0x000fe20000410000 */
[----:B0-----:R-:W-:-:S01]  /*7a80*/  FADD.FTZ R3, R13, R3 ;  /* 0x000000030d037221 */ /* 0x001fc20000010000 */
        /* <DEDUP_REMOVED lines=13> */
[----:B------:R-:W-:Y:S01]  /*7b60*/  FMUL.FTZ R137, R137, R6 ;  /* 0x0000000689897220 */ /* 0x000fe20000410000 */
[----:B------:R-:W-:Y:S01]  /*7b70*/  F2FP.SATFINITE.E4M3.F32.PACK_AB_MERGE_C R154, R9, R8, R14 ;  /* 0x00000008099a723e */ /* 0x000fe2000480700e */
[-C--:B------:R-:W-:Y:S01]  /*7b80*/  FMUL.FTZ R140, R140, R6.reuse ;  /* 0x000000068c8c7220 */ /* 0x080fe20000410000 */
[-C--:B------:R-:W-:Y:S01]  /*7b90*/  FMUL.FTZ R141, R141, R6.reuse ;  /* 0x000000068d8d7220 */ /* 0x080fe20000410000 */
[----:B------:R-:W-:Y:S01]  /*7ba0*/  FMUL.FTZ R144, R144, R6 ;  /* 0x0000000690907220 */ /* 0x000fe20000410000 */
[----:B------:R-:W2:Y:S01]  /*7bb0*/  MUFU.EX2 R156, R156 ;  /* 0x0000009c009c7308 */ /* 0x000ea20000000800 */
[----:B0-----:R-:W-:-:S01]  /*7bc0*/  FADD.FTZ R3, R15, R3 ;  /* 0x000000030f037221 */ /* 0x001fc20000010000 */
[-C--:B------:R-:W-:Y:S01]  /*7bd0*/  FMUL.FTZ R145, R145, R6.reuse ;  /* 0x0000000691917220 */ /* 0x080fe20000410000 */
[-C--:B------:R-:W-:Y:S01]  /*7be0*/  FMUL.FTZ R148, R148, R6.reuse ;  /* 0x0000000694947220 */ /* 0x080fe20000410000 */
[----:B------:R-:W-:-:S04]  /*7bf0*/  FMUL.FTZ R149, R149, R6 ;  /* 0x0000000695957220 */ /* 0x000fc80000410000 */
[----:B------:R-:W0:Y:S01]  /*7c00*/  MUFU.EX2 R157, R157 ;  /* 0x0000009d009d7308 */ /* 0x000e220000000800 */
[----:B-1----:R-:W-:-:S07]  /*7c10*/  FADD.FTZ R3, R20, R3 ;  /* 0x0000000314037221 */ /* 0x002fce0000010000 */
        /* <DEDUP_REMOVED lines=52> */
[----:B------:R-:W-:Y:S02]  /*7f60*/  F2FP.SATFINITE.E4M3.F32.PACK_AB_MERGE_C R164, R177, R155, RZ ;  /* 0x0000009bb1a4723e */ /* 0x000fe400048070ff */
[----:B------:R-:W-:Y:S02]  /*7f70*/  F2FP.SATFINITE.E4M3.F32.PACK_AB_MERGE_C R155, R159, R158, R162 ;  /* 0x0000009e9f9b723e */ /* 0x000fe400048070a2 */
[----:B------:R-:W-:Y:S02]  /*7f80*/  F2FP.SATFINITE.E4M3.F32.PACK_AB_MERGE_C R158, R20, R15, R11 ;  /* 0x0000000f149e723e */ /* 0x000fe4000480700b */
[----:B------:R-:W1:Y:S01]  /*7f90*/  MUFU.EX2 R199, R199 ;  /* 0x000000c700c77308 */ /* 0x000e620000000800 */
[----:B--2---:R-:W-:-:S01]  /*7fa0*/  FADD.FTZ R2, R198, R2 ;  /* 0x00000002c6027221 */ /* 0x004fc20000010000 */
[----:B------:R-:W-:-:S02]  /*7fb0*/  F2FP.SATFINITE.E4M3.F32.PACK_AB_MERGE_C R159, R178, R175, R179 ;  /* 0x000000afb29f723e */ /* 0x000fc400048070b3 */
[----:B------:R-:W-:Y:S02]  /*7fc0*/  F2FP.SATFINITE.E4M3.F32.PACK_AB_MERGE_C R162, R173, R172, R176 ;  /* 0x000000acada2723e */ /* 0x000fe400048070b0 */
        /* <DEDUP_REMOVED lines=12> */
[----:B------:R-:W-:Y:S01]  /*8090*/  F2FP.SATFINITE.E4M3.F32.PACK_AB_MERGE_C R167, R199, R198, R200 ;  /* 0x000000c6c7a7723e */ /* 0x000fe200048070c8 */
[----:B--2---:R-:W-:-:S01]  /*80a0*/  FADD.FTZ R3, R203, R3 ;  /* 0x00000003cb037221 */ /* 0x004fc20000010000 */
[----:B0-----:R-:W-:-:S03]  /*80b0*/  F2FP.SATFINITE.E4M3.F32.PACK_AB_MERGE_C R169, R205, R203, RZ ;  /* 0x000000cbcda9723e */ /* 0x001fc600048070ff */
[----:B------:R-:W-:Y:S01]  /*80c0*/  FADD.FTZ R3, R205, R3 ;  /* 0x00000003cd037221 */ /* 0x000fe20000010000 */
[----:B------:R-:W-:Y:S01]  /*80d0*/  F2FP.SATFINITE.E4M3.F32.PACK_AB_MERGE_C R166, R204, R201, R169 ;  /* 0x000000c9cca6723e */ /* 0x000fe200048070a9 */
[----:B------:R-:W-:Y:S06]  /*80e0*/  @!P0 BRA `(.L_x_2790) ;  /* 0x0000000000048947 */ /* 0x000fec0003800000 */
[----:B------:R-:W-:Y:S01]  /*80f0*/  BPT.TRAP 0x1 ;  /* 0x000000040000795c */ /* 0x000fe20000300000 */
.L_x_2790:
[----:B------:R0:W1:Y:S01]  /*8100*/  SYNCS.PHASECHK.TRANS64.TRYWAIT P1, [UR56+0x38850], R5 ;  /* 0x03885005ff0075a7 */ /* 0x0000620008020178 */
[----:B------:R-:W-:Y:S05]  /*8110*/  @!P0 BRA `(.L_x_2791) ;  /* 0x0000000000048947 */ /* 0x000fea0003800000 */
[----:B------:R-:W-:Y:S01]  /*8120*/  BPT.TRAP 0x1 ;  /* 0x000000040000795c */ /* 0x000fe20000300000 */
.L_x_2791:
[----:B-1----:R-:W-:Y:S05]  /*8130*/  @P1 BRA `(.L_x_2792) ;  /* 0x0000000000081947 */ /* 0x002fea0003800000 */
[----:B------:R-:W1:Y:S02]  /*8140*/  SYNCS.PHASECHK.TRANS64.TRYWAIT P1, [UR56+0x38850], R5 ;  /* 0x03885005ff0075a7 */ /* 0x000e640008020178 */
[----:B-1----:R-:W-:Y:S05]  /*8150*/  @!P1 BRA `(.L_x_2793) ;  /* 0x0000011400a09947 */ /* 0x002fea0003800000 */
.L_x_2792:
[----:B-1----:R-:W1:Y:S01]  /*8160*/  S2R R6, SR_TID.X ;  /* 0x0000000000067919 */ /* 0x002e620000002100 */
[----:B------:R-:W-:Y:S01]  /*8170*/  ULEA UR11, UR44, UR52, 0xb ;  /* 0x000000342c0b7291 */ /* 0x000fe2000f8e583f */
[----:B------:R-:W-:-:S06]  /*8180*/  UMOV UR7, 0x40000040 ;  /* 0x4000004000077882 */ /* 0x000fcc0000000000 */
[----:B------:R-:W-:Y:S01]  /*8190*/  UMOV UR6, UR11 ;  /* 0x0000000b00067c82 */ /* 0x000fe20008000000 */
[----:B-1----:R-:W-:-:S05]  /*81a0*/  SHF.R.U32.HI R6, RZ, 0x7, R6 ;  /* 0x00000007ff067819 */ /* 0x002fca0000011606 */
[----:B0-----:R-:W-:-:S05]  /*81b0*/  VIADD R5, R6, 0x8 ;  /* 0x0000000806057836 */ /* 0x001fca0000000000 */
        /* <DEDUP_REMOVED lines=24> */
.L_x_2794:
        /* <DEDUP_REMOVED lines=9> */
.L_x_2784:
[----:B------:R-:W-:-:S06]  /*83d0*/  UISETP.GE.AND UP0, UPT, UR59, UR41, UPT ;  /* 0x000000293b00728c */ /* 0x000fcc000bf06270 */
[----:B------:R-:W-:-:S13]  /*83e0*/  PLOP3.LUT P1, PT, PT, PT, UP0, 0x80, 0x0 ;  /* 0x000000000000781c */ /* 0x000fda0003f2f008 */
[----:B------:R-:W-:Y:S05]  /*83f0*/  @!P1 BRA `(.L_x_2796) ;  /* 0x0000002800a49947 */ /* 0x000fea0003800000 */
[----:B01----:R-:W-:Y:S01]  /*8400*/  IMAD.MOV.U32 R6, RZ, RZ, R170 ;  /* 0x000000ffff067224 */ /* 0x003fe200078e00aa */
[----:B------:R-:W-:Y:S01]  /*8410*/  ULDC UR48, c[0x0][0x988] ;  /* 0x0002620000307ab9 */ /* 0x000fe20000000800 */
[----:B------:R-:W-:-:S07]  /*8420*/  IMAD.MOV.U32 R7, RZ, RZ, R10 ;  /* 0x000000ffff077224 */ /* 0x000fce00078e000a */
.L_x_2807:
[----:B------:R-:W-:-:S04]  /*8430*/  UIADD3 UR44, UR44, 0x1, URZ ;  /* 0x000000012c2c7890 */ /* 0x000fc8000fffe03f */
[----:B------:R-:W-:-:S04]  /*8440*/  UISETP.NE.AND UP0, UPT, UR44, 0x2, UPT ;  /* 0x000000022c00788c */ /* 0x000fc8000bf05270 */
[----:B------:R-:W-:Y:S02]  /*8450*/  USEL UR6, URZ, 0x1, UP0 ;  /* 0x000000013f067887 */ /* 0x000fe40008000000 */
[----:B------:R-:W-:Y:S02]  /*8460*/  USEL UR44, UR44, URZ, UP0 ;  /* 0x0000003f2c2c7287 */ /* 0x000fe40008000000 */
[----:B------:R-:W-:Y:S01]  /*8470*/  ULOP3.LUT UR45, UR45, UR6, URZ, 0x3c, !UPT ;  /* 0x000000062d2d7292 */ /* 0x000fe2000f8e3c3f */
[----:B-1----:R-:W-:Y:S11]  /*8480*/  @!P0 BRA `(.L_x_2797) ;  /* 0x0000000000048947 */ /* 0x002ff60003800000 */
[----:B------:R-:W-:Y:S01]  /*8490*/  BPT.TRAP 0x1 ;  /* 0x000000040000795c */ /* 0x000fe20000300000 */
.L_x_2797:
        /* <DEDUP_REMOVED lines=9> */
.L_x_2798:
[----:B-1----:R-:W-:Y:S05]  /*8530*/  @P1 BRA `(.L_x_2799) ;  /* 0x0000000000081947 */ /* 0x002fea0003800000 */
[----:B------:R-:W1:Y:S02]  /*8540*/  SYNCS.PHASECHK.TRANS64.TRYWAIT P1, [UR50+0x38830], R5 ;  /* 0x03883005ff0075a7 */ /* 0x000e640008020172 */
[----:B-1----:R-:W-:Y:S05]  /*8550*/  @!P1 BRA `(.L_x_2800) ;  /* 0x0000011000b89947 */ /* 0x002fea0003800000 */
.L_x_2799:
        /* <DEDUP_REMOVED lines=46> */
.L_x_2801:
        /* <DEDUP_REMOVED lines=21> */
[----:B------:R-:W-:Y:S01]  /*8990*/  FMUL.FTZ R172, R0, R189 ;  /* 0x000000bd00ac7220 */ /* 0x000fe20000410000 */
[----:B------:R-:W4:Y:S01]  /*89a0*/  MUFU.TANH R11, R11 ;  /* 0x0000000b000b7308 */ /* 0x000f220000002400 */
        /* <DEDUP_REMOVED lines=17> */
[----:B------:R-:W-:Y:S01]  /*8ac0*/  UMOV UR10, UR48 ;  /* 0x00000030000a7c82 */ /* 0x000fe20008000000 */
[C---:B------:R-:W-:Y:S01]  /*8ad0*/  FMUL.FTZ R201, R0.reuse, R210 ;  /* 0x000000d200c97220 */ /* 0x040fe20000410000 */
[----:B------:R-:W-:Y:S01]  /*8ae0*/  FMUL.FTZ R204, R0, R215 ;  /* 0x000000d700cc7220 */ /* 0x000fe20000410000 */
[----:B------:R-:W-:-:S03]  /*8af0*/  UIADD3 UR6, UR50, 0x38840, URZ ;  /* 0x0003884032067890 */ /* 0x000fc6000fffe03f */
[----:B------:R-:W4:Y:S01]  /*8b00*/  MUFU.TANH R14, R14 ;  /* 0x0000000e000e7308 */ /* 0x000f220000002400 */
[----:B--2---:R-:W-:Y:S01]  /*8b10*/  FMNMX.FTZ R10, R12, R10, !PT ;  /* 0x0000000a0c0a7209 */ /* 0x004fe20007810000 */
[----:B------:R-:W-:-:S06]  /*8b20*/  UPRMT UR6, UR51, 0x654, UR6 ;  /* 0x0000065433067896 */ /* 0x000fcc0008000006 */
[----:B------:R-:W2:Y:S01]  /*8b30*/  MUFU.TANH R15, R15 ;  /* 0x0000000f000f7308 */ /* 0x000ea20000002400 */
[----:B---3--:R-:W-:Y:S02]  /*8b40*/  FMNMX.FTZ R10, R13, R10, !PT ;  /* 0x0000000a0d0a7209 */ /* 0x008fe40007810000 */
[----:B------:R-:W-:Y:S05]  /*8b50*/  SYNCS.ARRIVE.TRANS64.RED.A1T0 RZ, [UR6], RZ ;  /* 0x000000ffffff79a7 */ /* 0x000fea0008100406 */
        /* <DEDUP_REMOVED lines=50> */
[----:B------:R-:W-:Y:S01]  /*8e80*/  MUFU.TANH R201, R201 ;  /* 0x000000c900c97308 */ /* 0x000fe20000002400 */
[----:B--2---:R-:W-:-:S07]  /*8e90*/  FMNMX.FTZ R10, R193, R10, !PT ;  /* 0x0000000ac10a7209 */ /* 0x004fce0007810000 */
[----:B------:R-:W-:Y:S01]  /*8ea0*/  MUFU.TANH R204, R204 ;  /* 0x000000cc00cc7308 */ /* 0x000fe20000002400 */
[----:B---3--:R-:W-:-:S05]  /*8eb0*/  FMNMX.FTZ R10, R196, R10, !PT ;  /* 0x0000000ac40a7209 */ /* 0x008fca0007810000 */
        /* <DEDUP_REMOVED lines=38> */
[----:B--2---:R-:W-:-:S01]  /*9120*/  FFMA.FTZ R3, R197, R3, R8 ;  /* 0x00000003c5037223 */ /* 0x004fc20000010008 */
[--C-:B------:R-:W-:Y:S01]  /*9130*/  FFMA.FTZ R185, R185, UR10, -R7.reuse ;  /* 0x0000000ab9b97c23 */ /* 0x100fe20008010807 */
[----:B------:R-:W-:-:S01]  /*9140*/  FFMA.FTZ R188, R188, UR10, -R7 ;  /* 0x0000000abcbc7c23 */ /* 0x000fc20008010807 */
[--C-:B------:R-:W-:Y:S01]  /*9150*/  FFMA.FTZ R189, R189, UR10, -R7.reuse ;  /* 0x0000000abdbd7c23 */ /* 0x100fe20008010807 */
[----:B------:R-:W-:-:S01]  /*9160*/  FFMA.FTZ R192, R192, UR10, -R7 ;  /* 0x0000000ac0c07c23 */ /* 0x000fc20008010807 */
[--C-:B------:R-:W-:Y:S01]  /*9170*/  FFMA.FTZ R193, R193, UR10, -R7.reuse ;  /* 0x0000000ac1c17c23 */ /* 0x100fe20008010807 */
[----:B------:R-:W-:-:S01]  /*9180*/  FFMA.FTZ R7, R196, UR10, -R7 ;  /* 0x0000000ac4077c23 */ /* 0x000fc20008010807 */
[----:B------:R-:W2:Y:S01]  /*9190*/  MUFU.EX2 R12, R12 ;  /* 0x0000000c000c7308 */ /* 0x000ea20000000800 */
[----:B---3--:R-:W-:-:S01]  /*91a0*/  FADD.FTZ R3, R9, R3 ;  /* 0x0000000309037221 */ /* 0x008fc20000010000 */
[C---:B------:R-:W-:Y:S01]  /*91b0*/  FMUL.FTZ R196, R0.reuse, R203 ;  /* 0x000000cb00c47220 */ /* 0x040fe20000410000 */
[----:B------:R-:W-:Y:S01]  /*91c0*/  FMUL.FTZ R203, R0, R214 ;  /* 0x000000d600cb7220 */ /* 0x000fe20000410000 */
[-C--:B------:R-:W-:Y:S01]  /*91d0*/  FMUL.FTZ R24, R24, R197.reuse ;  /* 0x000000c518187220 */ /* 0x080fe20000410000 */
[-C--:B------:R-:W-:Y:S01]  /*91e0*/  FMUL.FTZ R25, R25, R197.reuse ;  /* 0x000000c519197220 */ /* 0x080fe20000410000 */
[-C--:B------:R-:W-:Y:S01]  /*91f0*/  FMUL.FTZ R28, R28, R197.reuse ;  /* 0x000000c51c1c7220 */ /* 0x080fe20000410000 */
[----:B------:R-:W-:Y:S01]  /*9200*/  FMUL.FTZ R29, R29, R197 ;  /* 0x000000c51d1d7220 */ /* 0x000fe20000410000 */
[----:B------:R-:W-:Y:S01]  /*9210*/  MUFU.TANH R196, R196 ;  /* 0x000000c400c47308 */ /* 0x000fe20000002400 */
[----:B----4-:R-:W-:-:S01]  /*9220*/  FADD.FTZ R3, R11, R3 ;  /* 0x000000030b037221 */ /* 0x010fc20000010000 */
[-C--:B------:R-:W-:Y:S01]  /*9230*/  FMUL.FTZ R32, R32, R197.reuse ;  /* 0x000000c520207220 */ /* 0x080fe20000410000 */
[-C--:B------:R-:W-:Y:S01]  /*9240*/  FMUL.FTZ R33, R33, R197.reuse ;  /* 0x000000c521217220 */ /* 0x080fe20000410000 */
[-C--:B------:R-:W-:Y:S01]  /*9250*/  FMUL.FTZ R36, R36, R197.reuse ;  /* 0x000000c524247220 */ /* 0x080fe20000410000 */
[-C--:B------:R-:W-:Y:S01]  /*9260*/  FMUL.FTZ R37, R37, R197.reuse ;  /* 0x000000c525257220 */ /* 0x080fe20000410000 */
[-C--:B------:R-:W-:Y:S01]  /*9270*/  FMUL.FTZ R40, R40, R197.reuse ;  /* 0x000000c528287220 */ /* 0x080fe20000410000 */
[----:B------:R-:W-:Y:S01]  /*9280*/  FMUL.FTZ R41, R41, R197 ;  /* 0x000000c529297220 */ /* 0x000fe20000410000 */
[----:B------:R-:W-:Y:S01]  /*9290*/  MUFU.TANH R203, R203 ;  /* 0x000000cb00cb7308 */ /* 0x000fe20000002400 */
[C---:B--2---:R-:W-:Y:S01]  /*92a0*/  F2FP.SATFINITE.E4M3.F32.PACK_AB_MERGE_C R11, R12.reuse, R11, RZ ;  /* 0x0000000b0c0b723e */ /* 0x044fe200048070ff */
[----:B------:R-:W-:Y:S01]  /*92b0*/  FADD.FTZ R3, R12, R3 ;  /* 0x000000030c037221 */ /* 0x000fe20000010000 */
[C---:B------:R-:W-:Y:S01]  /*92c0*/  FMUL.FTZ R12, R0.reuse, R159 ;  /* 0x0000009f000c7220 */ /* 0x040fe20000410000 */
[C---:B------:R-:W-:Y:S01]  /*92d0*/  FMUL.FTZ R159, R0.reuse, R167 ;  /* 0x000000a7009f7220 */ /* 0x040fe20000410000 */
        /* <DEDUP_REMOVED lines=31> */
[----:B------:R-:W-:Y:S01]  /*94d0*/  FMUL.FTZ R202, R0, R211 ;  /* 0x000000d300ca7220 */ /* 0x000fe20000410000 */
        /* <DEDUP_REMOVED lines=18> */
[----:B------:R-:W-:Y:S01]  /*9600*/  FMNMX.FTZ R170, R12, R170, !PT ;  /* 0x000000aa0caa7209 */ /* 0x000fe20007810000 */
        /* <DEDUP_REMOVED lines=53> */
[----:B------:R-:W-:-:S05]  /*9960*/  FMUL.FTZ R149, R149, R197 ;  /* 0x000000c595957220 */ /* 0x000fca0000410000 */
        /* <DEDUP_REMOVED lines=32> */
[----:B---3--:R-:W-:-:S04]  /*9b70*/  FMNMX.FTZ R170, R199, R170, !PT ;  /* 0x000000aac7aa7209 */ /* 0x008fc80007810000 */
[----:B------:R-:W-:-:S03]  /*9b80*/  FMNMX.FTZ R170, R201, R170, !PT ;  /* 0x000000aac9aa7209 */ /* 0x000fc60007810000 */
[----:B------:R-:W-:Y:S01]  /*9b90*/  MUFU.EX2 R20, R157 ;  /* 0x0000009d00147308 */ /* 0x000fe20000000800 */
[----:B----4-:R-:W-:-:S04]  /*9ba0*/  FMNMX.FTZ R170, R202, R170, !PT ;  /* 0x000000aacaaa7209 */ /* 0x010fc80007810000 */
[----:B------:R-:W-:-:S03]  /*9bb0*/  FMNMX.FTZ R170, R203, R170, !PT ;  /* 0x000000aacbaa7209 */ /* 0x000fc60007810000 */
[----:B------:R-:W2:Y:S01]  /*9bc0*/  MUFU.EX2 R13, R13 ;  /* 0x0000000d000d7308 */ /* 0x000ea20000000800 */
[----:B------:R-:W-:-:S05]  /*9bd0*/  FMNMX.FTZ R170, R204, R170, !PT ;  /* 0x000000aaccaa7209 */ /* 0x000fca0007810000 */
[----:B------:R-:W3:Y:S02]  /*9be0*/  SHFL.BFLY PT, R206, R170, 0x2, 0x1f ;  /* 0x0c401f00aace7f89 */ /* 0x000ee400000e0000 */
[----:B------:R-:W4:Y:S08]  /*9bf0*/  MUFU.EX2 R14, R14 ;  /* 0x0000000e000e7308 */ /* 0x000f300000000800 */
[----:B------:R-:W-:Y:S01]  /*9c00*/  MUFU.EX2 R15, R15 ;  /* 0x0000000f000f7308 */ /* 0x000fe20000000800 */
[----:B--2---:R-:W-:-:S07]  /*9c10*/  FADD.FTZ R3, R13, R3 ;  /* 0x000000030d037221 */ /* 0x004fce0000010000 */
[----:B------:R-:W-:Y:S01]  /*9c20*/  MUFU.EX2 R21, R21 ;  /* 0x0000001500157308 */ /* 0x000fe20000000800 */
[----:B----4-:R-:W-:-:S01]  /*9c30*/  FADD.FTZ R3, R14, R3 ;  /* 0x000000030e037221 */ /* 0x010fc20000010000 */
[----:B---3--:R-:W-:-:S06]  /*9c40*/  FMNMX.FTZ R170, R170, R206, !PT ;  /* 0x000000ceaaaa7209 */ /* 0x008fcc0007810000 */
[----:B------:R-:W-:Y:S01]  /*9c50*/  MUFU.EX2 R200, R200 ;  /* 0x000000c800c87308 */ /* 0x000fe20000000800 */
[----:B------:R-:W2:Y:S07]  /*9c60*/  SHFL.BFLY PT, R206, R170, 0x1, 0x1f ;  /* 0x0c201f00aace7f89 */ /* 0x000eae00000e0000 */
[----:B------:R-:W-:Y:S08]  /*9c70*/  MUFU.EX2 R153, R153 ;  /* 0x0000009900997308 */ /* 0x000ff00000000800 */
[----:B------:R-:W-:Y:S08]  /*9c80*/  MUFU.EX2 R156, R156 ;  /* 0x0000009c009c7308 */ /* 0x000ff00000000800 */
[----:B------:R-:W-:Y:S01]  /*9c90*/  MUFU.EX2 R160, R160 ;  /* 0x000000a000a07308 */ /* 0x000fe20000000800 */
[----:B--2---:R-:W-:Y:S01]  /*9ca0*/  FMNMX.FTZ R170, R170, R206, !PT ;  /* 0x000000ceaaaa7209 */ /* 0x004fe20007810000 */
[----:B------:R-:W-:-:S04]  /*9cb0*/  IMAD.U32 R206, RZ, RZ, UR10 ;  /* 0x0000000affce7e24 */ /* 0x000fc8000f8e00ff */
[C---:B------:R-:W-:Y:S01]  /*9cc0*/  FADD.FTZ R157, -R170.reuse, R6 ;  /* 0x00000006aa9d7221 */ /* 0x040fe20000010100 */
[----:B------:R-:W-:-:S01]  /*9cd0*/  FFMA.FTZ R6, R170, R206, -8 ;  /* 0xc1000000aa067423 */ /* 0x000fc200000100ce */
[----:B------:R-:W-:Y:S02]  /*9ce0*/  MUFU.EX2 R161, R161 ;  /* 0x000000a100a17308 */ /* 0x000fe40000000800 */
[----:B------:R-:W-:Y:S01]  /*9cf0*/  FMUL.FTZ R157, R157, UR10 ;  /* 0x0000000a9d9d7c20 */ /* 0x000fe20008410000 */
[--C-:B------:R-:W-:Y:S01]  /*9d00*/  FFMA.FTZ R8, R8, UR10, -R6.reuse ;  /* 0x0000000a08087c23 */ /* 0x100fe20008010806 */
[----:B------:R-:W-:-:S01]  /*9d10*/  FFMA.FTZ R9, R9, UR10, -R6 ;  /* 0x0000000a09097c23 */ /* 0x000fc20008010806 */
        /* <DEDUP_REMOVED lines=33> */
[----:B------:R-:W-:Y:S01]  /*9f30*/  MUFU.EX2 R12, R12 ;  /* 0x0000000c000c7308 */ /* 0x000fe20000000800 */
[----:B--2---:R-:W-:-:S01]  /*9f40*/  FFMA.FTZ R2, R157, R2, R8 ;  /* 0x000000029d027223 */ /* 0x004fc20000010008 */
[-C--:B------:R-:W-:Y:S01]  /*9f50*/  FMUL.FTZ R26, R26, R157.reuse ;  /* 0x0000009d1a1a7220 */ /* 0x080fe20000410000 */
[-C--:B------:R-:W-:Y:S01]  /*9f60*/  FMUL.FTZ R27, R27, R157.reuse ;  /* 0x0000009d1b1b7220 */ /* 0x080fe20000410000 */
[----:B------:R-:W-:Y:S01]  /*9f70*/  FMUL.FTZ R30, R30, R157 ;  /* 0x0000009d1e1e7220 */ /* 0x000fe20000410000 */
[----:B---3--:R-:W-:-:S01]  /*9f80*/  FADD.FTZ R2, R9, R2 ;  /* 0x0000000209027221 */ /* 0x008fc20000010000 */
        /* <DEDUP_REMOVED lines=19> */
[----:B--2---:R-:W-:-:S01]  /*a0c0*/  FADD.FTZ R2, R204, R2 ;  /* 0x00000002cc027221 */ /* 0x004fc20000010000 */
[----:B---3--:R-:W-:Y:S01]  /*a0d0*/  FADD.FTZ R154, R15, R3 ;  /* 0x000000030f9a7221 */ /* 0x008fe20000010000 */
[----:B------:R-:W-:Y:S01]  /*a0e0*/  F2FP.SATFINITE.E4M3.F32.PACK_AB_MERGE_C R15, R205, R15, RZ ;  /* 0x0000000fcd0f723e */ /* 0x000fe200048070ff */
[----:B------:R-:W-:Y:S01]  /*a0f0*/  FMUL.FTZ R63, R63, R157 ;  /* 0x0000009d3f3f7220 */ /* 0x000fe20000410000 */
[----:B------:R-:W-:-:S01]  /*a100*/  FADD.FTZ R2, R12, R2 ;  /* 0x000000020c027221 */ /* 0x000fc20000010000 */
[----:B------:R-:W-:Y:S01]  /*a110*/  F2FP.SATFINITE.E4M3.F32.PACK_AB_MERGE_C R12, R12, R204, RZ ;  /* 0x000000cc0c0c723e */ /* 0x000fe200048070ff */
[----:B------:R-:W-:Y:S01]  /*a120*/  FMUL.FTZ R66, R66, R157 ;  /* 0x0000009d42427220 */ /* 0x000fe20000410000 */
[----:B------:R-:W2:Y:S01]  /*a130*/  MUFU.EX2 R158, R158 ;  /* 0x0000009e009e7308 */ /* 0x000ea20000000800 */
[----:B----4-:R-:W-:-:S01]  /*a140*/  FADD.FTZ R2, R11, R2 ;  /* 0x000000020b027221 */ /* 0x010fc20000010000 */
[-C--:B------:R-:W-:Y:S01]  /*a150*/  FMUL.FTZ R67, R67, R157.reuse ;  /* 0x0000009d43437220 */ /* 0x080fe20000410000 */
[-C--:B------:R-:W-:Y:S01]  /*a160*/  FMUL.FTZ R70, R70, R157.reuse ;  /* 0x0000009d46467220 */ /* 0x080fe20000410000 */
[-C--:B------:R-:W-:Y:S01]  /*a170*/  FMUL.FTZ R71, R71, R157.reuse ;  /* 0x0000009d47477220 */ /* 0x080fe20000410000 */
[-C--:B------:R-:W-:Y:S01]  /*a180*/  FMUL.FTZ R74, R74, R157.reuse ;  /* 0x0000009d4a4a7220 */ /* 0x080fe20000410000 */
[-C--:B------:R-:W-:Y:S01]  /*a190*/  FMUL.FTZ R75, R75, R157.reuse ;  /* 0x0000009d4b4b7220 */ /* 0x080fe20000410000 */
[----:B------:R-:W-:Y:S01]  /*a1a0*/  FMUL.FTZ R78, R78, R157 ;  /* 0x0000009d4e4e7220 */ /* 0x000fe20000410000 */
[----:B------:R-:W3:Y:S01]  /*a1b0*/  MUFU.EX2 R159, R159 ;  /* 0x0000009f009f7308 */ /* 0x000ee20000000800 */
[----:B-----5:R-:W-:-:S01]  /*a1c0*/  FADD.FTZ R3, R155, R2 ;  /* 0x000000029b037221 */ /* 0x020fc20000010000 */
        /* <DEDUP_REMOVED lines=9> */
[-C--:B------:R-:W-:Y:S01]  /*a260*/  FMUL.FTZ R87, R87, R157.reuse ;  /* 0x0000009d57577220 */ /* 0x080fe20000410000 */
[-C--:B------:R-:W-:Y:S01]  /*a270*/  FMUL.FTZ R90, R90, R157.reuse ;  /* 0x0000009d5a5a7220 */ /* 0x080fe20000410000 */
[-C--:B------:R-:W-:Y:S01]  /*a280*/  FMUL.FTZ R91, R91, R157.reuse ;  /* 0x0000009d5b5b7220 */ /* 0x080fe20000410000 */
[----:B------:R-:W-:Y:S01]  /*a290*/  FADD.FTZ R2, R153, R2 ;  /* 0x0000000299027221 */ /* 0x000fe20000010000 */
[----:B------:R-:W-:Y:S01]  /*a2a0*/  FMUL.FTZ R94, R94, R157 ;  /* 0x0000009d5e5e7220 */ /* 0x000fe20000410000 */
[----:B------:R-:W2:Y:S01]  /*a2b0*/  MUFU.EX2 R163, R163 ;  /* 0x000000a300a37308 */ /* 0x000ea20000000800 */
[----:B---3--:R-:W-:-:S01]  /*a2c0*/  FADD.FTZ R3, R159, R3 ;  /* 0x000000039f037221 */ /* 0x008fc20000010000 */
[C---:B------:R-:W-:Y:S01]  /*a2d0*/  FADD.FTZ R2, R156.reuse, R2 ;  /* 0x000000029c027221 */ /* 0x040fe20000010000 */
[----:B------:R-:W-:Y:S01]  /*a2e0*/  F2FP.SATFINITE.E4M3.F32.PACK_AB_MERGE_C R156, R156, R153, RZ ;  /* 0x000000999c9c723e */ /* 0x000fe200048070ff */
[-C--:B------:R-:W-:Y:S01]  /*a2f0*/  FMUL.FTZ R95, R95, R157.reuse ;  /* 0x0000009d5f5f7220 */ /* 0x080fe20000410000 */
[----:B------:R-:W-:Y:S01]  /*a300*/  F2FP.SATFINITE.E4M3.F32.PACK_AB_MERGE_C R158, R159, R158, RZ ;  /* 0x0000009e9f9e723e */ /* 0x000fe200048070ff */
[----:B------:R-:W-:Y:S01]  /*a310*/  FADD.FTZ R2, R20, R2 ;  /* 0x0000000214027221 */ /* 0x000fe20000010000 */
[----:B------:R-:W-:Y:S01]  /*a320*/  FMUL.FTZ R98, R98, R157 ;  /* 0x0000009d62627220 */ /* 0x000fe20000410000 */
[----:B------:R-:W3:Y:S01]  /*a330*/  MUFU.EX2 R166, R166 ;  /* 0x000000a600a67308 */ /* 0x000ee20000000800 */
[----:B----4-:R-:W-:-:S01]  /*a340*/  FADD.FTZ R3, R162, R3 ;  /* 0x00000003a2037221 */ /* 0x010fc20000010000 */
[----:B------:R-:W-:Y:S01]  /*a350*/  FADD.FTZ R2, R160, R2 ;  /* 0x00000002a0027221 */ /* 0x000fe20000010000 */
[----:B------:R-:W-:Y:S01]  /*a360*/  F2FP.SATFINITE.E4M3.F32.PACK_AB_MERGE_C R155, R155, R11, R158 ;  /* 0x0000000b9b9b723e */ /* 0x000fe2000480709e */
[-C--:B------:R-:W-:Y:S01]  /*a370*/  FMUL.FTZ R99, R99, R157.reuse ;  /* 0x0000009d63637220 */ /* 0x080fe20000410000 */
[-C--:B------:R-:W-:Y:S01]  /*a380*/  FMUL.FTZ R102, R102, R157.reuse ;  /* 0x0000009d66667220 */ /* 0x080fe20000410000 */
[----:B------:R-:W-:Y:S01]  /*a390*/  FADD.FTZ R2, R161, R2 ;  /* 0x00000002a1027221 */ /* 0x000fe20000010000 */
        /* <DEDUP_REMOVED lines=35> */
[----:B------:R-:W-:Y:S01]  /*a5d0*/  FMUL.FTZ R151, R151, R157 ;  /* 0x0000009d97977220 */ /* 0x000fe20000410000 */
[----:B------:R-:W-:-:S02]  /*a5e0*/  F2FP.SATFINITE.E4M3.F32.PACK_AB_MERGE_C R157, R163, R162, R166 ;  /* 0x000000a2a39d723e */ /* 0x000fc400048070a6 */
[----:B------:R-:W-:Y:S02]  /*a5f0*/  F2FP.SATFINITE.E4M3.F32.PACK_AB_MERGE_C R154, R14, R13, R15 ;  /* 0x0000000d0e9a723e */ /* 0x000fe4000480700f */
[----:B------:R-:W-:Y:S01]  /*a600*/  F2FP.SATFINITE.E4M3.F32.PACK_AB_MERGE_C R156, R200, R21, R156 ;  /* 0x00000015c89c723e */ /* 0x000fe2000480709c */
[----:B------:R-:W3:Y:S01]  /*a610*/  MUFU.EX2 R165, R165 ;  /* 0x000000a500a57308 */ /* 0x000ee20000000800 */
[----:B----4-:R-:W-:-:S01]  /*a620*/  FADD.FTZ R2, R164, R2 ;  /* 0x00000002a4027221 */ /* 0x010fc20000010000 */
[----:B------:R-:W-:-:S04]  /*a630*/  F2FP.SATFINITE.E4M3.F32.PACK_AB_MERGE_C R161, R164, R161, RZ ;  /* 0x000000a1a4a1723e */ /* 0x000fc800048070ff */
[----:B------:R-:W-:Y:S02]  /*a640*/  F2FP.SATFINITE.E4M3.F32.PACK_AB_MERGE_C R158, R160, R20, R161 ;  /* 0x00000014a09e723e */ /* 0x000fe400048070a1 */
[----:B------:R-:W4:Y:S01]  /*a650*/  MUFU.EX2 R178, R178 ;  /* 0x000000b200b27308 */ /* 0x000f220000000800 */
[----:B--2---:R-:W-:-:S07]  /*a660*/  FADD.FTZ R3, R175, R3 ;  /* 0x00000003af037221 */ /* 0x004fce0000010000 */
[----:B------:R-:W2:Y:S01]  /*a670*/  MUFU.EX2 R168, R168 ;  /* 0x000000a800a87308 */ /* 0x000ea20000000800 */
[----:B---3--:R-:W-:-:S07]  /*a680*/  FADD.FTZ R2, R165, R2 ;  /* 0x00000002a5027221 */ /* 0x008fce0000010000 */
        /* <DEDUP_REMOVED lines=9> */
[----:B----4-:R-:W-:-:S07]  /*a720*/  FADD.FTZ R2, R169, R2 ;  /* 0x00000002a9027221 */ /* 0x010fce0000010000 */
[----:B------:R-:W4:Y:S01]  /*a730*/  MUFU.EX2 R183, R183 ;  /* 0x000000b700b77308 */ /* 0x000f220000000800 */
[----:B--2---:R-:W-:-:S07]  /*a740*/  FADD.FTZ R3, R182, R3 ;  /* 0x00000003b6037221 */ /* 0x004fce0000010000 */
[----:B------:R-:W2:Y:S01]  /*a750*/  MUFU.EX2 R173, R173 ;  /* 0x000000ad00ad7308 */ /* 0x000ea20000000800 */
[----:B---3--:R-:W-:-:S01]  /*a760*/  FADD.FTZ R2, R172, R2 ;  /* 0x00000002ac027221 */ /* 0x008fc20000010000 */
[----:B------:R-:W-:-:S04]  /*a770*/  F2FP.SATFINITE.E4M3.F32.PACK_AB_MERGE_C R169, R172, R169, RZ ;  /* 0x000000a9aca9723e */ /* 0x000fc800048070ff */
[----:B------:R-:W-:Y:S02]  /*a780*/  F2FP.SATFINITE.E4M3.F32.PACK_AB_MERGE_C R160, R168, R165, R169 ;  /* 0x000000a5a8a0723e */ /* 0x000fe400048070a9 */
        /* <DEDUP_REMOVED lines=13> */
[----:B---3--:R-:W-:-:S07]  /*a860*/  FADD.FTZ R2, R177, R2 ;  /* 0x00000002b1027221 */ /* 0x008fce0000010000 */
[----:B------:R-:W3:Y:S01]  /*a870*/  MUFU.EX2 R191, R191 ;  /* 0x000000bf00bf7308 */ /* 0x000ee20000000800 */
[----:B----4-:R-:W-:-:S07]  /*a880*/  FADD.FTZ R3, R190, R3 ;  /* 0x00000003be037221 */ /* 0x010fce0000010000 */
[----:B------:R-:W4:Y:S01]  /*a890*/  MUFU.EX2 R181, R181 ;  /* 0x000000b500b57308 */ /* 0x000f220000000800 */
[----:B--2---:R-:W-:-:S01]  /*a8a0*/  FADD.FTZ R2, R180, R2 ;  /* 0x00000002b4027221 */ /* 0x004fc20000010000 */
[----:B------:R-:W-:-:S04]  /*a8b0*/  F2FP.SATFINITE.E4M3.F32.PACK_AB_MERGE_C R177, R180, R177, RZ ;  /* 0x000000b1b4b1723e */ /* 0x000fc800048070ff */
[----:B------:R-:W-:Y:S02]  /*a8c0*/  F2FP.SATFINITE.E4M3.F32.PACK_AB_MERGE_C R162, R176, R173, R177 ;  /* 0x000000adb0a2723e */ /* 0x000fe400048070b1 */
        /* <DEDUP_REMOVED lines=34> */
[----:B------:R2:W5:Y:S01]  /*aaf0*/  MUFU.EX2 R2, R6 ;  /* 0x0000000600027308 */ /* 0x0005620000000800 */
[----:B---3--:R-:W-:-:S01]  /*ab00*/  FADD.FTZ R3, R7, R3 ;  /* 0x0000000307037221 */ /* 0x008fc20000010000 */
[----:B------:R-:W-:-:S04]  /*ab10*/  F2FP.SATFINITE.E4M3.F32.PACK_AB_MERGE_C R7, R7, R193, RZ ;  /* 0x000000c10707723e */ /* 0x000fc800048070ff */
[----:B------:R-:W-:Y:S01]  /*ab20*/  F2FP.SATFINITE.E4M3.F32.PACK_AB_MERGE_C R166, R192, R189, R7 ;  /* 0x000000bdc0a6723e */ /* 0x000fe20004807007 */
[----:B----4-:R-:W-:-:S01]  /*ab30*/  FADD.FTZ R153, R203, R153 ;  /* 0x00000099cb997221 */ /* 0x010fc20000010000 */
[----:B--2---:R-:W-:-:S04]  /*ab40*/  F2FP.SATFINITE.E4M3.F32.PACK_AB_MERGE_C R6, R199, R198, RZ ;  /* 0x000000c6c706723e */ /* 0x004fc800048070ff */
[----:B------:R-:W-:Y:S02]  /*ab50*/  F2FP.SATFINITE.E4M3.F32.PACK_AB_MERGE_C R165, R196, R195, R6 ;  /* 0x000000c3c4a5723e */ /* 0x000fe40004807006 */
[C---:B-----5:R-:W-:Y:S01]  /*ab60*/  F2FP.SATFINITE.E4M3.F32.PACK_AB_MERGE_C R167, R2.reuse, R203, RZ ;  /* 0x000000cb02a7723e */ /* 0x060fe200048070ff */
[----:B------:R-:W-:Y:S01]  /*ab70*/  FADD.FTZ R2, R2, R153 ;  /* 0x0000009902027221 */ /* 0x000fe20000010000 */
[----:B------:R-:W-:Y:S02]  /*ab80*/  F2FP.SATFINITE.E4M3.F32.PACK_AB_MERGE_C R153, R9, R8, R12 ;  /* 0x000000080999723e */ /* 0x000fe4000480700c */
[----:B------:R-:W-:Y:S01]  /*ab90*/  F2FP.SATFINITE.E4M3.F32.PACK_AB_MERGE_C R167, R202, R201, R167 ;  /* 0x000000c9caa7723e */ /* 0x000fe200048070a7 */
[----:B------:R-:W-:Y:S06]  /*aba0*/  @!P0 BRA `(.L_x_2802) ;  /* 0x0000000000048947 */ /* 0x000fec0003800000 */
[----:B------:R-:W-:Y:S01]  /*abb0*/  BPT.TRAP 0x1 ;  /* 0x000000040000795c */ /* 0x000fe20000300000 */
.L_x_2802:
[----:B------:R2:W3:Y:S01]  /*abc0*/  SYNCS.PHASECHK.TRANS64.TRYWAIT P1, [UR50+0x38850], R5 ;  /* 0x03885005ff0075a7 */ /* 0x0004e20008020172 */
[----:B------:R-:W-:Y:S05]  /*abd0*/  @!P0 BRA `(.L_x_2803) ;  /* 0x0000000000048947 */ /* 0x000fea0003800000 */
[----:B------:R-:W-:Y:S01]  /*abe0*/  BPT.TRAP 0x1 ;  /* 0x000000040000795c */ /* 0x000fe20000300000 */
.L_x_2803:
[----:B---3--:R-:W-:Y:S05]  /*abf0*/  @P1 BRA `(.L_x_2804) ;  /* 0x0000000000081947 */ /* 0x008fea0003800000 */
[----:B------:R-:W3:Y:S02]  /*ac00*/  SYNCS.PHASECHK.TRANS64.TRYWAIT P1, [UR50+0x38850], R5 ;  /* 0x03885005ff0075a7 */ /* 0x000ee40008020172 */
[----:B---3--:R-:W-:Y:S05]  /*ac10*/  @!P1 BRA `(.L_x_2805) ;  /* 0x000000ec00209947 */ /* 0x008fea0003800000 */
.L_x_2804:
[----:B---3--:R-:W3:Y:S01]  /*ac20*/  S2R R6, SR_TID.X ;  /* 0x0000000000067919 */ /* 0x008ee20000002100 */
[----:B------:R-:W-:Y:S01]  /*ac30*/  ULEA UR11, UR44, UR52, 0xb ;  /* 0x000000342c0b7291 */ /* 0x000fe2000f8e583f */
[----:B------:R-:W-:-:S06]  /*ac40*/  UMOV UR7, 0x40000040 ;  /* 0x4000004000077882 */ /* 0x000fcc0000000000 */
[----:B------:R-:W-:Y:S01]  /*ac50*/  UMOV UR6, UR11 ;  /* 0x0000000b00067c82 */ /* 0x000fe20008000000 */
[----:B---3--:R-:W-:-:S05]  /*ac60*/  SHF.R.U32.HI R6, RZ, 0x7, R6 ;  /* 0x00000007ff067819 */ /* 0x008fca0000011606 */
[----:B0-2---:R-:W-:-:S05]  /*ac70*/  VIADD R5, R6, 0x8 ;  /* 0x0000000806057836 */ /* 0x005fca0000000000 */
        /* <DEDUP_REMOVED lines=24> */
.L_x_2806:
        /* <DEDUP_REMOVED lines=9> */
.L_x_2796:
        /* <DEDUP_REMOVED lines=18> */
[----:B--2---:R-:W-:Y:S01]  /*afb0*/  IMAD.MOV.U32 R4, RZ, RZ, RZ ;  /* 0x000000ffff047224 */ /* 0x004fe200078e00ff */
[----:B------:R-:W-:Y:S02]  /*afc0*/  UIADD3 UR44, UR44, 0x1, URZ ;  /* 0x000000012c2c7890 */ /* 0x000fe4000fffe03f */
[----:B------:R-:W1:Y:S01]  /*afd0*/  SHFL.BFLY PT, R0, R3, 0x2, 0x1f ;  /* 0x0c401f0003007f89 */ /* 0x000e6200000e0000 */
[----:B------:R-:W-:Y:S02]  /*afe0*/  UIADD3 UR46, UR46, 0x1, URZ ;  /* 0x000000012e2e7890 */ /* 0x000fe4000fffe03f */
[----:B------:R-:W-:Y:S01]  /*aff0*/  UISETP.NE.AND UP0, UPT, UR44, 0x2, UPT ;  /* 0x000000022c00788c */ /* 0x000fe2000bf05270 */
[----:B------:R-:W2:Y:S01]  /*b000*/  SHFL.BFLY PT, R11, R2, 0x2, 0x1f ;  /* 0x0c401f00020b7f89 */ /* 0x000ea200000e0000 */
[----:B0-----:R-:W-:Y:S02]  /*b010*/  IMAD.MOV.U32 R8, RZ, RZ, RZ ;  /* 0x000000ffff087224 */ /* 0x001fe400078e00ff */
[----:B------:R-:W-:-:S02]  /*b020*/  USEL UR4, URZ, 0x1, UP0 ;  /* 0x000000013f047887 */ /* 0x000fc40008000000 */
[----:B------:R-:W-:Y:S02]  /*b030*/  USEL UR44, UR44, URZ, UP0 ;  /* 0x0000003f2c2c7287 */ /* 0x000fe40008000000 */
[----:B------:R-:W-:Y:S01]  /*b040*/  ULOP3.LUT UR45, UR45, UR4, URZ, 0x3c, !UPT ;  /* 0x000000042d2d7292 */ /* 0x000fe2000f8e3c3f */
[----:B-1----:R-:W-:Y:S01]  /*b050*/  FADD.FTZ R0, R0, R3 ;  /* 0x0000000300007221 */ /* 0x002fe20000010000 */
[----:B------:R-:W-:Y:S02]  /*b060*/  IMAD.U32 R3, RZ, RZ, UR10 ;  /* 0x0000000aff037e24 */ /* 0x000fe4000f8e00ff */
[----:B--2---:R-:W-:Y:S02]  /*b070*/  FADD.FTZ R11, R11, R2 ;  /* 0x000000020b0b7221 */ /* 0x004fe40000010000 */
[----:B------:R-:W0:Y:S01]  /*b080*/  SHFL.BFLY PT, R7, R0, 0x1, 0x1f ;  /* 0x0c201f0000077f89 */ /* 0x000e2200000e0000 */
[----:B------:R-:W-:-:S03]  /*b090*/  IMAD.MOV.U32 R2, RZ, RZ, -0x800000 ;  /* 0xff800000ff027424 */ /* 0x000fc600078e00ff */
[----:B------:R-:W1:Y:S01]  /*b0a0*/  SHFL.BFLY PT, R6, R11, 0x1, 0x1f ;  /* 0x0c201f000b067f89 */ /* 0x000e6200000e0000 */
[----:B0-----:R-:W-:Y:S01]  /*b0b0*/  FADD.FTZ R12, R0, R7 ;  /* 0x00000007000c7221 */ /* 0x001fe20000010000 */
[----:B------:R-:W-:-:S03]  /*b0c0*/  IMAD.MOV.U32 R0, RZ, RZ, -0x800000 ;  /* 0xff800000ff007424 */ /* 0x000fc600078e00ff */
[C---:B------:R-:W-:Y:S01]  /*b0d0*/  FMUL.FTZ R14, R12.reuse, 0.00390625 ;  /* 0x3b8000000c0e7820 */ /* 0x040fe20000410000 */
[----:B------:R-:W-:Y:S01]  /*b0e0*/  FSETP.NE.FTZ.AND P0, PT, R12, RZ, PT ;  /* 0x000000ff0c00720b */ /* 0x000fe20003f15000 */
[----:B-1----:R-:W-:Y:S01]  /*b0f0*/  FADD.FTZ R13, R11, R6 ;  /* 0x000000060b0d7221 */ /* 0x002fe20000010000 */
[----:B------:R-:W-:Y:S02]  /*b100*/  IMAD.U32 R11, RZ, RZ, UR10 ;  /* 0x0000000aff0b7e24 */ /* 0x000fe4000f8e00ff */
        /* <DEDUP_REMOVED lines=145> */
.L_x_2771:
        /* <DEDUP_REMOVED lines=18> */
[----:B------:R-:W-:Y:S01]  /*bb40*/  ULDC.64 UR12, c[0x0][0xc00] ;  /* 0x00030000000c7ab9 */ /* 0x000fe20000000a00 */
[----:B------:R-:W-:Y:S01]  /*bb50*/  ULDC.64 UR14, c[0x0][0xc08] ;  /* 0x00030200000e7ab9 */ /* 0x000fe20000000a00 */
[----:B------:R-:W-:Y:S01]  /*bb60*/  ULDC UR9, c[0x0][0xbe8] ;  /* 0x0002fa0000097ab9 */ /* 0x000fe20000000800 */
[----:B0-----:R-:W-:-:S05]  /*bb70*/  IMAD.SHL.U32 R3, R188, 0x4, RZ ;  /* 0x00000004bc037824 */ /* 0x001fca00078e00ff */
[----:B------:R-:W-:Y:S01]  /*bb80*/  LOP3.LUT R3, R3, 0xc, RZ, 0xc0, !PT ;  /* 0x0000000c03037812 */ /* 0x000fe200078ec0ff */
[----:B------:R-:W-:Y:S03]  /*bb90*/  BAR.SYNC.DEFER_BLOCKING 0x1, 0x100 ;  /* 0x0044000000007b1d */ /* 0x000fe60000010000 */
[----:B------:R-:W-:-:S05]  /*bba0*/  IADD3 R4, P0, R3, UR10, RZ ;  /* 0x0000000a03047c10 */ /* 0x000fca000ff1e0ff */
[----:B------:R-:W-:-:S06]  /*bbb0*/  IMAD.X R5, RZ, RZ, UR11, P0 ;  /* 0x0000000bff057e24 */ /* 0x000fcc00080e06ff */
[----:B------:R0:W3:Y:S01]  /*bbc0*/  LDG.E.CONSTANT R5, desc[UR54][R4.64] ;  /* 0x0000003604057981 */ /* 0x0000e2000c1e9900 */
[----:B------:R-:W-:Y:S01]  /*bbd0*/  LOP3.LUT P0, R3, R188, 0x3, RZ, 0xc0, !PT ;  /* 0x00000003bc037812 */ /* 0x000fe2000780c0ff */
[----:B------:R-:W-:Y:S01]  /*bbe0*/  UMOV UR10, UR8 ;  /* 0x00000008000a7c82 */ /* 0x000fe20008000000 */
[----:B-1----:R-:W-:Y:S01]  /*bbf0*/  UMOV UR11, UR4 ;  /* 0x00000004000b7c82 */ /* 0x002fe20008000000 */
[----:B------:R-:W-:Y:S01]  /*bc00*/  UIMAD.WIDE UR12, UR36, 0x4, UR12 ;  /* 0x00000004240c78a5 */ /* 0x000fe2000f8e020c */
        /* <DEDUP_REMOVED lines=19> */
[----:B------:R-:W-:Y:S01]  /*bd40*/  IMAD.MOV.U32 R46, RZ, RZ, 0x2 ;  /* 0x00000002ff2e7424 */ /* 0x000fe200078e00ff */
        /* <DEDUP_REMOVED lines=38> */
[----:B0-----:R-:W-:Y:S02]  /*bfb0*/  SEL R4, R24, R25, P0 ;  /* 0x0000001918047207 */ /* 0x001fe40000000000 */
        /* <DEDUP_REMOVED lines=61> */
[----:B--2---:R-:W-:Y:S01]  /*c390*/  IMAD.WIDE R46, R152, R46, UR10 ;  /* 0x0000000a982e7e25 */ /* 0x004fe2000f8e022e */
[----:B------:R-:W-:Y:S02]  /*c3a0*/  SEL R175, R150, R151, P0 ;  /* 0x0000009796af7207 */ /* 0x000fe40000000000 */
[----:B------:R-:W-:Y:S02]  /*c3b0*/  SEL R173, R151, R150, P0 ;  /* 0x0000009697ad7207 */ /* 0x000fe40000000000 */
[----:B------:R-:W-:-:S02]  /*c3c0*/  IADD3 R63, P3, R46, 0xc040, RZ ;  /* 0x0000c0402e3f7810 */ /* 0x000fc40007f7e0ff */
[----:B------:R-:W-:Y:S02]  /*c3d0*/  IADD3 R59, P4, R46, 0xc060, RZ ;  /* 0x0000c0602e3b7810 */ /* 0x000fe40007f9e0ff */
[----:B------:R-:W-:Y:S02]  /*c3e0*/  LOP3.LUT R62, R63, 0x380, RZ, 0xc0, !PT ;  /* 0x000003803f3e7812 */ /* 0x000fe400078ec0ff */
[----:B------:R-:W-:Y:S02]  /*c3f0*/  LOP3.LUT R58, R59, 0x380, RZ, 0xc0, !PT ;  /* 0x000003803b3a7812 */ /* 0x000fe400078ec0ff */
[----:B------:R-:W-:Y:S02]  /*c400*/  SHF.R.U64 R62, R62, 0x3, RZ ;  /* 0x000000033e3e7819 */ /* 0x000fe400000012ff */
[----:B------:R-:W-:Y:S02]  /*c410*/  SHF.R.U64 R58, R58, 0x3, RZ ;  /* 0x000000033a3a7819 */ /* 0x000fe400000012ff */
[----:B------:R-:W-:Y:S01]  /*c420*/  LOP3.LUT R62, R62, R63, RZ, 0x3c, !PT ;  /* 0x0000003f3e3e7212 */ /* 0x000fe200078e3cff */
[----:B------:R-:W-:Y:S01]  /*c430*/  IMAD.X R63, RZ, RZ, R47, P3 ;  /* 0x000000ffff3f7224 */ /* 0x000fe200018e062f */
[----:B------:R-:W-:-:S02]  /*c440*/  IADD3 R87, P3, R46, 0x8000, RZ ;  /* 0x000080002e577810 */ /* 0x000fc40007f7e0ff */
[----:B------:R-:W-:Y:S01]  /*c450*/  LOP3.LUT R58, R58, R59, RZ, 0x3c, !PT ;  /* 0x0000003b3a3a7212 */ /* 0x000fe200078e3cff */
[----:B------:R-:W-:Y:S01]  /*c460*/  IMAD.X R59, RZ, RZ, R47, P4 ;  /* 0x000000ffff3b7224 */ /* 0x000fe200020e062f */
[C---:B------:R-:W-:Y:S02]  /*c470*/  IADD3 R83, P4, R46.reuse, 0x8020, RZ ;  /* 0x000080202e537810 */ /* 0x040fe40007f9e0ff */
[----:B------:R-:W-:Y:S02]  /*c480*/  LOP3.LUT R86, R87, 0x380, RZ, 0xc0, !PT ;  /* 0x0000038057567812 */ /* 0x000fe400078ec0ff */
[----:B------:R-:W-:Y:S02]  /*c490*/  IADD3 R67, P2, R46, 0xc020, RZ ;  /* 0x0000c0202e437810 */ /* 0x000fe40007f5e0ff */
[----:B------:R-:W-:Y:S02]  /*c4a0*/  LOP3.LUT R82, R83, 0x380, RZ, 0xc0, !PT ;  /* 0x0000038053527812 */ /* 0x000fe400078ec0ff */
[----:B------:R-:W-:-:S02]  /*c4b0*/  SHF.R.U64 R86, R86, 0x3, RZ ;  /* 0x0000000356567819 */ /* 0x000fc400000012ff */
[----:B------:R-:W-:Y:S02]  /*c4c0*/  LOP3.LUT R66, R67, 0x380, RZ, 0xc0, !PT ;  /* 0x0000038043427812 */ /* 0x000fe400078ec0ff */
[----:B------:R-:W-:Y:S02]  /*c4d0*/  SHF.R.U64 R82, R82, 0x3, RZ ;  /* 0x0000000352527819 */ /* 0x000fe400000012ff */
[----:B------:R-:W-:Y:S01]  /*c4e0*/  LOP3.LUT R86, R86, R87, RZ, 0x3c, !PT ;  /* 0x0000005756567212 */ /* 0x000fe200078e3cff */
[----:B------:R-:W-:Y:S01]  /*c4f0*/  IMAD.X R87, RZ, RZ, R47, P3 ;  /* 0x000000ffff577224 */ /* 0x000fe200018e062f */
[----:B------:R-:W-:Y:S02]  /*c500*/  IADD3 R75, P6, R46, 0x8060, RZ ;  /* 0x000080602e4b7810 */ /* 0x000fe40007fde0ff */
[----:B------:R-:W-:Y:S02]  /*c510*/  SHF.R.U64 R66, R66, 0x3, RZ ;  /* 0x0000000342427819 */ /* 0x000fe400000012ff */
[----:B------:R-:W-:-:S02]  /*c520*/  IADD3 R51, P3, R46, 0x4000, RZ ;  /* 0x000040002e337810 */ /* 0x000fc40007f7e0ff */
[----:B------:R-:W-:Y:S01]  /*c530*/  LOP3.LUT R82, R82, R83, RZ, 0x3c, !PT ;  /* 0x0000005352527212 */ /* 0x000fe200078e3cff */
[--C-:B------:R-:W-:Y:S01]  /*c540*/  IMAD.X R83, RZ, RZ, R47.reuse, P4 ;  /* 0x000000ffff537224 */ /* 0x100fe200020e062f */
[----:B------:R-:W-:Y:S02]  /*c550*/  LOP3.LUT R74, R75, 0x380, RZ, 0xc0, !PT ;  /* 0x000003804b4a7812 */ /* 0x000fe400078ec0ff */
[----:B------:R-:W-:Y:S01]  /*c560*/  LOP3.LUT R66, R66, R67, RZ, 0x3c, !PT ;  /* 0x0000004342427212 */ /* 0x000fe200078e3cff */
[----:B------:R-:W-:Y:S01]  /*c570*/  IMAD.X R67, RZ, RZ, R47, P2 ;  /* 0x000000ffff437224 */ /* 0x000fe200010e062f */
[C---:B------:R-:W-:Y:S02]  /*c580*/  IADD3 R55, P4, R46.reuse, 0x40, RZ ;  /* 0x000000402e377810 */ /* 0x040fe40007f9e0ff */
[----:B------:R-:W-:Y:S02]  /*c590*/  LOP3.LUT R50, R51, 0x380, RZ, 0xc0, !PT ;  /* 0x0000038033327812 */ /* 0x000fe400078ec0ff */
[C---:B------:R-:W-:Y:S01]  /*c5a0*/  IADD3 R71, P1, R46.reuse, 0xc000, RZ ;  /* 0x0000c0002e477810 */ /* 0x040fe20007f3e0ff */
[----:B---3--:R-:W-:Y:S01]  /*c5b0*/  SHFL.IDX PT, R105, R105, R5, 0x1c1f ;  /* 0x001c1f0569697589 */ /* 0x008fe200000e0000 */
[----:B------:R-:W-:-:S02]  /*c5c0*/  IADD3 R79, P5, R46, 0x8040, RZ ;  /* 0x000080402e4f7810 */ /* 0x000fc40007fbe0ff */
[----:B------:R-:W-:Y:S01]  /*c5d0*/  IADD3 R91, P2, R46, 0x4060, RZ ;  /* 0x000040602e5b7810 */ /* 0x000fe20007f5e0ff */
[----:B------:R-:W-:Y:S01]  /*c5e0*/  SHFL.IDX PT, R109, R109, R5, 0x1c1f ;  /* 0x001c1f056d6d7589 */ /* 0x000fe200000e0000 */
[----:B------:R-:W-:Y:S02]  /*c5f0*/  SHF.R.U64 R74, R74, 0x3, RZ ;  /* 0x000000034a4a7819 */ /* 0x000fe400000012ff */
[----:B------:R-:W-:Y:S01]  /*c600*/  LOP3.LUT R54, R55, 0x380, RZ, 0xc0, !PT ;  /* 0x0000038037367812 */ /* 0x000fe200078ec0ff */
[----:B------:R-:W-:Y:S01]  /*c610*/  SHFL.IDX PT, R37, R37, R5, 0x1c1f ;  /* 0x001c1f0525257589 */ /* 0x000fe200000e0000 */
[----:B------:R-:W-:Y:S02]  /*c620*/  SHF.R.U64 R50, R50, 0x3, RZ ;  /* 0x0000000332327819 */ /* 0x000fe400000012ff */
[----:B------:R-:W-:Y:S01]  /*c630*/  LOP3.LUT R70, R71, 0x380, RZ, 0xc0, !PT ;  /* 0x0000038047467812 */ /* 0x000fe200078ec0ff */
[----:B------:R-:W-:Y:S01]  /*c640*/  SHFL.IDX PT, R45, R45, R5, 0x1c1f ;  /* 0x001c1f052d2d7589 */ /* 0x000fe200000e0000 */
[----:B------:R-:W-:-:S02]  /*c650*/  LOP3.LUT R78, R79, 0x380, RZ, 0xc0, !PT ;  /* 0x000003804f4e7812 */ /* 0x000fc400078ec0ff */
[----:B------:R-:W-:Y:S01]  /*c660*/  LOP3.LUT R90, R91, 0x380, RZ, 0xc0, !PT ;  /* 0x000003805b5a7812 */ /* 0x000fe200078ec0ff */
[----:B------:R-:W-:Y:S01]  /*c670*/  SHFL.IDX PT, R113, R113, R5, 0x1c1f ;  /* 0x001c1f0571717589 */ /* 0x000fe200000e0000 */
[----:B------:R-:W-:Y:S01]  /*c680*/  LOP3.LUT R74, R74, R75, RZ, 0x3c, !PT ;  /* 0x0000004b4a4a7212 */ /* 0x000fe200078e3cff */
[----:B------:R-:W-:Y:S01]  /*c690*/  IMAD.X R75, RZ, RZ, R47, P6 ;  /* 0x000000ffff4b7224 */ /* 0x000fe200030e062f */
[----:B------:R-:W-:Y:S01]  /*c6a0*/  SHF.R.U64 R54, R54, 0x3, RZ ;  /* 0x0000000336367819 */ /* 0x000fe200000012ff */
[----:B------:R-:W-:Y:S01]  /*c6b0*/  SHFL.IDX PT, R33, R33, R5, 0x1c1f ;  /* 0x001c1f0521217589 */ /* 0x000fe200000e0000 */
[----:B------:R-:W-:Y:S02]  /*c6c0*/  LOP3.LUT R50, R50, R51, RZ, 0x3c, !PT ;  /* 0x0000003332327212 */ /* 0x000fe400078e3cff */
[----:B------:R-:W-:Y:S01]  /*c6d0*/  LOP3.LUT R51, R46, 0x380, RZ, 0xc0, !PT ;  /* 0x000003802e337812 */ /* 0x000fe200078ec0ff */
[----:B------:R-:W-:Y:S01]  /*c6e0*/  SHFL.IDX PT, R159, R159, R5, 0x1c1f ;  /* 0x001c1f059f9f7589 */ /* 0x000fe200000e0000 */
[----:B------:R-:W-:-:S02]  /*c6f0*/  SHF.R.U64 R70, R70, 0x3, RZ ;  /* 0x0000000346467819 */ /* 0x000fc400000012ff */
[----:B------:R-:W-:Y:S01]  /*c700*/  SHF.R.U64 R78, R78, 0x3, RZ ;  /* 0x000000034e4e7819 */ /* 0x000fe200000012ff */
[----:B------:R-:W-:Y:S01]  /*c710*/  SHFL.IDX PT, R69, R69, R5, 0x1c1f ;  /* 0x001c1f0545457589 */ /* 0x000fe200000e0000 */
[----:B------:R-:W-:Y:S02]  /*c720*/  SHF.R.U64 R90, R90, 0x3, RZ ;  /* 0x000000035a5a7819 */ /* 0x000fe400000012ff */
[----:B------:R-:W-:Y:S01]  /*c730*/  IADD3 R99, P6, R46, 0x4020, RZ ;  /* 0x000040202e637810 */ /* 0x000fe20007fde0ff */
[----:B------:R-:W-:Y:S01]  /*c740*/  SHFL.IDX PT, R141, R141, R5, 0x1c1f ;  /* 0x001c1f058d8d7589 */ /* 0x000fe200000e0000 */
[----:B------:R-:W-:Y:S01]  /*c750*/  LOP3.LUT R54, R54, R55, RZ, 0x3c, !PT ;  /* 0x0000003736367212 */ /* 0x000fe200078e3cff */
[--C-:B------:R-:W-:Y:S01]  /*c760*/  IMAD.X R55, RZ, RZ, R47.reuse, P4 ;  /* 0x000000ffff377224 */ /* 0x100fe200020e062f */
[----:B------:R-:W-:Y:S01]  /*c770*/  SHF.R.U64 R51, R51, 0x3, RZ ;  /* 0x0000000333337819 */ /* 0x000fe200000012ff */
[----:B------:R-:W-:Y:S01]  /*c780*/  SHFL.IDX PT, R3, R3, R5, 0x1c1f ;  /* 0x001c1f0503037589 */ /* 0x000fe200000e0000 */
[----:B------:R-:W-:Y:S01]  /*c790*/  LOP3.LUT R70, R70, R71, RZ, 0x3c, !PT ;  /* 0x0000004746467212 */ /* 0x000fe200078e3cff */
[--C-:B------:R-:W-:Y:S01]  /*c7a0*/  IMAD.X R71, RZ, RZ, R47.reuse, P1 ;  /* 0x000000ffff477224 */ /* 0x100fe200008e062f */
[----:B------:R-:W-:Y:S01]  /*c7b0*/  LOP3.LUT R78, R78, R79, RZ, 0x3c, !PT ;  /* 0x0000004f4e4e7212 */ /* 0x000fe200078e3cff */
[--C-:B------:R-:W-:Y:S01]  /*c7c0*/  IMAD.X R79, RZ, RZ, R47.reuse, P5 ;  /* 0x000000ffff4f7224 */ /* 0x100fe200028e062f */
[----:B------:R-:W-:Y:S01]  /*c7d0*/  LOP3.LUT R90, R90, R91, RZ, 0x3c, !PT ;  /* 0x0000005b5a5a7212 */ /* 0x000fe200078e3cff */
[----:B------:R-:W-:Y:S01]  /*c7e0*/  IMAD.X R91, RZ, RZ, R47, P2 ;  /* 0x000000ffff5b7224 */ /* 0x000fe200010e062f */
[----:B------:R-:W-:Y:S01]  /*c7f0*/  LOP3.LUT R98, R99, 0x380, RZ, 0xc0, !PT ;  /* 0x0000038063627812 */ /* 0x000fe200078ec0ff */
[----:B------:R-:W-:Y:S01]  /*c800*/  SHFL.IDX PT, R41, R41, R5, 0x1c1f ;  /* 0x001c1f0529297589 */ /* 0x000fe200000e0000 */
[----:B------:R-:W-:-:S02]  /*c810*/  IADD3 R95, P1, R46, 0x4040, RZ ;  /* 0x000040402e5f7810 */ /* 0x000fc40007f3e0ff */
[C---:B------:R-:W-:Y:S01]  /*c820*/  IADD3 R103, P5, R46.reuse, 0x20, RZ ;  /* 0x000000202e677810 */ /* 0x040fe20007fbe0ff */
[----:B------:R-:W-:Y:S01]  /*c830*/  SHFL.IDX PT, R49, R49, R5, 0x1c1f ;  /* 0x001c1f0531317589 */ /* 0x000fe200000e0000 */
[----:B------:R-:W-:Y:S02]  /*c840*/  IADD3 R153, P2, R46, 0x60, RZ ;  /* 0x000000602e997810 */ /* 0x000fe40007f5e0ff */
[----:B------:R-:W-:Y:S01]  /*c850*/  LOP3.LUT R46, R51, R46, RZ, 0x3c, !PT ;  /* 0x0000002e332e7212 */ /* 0x000fe200078e3cff */
[----:B------:R-:W-:Y:S01]  /*c860*/  IMAD.X R51, RZ, RZ, R47, P3 ;  /* 0x000000ffff337224 */ /* 0x000fe200018e062f */
[----:B------:R-:W-:Y:S01]  /*c870*/  SHF.R.U64 R98, R98, 0x3, RZ ;  /* 0x0000000362627819 */ /* 0x000fe200000012ff */
[----:B------:R-:W-:Y:S01]  /*c880*/  SHFL.IDX PT, R146, R146, R5, 0x1c1f ;  /* 0x001c1f0592927589 */ /* 0x000fe200000e0000 */
[----:B------:R-:W-:Y:S02]  /*c890*/  MOV R80, R54 ;  /* 0x0000003600507202 */ /* 0x000fe40000000f00 */
[----:B------:R-:W-:Y:S01]  /*c8a0*/  LOP3.LUT R152, R153, 0x380, RZ, 0xc0, !PT ;  /* 0x0000038099987812 */ /* 0x000fe200078ec0ff */
[----:B------:R-:W-:Y:S01]  /*c8b0*/  SHFL.IDX PT, R55, R9, R5, 0x1c1f ;  /* 0x001c1f0509377589 */ /* 0x000fe200000e0000 */
[----:B------:R-:W-:-:S02]  /*c8c0*/  LOP3.LUT R94, R95, 0x380, RZ, 0xc0, !PT ;  /* 0x000003805f5e7812 */ /* 0x000fc400078ec0ff */
[----:B------:R-:W-:Y:S01]  /*c8d0*/  LOP3.LUT R102, R103, 0x380, RZ, 0xc0, !PT ;  /* 0x0000038067667812 */ /* 0x000fe200078ec0ff */
[----:B------:R-:W-:Y:S01]  /*c8e0*/  SHFL.IDX PT, R9, R77, R5, 0x1c1f ;  /* 0x001c1f054d097589 */ /* 0x000fe200000e0000 */
[----:B------:R-:W-:Y:S01]  /*c8f0*/  LOP3.LUT R98, R98, R99, RZ, 0x3c, !PT ;  /* 0x0000006362627212 */ /* 0x000fe200078e3cff */
[----:B------:R-:W-:Y:S01]  /*c900*/  IMAD.X R99, RZ, RZ, R47, P6 ;  /* 0x000000ffff637224 */ /* 0x000fe200030e062f */
[----:B------:R-:W-:Y:S01]  /*c910*/  SEL R28, R29, R28, P0 ;  /* 0x0000001c1d1c7207 */ /* 0x000fe20000000000 */
[----:B------:R0:W-:Y:S01]  /*c920*/  SHFL.IDX PT, R77, R93, R5, 0x1c1f ;  /* 0x001c1f055d4d7589 */ /* 0x0001e200000e0000 */
[----:B------:R-:W-:Y:S02]  /*c930*/  MOV R151, R50 ;  /* 0x0000003200977202 */ /* 0x000fe40000000f00 */
[----:B------:R-:W-:Y:S01]  /*c940*/  SEL R29, R72, R73, P0 ;  /* 0x00000049481d7207 */ /* 0x000fe20000000000 */
[----:B------:R-:W-:Y:S01]  /*c950*/  SHFL.IDX PT, R50, R12, R5, 0x1c1f ;  /* 0x001c1f050c327589 */ /* 0x000fe200000e0000 */
[----:B------:R-:W-:-:S02]  /*c960*/  SHF.R.U64 R152, R152, 0x3, RZ ;  /* 0x0000000398987819 */ /* 0x000fc400000012ff */
[----:B------:R-:W-:Y:S01]  /*c970*/  SEL R73, R73, R72, P0 ;  /* 0x0000004849497207 */ /* 0x000fe20000000000 */
[----:B------:R-:W-:Y:S01]  /*c980*/  SHFL.IDX PT, R12, R81, R5, 0x1c1f ;  /* 0x001c1f05510c7589 */ /* 0x000fe200000e0000 */
[----:B------:R-:W-:Y:S02]  /*c990*/  SEL R135, R135, R134, P0 ;  /* 0x0000008687877207 */ /* 0x000fe40000000000 */
[----:B0-----:R-:W-:Y:S01]  /*c9a0*/  LOP3.LUT R93, R5, 0x2, RZ, 0x3c, !PT ;  /* 0x00000002055d7812 */ /* 0x001fe200078e3cff */
[----:B------:R-:W-:Y:S01]  /*c9b0*/  SHFL.IDX PT, R51, R11, R5, 0x1c1f ;  /* 0x001c1f050b337589 */ /* 0x000fe200000e0000 */
[----:B------:R-:W-:Y:S02]  /*c9c0*/  SEL R174, R142, R143, P0 ;  /* 0x0000008f8eae7207 */ /* 0x000fe40000000000 */
[----:B------:R-:W-:Y:S01]  /*c9d0*/  SHF.R.U64 R94, R94, 0x3, RZ ;  /* 0x000000035e5e7819 */ /* 0x000fe200000012ff */
[----:B------:R-:W-:Y:S01]  /*c9e0*/  SHFL.IDX PT, R81, R131, R5, 0x1c1f ;  /* 0x001c1f0583517589 */ /* 0x000fe200000e0000 */
[----:B------:R-:W-:-:S02]  /*c9f0*/  SHF.R.U64 R102, R102, 0x3, RZ ;  /* 0x0000000366667819 */ /* 0x000fc400000012ff */
[----:B------:R-:W-:Y:S01]  /*ca00*/  MOV R184, R70 ;  /* 0x0000004600b87202 */ /* 0x000fe20000000f00 */
[----:B------:R-:W-:Y:S01]  /*ca10*/  SHFL.IDX PT, R54, R10, R5, 0x1c1f ;  /* 0x001c1f050a367589 */ /* 0x000fe200000e0000 */
[----:B------:R-:W-:Y:S02]  /*ca20*/  SEL R134, R138, R139, P0 ;  /* 0x0000008b8a867207 */ /* 0x000fe40000000000 */
[----:B------:R-:W-:Y:S01]  /*ca30*/  SEL R143, R143, R142, P0 ;  /* 0x0000008e8f8f7207 */ /* 0x000fe20000000000 */
[----:B------:R-:W-:Y:S01]  /*ca40*/  SHFL.IDX PT, R71, R115, R5, 0x1c1f ;  /* 0x001c1f0573477589 */ /* 0x000fe200000e0000 */
[----:B------:R-:W-:Y:S02]  /*ca50*/  MOV R187, R58 ;  /* 0x0000003a00bb7202 */ /* 0x000fe40000000f00 */
[----:B------:R-:W-:Y:S01]  /*ca60*/  MOV R186, R62 ;  /* 0x0000003e00ba7202 */ /* 0x000fe20000000f00 */
[----:B------:R-:W-:Y:S01]  /*ca70*/  SHFL.IDX PT, R58, R8, R5, 0x1c1f ;  /* 0x001c1f05083a7589 */ /* 0x000fe200000e0000 */
[----:B------:R-:W-:-:S02]  /*ca80*/  MOV R183, R74 ;  /* 0x0000004a00b77202 */ /* 0x000fc40000000f00 */
[----:B------:R-:W-:Y:S01]  /*ca90*/  MOV R180, R86 ;  /* 0x0000005600b47202 */ /* 0x000fe20000000f00 */
[----:B------:R-:W-:Y:S01]  /*caa0*/  SHFL.IDX PT, R63, R4, R5, 0x1c1f ;  /* 0x001c1f05043f7589 */ /* 0x000fe200000e0000 */
[----:B------:R-:W-:Y:S02]  /*cab0*/  MOV R72, R46 ;  /* 0x0000002e00487202 */ /* 0x000fe40000000f00 */
[----:B------:R-:W-:Y:S01]  /*cac0*/  SEL R139, R139, R138, P0 ;  /* 0x0000008a8b8b7207 */ /* 0x000fe20000000000 */
[----:B------:R-:W-:Y:S01]  /*cad0*/  SHFL.IDX PT, R46, R25, R5, 0x1c1f ;  /* 0x001c1f05192e7589 */ /* 0x000fe200000e0000 */
[----:B------:R-:W-:Y:S02]  /*cae0*/  MOV R185, R66 ;  /* 0x0000004200b97202 */ /* 0x000fe40000000f00 */
[----:B------:R-:W-:Y:S01]  /*caf0*/  MOV R179, R90 ;  /* 0x0000005a00b37202 */ /* 0x000fe20000000f00 */
[----:B------:R-:W-:Y:S01]  /*cb00*/  SHFL.IDX PT, R11, R61, R5, 0x1c1f ;  /* 0x001c1f053d0b7589 */ /* 0x000fe200000e0000 */
[----:B------:R-:W-:Y:S01]  /*cb10*/  LOP3.LUT R152, R152, R153, RZ, 0x3c, !PT ;  /* 0x0000009998987212 */ /* 0x000fe200078e3cff */
[--C-:B------:R-:W-:Y:S01]  /*cb20*/  IMAD.X R153, RZ, RZ, R47.reuse, P2 ;  /* 0x000000ffff997224 */ /* 0x100fe200010e062f */
[----:B------:R-:W-:Y:S01]  /*cb30*/  MOV R177, R98 ;  /* 0x0000006200b17202 */ /* 0x000fe20000000f00 */
[----:B------:R-:W-:Y:S01]  /*cb40*/  SHFL.IDX PT, R70, R119, R5, 0x1c1f ;  /* 0x001c1f0577467589 */ /* 0x000fe200000e0000 */
[----:B------:R-:W-:Y:S01]  /*cb50*/  LOP3.LUT R94, R94, R95, RZ, 0x3c, !PT ;  /* 0x0000005f5e5e7212 */ /* 0x000fe200078e3cff */
[--C-:B------:R-:W-:Y:S01]  /*cb60*/  IMAD.X R95, RZ, RZ, R47.reuse, P1 ;  /* 0x000000ffff5f7224 */ /* 0x100fe200008e062f */
[----:B------:R-:W-:Y:S01]  /*cb70*/  LOP3.LUT R102, R102, R103, RZ, 0x3c, !PT ;  /* 0x0000006766667212 */ /* 0x000fe200078e3cff */
[----:B------:R-:W-:Y:S01]  /*cb80*/  SHFL.IDX PT, R74, R123, R5, 0x1c1f ;  /* 0x001c1f057b4a7589 */ /* 0x000fe200000e0000 */
[----:B------:R-:W-:Y:S01]  /*cb90*/  IMAD.X R103, RZ, RZ, R47, P5 ;  /* 0x000000ffff677224 */ /* 0x000fe200028e062f */
[----:B------:R-:W-:-:S02]  /*cba0*/  MOV R152, R152 ;  /* 0x0000009800987202 */ /* 0x000fc40000000f00 */
[----:B------:R-:W-:Y:S01]  /*cbb0*/  SHFL.IDX PT, R142, R127, R5, 0x1c1f ;  /* 0x001c1f057f8e7589 */ /* 0x000fe200000e0000 */
[----:B------:R-:W-:Y:S02]  /*cbc0*/  MOV R178, R94 ;  /* 0x0000005e00b27202 */ /* 0x000fe40000000f00 */
[----:B------:R-:W-:Y:S01]  /*cbd0*/  MOV R182, R78 ;  /* 0x0000004e00b67202 */ /* 0x000fe20000000f00 */
[----:B------:R-:W-:Y:S01]  /*cbe0*/  SHFL.IDX PT, R131, R24, R93, 0x1c1f ;  /* 0x001c1f5d18837589 */ /* 0x000fe200000e0000 */
[----:B------:R-:W-:Y:S02]  /*cbf0*/  MOV R181, R82 ;  /* 0x0000005200b57202 */ /* 0x000fe40000000f00 */
[----:B------:R-:W-:Y:S01]  /*cc00*/  MOV R76, R102 ;  /* 0x00000066004c7202 */ /* 0x000fe20000000f00 */
[----:B------:R-:W0:Y:S04]  /*cc10*/  SHFL.IDX PT, R87, R44, R93, 0x1c1f ;  /* 0x001c1f5d2c577589 */ /* 0x000e2800000e0000 */
        /* <DEDUP_REMOVED lines=35> */
[----:B0-----:R-:W-:-:S03]  /*ce50*/  SEL R117, R54, R87, P0 ;  /* 0x0000005736757207 */ /* 0x001fc60000000000 */
[----:B------:R-:W-:Y:S04]  /*ce60*/  SHFL.IDX PT, R36, R96, R93, 0x1c1f ;  /* 0x001c1f5d60247589 */ /* 0x000fe800000e0000 */
[----:B------:R-:W-:Y:S04]  /*ce70*/  SHFL.IDX PT, R84, R35, R93, 0x1c1f ;  /* 0x001c1f5d23547589 */ /* 0x000fe800000e0000 */
[----:B------:R1:W0:Y:S04]  /*ce80*/  SHFL.IDX PT, R38, R129, R93, 0x1c1f ;  /* 0x001c1f5d81267589 */ /* 0x00022800000e0000 */
[----:B------:R-:W-:Y:S04]  /*ce90*/  SHFL.IDX PT, R34, R154, R93, 0x1c1f ;  /* 0x001c1f5d9a227589 */ /* 0x000fe800000e0000 */
[----:B------:R-:W-:Y:S01]  /*cea0*/  SHFL.IDX PT, R29, R29, R5, 0x1c1f ;  /* 0x001c1f051d1d7589 */ /* 0x000fe200000e0000 */
[----:B-1----:R-:W-:-:S03]  /*ceb0*/  SEL R129, R65, R92, P0 ;  /* 0x0000005c41817207 */ /* 0x002fc60000000000 */
[----:B------:R1:W-:Y:S04]  /*cec0*/  SHFL.IDX PT, R53, R133, R5, 0x1c1f ;  /* 0x001c1f0585357589 */ /* 0x0003e800000e0000 */
[----:B------:R-:W-:Y:S04]  /*ced0*/  SHFL.IDX PT, R86, R155, R5, 0x1c1f ;  /* 0x001c1f059b567589 */ /* 0x000fe800000e0000 */
[----:B------:R-:W-:Y:S01]  /*cee0*/  SHFL.IDX PT, R66, R73, R93, 0x1c1f ;  /* 0x001c1f5d49427589 */ /* 0x000fe200000e0000 */
[----:B-1----:R-:W-:-:S03]  /*cef0*/  SEL R133, R62, R91, P0 ;  /* 0x0000005b3e857207 */ /* 0x002fc60000000000 */
[----:B------:R-:W-:Y:S01]  /*cf00*/  SHFL.IDX PT, R28, R104, R93, 0x1c1f ;  /* 0x001c1f5d681c7589 */ /* 0x000fe200000e0000 */
[----:B0-----:R-:W-:-:S03]  /*cf10*/  SEL R95, R38, R31, P0 ;  /* 0x0000001f265f7207 */ /* 0x001fc60000000000 */
[----:B------:R0:W-:Y:S04]  /*cf20*/  SHFL.IDX PT, R15, R120, R93, 0x1c1f ;  /* 0x001c1f5d780f7589 */ /* 0x0001e800000e0000 */
[----:B------:R-:W1:Y:S04]  /*cf30*/  SHFL.IDX PT, R43, R43, R93, 0x1c1f ;  /* 0x001c1f5d2b2b7589 */ /* 0x000e6800000e0000 */
[----:B------:R-:W2:Y:S01]  /*cf40*/  SHFL.IDX PT, R35, R137, R93, 0x1c1f ;  /* 0x001c1f5d89237589 */ /* 0x000ea200000e0000 */
[----:B0-----:R-:W-:-:S03]  /*cf50*/  SEL R120, R61, R119, P0 ;  /* 0x000000773d787207 */ /* 0x001fc60000000000 */
[----:B------:R0:W-:Y:S04]  /*cf60*/  SHFL.IDX PT, R26, R110, R93, 0x1c1f ;  /* 0x001c1f5d6e1a7589 */ /* 0x0001e800000e0000 */
[----:B------:R3:W4:Y:S04]  /*cf70*/  SHFL.IDX PT, R32, R100, R93, 0x1c1f ;  /* 0x001c1f5d64207589 */ /* 0x00072800000e0000 */
[----:B------:R5:W-:Y:S01]  /*cf80*/  SHFL.IDX PT, R27, R112, R93, 0x1c1f ;  /* 0x001c1f5d701b7589 */ /* 0x000be200000e0000 */
[----:B0-----:R-:W-:-:S03]  /*cf90*/  SEL R110, R42, R113, P0 ;  /* 0x000000712a6e7207 */ /* 0x001fc60000000000 */
[----:B------:R0:W4:Y:S01]  /*cfa0*/  SHFL.IDX PT, R24, R108, R93, 0x1c1f ;  /* 0x001c1f5d6c187589 */ /* 0x00012200000e0000 */
[----:B---3--:R-:W-:-:S03]  /*cfb0*/  SEL R100, R98, R99, P0 ;  /* 0x0000006362647207 */ /* 0x008fc60000000000 */
[----:B------:R-:W-:Y:S01]  /*cfc0*/  SHFL.IDX PT, R21, R116, R93, 0x1c1f ;  /* 0x001c1f5d74157589 */ /* 0x000fe200000e0000 */
[----:B------:R-:W-:Y:S02]  /*cfd0*/  SEL R98, R99, R98, P0 ;  /* 0x0000006263627207 */ /* 0x000fe40000000000 */
[----:B-----5:R-:W-:Y:S01]  /*cfe0*/  SEL R112, R113, R42, P0 ;  /* 0x0000002a71707207 */ /* 0x020fe20000000000 */
[----:B------:R3:W-:Y:S01]  /*cff0*/  SHFL.IDX PT, R68, R124, R93, 0x1c1f ;  /* 0x001c1f5d7c447589 */ /* 0x0007e200000e0000 */
[----:B------:R-:W-:Y:S02]  /*d000*/  SEL R99, R67, R47, P0 ;  /* 0x0000002f43637207 */ /* 0x000fe40000000000 */
[----:B0-----:R-:W-:Y:S01]  /*d010*/  SEL R108, R51, R107, P0 ;  /* 0x0000006b336c7207 */ /* 0x001fe20000000000 */
[----:B------:R-:W-:Y:S01]  /*d020*/  SHFL.IDX PT, R153, R140, R93, 0x1c1f ;  /* 0x001c1f5d8c997589 */ /* 0x000fe200000e0000 */
[----:B------:R-:W-:Y:S02]  /*d030*/  SEL R113, R57, R84, P0 ;  /* 0x0000005439717207 */ /* 0x000fe40000000000 */
[----:B------:R-:W-:Y:S01]  /*d040*/  SEL R42, R36, R14, P0 ;  /* 0x0000000e242a7207 */ /* 0x000fe20000000000 */
[----:B------:R0:W-:Y:S01]  /*d050*/  SHFL.IDX PT, R140, R118, R93, 0x1c1f ;  /* 0x001c1f5d768c7589 */ /* 0x0001e200000e0000 */
[----:B-1----:R-:W-:-:S02]  /*d060*/  SEL R103, R43, R53, P0 ;  /* 0x000000352b677207 */ /* 0x002fc40000000000 */
[----:B---3--:R-:W-:Y:S01]  /*d070*/  SEL R124, R59, R123, P0 ;  /* 0x0000007b3b7c7207 */ /* 0x008fe20000000000 */
[----:B------:R1:W-:Y:S01]  /*d080*/  SHFL.IDX PT, R75, R122, R93, 0x1c1f ;  /* 0x001c1f5d7a4b7589 */ /* 0x0003e200000e0000 */
[----:B------:R-:W-:-:S03]  /*d090*/  SEL R116, R55, R115, P0 ;  /* 0x0000007337747207 */ /* 0x000fc60000000000 */
[----:B------:R3:W-:Y:S01]  /*d0a0*/  SHFL.IDX PT, R73, R126, R93, 0x1c1f ;  /* 0x001c1f5d7e497589 */ /* 0x0007e200000e0000 */
[----:B0-----:R-:W-:-:S03]  /*d0b0*/  SEL R118, R119, R61, P0 ;  /* 0x0000003d77767207 */ /* 0x001fc60000000000 */
[----:B------:R0:W5:Y:S01]  /*d0c0*/  SHFL.IDX PT, R94, R121, R93, 0x1c1f ;  /* 0x001c1f5d795e7589 */ /* 0x00016200000e0000 */
[----:B------:R-:W-:Y:S02]  /*d0d0*/  SEL R119, R88, R109, P0 ;  /* 0x0000006d58777207 */ /* 0x000fe40000000000 */
[----:B-1----:R-:W-:Y:S01]  /*d0e0*/  SEL R122, R123, R59, P0 ;  /* 0x0000003b7b7a7207 */ /* 0x002fe20000000000 */
[----:B------:R1:W-:Y:S01]  /*d0f0*/  SHFL.IDX PT, R79, R128, R93, 0x1c1f ;  /* 0x001c1f5d804f7589 */ /* 0x0003e200000e0000 */
[----:B------:R-:W-:Y:S02]  /*d100*/  SEL R123, R89, R58, P0 ;  /* 0x0000003a597b7207 */ /* 0x000fe40000000000 */
[----:B---3--:R-:W-:Y:S01]  /*d110*/  SEL R126, R127, R105, P0 ;  /* 0x000000697f7e7207 */ /* 0x008fe20000000000 */
[----:B------:R3:W5:Y:S01]  /*d120*/  SHFL.IDX PT, R78, R132, R93, 0x1c1f ;  /* 0x001c1f5d844e7589 */ /* 0x00076200000e0000 */
[----:B------:R-:W-:Y:S02]  /*d130*/  SEL R61, R41, R48, P0 ;  /* 0x00000030293d7207 */ /* 0x000fe40000000000 */
[----:B0-----:R-:W-:Y:S01]  /*d140*/  SEL R121, R109, R88, P0 ;  /* 0x000000586d797207 */ /* 0x001fe20000000000 */
[----:B------:R-:W-:Y:S01]  /*d150*/  SHFL.IDX PT, R149, R136, R93, 0x1c1f ;  /* 0x001c1f5d88957589 */ /* 0x000fe200000e0000 */
[----:B------:R-:W-:-:S02]  /*d160*/  SEL R109, R50, R85, P0 ;  /* 0x00000055326d7207 */ /* 0x000fc40000000000 */
[----:B-1----:R-:W-:Y:S01]  /*d170*/  SEL R128, R105, R127, P0 ;  /* 0x0000007f69807207 */ /* 0x002fe20000000000 */
[----:B------:R0:W-:Y:S01]  /*d180*/  SHFL.IDX PT, R102, R125, R5, 0x1c1f ;  /* 0x001c1f057d667589 */ /* 0x0001e200000e0000 */
[----:B------:R-:W-:Y:S02]  /*d190*/  SEL R127, R92, R65, P0 ;  /* 0x000000415c7f7207 */ /* 0x000fe40000000000 */
[----:B---3--:R-:W-:Y:S01]  /*d1a0*/  SEL R132, R63, R131, P0 ;  /* 0x000000833f847207 */ /* 0x008fe20000000000 */
[----:B------:R-:W-:Y:S01]  /*d1b0*/  SHFL.IDX PT, R150, R134, R5, 0x1c1f ;  /* 0x001c1f0586967589 */ /* 0x000fe200000e0000 */
[----:B------:R-:W-:Y:S02]  /*d1c0*/  SEL R92, R90, R64, P0 ;  /* 0x000000405a5c7207 */ /* 0x000fe40000000000 */
[----:B------:R-:W-:Y:S01]  /*d1d0*/  SEL R90, R64, R90, P0 ;  /* 0x0000005a405a7207 */ /* 0x000fe20000000000 */
[----:B------:R-:W-:Y:S01]  /*d1e0*/  SHFL.IDX PT, R136, R144, R93, 0x1c1f ;  /* 0x001c1f5d90887589 */ /* 0x000fe200000e0000 */
[----:B------:R-:W-:-:S02]  /*d1f0*/  SEL R64, R159, R34, P0 ;  /* 0x000000229f407207 */ /* 0x000fc40000000000 */
[----:B0-----:R-:W-:Y:S01]  /*d200*/  SEL R125, R58, R89, P0 ;  /* 0x000000593a7d7207 */ /* 0x001fe20000000000 */
[----:B------:R-:W0:Y:S01]  /*d210*/  SHFL.IDX PT, R39, R39, R93, 0x1c1f ;  /* 0x001c1f5d27277589 */ /* 0x000e2200000e0000 */
[----:B------:R-:W-:Y:S02]  /*d220*/  SEL R58, R52, R37, P0 ;  /* 0x00000025343a7207 */ /* 0x000fe40000000000 */
[----:B------:R-:W-:Y:S01]  /*d230*/  SEL R105, R53, R43, P0 ;  /* 0x0000002b35697207 */ /* 0x000fe20000000000 */
[----:B------:R1:W-:Y:S01]  /*d240*/  SHFL.IDX PT, R83, R130, R93, 0x1c1f ;  /* 0x001c1f5d82537589 */ /* 0x0003e200000e0000 */
[----:B--2---:R-:W-:Y:S02]  /*d250*/  SEL R88, R86, R35, P0 ;  /* 0x0000002356587207 */ /* 0x004fe40000000000 */
[----:B------:R-:W-:Y:S01]  /*d260*/  SEL R86, R35, R86, P0 ;  /* 0x0000005623567207 */ /* 0x000fe20000000000 */
[----:B------:R-:W2:Y:S01]  /*d270*/  SHFL.IDX PT, R147, R147, R5, 0x1c1f ;  /* 0x001c1f0593937589 */ /* 0x000ea200000e0000 */
[----:B----4-:R-:W-:-:S02]  /*d280*/  SEL R43, R32, R13, P0 ;  /* 0x0000000d202b7207 */ /* 0x010fc40000000000 */
[----:B------:R-:W-:Y:S01]  /*d290*/  SEL R35, R24, R10, P0 ;  /* 0x0000000a18237207 */ /* 0x000fe20000000000 */
[----:B------:R3:W-:Y:S01]  /*d2a0*/  SHFL.IDX PT, R7, R97, R5, 0x1c1f ;  /* 0x001c1f0561077589 */ /* 0x0007e200000e0000 */
[----:B-----5:R-:W-:Y:S02]  /*d2b0*/  SEL R96, R141, R94, P0 ;  /* 0x0000005e8d607207 */ /* 0x020fe40000000000 */
[----:B-1----:R-:W-:Y:S01]  /*d2c0*/  SEL R130, R131, R63, P0 ;  /* 0x0000003f83827207 */ /* 0x002fe20000000000 */
[----:B------:R1:W-:Y:S01]  /*d2d0*/  SHFL.IDX PT, R4, R101, R5, 0x1c1f ;  /* 0x001c1f0565047589 */ /* 0x0003e200000e0000 */
[----:B------:R-:W-:Y:S02]  /*d2e0*/  SEL R131, R91, R62, P0 ;  /* 0x0000003e5b837207 */ /* 0x000fe40000000000 */
[----:B------:R-:W-:Y:S01]  /*d2f0*/  SEL R91, R60, R46, P0 ;  /* 0x0000002e3c5b7207 */ /* 0x000fe20000000000 */
[----:B------:R-:W-:Y:S01]  /*d300*/  SHFL.IDX PT, R157, R157, R5, 0x1c1f ;  /* 0x001c1f059d9d7589 */ /* 0x000fe200000e0000 */
[----:B------:R-:W-:-:S02]  /*d310*/  SEL R62, R34, R159, P0 ;  /* 0x0000009f223e7207 */ /* 0x000fc40000000000 */
[----:B---3--:R-:W-:Y:S01]  /*d320*/  SEL R97, R31, R38, P0 ;  /* 0x000000261f617207 */ /* 0x008fe20000000000 */
[----:B------:R-:W-:Y:S01]  /*d330*/  SHFL.IDX PT, R161, R161, R5, 0x1c1f ;  /* 0x001c1f05a1a17589 */ /* 0x000fe200000e0000 */
[----:B------:R-:W-:Y:S02]  /*d340*/  SEL R34, R28, R11, P0 ;  /* 0x0000000b1c227207 */ /* 0x000fe40000000000 */
[----:B-1----:R-:W-:Y:S01]  /*d350*/  SEL R101, R47, R67, P0 ;  /* 0x000000432f657207 */ /* 0x002fe20000000000 */
[----:B------:R-:W-:Y:S01]  /*d360*/  SHFL.IDX PT, R163, R163, R5, 0x1c1f ;  /* 0x001c1f05a3a37589 */ /* 0x000fe200000e0000 */
[----:B------:R-:W-:Y:S02]  /*d370*/  SEL R67, R56, R33, P0 ;  /* 0x0000002138437207 */ /* 0x000fe40000000000 */
[----:B------:R-:W-:Y:S01]  /*d380*/  SEL R31, R26, R25, P0 ;  /* 0x000000191a1f7207 */ /* 0x000fe20000000000 */
        /* <DEDUP_REMOVED lines=9> */
[----:B------:R-:W-:Y:S04]  /*d420*/  SHFL.IDX PT, R170, R170, R5, 0x1c1f ;  /* 0x001c1f05aaaa7589 */ /* 0x000fe800000e0000 */
[----:B------:R-:W-:Y:S04]  /*d430*/  SHFL.IDX PT, R171, R171, R5, 0x1c1f ;  /* 0x001c1f05abab7589 */ /* 0x000fe800000e0000 */
[----:B------:R-:W-:Y:S04]  /*d440*/  SHFL.IDX PT, R172, R172, R5, 0x1c1f ;  /* 0x001c1f05acac7589 */ /* 0x000fe800000e0000 */
[----:B------:R0:W-:Y:S04]  /*d450*/  SHFL.IDX PT, R20, R111, R5, 0x1c1f ;  /* 0x001c1f056f147589 */ /* 0x0001e800000e0000 */
[----:B------:R-:W-:Y:S04]  /*d460*/  SHFL.IDX PT, R134, R174, R5, 0x1c1f ;  /* 0x001c1f05ae867589 */ /* 0x000fe800000e0000 */
[----:B------:R-:W-:Y:S01]  /*d470*/  SHFL.IDX PT, R175, R175, R5, 0x1c1f ;  /* 0x001c1f05afaf7589 */ /* 0x000fe200000e0000 */
[----:B0-----:R-:W-:-:S03]  /*d480*/  SEL R111, R84, R57, P0 ;  /* 0x00000039546f7207 */ /* 0x001fc60000000000 */
[----:B------:R0:W-:Y:S01]  /*d490*/  SHFL.IDX PT, R144, R114, R93, 0x1c1f ;  /* 0x001c1f5d72907589 */ /* 0x0001e200000e0000 */
[----:B------:R-:W-:Y:S02]  /*d4a0*/  SEL R84, R29, R66, P0 ;  /* 0x000000421d547207 */ /* 0x000fe40000000000 */
[----:B------:R-:W-:Y:S01]  /*d4b0*/  SEL R66, R66, R29, P0 ;  /* 0x0000001d42427207 */ /* 0x000fe20000000000 */
[----:B------:R1:W-:Y:S01]  /*d4c0*/  SHFL.IDX PT, R5, R148, R93, 0x1c1f ;  /* 0x001c1f5d94057589 */ /* 0x0003e200000e0000 */
[----:B------:R-:W-:-:S03]  /*d4d0*/  SEL R29, R9, R21, P0 ;  /* 0x00000015091d7207 */ /* 0x000fc60000000000 */
[----:B------:R-:W3:Y:S01]  /*d4e0*/  SHFL.IDX PT, R173, R173, R93, 0x1c1f ;  /* 0x001c1f5dadad7589 */ /* 0x000ee200000e0000 */
[----:B0-----:R-:W-:-:S03]  /*d4f0*/  SEL R114, R115, R55, P0 ;  /* 0x0000003773727207 */ /* 0x001fc60000000000 */
[----:B------:R-:W0:Y:S01]  /*d500*/  SHFL.IDX PT, R145, R145, R93, 0x1c1f ;  /* 0x001c1f5d91917589 */ /* 0x000e2200000e0000 */
[----:B------:R-:W-:Y:S02]  /*d510*/  SEL R115, R87, R54, P0 ;  /* 0x0000003657737207 */ /* 0x000fe40000000000 */
[----:B-1----:R-:W-:Y:S01]  /*d520*/  SEL R148, R146, R149, P0 ;  /* 0x0000009592947207 */ /* 0x002fe20000000000 */
[----:B------:R-:W1:Y:S01]  /*d530*/  SHFL.IDX PT, R156, R156, R93, 0x1c1f ;  /* 0x001c1f5d9c9c7589 */ /* 0x000e6200000e0000 */
[----:B------:R-:W-:Y:S02]  /*d540*/  SEL R146, R149, R146, P0 ;  /* 0x0000009295927207 */ /* 0x000fe40000000000 */
[----:B--2---:R-:W-:Y:S01]  /*d550*/  SEL R149, R147, R153, P0 ;  /* 0x0000009993957207 */ /* 0x004fe20000000000 */
[----:B------:R-:W2:Y:S01]  /*d560*/  SHFL.IDX PT, R160, R160, R93, 0x1c1f ;  /* 0x001c1f5da0a07589 */ /* 0x000ea200000e0000 */
[----:B------:R-:W-:-:S03]  /*d570*/  SEL R147, R153, R147, P0 ;  /* 0x0000009399937207 */ /* 0x000fc60000000000 */
[----:B------:R-:W4:Y:S04]  /*d580*/  SHFL.IDX PT, R158, R158, R93, 0x1c1f ;  /* 0x001c1f5d9e9e7589 */ /* 0x000f2800000e0000 */
[----:B------:R-:W5:Y:S04]  /*d590*/  SHFL.IDX PT, R164, R164, R93, 0x1c1f ;  /* 0x001c1f5da4a47589 */ /* 0x000f6800000e0000 */
[----:B------:R-:W-:Y:S01]  /*d5a0*/  SHFL.IDX PT, R162, R162, R93, 0x1c1f ;  /* 0x001c1f5da2a27589 */ /* 0x000fe200000e0000 */
[----:B---3--:R-:W-:-:S03]  /*d5b0*/  SEL R137, R175, R173, P0 ;  /* 0x000000adaf897207 */ /* 0x008fc60000000000 */
[----:B------:R-:W-:Y:S01]  /*d5c0*/  SHFL.IDX PT, R167, R167, R93, 0x1c1f ;  /* 0x001c1f5da7a77589 */ /* 0x000fe200000e0000 */
[----:B0-----:R-:W-:Y:S02]  /*d5d0*/  SEL R89, R157, R145, P0 ;  /* 0x000000919d597207 */ /* 0x001fe40000000000 */
[----:B------:R-:W-:Y:S01]  /*d5e0*/  SEL R87, R145, R157, P0 ;  /* 0x0000009d91577207 */ /* 0x000fe20000000000 */
[----:B------:R-:W-:Y:S01]  /*d5f0*/  SHFL.IDX PT, R165, R165, R93, 0x1c1f ;  /* 0x001c1f5da5a57589 */ /* 0x000fe200000e0000 */
[----:B-1----:R-:W-:Y:S02]  /*d600*/  SEL R65, R161, R156, P0 ;  /* 0x0000009ca1417207 */ /* 0x002fe40000000000 */
[----:B------:R-:W-:Y:S01]  /*d610*/  SEL R63, R156, R161, P0 ;  /* 0x000000a19c3f7207 */ /* 0x000fe20000000000 */
[----:B------:R0:W-:Y:S01]  /*d620*/  SHFL.IDX PT, R30, R106, R93, 0x1c1f ;  /* 0x001c1f5d6a1e7589 */ /* 0x0001e200000e0000 */
[----:B--2---:R-:W-:Y:S02]  /*d630*/  SEL R57, R166, R160, P0 ;  /* 0x000000a0a6397207 */ /* 0x004fe40000000000 */
[----:B------:R-:W-:Y:S01]  /*d640*/  SEL R55, R160, R166, P0 ;  /* 0x000000a6a0377207 */ /* 0x000fe20000000000 */
[----:B------:R-:W1:Y:S01]  /*d650*/  SHFL.IDX PT, R82, R135, R93, 0x1c1f ;  /* 0x001c1f5d87527589 */ /* 0x000e6200000e0000 */
[----:B----4-:R-:W-:-:S02]  /*d660*/  SEL R54, R158, R163, P0 ;  /* 0x000000a39e367207 */ /* 0x010fc40000000000 */
[----:B------:R-:W-:Y:S01]  /*d670*/  SEL R156, R136, R7, P0 ;  /* 0x00000007889c7207 */ /* 0x000fe20000000000 */
[----:B------:R-:W-:Y:S01]  /*d680*/  SHFL.IDX PT, R154, R143, R93, 0x1c1f ;  /* 0x001c1f5d8f9a7589 */ /* 0x000fe200000e0000 */
[----:B-----5:R-:W-:Y:S02]  /*d690*/  SEL R47, R164, R169, P0 ;  /* 0x000000a9a42f7207 */ /* 0x020fe40000000000 */
[----:B0-----:R-:W-:Y:S01]  /*d6a0*/  SEL R106, R107, R51, P0 ;  /* 0x000000336b6a7207 */ /* 0x001fe20000000000 */
[----:B------:R0:W2:Y:S01]  /*d6b0*/  SHFL.IDX PT, R155, R139, R93, 0x1c1f ;  /* 0x001c1f5d8b9b7589 */ /* 0x0000a200000e0000 */
[----:B------:R-:W-:Y:S02]  /*d6c0*/  SEL R107, R85, R50, P0 ;  /* 0x00000032556b7207 */ /* 0x000fe40000000000 */
[----:B------:R-:W-:Y:S01]  /*d6d0*/  SEL R50, R44, R45, P0 ;  /* 0x0000002d2c327207 */ /* 0x000fe20000000000 */
[----:B------:R3:W4:Y:S01]  /*d6e0*/  SHFL.IDX PT, R6, R176, R93, 0x1c1f ;  /* 0x001c1f5db0067589 */ /* 0x00072200000e0000 */
[----:B------:R-:W-:-:S02]  /*d6f0*/  SEL R85, R33, R56, P0 ;  /* 0x0000003821557207 */ /* 0x000fc40000000000 */
[----:B------:R-:W-:Y:S02]  /*d700*/  SEL R33, R25, R26, P0 ;  /* 0x0000001a19217207 */ /* 0x000fe40000000000 */
[----:B------:R-:W-:Y:S02]  /*d710*/  SEL R26, R27, R69, P0 ;  /* 0x000000451b1a7207 */ /* 0x000fe40000000000 */
[----:B------:R-:W-:Y:S02]  /*d720*/  SEL R25, R71, R140, P0 ;  /* 0x0000008c47197207 */ /* 0x000fe40000000000 */
[----:B0-----:R-:W-:Y:S02]  /*d730*/  SEL R139, R78, R77, P0 ;  /* 0x0000004d4e8b7207 */ /* 0x001fe40000000000 */
[----:B---3--:R-:W-:Y:S02]  /*d740*/  SEL R93, R46, R60, P0 ;  /* 0x0000003c2e5d7207 */ /* 0x008fe40000000000 */
        /* <DEDUP_REMOVED lines=15> */
[----:B------:R-:W-:Y:S02]  /*d840*/  F2FP.BF16.F32.PACK_AB R68, R133, R132 ;  /* 0x000000848544723e */ /* 0x000fe400000010ff */
[----:B------:R-:W-:Y:S02]  /*d850*/  F2FP.BF16.F32.PACK_AB R69, R129, R128 ;  /* 0x000000808145723e */ /* 0x000fe400000010ff */
[----:B------:R-:W-:Y:S02]  /*d860*/  F2FP.BF16.F32.PACK_AB R70, R131, R130 ;  /* 0x000000828346723e */ /* 0x000fe400000010ff */
[----:B------:R-:W-:-:S02]  /*d870*/  F2FP.BF16.F32.PACK_AB R71, R127, R126 ;  /* 0x0000007e7f47723e */ /* 0x000fc400000010ff */
[----:B------:R-:W-:Y:S02]  /*d880*/  SEL R11, R74, R73, P0 ;  /* 0x000000494a0b7207 */ /* 0x000fe40000000000 */
[----:B------:R-:W-:Y:S01]  /*d890*/  SEL R9, R73, R74, P0 ;  /* 0x0000004a49097207 */ /* 0x000fe20000000000 */
[----:B------:R0:W-:Y:S01]  /*d8a0*/  STSM.16.M88.4 [R72], R68 ;  /* 0x0000004448007844 */ /* 0x0001e20000000200 */
[----:B------:R-:W-:Y:S02]  /*d8b0*/  F2FP.BF16.F32.PACK_AB R73, R121, R120 ;  /* 0x000000787949723e */ /* 0x000fe400000010ff */
[----:B------:R-:W-:Y:S02]  /*d8c0*/  F2FP.BF16.F32.PACK_AB R74, R123, R122 ;  /* 0x0000007a7b4a723e */ /* 0x000fe400000010ff */
[----:B------:R-:W-:Y:S02]  /*d8d0*/  F2FP.BF16.F32.PACK_AB R75, R119, R118 ;  /* 0x00000076774b723e */ /* 0x000fe400000010ff */
[----:B------:R-:W-:-:S02]  /*d8e0*/  SEL R140, R138, R79, P0 ;  /* 0x0000004f8a8c7207 */ /* 0x000fc40000000000 */
[----:B------:R-:W-:Y:S02]  /*d8f0*/  SEL R138, R79, R138, P0 ;  /* 0x0000008a4f8a7207 */ /* 0x000fe40000000000 */
[----:B------:R-:W-:Y:S02]  /*d900*/  F2FP.BF16.F32.PACK_AB R77, R113, R112 ;  /* 0x00000070714d723e */ /* 0x000fe400000010ff */
[----:B------:R-:W-:Y:S02]  /*d910*/  F2FP.BF16.F32.PACK_AB R78, R115, R114 ;  /* 0x00000072734e723e */ /* 0x000fe400000010ff */
[----:B------:R-:W-:Y:S02]  /*d920*/  F2FP.BF16.F32.PACK_AB R79, R111, R110 ;  /* 0x0000006e6f4f723e */ /* 0x000fe400000010ff */
[----:B0-----:R-:W-:Y:S02]  /*d930*/  F2FP.BF16.F32.PACK_AB R72, R125, R124 ;  /* 0x0000007c7d48723e */ /* 0x001fe400000010ff */
[----:B------:R-:W-:-:S02]  /*d940*/  SEL R24, R20, R144, P0 ;  /* 0x0000009014187207 */ /* 0x000fc40000000000 */
[----:B------:R-:W-:Y:S01]  /*d950*/  SEL R20, R144, R20, P0 ;  /* 0x0000001490147207 */ /* 0x000fe20000000000 */
[----:B------:R0:W-:Y:S01]  /*d960*/  STSM.16.M88.4 [R76], R72 ;  /* 0x000000484c007844 */ /* 0x0001e20000000200 */
[----:B------:R-:W-:Y:S02]  /*d970*/  SEL R144, R142, R83, P0 ;  /* 0x000000538e907207 */ /* 0x000fe40000000000 */
[----:B------:R-:W-:Y:S02]  /*d980*/  SEL R142, R83, R142, P0 ;  /* 0x0000008e538e7207 */ /* 0x000fe40000000000 */
[----:B-1----:R-:W-:Y:S02]  /*d990*/  SEL R145, R81, R82, P0 ;  /* 0x0000005251917207 */ /* 0x002fe40000000000 */
[----:B------:R-:W-:Y:S02]  /*d9a0*/  SEL R143, R82, R81, P0 ;  /* 0x00000051528f7207 */ /* 0x000fe40000000000 */
[----:B------:R-:W-:-:S02]  /*d9b0*/  F2FP.BF16.F32.PACK_AB R82, R107, R106 ;  /* 0x0000006a6b52723e */ /* 0x000fc400000010ff */
[----:B------:R-:W-:Y:S02]  /*d9c0*/  F2FP.BF16.F32.PACK_AB R83, R103, R102 ;  /* 0x000000666753723e */ /* 0x000fe400000010ff */
[----:B------:R-:W-:Y:S02]  /*d9d0*/  F2FP.BF16.F32.PACK_AB R81, R105, R104 ;  /* 0x000000686951723e */ /* 0x000fe400000010ff */
[----:B------:R-:W-:Y:S02]  /*d9e0*/  SEL R56, R163, R158, P0 ;  /* 0x0000009ea3387207 */ /* 0x000fe40000000000 */
[----:B0-----:R-:W-:Y:S02]  /*d9f0*/  F2FP.BF16.F32.PACK_AB R76, R117, R116 ;  /* 0x00000074754c723e */ /* 0x001fe400000010ff */
[----:B------:R-:W-:Y:S02]  /*da00*/  F2FP.BF16.F32.PACK_AB R68, R101, R100 ;  /* 0x000000646544723e */ /* 0x000fe400000010ff */
[----:B------:R-:W-:Y:S01]  /*da10*/  F2FP.BF16.F32.PACK_AB R70, R99, R98 ;  /* 0x000000626346723e */ /* 0x000fe200000010ff */
[----:B------:R0:W-:Y:S01]  /*da20*/  STSM.16.M88.4 [R80], R76 ;  /* 0x0000004c50007844 */ /* 0x0001e20000000200 */
[----:B------:R-:W-:-:S02]  /*da30*/  F2FP.BF16.F32.PACK_AB R71, R95, R94 ;  /* 0x0000005e5f47723e */ /* 0x000fc400000010ff */
[----:B------:R-:W-:Y:S02]  /*da40*/  F2FP.BF16.F32.PACK_AB R69, R97, R96 ;  /* 0x000000606145723e */ /* 0x000fe400000010ff */
[----:B------:R-:W-:Y:S02]  /*da50*/  SEL R51, R40, R49, P0 ;  /* 0x0000003128337207 */ /* 0x000fe40000000000 */
[----:B------:R-:W-:Y:S02]  /*da60*/  F2FP.BF16.F32.PACK_AB R72, R93, R92 ;  /* 0x0000005c5d48723e */ /* 0x000fe400000010ff */
[----:B------:R-:W-:Y:S02]  /*da70*/  F2FP.BF16.F32.PACK_AB R74, R91, R90 ;  /* 0x0000005a5b4a723e */ /* 0x000fe400000010ff */
[----:B------:R-:W-:Y:S02]  /*da80*/  F2FP.BF16.F32.PACK_AB R75, R87, R86 ;  /* 0x00000056574b723e */ /* 0x000fe400000010ff */
[----:B------:R-:W-:-:S02]  /*da90*/  F2FP.BF16.F32.PACK_AB R73, R89, R88 ;  /* 0x000000585949723e */ /* 0x000fc400000010ff */
[----:B------:R-:W-:Y:S02]  /*daa0*/  SEL R48, R168, R162, P0 ;  /* 0x000000a2a8307207 */ /* 0x000fe40000000000 */
[----:B0-----:R-:W-:Y:S02]  /*dab0*/  F2FP.BF16.F32.PACK_AB R80, R109, R108 ;  /* 0x0000006c6d50723e */ /* 0x001fe400000010ff */
[----:B------:R-:W-:Y:S02]  /*dac0*/  SEL R46, R162, R168, P0 ;  /* 0x000000a8a22e7207 */ /* 0x000fe40000000000 */
[----:B------:R-:W-:Y:S01]  /*dad0*/  SEL R49, R169, R164, P0 ;  /* 0x000000a4a9317207 */ /* 0x000fe20000000000 */
[----:B------:R0:W-:Y:S01]  /*dae0*/  STSM.16.M88.4 [R152], R80 ;  /* 0x0000005098007844 */ /* 0x0001e20000000200 */
[----:B------:R-:W-:Y:S02]  /*daf0*/  F2FP.BF16.F32.PACK_AB R76, R85, R84 ;  /* 0x00000054554c723e */ /* 0x000fe400000010ff */
[----:B------:R-:W-:Y:S01]  /*db00*/  F2FP.BF16.F32.PACK_AB R78, R67, R66 ;  /* 0x00000042434e723e */ /* 0x000fe200000010ff */
[----:B------:R1:W-:Y:S01]  /*db10*/  STSM.16.M88.4 [R151], R68 ;  /* 0x0000004497007844 */ /* 0x0003e20000000200 */
[----:B------:R-:W-:-:S02]  /*db20*/  F2FP.BF16.F32.PACK_AB R79, R63, R62 ;  /* 0x0000003e3f4f723e */ /* 0x000fc400000010ff */
[----:B------:R-:W-:Y:S01]  /*db30*/  F2FP.BF16.F32.PACK_AB R77, R65, R64 ;  /* 0x00000040414d723e */ /* 0x000fe200000010ff */
[----:B------:R3:W-:Y:S01]  /*db40*/  STSM.16.M88.4 [R177], R72 ;  /* 0x00000048b1007844 */ /* 0x0007e20000000200 */
[----:B------:R-:W-:Y:S02]  /*db50*/  SEL R40, R170, R165, P0 ;  /* 0x000000a5aa287207 */ /* 0x000fe40000000000 */
[----:B------:R-:W-:Y:S01]  /*db60*/  SEL R38, R165, R170, P0 ;  /* 0x000000aaa5267207 */ /* 0x000fe20000000000 */
[----:B------:R5:W-:Y:S01]  /*db70*/  STSM.16.M88.4 [R178], R76 ;  /* 0x0000004cb2007844 */ /* 0x000be20000000200 */
[----:B------:R-:W-:Y:S02]  /*db80*/  SEL R41, R171, R167, P0 ;  /* 0x000000a7ab297207 */ /* 0x000fe40000000000 */
[----:B------:R-:W-:Y:S02]  /*db90*/  SEL R39, R167, R171, P0 ;  /* 0x000000aba7277207 */ /* 0x000fe40000000000 */
[----:B------:R-:W-:-:S02]  /*dba0*/  SEL R32, R172, R30, P0 ;  /* 0x0000001eac207207 */ /* 0x000fc40000000000 */
[----:B------:R-:W-:Y:S02]  /*dbb0*/  SEL R30, R30, R172, P0 ;  /* 0x000000ac1e1e7207 */ /* 0x000fe40000000000 */
[----:B0-----:R-:W-:Y:S02]  /*dbc0*/  F2FP.BF16.F32.PACK_AB R80, R61, R60 ;  /* 0x0000003c3d50723e */ /* 0x001fe400000010ff */
[----:B------:R-:W-:Y:S02]  /*dbd0*/  F2FP.BF16.F32.PACK_AB R82, R59, R58 ;  /* 0x0000003a3b52723e */ /* 0x000fe400000010ff */
[----:B------:R-:W-:Y:S02]  /*dbe0*/  F2FP.BF16.F32.PACK_AB R83, R55, R54 ;  /* 0x000000363753723e */ /* 0x000fe400000010ff */
[----:B------:R-:W-:Y:S02]  /*dbf0*/  F2FP.BF16.F32.PACK_AB R81, R57, R56 ;  /* 0x000000383951723e */ /* 0x000fe400000010ff */
[----:B-1----:R-:W-:-:S02]  /*dc00*/  F2FP.BF16.F32.PACK_AB R68, R53, R52 ;  /* 0x000000343544723e */ /* 0x002fc400000010ff */
[----:B------:R-:W-:Y:S01]  /*dc10*/  F2FP.BF16.F32.PACK_AB R70, R51, R50 ;  /* 0x000000323346723e */ /* 0x000fe200000010ff */
[----:B------:R0:W-:Y:S01]  /*dc20*/  STSM.16.M88.4 [R179], R80 ;  /* 0x00000050b3007844 */ /* 0x0001e20000000200 */
[----:B------:R-:W-:Y:S02]  /*dc30*/  F2FP.BF16.F32.PACK_AB R71, R47, R46 ;  /* 0x0000002e2f47723e */ /* 0x000fe400000010ff */
[----:B------:R-:W-:Y:S02]  /*dc40*/  F2FP.BF16.F32.PACK_AB R69, R49, R48 ;  /* 0x000000303145723e */ /* 0x000fe400000010ff */
[----:B---3--:R-:W-:Y:S02]  /*dc50*/  F2FP.BF16.F32.PACK_AB R72, R45, R44 ;  /* 0x0000002c2d48723e */ /* 0x008fe400000010ff */
[----:B------:R-:W-:Y:S01]  /*dc60*/  F2FP.BF16.F32.PACK_AB R74, R43, R42 ;  /* 0x0000002a2b4a723e */ /* 0x000fe200000010ff */
[----:B------:R1:W-:Y:S01]  /*dc70*/  STSM.16.M88.4 [R180], R68 ;  /* 0x00000044b4007844 */ /* 0x0003e20000000200 */
[----:B------:R-:W-:-:S02]  /*dc80*/  F2FP.BF16.F32.PACK_AB R75, R39, R38 ;  /* 0x00000026274b723e */ /* 0x000fc400000010ff */
[----:B------:R-:W-:Y:S02]  /*dc90*/  F2FP.BF16.F32.PACK_AB R73, R41, R40 ;  /* 0x000000282949723e */ /* 0x000fe400000010ff */
[----:B--2---:R-:W-:Y:S02]  /*dca0*/  SEL R152, R150, R155, P0 ;  /* 0x0000009b96987207 */ /* 0x004fe40000000000 */
[----:B------:R-:W-:Y:S01]  /*dcb0*/  SEL R153, R134, R154, P0 ;  /* 0x0000009a86997207 */ /* 0x000fe20000000000 */
[----:B------:R2:W-:Y:S01]  /*dcc0*/  STSM.16.M88.4 [R181], R72 ;  /* 0x00000048b5007844 */ /* 0x0005e20000000200 */
[----:B------:R-:W-:Y:S02]  /*dcd0*/  SEL R151, R154, R134, P0 ;  /* 0x000000869a977207 */ /* 0x000fe40000000000 */
[----:B-----5:R-:W-:Y:S02]  /*dce0*/  F2FP.BF16.F32.PACK_AB R76, R37, R36 ;  /* 0x00000024254c723e */ /* 0x020fe400000010ff */
[----:B------:R-:W-:-:S02]  /*dcf0*/  F2FP.BF16.F32.PACK_AB R78, R35, R34 ;  /* 0x00000022234e723e */ /* 0x000fc400000010ff */
[----:B------:R-:W-:Y:S02]  /*dd00*/  F2FP.BF16.F32.PACK_AB R79, R31, R30 ;  /* 0x0000001e1f4f723e */ /* 0x000fe400000010ff */
[----:B------:R-:W-:Y:S02]  /*dd10*/  F2FP.BF16.F32.PACK_AB R77, R33, R32 ;  /* 0x00000020214d723e */ /* 0x000fe400000010ff */
[----:B------:R-:W-:Y:S02]  /*dd20*/  SEL R150, R155, R150, P0 ;  /* 0x000000969b967207 */ /* 0x000fe40000000000 */
[----:B------:R-:W-:Y:S01]  /*dd30*/  SEL R154, R7, R136, P0 ;  /* 0x00000088079a7207 */ /* 0x000fe20000000000 */
[----:B------:R3:W-:Y:S01]  /*dd40*/  STSM.16.M88.4 [R182], R76 ;  /* 0x0000004cb6007844 */ /* 0x0007e20000000200 */
[----:B------:R-:W-:Y:S02]  /*dd50*/  SEL R135, R173, R175, P0 ;  /* 0x000000afad877207 */ /* 0x000fe40000000000 */
[----:B------:R-:W-:-:S02]  /*dd60*/  SEL R155, R4, R5, P0 ;  /* 0x00000005049b7207 */ /* 0x000fc40000000000 */
[----:B------:R-:W-:Y:S02]  /*dd70*/  SEL R157, R5, R4, P0 ;  /* 0x00000004059d7207 */ /* 0x000fe40000000000 */
[----:B----4-:R-:W-:Y:S02]  /*dd80*/  SEL R136, R3, R6, P0 ;  /* 0x0000000603887207 */ /* 0x010fe40000000000 */
[----:B------:R-:W-:Y:S02]  /*dd90*/  SEL R134, R6, R3, P0 ;  /* 0x0000000306867207 */ /* 0x000fe40000000000 */
[----:B0-----:R-:W-:Y:S02]  /*dda0*/  F2FP.BF16.F32.PACK_AB R80, R29, R28 ;  /* 0x0000001c1d50723e */ /* 0x001fe400000010ff */
[----:B------:R-:W-:Y:S02]  /*ddb0*/  F2FP.BF16.F32.PACK_AB R82, R27, R26 ;  /* 0x0000001a1b52723e */ /* 0x000fe400000010ff */
[----:B------:R-:W-:-:S02]  /*ddc0*/  F2FP.BF16.F32.PACK_AB R83, R21, R20 ;  /* 0x000000141553723e */ /* 0x000fc400000010ff */
[----:B------:R-:W-:Y:S02]  /*ddd0*/  F2FP.BF16.F32.PACK_AB R81, R25, R24 ;  /* 0x000000181951723e */ /* 0x000fe400000010ff */
[----:B------:R-:W-:Y:S02]  /*dde0*/  F2FP.BF16.F32.PACK_AB R4, R15, R14 ;  /* 0x0000000e0f04723e */ /* 0x000fe400000010ff */
[----:B------:R-:W-:Y:S01]  /*ddf0*/  F2FP.BF16.F32.PACK_AB R6, R13, R12 ;  /* 0x0000000c0d06723e */ /* 0x000fe200000010ff */
[----:B------:R-:W-:Y:S01]  /*de00*/  STSM.16.M88.4 [R183], R80 ;  /* 0x00000050b7007844 */ /* 0x000fe20000000200 */
[----:B------:R-:W-:Y:S02]  /*de10*/  F2FP.BF16.F32.PACK_AB R7, R9, R8 ;  /* 0x000000080907723e */ /* 0x000fe400000010ff */
[----:B------:R-:W-:Y:S02]  /*de20*/  F2FP.BF16.F32.PACK_AB R5, R11, R10 ;  /* 0x0000000a0b05723e */ /* 0x000fe400000010ff */
[----:B-1----:R-:W-:-:S02]  /*de30*/  F2FP.BF16.F32.PACK_AB R68, R141, R140 ;  /* 0x0000008c8d44723e */ /* 0x002fc400000010ff */
[----:B------:R-:W-:Y:S01]  /*de40*/  F2FP.BF16.F32.PACK_AB R70, R139, R138 ;  /* 0x0000008a8b46723e */ /* 0x000fe200000010ff */
[----:B------:R0:W-:Y:S01]  /*de50*/  STSM.16.M88.4 [R184], R4 ;  /* 0x00000004b8007844 */ /* 0x0001e20000000200 */
[----:B------:R-:W-:Y:S02]  /*de60*/  F2FP.BF16.F32.PACK_AB R71, R143, R142 ;  /* 0x0000008e8f47723e */ /* 0x000fe400000010ff */
[----:B------:R-:W-:Y:S02]  /*de70*/  F2FP.BF16.F32.PACK_AB R69, R145, R144 ;  /* 0x000000909145723e */ /* 0x000fe400000010ff */
[----:B--2---:R-:W-:Y:S02]  /*de80*/  F2FP.BF16.F32.PACK_AB R72, R149, R148 ;  /* 0x000000949548723e */ /* 0x004fe400000010ff */
[----:B------:R-:W-:Y:S01]  /*de90*/  F2FP.BF16.F32.PACK_AB R74, R147, R146 ;  /* 0x00000092934a723e */ /* 0x000fe200000010ff */
[----:B------:R-:W-:Y:S01]  /*dea0*/  STSM.16.M88.4 [R185], R68 ;  /* 0x00000044b9007844 */ /* 0x000fe20000000200 */
[----:B------:R-:W-:-:S02]  /*deb0*/  F2FP.BF16.F32.PACK_AB R75, R151, R150 ;  /* 0x00000096974b723e */ /* 0x000fc400000010ff */
[----:B------:R-:W-:Y:S02]  /*dec0*/  F2FP.BF16.F32.PACK_AB R73, R153, R152 ;  /* 0x000000989949723e */ /* 0x000fe400000010ff */
[----:B---3--:R-:W-:Y:S02]  /*ded0*/  F2FP.BF16.F32.PACK_AB R77, R137, R136 ;  /* 0x00000088894d723e */ /* 0x008fe400000010ff */
[----:B------:R-:W-:Y:S01]  /*dee0*/  F2FP.BF16.F32.PACK_AB R78, R157, R156 ;  /* 0x0000009c9d4e723e */ /* 0x000fe200000010ff */
[----:B------:R1:W-:Y:S01]  /*def0*/  STSM.16.M88.4 [R186], R72 ;  /* 0x00000048ba007844 */ /* 0x0003e20000000200 */
[----:B------:R-:W-:Y:S01]  /*df00*/  F2FP.BF16.F32.PACK_AB R79, R135, R134 ;  /* 0x00000086874f723e */ /* 0x000fe200000010ff */
[----:B0-----:R-:W-:Y:S01]  /*df10*/  IMAD.U32 R4, RZ, RZ, UR12 ;  /* 0x0000000cff047e24 */ /* 0x001fe2000f8e00ff */
[----:B------:R-:W-:Y:S01]  /*df20*/  F2FP.BF16.F32.PACK_AB R76, R155, R154 ;  /* 0x0000009a9b4c723e */ /* 0x000fe200000010ff */
[----:B------:R-:W-:Y:S01]  /*df30*/  IMAD.U32 R5, RZ, RZ, UR13 ;  /* 0x0000000dff057e24 */ /* 0x000fe2000f8e00ff */
[----:B------:R-:W-:-:S03]  /*df40*/  ISETP.NE.U32.AND P0, PT, RZ, UR16, PT ;  /* 0x00000010ff007c0c */ /* 0x000fc6000bf05070 */
[----:B------:R0:W-:Y:S01]  /*df50*/  STSM.16.M88.4 [R187], R76 ;  /* 0x0000004cbb007844 */ /* 0x0001e20000000200 */
[----:B------:R-:W-:Y:S01]  /*df60*/  BAR.SYNC.DEFER_BLOCKING 0x1, 0x100 ;  /* 0x0044000000007b1d */ /* 0x000fe20000010000 */
[----:B------:R-:W-:Y:S01]  /*df70*/  ISETP.NE.AND.EX P0, PT, RZ, UR17, PT, P0 ;  /* 0x00000011ff007c0c */ /* 0x000fe2000bf05300 */
[----:B------:R-:W-:-:S04]  /*df80*/  UISETP.NE.U32.AND UP0, UPT, UR14, URZ, UPT ;  /* 0x0000003f0e00728c */ /* 0x000fc8000bf05070 */
[----:B------:R-:W-:-:S08]  /*df90*/  UISETP.NE.AND.EX UP0, UPT, UR15, URZ, UPT, UP0 ;  /* 0x0000003f0f00728c */ /* 0x000fd0000bf05300 */
[----:B------:R2:W3:Y:S03]  /*dfa0*/  @P0 LDG.E R3, desc[UR54][R4.64] ;  /* 0x0000003604030981 */ /* 0x0004e6000c1e1900 */
[----:B------:R-:W-:Y:S01]  /*dfb0*/  @UP0 ULEA UR14, UP1, UR36, UR14, 0x2 ;  /* 0x0000000e240e0291 */ /* 0x000fe2000f82103f */
[----:B------:R-:W-:-:S03]  /*dfc0*/  PLOP3.LUT P4, PT, PT, PT, UP0, 0x80, 0x0 ;  /* 0x000000000000781c */ /* 0x000fc60003f8f008 */
[----:B------:R-:W-:Y:S02]  /*dfd0*/  @UP0 ULEA.HI.X UR15, UR36, UR15, UR37, 0x2, UP1 ;  /* 0x0000000f240f0291 */ /* 0x000fe400088f1425 */
[----:B--2---:R-:W-:-:S04]  /*dfe0*/  IMAD.U32 R4, RZ, RZ, UR14 ;  /* 0x0000000eff047e24 */ /* 0x004fc8000f8e00ff */
[----:B------:R-:W-:-:S05]  /*dff0*/  IMAD.U32 R5, RZ, RZ, UR15 ;  /* 0x0000000fff057e24 */ /* 0x000fca000f8e00ff */
[----:B------:R2:W4:Y:S01]  /*e000*/  @P4 LDG.E R6, desc[UR54][R4.64] ;  /* 0x0000003604064981 */ /* 0x000522000c1e1900 */
[----:B------:R-:W-:Y:S01]  /*e010*/  UISETP.NE.AND UP2, UPT, UR9, 0x1, UPT ;  /* 0x000000010900788c */ /* 0x000fe2000bf45270 */
[----:B-1----:R-:W-:Y:S01]  /*e020*/  VIADD R72, R17, UR39 ;  /* 0x0000002711487c36 */ /* 0x002fe20008000000 */
[----:B------:R-:W-:Y:S01]  /*e030*/  UISETP.GT.AND UP1, UPT, UR43, 0x1, UPT ;  /* 0x000000012b00788c */ /* 0x000fe2000bf24270 */
[----:B------:R-:W-:Y:S01]  /*e040*/  UMOV UR23, 0x9b8 ;  /* 0x000009b800177882 */ /* 0x000fe20000000000 */
[----:B------:R-:W-:Y:S02]  /*e050*/  UISETP.NE.U32.AND UP0, UPT, UR16, URZ, UPT ;  /* 0x0000003f1000728c */ /* 0x000fe4000bf05070 */
[----:B------:R-:W-:Y:S01]  /*e060*/  PLOP3.LUT P1, PT, PT, PT, UP2, 0x80, 0x0 ;  /* 0x000000000000781c */ /* 0x000fe20003f2f028 */
[----:B------:R-:W-:Y:S02]  /*e070*/  USEL UR23, UR23, 0x978, UP1 ;  /* 0x0000097817177887 */ /* 0x000fe40008800000 */
[----:B------:R-:W-:Y:S01]  /*e080*/  UISETP.NE.AND.EX UP0, UPT, UR17, URZ, UPT, UP0 ;  /* 0x0000003f1100728c */ /* 0x000fe2000bf05300 */
[----:B------:R-:W-:Y:S01]  /*e090*/  UMOV UR4, URZ ;  /* 0x0000003f00047c82 */ /* 0x000fe20008000000 */
[----:B------:R-:W-:-:S02]  /*e0a0*/  USEL UR22, UR40, URZ, UP1 ;  /* 0x0000003f28167287 */ /* 0x000fc40008800000 */
[----:B------:R-:W-:Y:S01]  /*e0b0*/  USEL UR36, UR36, URZ, !UP0 ;  /* 0x0000003f24247287 */ /* 0x000fe2000c000000 */
[----:B------:R-:W-:Y:S01]  /*e0c0*/  @UP2 ULDC UR26, c[0x0][0xbec] ;  /* 0x0002fb00001a2ab9 */ /* 0x000fe20000000800 */
[----:B------:R-:W-:-:S04]  /*e0d0*/  USEL UR37, UR37, URZ, !UP0 ;  /* 0x0000003f25257287 */ /* 0x000fc8000c000000 */
[----:B------:R-:W-:Y:S01]  /*e0e0*/  ULDC.64 UR16, c[0x0][UR23+0x220] ;  /* 0x0000880017107abb */ /* 0x000fe20008000a00 */
[----:B------:R-:W-:Y:S01]  /*e0f0*/  ULDC.64 UR20, c[0x0][UR23+0x218] ;  /* 0x0000860017147abb */ /* 0x000fe20008000a00 */
[----:B------:R-:W-:Y:S01]  /*e100*/  ULDC.64 UR18, c[0x0][UR23+0x228] ;  /* 0x00008a0017127abb */ /* 0x000fe20008000a00 */
[----:B--2---:R-:W-:Y:S01]  /*e110*/  @P1 IMAD.HI.U32 R4, R72, UR26, RZ ;  /* 0x0000001a48041c27 */ /* 0x004fe2000f8e00ff */
[----:B------:R-:W-:Y:S02]  /*e120*/  UIMAD UR17, UR17, UR36, URZ ;  /* 0x00000024111172a4 */ /* 0x000fe4000f8e023f */
[----:B------:R-:W-:Y:S02]  /*e130*/  UIMAD.WIDE.U32 UR14, UR20, UR38, URZ ;  /* 0x00000026140e72a5 */ /* 0x000fe4000f8e003f */
[----:B------:R-:W-:Y:S01]  /*e140*/  UIMAD.WIDE.U32 UR24, UR18, UR22, URZ ;  /* 0x00000016121872a5 */ /* 0x000fe2000f8e003f */
[----:B------:R-:W-:Y:S01]  /*e150*/  @UP2 ULDC UR27, c[0x0][0xbf0] ;  /* 0x0002fc00001b2ab9 */ /* 0x000fe20000000800 */
[----:B------:R-:W-:-:S02]  /*e160*/  UIMAD UR20, UR21, UR38, URZ ;  /* 0x00000026151472a4 */ /* 0x000fc4000f8e023f */
[----:B------:R-:W-:Y:S02]  /*e170*/  UIMAD UR22, UR19, UR22, URZ ;  /* 0x00000016131672a4 */ /* 0x000fe4000f8e023f */
[----:B------:R-:W-:Y:S02]  /*e180*/  UIMAD.WIDE.U32 UR18, UR16, UR36, URZ ;  /* 0x00000024101272a5 */ /* 0x000fe4000f8e003f */
[----:B------:R-:W-:Y:S02]  /*e190*/  UIMAD UR17, UR16, UR37, UR17 ;  /* 0x00000025101172a4 */ /* 0x000fe4000f8e0211 */
[----:B------:R-:W-:Y:S02]  /*e1a0*/  UIADD3 UR16, UR15, UR20, URZ ;  /* 0x000000140f107290 */ /* 0x000fe4000fffe03f */
[----:B------:R-:W-:Y:S02]  /*e1b0*/  UIADD3 UR22, UR25, UR22, URZ ;  /* 0x0000001619167290 */ /* 0x000fe4000fffe03f */
[----:B------:R-:W-:-:S04]  /*e1c0*/  UIADD3 UR15, UR19, UR17, URZ ;  /* 0x00000011130f7290 */ /* 0x000fc8000fffe03f */
[----:B------:R-:W-:Y:S01]  /*e1d0*/  IMAD.U32 R70, RZ, RZ, UR22 ;  /* 0x00000016ff467e24 */ /* 0x000fe2000f8e00ff */
[----:B---3--:R-:W-:Y:S01]  /*e1e0*/  @P0 R2UR UR4, R3 ;  /* 0x00000000030402ca */ /* 0x008fe200000e0000 */
[----:B------:R-:W-:Y:S01]  /*e1f0*/  IMAD.MOV.U32 R3, RZ, RZ, R72 ;  /* 0x000000ffff037224 */ /* 0x000fe200078e0048 */
[----:B------:R-:W-:Y:S01]  /*e200*/  @P1 SHF.R.U32.HI R3, RZ, UR27, R4 ;  /* 0x0000001bff031c19 */ /* 0x000fe20008011604 */
[----:B------:R-:W-:-:S03]  /*e210*/  IMAD.U32 R4, RZ, RZ, UR24 ;  /* 0x00000018ff047e24 */ /* 0x000fc6000f8e00ff */
[--C-:B------:R-:W-:Y:S01]  /*e220*/  SHF.R.S32.HI R5, RZ, 0x1f, R3.reuse ;  /* 0x0000001fff057819 */ /* 0x100fe20000011403 */
[----:B------:R-:W-:-:S04]  /*e230*/  IMAD.MOV R7, RZ, RZ, -R3 ;  /* 0x000000ffff077224 */ /* 0x000fc800078e0a03 */
[----:B------:R-:W-:Y:S02]  /*e240*/  IMAD R7, R7, UR9, R72 ;  /* 0x0000000907077c24 */ /* 0x000fe4000f8e0248 */
[----:B------:R-:W-:Y:S02]  /*e250*/  UIADD3 UR14, UP0, UP3, UR18, UR14, UR4 ;  /* 0x0000000e120e7290 */ /* 0x000fe4000fb1e004 */
[----:B------:R-:W-:Y:S01]  /*e260*/  USHF.R.S32.HI UR17, URZ, 0x1f, UR4 ;  /* 0x0000001f3f117899 */ /* 0x000fe20008011404 */
[----:B------:R-:W-:Y:S01]  /*e270*/  ULDC.64 UR18, c[0x0][0xba8] ;  /* 0x0002ea0000127ab9 */ /* 0x000fe20000000a00 */
[----:B------:R-:W-:Y:S02]  /*e280*/  @!UP1 ULDC UR18, c[0x0][0xb50] ;  /* 0x0002d40000129ab9 */ /* 0x000fe40000000800 */
[----:B------:R-:W-:Y:S01]  /*e290*/  UIADD3.X UR16, UR15, UR16, UR17, UP0, UP3 ;  /* 0x000000100f107290 */ /* 0x000fe200087e6411 */
[----:B------:R-:W-:Y:S01]  /*e2a0*/  IADD3 R4, P2, P3, R3, UR14, R4 ;  /* 0x0000000e03047c10 */ /* 0x000fe2000fb5e004 */
[----:B------:R-:W-:Y:S01]  /*e2b0*/  @!UP1 ULDC UR19, c[0x0][0xb54] ;  /* 0x0002d50000139ab9 */ /* 0x000fe20000000800 */
[----:B------:R-:W-:Y:S01]  /*e2c0*/  ULDC.64 UR14, c[0x0][UR23+0x210] ;  /* 0x00008400170e7abb */ /* 0x000fe20008000a00 */
[----:B------:R-:W-:Y:S01]  /*e2d0*/  SHF.R.S32.HI R3, RZ, 0x1f, R7 ;  /* 0x0000001fff037819 */ /* 0x000fe20000011407 */
[----:B------:R-:W-:Y:S01]  /*e2e0*/  IMAD R68, R7, UR15, RZ ;  /* 0x0000000f07447c24 */ /* 0x000fe2000f8e02ff */
[----:B------:R-:W-:-:S03]  /*e2f0*/  IADD3.X R5, R5, UR16, R70, P2, P3 ;  /* 0x0000001005057c10 */ /* 0x000fc600097e6446 */
[----:B------:R-:W-:Y:S02]  /*e300*/  IMAD R3, R3, UR14, R68 ;  /* 0x0000000e03037c24 */ /* 0x000fe4000f8e0244 */
[----:B------:R-:W-:Y:S01]  /*e310*/  IMAD.WIDE.U32 R4, R7, UR14, R4 ;  /* 0x0000000e07047c25 */ /* 0x000fe2000f8e0004 */
[----:B------:R-:W-:Y:S01]  /*e320*/  ULDC UR14, c[0x0][0xa88] ;  /* 0x0002a200000e7ab9 */ /* 0x000fe20000000800 */
[----:B----4-:R-:W-:Y:S02]  /*e330*/  @P4 R2UR UR14, R6 ;  /* 0x00000000060e42ca */ /* 0x010fe400000e0000 */
[----:B------:R-:W-:Y:S01]  /*e340*/  IMAD.IADD R3, R5, 0x1, R3 ;  /* 0x0000000105037824 */ /* 0x000fe200078e0203 */
[----:B------:R-:W-:-:S04]  /*e350*/  LEA R68, P2, R4, UR18, 0x2 ;  /* 0x0000001204447c11 */ /* 0x000fc8000f8410ff */
[----:B------:R-:W-:Y:S01]  /*e360*/  LEA.HI.X R69, R4, UR19, R3, 0x2, P2 ;  /* 0x0000001304457c11 */ /* 0x000fe200090f1403 */
[----:B0-----:R-:W-:Y:S08]  /*e370*/  @P4 BRA `(.L_x_2810) ;  /* 0x0000000000284947 */ /* 0x001ff00003800000 */
        /* <DEDUP_REMOVED lines=10> */
.L_x_2810:
[----:B------:R-:W2:Y:S04]  /*e420*/  LDL R70, [R1+0x30] ;  /* 0x0000300001467983 */ /* 0x000ea80000100800 */
[----:B------:R-:W3:Y:S01]  /*e430*/  LDL R3, [R1+0x2c] ;  /* 0x00002c0001037983 */ /* 0x000ee20000100800 */
[----:B------:R-:W-:Y:S01]  /*e440*/  UIMAD UR16, UR14, UR9, URZ ;  /* 0x000000090e1072a4 */ /* 0x000fe2000f8e023f */
[----:B------:R-:W-:Y:S02]  /*e450*/  PLOP3.LUT P3, PT, PT, PT, UP1, 0x80, 0x0 ;  /* 0x000000000000781c */ /* 0x000fe40003f6f018 */
[----:B------:R-:W-:Y:S04]  /*e460*/  SHFL.IDX PT, R4, R68, RZ, 0x1c1f ;  /* 0x001c1fff44047589 */ /* 0x000fe800000e0000 */
[----:B------:R-:W0:Y:S04]  /*e470*/  SHFL.IDX PT, R5, R69, RZ, 0x1c1f ;  /* 0x001c1fff45057589 */ /* 0x000e2800000e0000 */
[----:B------:R-:W-:Y:S04]  /*e480*/  SHFL.IDX PT, R6, R68, 0x1, 0x1c1f ;  /* 0x003c1f0044067f89 */ /* 0x000fe800000e0000 */
[----:B------:R-:W1:Y:S01]  /*e490*/  SHFL.IDX PT, R7, R69, 0x1, 0x1c1f ;  /* 0x003c1f0045077f89 */ /* 0x000e6200000e0000 */
[----:B--2---:R-:W-:Y:S01]  /*e4a0*/  VIADD R70, R70, UR39 ;  /* 0x0000002746467c36 */ /* 0x004fe20008000000 */
        /* <DEDUP_REMOVED lines=22> */
[----:B------:R-:W-:Y:S02]  /*e610*/  LOP3.LUT R24, R25, 0x380, RZ, 0xc0, !PT ;  /* 0x0000038019187812 */ /* 0x000fe400078ec0ff */
[----:B------:R-:W-:Y:S02]  /*e620*/  IADD3 R13, P3, R2, 0x2000, RZ ;  /* 0x00002000020d7810 */ /* 0x000fe40007f7e0ff */
[----:B------:R-:W-:Y:S02]  /*e630*/  SHF.R.U64 R24, R24, 0x3, RZ ;  /* 0x0000000318187819 */ /* 0x000fe400000012ff */
[----:B------:R-:W-:-:S02]  /*e640*/  LOP3.LUT R8, R9, 0x380, RZ, 0xc0, !PT ;  /* 0x0000038009087812 */ /* 0x000fc400078ec0ff */
[----:B------:R-:W-:Y:S02]  /*e650*/  LOP3.LUT R12, R13, 0x380, RZ, 0xc0, !PT ;  /* 0x000003800d0c7812 */ /* 0x000fe400078ec0ff */
[----:B------:R-:W-:Y:S01]  /*e660*/  LOP3.LUT R24, R24, R25, RZ, 0x3c, !PT ;  /* 0x0000001918187212 */ /* 0x000fe200078e3cff */
[--C-:B------:R-:W-:Y:S01]  /*e670*/  IMAD.X R25, RZ, RZ, R3.reuse, P2 ;  /* 0x000000ffff197224 */ /* 0x100fe200010e0603 */
[----:B------:R-:W-:Y:S02]  /*e680*/  IADD3 R49, P2, R2, 0x9000, RZ ;  /* 0x0000900002317810 */ /* 0x000fe40007f5e0ff */
[----:B------:R-:W-:Y:S02]  /*e690*/  SHF.R.U64 R8, R8, 0x3, RZ ;  /* 0x0000000308087819 */ /* 0x000fe400000012ff */
[----:B------:R-:W-:Y:S01]  /*e6a0*/  SHF.R.U64 R12, R12, 0x3, RZ ;  /* 0x000000030c0c7819 */ /* 0x000fe200000012ff */
[----:B------:R-:W-:Y:S01]  /*e6b0*/  UIMAD UR12, UR17, UR14, URZ ;  /* 0x0000000e110c72a4 */ /* 0x000fe2000f8e023f */
[----:B------:R-:W-:Y:S01]  /*e6c0*/  LOP3.LUT R48, R49, 0x380, RZ, 0xc0, !PT ;  /* 0x0000038031307812 */ /* 0x000fe200078ec0ff */
[----:B------:R-:W-:Y:S01]  /*e6d0*/  UIMAD.WIDE.U32 UR10, UR4, UR14, URZ ;  /* 0x0000000e040a72a5 */ /* 0x000fe2000f8e003f */
[----:B------:R-:W-:Y:S01]  /*e6e0*/  LOP3.LUT R8, R8, R9, RZ, 0x3c, !PT ;  /* 0x0000000908087212 */ /* 0x000fe200078e3cff */
[--C-:B------:R-:W-:Y:S01]  /*e6f0*/  IMAD.X R9, RZ, RZ, R3.reuse, P4 ;  /* 0x000000ffff097224 */ /* 0x100fe200020e0603 */
[----:B------:R-:W-:Y:S01]  /*e700*/  LOP3.LUT R12, R12, R13, RZ, 0x3c, !PT ;  /* 0x0000000d0c0c7212 */ /* 0x000fe200078e3cff */
[----:B------:R-:W-:Y:S01]  /*e710*/  IMAD.X R13, RZ, RZ, R3, P3 ;  /* 0x000000ffff0d7224 */ /* 0x000fe200018e0603 */
[----:B------:R-:W-:-:S02]  /*e720*/  IADD3 R29, P0, R2, 0x4000, RZ ;  /* 0x00004000021d7810 */ /* 0x000fc40007f1e0ff */
[C---:B------:R-:W-:Y:S02]  /*e730*/  IADD3 R33, P6, R2.reuse, 0x5000, RZ ;  /* 0x0000500002217810 */ /* 0x040fe40007fde0ff */
[C---:B------:R-:W-:Y:S02]  /*e740*/  IADD3 R37, P5, R2.reuse, 0x6000, RZ ;  /* 0x0000600002257810 */ /* 0x040fe40007fbe0ff */
[C---:B------:R-:W-:Y:S01]  /*e750*/  LOP3.LUT R7, R2.reuse, 0x380, RZ, 0xc0, !PT ;  /* 0x0000038002077812 */ /* 0x040fe200078ec0ff */
[----:B------:R-:W-:Y:S01]  /*e760*/  UIMAD UR12, UR4, UR15, UR12 ;  /* 0x0000000f040c72a4 */ /* 0x000fe2000f8e020c */
[C---:B------:R-:W-:Y:S01]  /*e770*/  IADD3 R41, P4, R2.reuse, 0x7000, RZ ;  /* 0x0000700002297810 */ /* 0x040fe20007f9e0ff */
[----:B------:R-:W-:Y:S01]  /*e780*/  @UP2 ULDC UR14, c[0x0][0xbec] ;  /* 0x0002fb00000e2ab9 */ /* 0x000fe20000000800 */
[----:B------:R-:W-:Y:S01]  /*e790*/  IADD3 R45, P3, R2, 0x8000, RZ ;  /* 0x00008000022d7810 */ /* 0x000fe20007f7e0ff */
[----:B------:R-:W5:Y:S01]  /*e7a0*/  LD.E.128 R8, desc[UR54][R8.64] ;  /* 0x0000003608087980 */ /* 0x000f62000c101d00 */
[----:B------:R-:W-:-:S02]  /*e7b0*/  SHF.R.U64 R48, R48, 0x3, RZ ;  /* 0x0000000330307819 */ /* 0x000fc400000012ff */
[----:B------:R-:W-:Y:S01]  /*e7c0*/  LOP3.LUT R28, R29, 0x380, RZ, 0xc0, !PT ;  /* 0x000003801d1c7812 */ /* 0x000fe200078ec0ff */
[----:B------:R-:W5:Y:S01]  /*e7d0*/  LD.E.128 R12, desc[UR54][R12.64] ;  /* 0x000000360c0c7980 */ /* 0x000f62000c101d00 */
[----:B------:R-:W-:Y:S02]  /*e7e0*/  LOP3.LUT R32, R33, 0x380, RZ, 0xc0, !PT ;  /* 0x0000038021207812 */ /* 0x000fe400078ec0ff */
[----:B------:R-:W-:Y:S01]  /*e7f0*/  LOP3.LUT R36, R37, 0x380, RZ, 0xc0, !PT ;  /* 0x0000038025247812 */ /* 0x000fe200078ec0ff */
[----:B------:R-:W5:Y:S01]  /*e800*/  LD.E.128 R24, desc[UR54][R24.64] ;  /* 0x0000003618187980 */ /* 0x000f62000c101d00 */
[----:B------:R-:W-:Y:S02]  /*e810*/  LOP3.LUT R40, R41, 0x380, RZ, 0xc0, !PT ;  /* 0x0000038029287812 */ /* 0x000fe400078ec0ff */
[----:B------:R-:W-:Y:S02]  /*e820*/  LOP3.LUT R44, R45, 0x380, RZ, 0xc0, !PT ;  /* 0x000003802d2c7812 */ /* 0x000fe400078ec0ff */
[----:B------:R-:W-:Y:S01]  /*e830*/  LOP3.LUT R48, R48, R49, RZ, 0x3c, !PT ;  /* 0x0000003130307212 */ /* 0x000fe200078e3cff */
[----:B------:R-:W-:Y:S01]  /*e840*/  IMAD.X R49, RZ, RZ, R3, P2 ;  /* 0x000000ffff317224 */ /* 0x000fe200010e0603 */
[----:B------:R-:W-:-:S02]  /*e850*/  IADD3 R5, P2, R2, 0xf000, RZ ;  /* 0x0000f00002057810 */ /* 0x000fc40007f5e0ff */
[----:B------:R-:W-:Y:S02]  /*e860*/  SHF.R.U64 R28, R28, 0x3, RZ ;  /* 0x000000031c1c7819 */ /* 0x000fe400000012ff */
[----:B------:R-:W-:Y:S02]  /*e870*/  SHF.R.U64 R32, R32, 0x3, RZ ;  /* 0x0000000320207819 */ /* 0x000fe400000012ff */
[----:B------:R-:W-:Y:S01]  /*e880*/  SHF.R.U64 R7, R7, 0x3, RZ ;  /* 0x0000000307077819 */ /* 0x000fe200000012ff */
[----:B------:R-:W-:Y:S01]  /*e890*/  UIADD3 UR11, UR11, UR12, URZ ;  /* 0x0000000c0b0b7290 */ /* 0x000fe2000fffe03f */
[----:B------:R-:W-:Y:S01]  /*e8a0*/  SHF.R.U64 R36, R36, 0x3, RZ ;  /* 0x0000000324247819 */ /* 0x000fe200000012ff */
[----:B------:R-:W-:Y:S01]  /*e8b0*/  USHF.R.S32.HI UR4, URZ, 0x1f, UR36 ;  /* 0x0000001f3f047899 */ /* 0x000fe20008011424 */
[----:B------:R-:W-:Y:S01]  /*e8c0*/  SHF.R.U64 R40, R40, 0x3, RZ ;  /* 0x0000000328287819 */ /* 0x000fe200000012ff */
[----:B------:R-:W-:Y:S01]  /*e8d0*/  ULDC.64 UR12, c[0x0][0xae8] ;  /* 0x0002ba00000c7ab9 */ /* 0x000fe20000000a00 */
[----:B------:R-:W-:Y:S01]  /*e8e0*/  SHF.R.U64 R44, R44, 0x3, RZ ;  /* 0x000000032c2c7819 */ /* 0x000fe200000012ff */
[--C-:B------:R-:W-:Y:S01]  /*e8f0*/  IMAD.X R73, RZ, RZ, R3.reuse, P2 ;  /* 0x000000ffff497224 */ /* 0x100fe200010e0603 */
[----:B------:R-:W-:Y:S01]  /*e900*/  LOP3.LUT R4, R5, 0x380, RZ, 0xc0, !PT ;  /* 0x0000038005047812 */ /* 0x000fe200078ec0ff */
[----:B------:R-:W5:Y:S01]  /*e910*/  LD.E.128 R48, desc[UR54][R48.64] ;  /* 0x0000003630307980 */ /* 0x000f62000c101d00 */
        /* <DEDUP_REMOVED lines=10> */
[C---:B------:R-:W-:Y:S01]  /*e9c0*/  IADD3 R53, P0, R2.reuse, 0xa000, RZ ;  /* 0x0000a00002357810 */ /* 0x040fe20007f1e0ff */
[----:B------:R-:W-:Y:S01]  /*e9d0*/  UIMAD.WIDE.U32 UR10, UR38, UR12, UR10 ;  /* 0x0000000c260a72a5 */ /* 0x000fe2000f8e000a */
[C---:B------:R-:W-:Y:S01]  /*e9e0*/  IADD3 R57, P6, R2.reuse, 0xb000, RZ ;  /* 0x0000b00002397810 */ /* 0x040fe20007fde0ff */
[----:B------:R-:W5:Y:S01]  /*e9f0*/  LD.E.128 R28, desc[UR54][R28.64] ;  /* 0x000000361c1c7980 */ /* 0x000f62000c101d00 */
[----:B------:R-:W-:-:S02]  /*ea00*/  IADD3 R61, P5, R2, 0xc000, RZ ;  /* 0x0000c000023d7810 */ /* 0x000fc40007fbe0ff */
[C---:B------:R-:W-:Y:S01]  /*ea10*/  IADD3 R65, P4, R2.reuse, 0xd000, RZ ;  /* 0x0000d00002417810 */ /* 0x040fe20007f9e0ff */
[----:B------:R-:W5:Y:S01]  /*ea20*/  LD.E.128 R32, desc[UR54][R32.64] ;  /* 0x0000003620207980 */ /* 0x000f62000c101d00 */
[----:B------:R-:W-:Y:S02]  /*ea30*/  IADD3 R69, P3, R2, 0xe000, RZ ;  /* 0x0000e00002457810 */ /* 0x000fe40007f7e0ff */
[----:B------:R-:W-:Y:S01]  /*ea40*/  SHF.R.U64 R4, R4, 0x3, RZ ;  /* 0x0000000304047819 */ /* 0x000fe200000012ff */
[----:B------:R-:W5:Y:S01]  /*ea50*/  LD.E.128 R36, desc[UR54][R36.64] ;  /* 0x0000003624247980 */ /* 0x000f62000c101d00 */
[----:B------:R-:W-:Y:S02]  /*ea60*/  LOP3.LUT R2, R7, R2, RZ, 0x3c, !PT ;  /* 0x0000000207027212 */ /* 0x000fe400078e3cff */
[----:B------:R-:W-:Y:S01]  /*ea70*/  LOP3.LUT R72, R4, R5, RZ, 0x3c, !PT ;  /* 0x0000000504487212 */ /* 0x000fe200078e3cff */
[----:B------:R-:W-:Y:S01]  /*ea80*/  UIMAD UR11, UR38, UR13, UR11 ;  /* 0x0000000d260b72a4 */ /* 0x000fe2000f8e020b */
[----:B------:R-:W-:Y:S01]  /*ea90*/  LOP3.LUT R52, R53, 0x380, RZ, 0xc0, !PT ;  /* 0x0000038035347812 */ /* 0x000fe200078ec0ff */
[----:B------:R0:W5:Y:S01]  /*eaa0*/  LD.E.128 R4, desc[UR54][R2.64] ;  /* 0x0000003602047980 */ /* 0x000162000c101d00 */
[----:B------:R-:W-:Y:S01]  /*eab0*/  ULDC.64 UR12, c[0x0][0xaf0] ;  /* 0x0002bc00000c7ab9 */ /* 0x000fe20000000a00 */
[----:B------:R-:W-:Y:S01]  /*eac0*/  LOP3.LUT R56, R57, 0x380, RZ, 0xc0, !PT ;  /* 0x0000038039387812 */ /* 0x000fe200078ec0ff */
[----:B------:R-:W-:Y:S01]  /*ead0*/  UIMAD UR4, UR4, UR12, URZ ;  /* 0x0000000c040472a4 */ /* 0x000fe2000f8e023f */
[----:B------:R-:W-:Y:S01]  /*eae0*/  LOP3.LUT R60, R61, 0x380, RZ, 0xc0, !PT ;  /* 0x000003803d3c7812 */ /* 0x000fe200078ec0ff */
[----:B------:R-:W5:Y:S01]  /*eaf0*/  LD.E.128 R40, desc[UR54][R40.64] ;  /* 0x0000003628287980 */ /* 0x000f62000c101d00 */
[----:B------:R-:W-:-:S02]  /*eb00*/  LOP3.LUT R64, R65, 0x380, RZ, 0xc0, !PT ;  /* 0x0000038041407812 */ /* 0x000fc400078ec0ff */
[----:B------:R-:W-:Y:S01]  /*eb10*/  LOP3.LUT R68, R69, 0x380, RZ, 0xc0, !PT ;  /* 0x0000038045447812 */ /* 0x000fe200078ec0ff */
[----:B------:R-:W5:Y:S01]  /*eb20*/  LD.E.128 R44, desc[UR54][R44.64] ;  /* 0x000000362c2c7980 */ /* 0x000f62000c101d00 */
[----:B0-----:R-:W-:Y:S01]  /*eb30*/  IMAD R2, R20, 0x20, R21 ;  /* 0x0000002014027824 */ /* 0x001fe200078e0215 */
[----:B------:R-:W-:Y:S01]  /*eb40*/  UIMAD UR4, UR36, UR13, UR4 ;  /* 0x0000000d240472a4 */ /* 0x000fe2000f8e0204 */
[----:B------:R-:W-:Y:S01]  /*eb50*/  SHF.R.U64 R52, R52, 0x3, RZ ;  /* 0x0000000334347819 */ /* 0x000fe200000012ff */
[----:B------:R-:W5:Y:S01]  /*eb60*/  LD.E.128 R72, desc[UR54][R72.64] ;  /* 0x0000003648487980 */ /* 0x000f62000c101d00 */
[----:B------:R-:W-:Y:S01]  /*eb70*/  VIADD R76, R2, UR39 ;  /* 0x00000027024c7c36 */ /* 0x000fe20008000000 */
[----:B------:R-:W-:Y:S01]  /*eb80*/  UIMAD.WIDE.U32 UR36, UR36, UR12, UR10 ;  /* 0x0000000c242472a5 */ /* 0x000fe2000f8e000a */
[----:B------:R-:W-:Y:S02]  /*eb90*/  SHF.R.U64 R56, R56, 0x3, RZ ;  /* 0x0000000338387819 */ /* 0x000fe400000012ff */
[----:B------:R-:W-:Y:S01]  /*eba0*/  @P1 IMAD.HI.U32 R2, R76, UR14, RZ ;  /* 0x0000000e4c021c27 */ /* 0x000fe2000f8e00ff */
[----:B------:R-:W-:Y:S01]  /*ebb0*/  @UP2 ULDC UR10, c[0x0][0xbf0] ;  /* 0x0002fc00000a2ab9 */ /* 0x000fe20000000800 */
[----:B------:R-:W-:-:S02]  /*ebc0*/  SHF.R.U64 R60, R60, 0x3, RZ ;  /* 0x000000033c3c7819 */ /* 0x000fc400000012ff */
[----:B------:R-:W-:Y:S01]  /*ebd0*/  IMAD.MOV.U32 R77, RZ, RZ, R76 ;  /* 0x000000ffff4d7224 */ /* 0x000fe200078e004c */
[----:B------:R-:W-:Y:S01]  /*ebe0*/  @P1 SHF.R.U32.HI R77, RZ, UR10, R2 ;  /* 0x0000000aff4d1c19 */ /* 0x000fe20008011602 */
[----:B------:R-:W-:Y:S01]  /*ebf0*/  UIADD3 UR4, UR37, UR4, URZ ;  /* 0x0000000425047290 */ /* 0x000fe2000fffe03f */
[----:B------:R-:W-:Y:S01]  /*ec00*/  SHF.R.U64 R64, R64, 0x3, RZ ;  /* 0x0000000340407819 */ /* 0x000fe200000012ff */
[----:B------:R-:W-:Y:S01]  /*ec10*/  ULDC.64 UR10, c[0x0][0xae0] ;  /* 0x0002b800000a7ab9 */ /* 0x000fe20000000a00 */
[----:B------:R-:W-:Y:S01]  /*ec20*/  SHF.R.U64 R68, R68, 0x3, RZ ;  /* 0x0000000344447819 */ /* 0x000fe200000012ff */
[--C-:B------:R-:W-:Y:S01]  /*ec30*/  IMAD.MOV R79, RZ, RZ, -R77.reuse ;  /* 0x000000ffff4f7224 */ /* 0x100fe200078e0a4d */
[----:B------:R-:W-:Y:S02]  /*ec40*/  SHF.R.S32.HI R20, RZ, 0x1f, R77 ;  /* 0x0000001fff147819 */ /* 0x000fe4000001144d */
        /* <DEDUP_REMOVED lines=10> */
[----:B------:R-:W5:Y:S01]  /*ecf0*/  LD.E.128 R52, desc[UR54][R52.64] ;  /* 0x0000003634347980 */ /* 0x000f62000c101d00 */
[----:B------:R-:W-:-:S02]  /*ed00*/  IMAD R20, R20, UR10, RZ ;  /* 0x0000000a14147c24 */ /* 0x000fc4000f8e02ff */
[----:B------:R-:W-:Y:S01]  /*ed10*/  IMAD R79, R79, UR9, R76 ;  /* 0x000000094f4f7c24 */ /* 0x000fe2000f8e024c */
[----:B------:R-:W5:Y:S01]  /*ed20*/  LD.E.128 R56, desc[UR54][R56.64] ;  /* 0x0000003638387980 */ /* 0x000f62000c101d00 */
[----:B------:R-:W-:Y:S02]  /*ed30*/  IMAD.U32 R3, RZ, RZ, UR37 ;  /* 0x00000025ff037e24 */ /* 0x000fe4000f8e00ff */
[----:B------:R-:W-:Y:S01]  /*ed40*/  IMAD.U32 R2, RZ, RZ, UR36 ;  /* 0x00000024ff027e24 */ /* 0x000fe2000f8e00ff */
[----:B------:R-:W5:Y:S01]  /*ed50*/  LD.E.128 R60, desc[UR54][R60.64] ;  /* 0x000000363c3c7980 */ /* 0x000f62000c101d00 */
[----:B------:R-:W-:Y:S02]  /*ed60*/  IMAD.U32 R3, RZ, RZ, UR4 ;  /* 0x00000004ff037e24 */ /* 0x000fe4000f8e00ff */
[C---:B------:R-:W-:Y:S01]  /*ed70*/  IMAD R81, R77.reuse, UR11, R20 ;  /* 0x0000000b4d517c24 */ /* 0x040fe2000f8e0214 */
[----:B------:R-:W-:Y:S01]  /*ed80*/  SHF.R.S32.HI R20, RZ, 0x1f, R79 ;  /* 0x0000001fff147819 */ /* 0x000fe2000001144f */
[----:B------:R-:W-:Y:S01]  /*ed90*/  IMAD.WIDE.U32 R2, R77, UR10, R2 ;  /* 0x0000000a4d027c25 */ /* 0x000fe2000f8e0002 */
[----:B------:R-:W-:Y:S01]  /*eda0*/  ULDC.64 UR10, c[0x0][0xad8] ;  /* 0x0002b600000a7ab9 */ /* 0x000fe20000000a00 */
[----:B------:R-:W5:Y:S02]  /*edb0*/  LD.E.128 R64, desc[UR54][R64.64] ;  /* 0x0000003640407980 */ /* 0x000f64000c101d00 */
[----:B------:R-:W-:-:S02]  /*edc0*/  IMAD.IADD R3, R3, 0x1, R81 ;  /* 0x0000000103037824 */ /* 0x000fc400078e0251 */
[----:B------:R-:W-:Y:S01]  /*edd0*/  IMAD R20, R20, UR10, RZ ;  /* 0x0000000a14147c24 */ /* 0x000fe2000f8e02ff */
[----:B------:R-:W5:Y:S01]  /*ede0*/  LD.E.128 R68, desc[UR54][R68.64] ;  /* 0x0000003644447980 */ /* 0x000f62000c101d00 */
[----:B------:R-:W-:Y:S01]  /*edf0*/  VIADD R82, R21, UR39 ;  /* 0x0000002715527c36 */ /* 0x000fe20008000000 */
[----:B------:R-:W-:Y:S01]  /*ee00*/  @!PT LDS RZ, [RZ] ;  /* 0x00000000fffff984 */ /* 0x000fe20000000800 */
[----:B------:R-:W-:Y:S01]  /*ee10*/  @!PT LDS RZ, [RZ] ;  /* 0x00000000fffff984 */ /* 0x000fe20000000800 */
[----:B------:R-:W-:Y:S01]  /*ee20*/  @!PT LDS RZ, [RZ] ;  /* 0x00000000fffff984 */ /* 0x000fe20000000800 */
[----:B------:R-:W-:Y:S01]  /*ee30*/  @!PT LDS RZ, [RZ] ;  /* 0x00000000fffff984 */ /* 0x000fe20000000800 */
[----:B------:R0:W-:Y:S06]  /*ee40*/  MEMBAR.ALL.CTA ;  /* 0x0000000000007992 */ /* 0x0001ec0000008000 */
[----:B0-----:R-:W0:Y:S01]  /*ee50*/  FENCE.VIEW.ASYNC.S ;  /* 0x00000000000073c6 */ /* 0x001e220000000000 */
[----:B------:R-:W-:-:S02]  /*ee60*/  IMAD R21, R79, UR11, R20 ;  /* 0x0000000b4f157c24 */ /* 0x000fc4000f8e0214 */
        /* <DEDUP_REMOVED lines=41> */
.L_x_2813:
[----:B------:R-:W-:Y:S05]  /*f100*/  BSYNC B1 ;  /* 0x0000000000017941 */ /* 0x000fea0003800000 */
.L_x_2812:
        /* <DEDUP_REMOVED lines=21> */
.L_x_2815:
[----:B------:R-:W-:Y:S05]  /*f260*/  BSYNC B1 ;  /* 0x0000000000017941 */ /* 0x000fea0003800000 */
.L_x_2814:
        /* <DEDUP_REMOVED lines=21> */
.L_x_2817:
[----:B------:R-:W-:Y:S05]  /*f3c0*/  BSYNC B1 ;  /* 0x0000000000017941 */ /* 0x000fea0003800000 */
.L_x_2816:
        /* <DEDUP_REMOVED lines=24> */
.L_x_2811:
        /* <DEDUP_REMOVED lines=14> */
[----:B------:R-:W-:Y:S01]  /*f630*/  UIMAD UR4, UR4, UR14, URZ ;  /* 0x0000000e040472a4 */ /* 0x000fe2000f8e023f */
[C---:B------:R-:W-:Y:S01]  /*f640*/  VIADD R176, R16.reuse, 0x28 ;  /* 0x0000002810b07836 */ /* 0x040fe20000000000 */
[----:B------:R-:W-:Y:S01]  /*f650*/  UIMAD.WIDE.U32 UR10, UR38, UR12, UR10 ;  /* 0x0000000c260a72a5 */ /* 0x000fe2000f8e000a */
[C---:B------:R-:W-:Y:S01]  /*f660*/  VIADD R178, R16.reuse, 0x20 ;  /* 0x0000002010b27836 */ /* 0x040fe20000000000 */
[----:B------:R-:W-:Y:S01]  /*f670*/  UIMAD UR4, UR36, UR15, UR4 ;  /* 0x0000000f240472a4 */ /* 0x000fe2000f8e0204 */
[C---:B------:R-:W-:Y:S01]  /*f680*/  VIADD R180, R16.reuse, 0x18 ;  /* 0x0000001810b47836 */ /* 0x040fe20000000000 */
[----:B------:R-:W-:Y:S01]  /*f690*/  UIMAD UR11, UR38, UR13, UR11 ;  /* 0x0000000d260b72a4 */ /* 0x000fe2000f8e020b */
[C---:B------:R-:W-:Y:S01]  /*f6a0*/  VIADD R182, R16.reuse, 0x10 ;  /* 0x0000001010b67836 */ /* 0x040fe20000000000 */
[----:B------:R-:W-:Y:S01]  /*f6b0*/  UIADD3 UR8, UR8, 0x38820, URZ ;  /* 0x0003882008087890 */ /* 0x000fe2000fffe03f */
[----:B------:R-:W-:Y:S01]  /*f6c0*/  VIADD R184, R16, 0x8 ;  /* 0x0000000810b87836 */ /* 0x000fe20000000000 */
[----:B------:R-:W-:Y:S01]  /*f6d0*/  UIMAD.WIDE.U32 UR36, UR36, UR14, UR10 ;  /* 0x0000000e242472a5 */ /* 0x000fe2000f8e000a */
[----:B------:R-:W-:Y:S01]  /*f6e0*/  BSSY B1, `(.L_x_2819) ;  /* 0x00000cf000017945 */ /* 0x000fe20003800000 */
        /* <DEDUP_REMOVED lines=10> */
[----:B------:R-:W-:Y:S01]  /*f790*/  SHF.R.S32.HI R76, RZ, 0x1f, R23 ;  /* 0x0000001fff4c7819 */ /* 0x000fe20000011417 */
[----:B------:R-:W-:Y:S01]  /*f7a0*/  VIADD R165, R16, 0x50 ;  /* 0x0000005010a57836 */ /* 0x000fe20000000000 */
[--C-:B------:R-:W-:Y:S01]  /*f7b0*/  SHF.R.S32.HI R0, RZ, 0x1f, R5.reuse ;  /* 0x0000001fff007819 */ /* 0x100fe20000011405 */
[----:B------:R-:W-:Y:S01]  /*f7c0*/  IMAD.MOV R7, RZ, RZ, -R5 ;  /* 0x000000ffff077224 */ /* 0x000fe200078e0a05 */
[----:B------:R-:W-:-:S02]  /*f7d0*/  UIMAD UR40, UR40, UR13, UR11 ;  /* 0x0000000d282872a4 */ /* 0x000fc4000f8e020b */
[----:B------:R-:W-:Y:S01]  /*f7e0*/  IMAD.U32 R3, RZ, RZ, UR11 ;  /* 0x0000000bff037e24 */ /* 0x000fe2000f8e00ff */
[----:B------:R-:W-:Y:S01]  /*f7f0*/  SYNCS.ARRIVE.TRANS64.RED.A1T0 RZ, [UR8], RZ ;  /* 0x000000ffffff79a7 */ /* 0x000fe20008100408 */
[----:B------:R-:W-:Y:S01]  /*f800*/  ULDC.64 UR12, c[0x0][0xb30] ;  /* 0x0002cc00000c7ab9 */ /* 0x000fe20000000a00 */
        /* <DEDUP_REMOVED lines=11> */
[----:B------:R-:W-:-:S02]  /*f8c0*/  SHF.R.S32.HI R80, RZ, 0x1f, R219 ;  /* 0x0000001fff507819 */ /* 0x000fc400000114db */
[----:B------:R-:W-:Y:S01]  /*f8d0*/  SHF.R.S32.HI R81, RZ, 0x1f, R220 ;  /* 0x0000001fff517819 */ /* 0x000fe200000114dc */
        /* <DEDUP_REMOVED lines=132> */
[----:B------:R-:W-:Y:S01]  /*10120*/  @!P6 ST.E.64 desc[UR54][R52.64], R34 ;  /* 0x000000223400e985 */ /* 0x000fe2000c101b36 */
[-C--:B0-----:R-:W-:Y:S01]  /*10130*/  @!P2 LEA R6, P5, R217, R2.reuse, 0x2 ;  /* 0x00000002d906a211 */ /* 0x081fe200078a10ff */
[----:B--2---:R-:W-:Y:S01]  /*10140*/  VIADD R43, R16, 0xe8 ;  /* 0x000000e8102b7836 */ /* 0x004fe20000000000 */
[----:B------:R-:W-:Y:S01]  /*10150*/  @!P4 LEA R4, P6, R216, R2, 0x2 ;  /* 0x00000002d804c211 */ /* 0x000fe200078c10ff */
[----:B------:R0:W-:Y:S01]  /*10160*/  @!P3 ST.E.64 desc[UR54][R50.64], R28 ;  /* 0x0000001c3200b985 */ /* 0x0001e2000c101b36 */
[----:B------:R-:W-:-:S02]  /*10170*/  ISETP.GE.AND P3, PT, R22, UR4, PT ;  /* 0x0000000416007c0c */ /* 0x000fc4000bf66270 */
[-C--:B------:R-:W-:Y:S02]  /*10180*/  @!P2 LEA.HI.X R7, R217, R3.reuse, R78, 0x2, P5 ;  /* 0x00000003d907a211 */ /* 0x080fe400028f144e */
[----:B------:R-:W-:-:S03]  /*10190*/  @!P4 LEA.HI.X R5, R216, R3, R77, 0x2, P6 ;  /* 0x00000003d805c211 */ /* 0x000fc600030f144d */
[----:B------:R1:W-:Y:S01]  /*101a0*/  @!P2 ST.E.64 desc[UR54][R6.64], R26 ;  /* 0x0000001a0600a985 */ /* 0x0003e2000c101b36 */
[----:B---3--:R-:W-:-:S03]  /*101b0*/  @!P1 LEA R36, P2, R23, R2, 0x2 ;  /* 0x0000000217249211 */ /* 0x008fc600078410ff */
[----:B------:R2:W-:Y:S01]  /*101c0*/  @!P4 ST.E.64 desc[UR54][R4.64], R14 ;  /* 0x0000000e0400c985 */ /* 0x0005e2000c101b36 */
[----:B------:R-:W-:Y:S01]  /*101d0*/  ISETP.GE.AND P4, PT, R19, UR4, PT ;  /* 0x0000000413007c0c */ /* 0x000fe2000bf86270 */
[----:B0-----:R-:W-:Y:S01]  /*101e0*/  VIADD R29, R16, 0xf0 ;  /* 0x000000f0101d7836 */ /* 0x001fe20000000000 */
[-C--:B------:R-:W-:Y:S02]  /*101f0*/  @!P1 LEA.HI.X R37, R23, R3.reuse, R76, 0x2, P2 ;  /* 0x0000000317259211 */ /* 0x080fe400010f144c */
[----:B------:R-:W-:Y:S02]  /*10200*/  @!P3 LEA R34, P5, R22, R2, 0x2 ;  /* 0x000000021622b211 */ /* 0x000fe400078a10ff */
[----:B------:R-:W-:Y:S01]  /*10210*/  ISETP.GE.AND P2, PT, R18, UR4, PT ;  /* 0x0000000412007c0c */ /* 0x000fe2000bf46270 */
[----:B------:R0:W-:Y:S01]  /*10220*/  @!P1 ST.E.64 desc[UR54][R36.64], R12 ;  /* 0x0000000c24009985 */ /* 0x0001e2000c101b36 */
[----:B------:R-:W-:Y:S01]  /*10230*/  @!P3 LEA.HI.X R35, R22, R3, R73, 0x2, P5 ;  /* 0x000000031623b211 */ /* 0x000fe200028f1449 */
[----:B-1----:R-:W-:Y:S01]  /*10240*/  VIADD R27, R16, 0xf8 ;  /* 0x000000f8101b7836 */ /* 0x002fe20000000000 */
[----:B------:R-:W-:-:S02]  /*10250*/  ISETP.GE.AND P1, PT, R43, UR4, PT ;  /* 0x000000042b007c0c */ /* 0x000fc4000bf26270 */
[----:B------:R-:W-:Y:S01]  /*10260*/  SHF.R.S32.HI R7, RZ, 0x1f, R18 ;  /* 0x0000001fff077819 */ /* 0x000fe20000011412 */
[----:B------:R1:W-:Y:S01]  /*10270*/  @!P3 ST.E.64 desc[UR54][R34.64], R140 ;  /* 0x0000008c2200b985 */ /* 0x0003e2000c101b36 */
[----:B--2---:R-:W-:Y:S02]  /*10280*/  SHF.R.S32.HI R5, RZ, 0x1f, R19 ;  /* 0x0000001fff057819 */ /* 0x004fe40000011413 */
[-C--:B------:R-:W-:Y:S02]  /*10290*/  @!P4 LEA R4, P6, R19, R2.reuse, 0x2 ;  /* 0x000000021304c211 */ /* 0x080fe400078c10ff */
[----:B------:R-:W-:Y:S02]  /*102a0*/  ISETP.GE.AND P3, PT, R29, UR4, PT ;  /* 0x000000041d007c0c */ /* 0x000fe4000bf66270 */
[----:B------:R-:W-:Y:S02]  /*102b0*/  @!P2 LEA R6, P5, R18, R2, 0x2 ;  /* 0x000000021206a211 */ /* 0x000fe400078a10ff */
[----:B------:R-:W-:-:S02]  /*102c0*/  @!P4 LEA.HI.X R5, R19, R3, R5, 0x2, P6 ;  /* 0x000000031305c211 */ /* 0x000fc400030f1405 */
[----:B------:R-:W-:Y:S02]  /*102d0*/  ISETP.GE.AND P6, PT, R27, UR4, PT ;  /* 0x000000041b007c0c */ /* 0x000fe4000bfc6270 */
[-C--:B------:R-:W-:Y:S01]  /*102e0*/  @!P2 LEA.HI.X R7, R18, R3.reuse, R7, 0x2, P5 ;  /* 0x000000031207a211 */ /* 0x080fe200028f1407 */
[----:B------:R1:W-:Y:S01]  /*102f0*/  @!P4 ST.E.64 desc[UR54][R4.64], R138 ;  /* 0x0000008a0400c985 */ /* 0x0003e2000c101b36 */
[----:B0-----:R-:W-:Y:S02]  /*10300*/  SHF.R.S32.HI R13, RZ, 0x1f, R43 ;  /* 0x0000001fff0d7819 */ /* 0x001fe4000001142b */
[C---:B------:R-:W-:Y:S01]  /*10310*/  @!P1 LEA R12, P5, R43.reuse, R2, 0x2 ;  /* 0x000000022b0c9211 */ /* 0x040fe200078a10ff */
[----:B------:R1:W-:Y:S01]  /*10320*/  @!P2 ST.E.64 desc[UR54][R6.64], R148 ;  /* 0x000000940600a985 */ /* 0x0003e2000c101b36 */
[----:B------:R-:W-:Y:S02]  /*10330*/  SHF.R.S32.HI R15, RZ, 0x1f, R29 ;  /* 0x0000001fff0f7819 */ /* 0x000fe4000001141d */
[----:B------:R-:W-:-:S02]  /*10340*/  @!P1 LEA.HI.X R13, R43, R3, R13, 0x2, P5 ;  /* 0x000000032b0d9211 */ /* 0x000fc400028f140d */
        /* <DEDUP_REMOVED lines=8> */
.L_x_2820:
[----:B------:R-:W-:Y:S05]  /*103d0*/  BSYNC B1 ;  /* 0x0000000000017941 */ /* 0x000fea0003800000 */
.L_x_2819:
[----:B-1----:R0:W1:Y:S04]  /*103e0*/  SHFL.IDX PT, R3, R72, 0x1, 0x1c1f ;  /* 0x003c1f0048037f89 */ /* 0x00206800000e0000 */
[----:B------:R0:W2:Y:S01]  /*103f0*/  SHFL.IDX PT, R2, R0, 0x1, 0x1c1f ;  /* 0x003c1f0000027f89 */ /* 0x0000a200000e0000 */
[----:B------:R-:W-:Y:S05]  /*10400*/  @P0 BRA `(.L_x_2818) ;  /* 0x0000001400ec0947 */ /* 0x000fea0003800000 */
[----:B------:R-:W-:Y:S01]  /*10410*/  ULDC UR4, c[0x0][0xac8] ;  /* 0x0002b20000047ab9 */ /* 0x000fe20000000800 */
[C---:B------:R-:W-:Y:S01]  /*10420*/  VIADD R35, R16.reuse, 0xe8 ;  /* 0x000000e810237836 */ /* 0x040fe20000000000 */
[----:B------:R-:W-:Y:S02]  /*10430*/  ISETP.GE.AND P4, PT, R183, UR4, PT ;  /* 0x00000004b7007c0c */ /* 0x000fe4000bf86270 */
[----:B------:R-:W-:Y:S02]  /*10440*/  ISETP.GE.AND P6, PT, R16, UR4, PT ;  /* 0x0000000410007c0c */ /* 0x000fe4000bfc6270 */
[----:B------:R-:W-:Y:S02]  /*10450*/  ISETP.GE.AND P0, PT, R181, UR4, PT ;  /* 0x00000004b5007c0c */ /* 0x000fe4000bf06270 */
[----:B------:R-:W-:Y:S02]  /*10460*/  ISETP.GE.AND P2, PT, R179, UR4, PT ;  /* 0x00000004b3007c0c */ /* 0x000fe4000bf46270 */
[----:B------:R-:W-:-:S02]  /*10470*/  ISETP.GE.AND P1, PT, R177, UR4, PT ;  /* 0x00000004b1007c0c */ /* 0x000fc4000bf26270 */
[----:B0-----:R-:W-:-:S03]  /*10480*/  SHF.R.S32.HI R0, RZ, 0x1f, R35 ;  /* 0x0000001fff007819 */ /* 0x001fc60000011423 */
[CC--:B--2---:R-:W-:Y:S02]  /*10490*/  @!P4 LEA R6, P3, R183.reuse, R2.reuse, 0x2 ;  /* 0x00000002b706c211 */ /* 0x0c4fe400078610ff */
        /* <DEDUP_REMOVED lines=31> */
[-C--:B---3--:R-:W-:Y:S02]  /*10690*/  @!P1 LEA R14, P0, R167, R2.reuse, 0x2 ;  /* 0x00000002a70e9211 */ /* 0x088fe400078010ff */
        /* <DEDUP_REMOVED lines=42> */
[----:B------:R0:W-:Y:S01]  /*10940*/  @!P0 ST.E.64 desc[UR54][R4.64], R40 ;  /* 0x0000002804008985 */ /* 0x0001e2000c101b36 */
        /* <DEDUP_REMOVED lines=11> */
[----:B------:R-:W-:Y:S01]  /*10a00*/  @!P3 ST.E.64 desc[UR54][R14.64], R30 ;  /* 0x0000001e0e00b985 */ /* 0x000fe2000c101b36 */
[----:B--2---:R-:W-:-:S03]  /*10a10*/  @!P0 LEA R28, P6, R217, R2, 0x2 ;  /* 0x00000002d91c8211 */ /* 0x004fc600078c10ff */
[----:B------:R-:W-:Y:S01]  /*10a20*/  @!P2 ST.E.64 desc[UR54][R26.64], R24 ;  /* 0x000000181a00a985 */ /* 0x000fe2000c101b36 */
[-C--:B0-----:R-:W-:Y:S01]  /*10a30*/  @!P4 LEA R4, P2, R216, R2.reuse, 0x2 ;  /* 0x00000002d804c211 */ /* 0x081fe200078410ff */
[----:B---3--:R-:W-:Y:S01]  /*10a40*/  VIADD R33, R16, 0xf0 ;  /* 0x000000f010217836 */ /* 0x008fe20000000000 */
[-C--:B------:R-:W-:Y:S02]  /*10a50*/  @!P0 LEA.HI.X R29, R217, R3.reuse, R78, 0x2, P6 ;  /* 0x00000003d91d8211 */ /* 0x080fe400030f144e */
[-C--:B------:R-:W-:Y:S02]  /*10a60*/  @!P4 LEA.HI.X R5, R216, R3.reuse, R77, 0x2, P2 ;  /* 0x00000003d805c211 */ /* 0x080fe400010f144d */
[C---:B------:R-:W-:Y:S01]  /*10a70*/  @!P1 LEA R6, P3, R23.reuse, R2, 0x2 ;  /* 0x0000000217069211 */ /* 0x040fe200078610ff */
[----:B------:R-:W-:Y:S01]  /*10a80*/  @!P0 ST.E.64 desc[UR54][R28.64], R20 ;  /* 0x000000141c008985 */ /* 0x000fe2000c101b36 */
[----:B------:R-:W-:Y:S02]  /*10a90*/  ISETP.GE.AND P2, PT, R22, UR4, PT ;  /* 0x0000000416007c0c */ /* 0x000fe4000bf46270 */
[----:B------:R-:W-:Y:S01]  /*10aa0*/  @!P1 LEA.HI.X R7, R23, R3, R76, 0x2, P3 ;  /* 0x0000000317079211 */ /* 0x000fe200018f144c */
[----:B------:R0:W-:Y:S01]  /*10ab0*/  @!P4 ST.E.64 desc[UR54][R4.64], R10 ;  /* 0x0000000a0400c985 */ /* 0x0001e2000c101b36 */
[----:B------:R-:W-:-:S02]  /*10ac0*/  ISETP.GE.AND P4, PT, R19, UR4, PT ;  /* 0x0000000413007c0c */ /* 0x000fc4000bf86270 */
[----:B------:R-:W-:Y:S01]  /*10ad0*/  ISETP.GE.AND P0, PT, R35, UR4, PT ;  /* 0x0000000423007c0c */ /* 0x000fe2000bf06270 */
[----:B------:R1:W-:Y:S01]  /*10ae0*/  @!P1 ST.E.64 desc[UR54][R6.64], R8 ;  /* 0x0000000806009985 */ /* 0x0003e2000c101b36 */
[----:B------:R-:W-:Y:S02]  /*10af0*/  ISETP.GE.AND P1, PT, R18, UR4, PT ;  /* 0x0000000412007c0c */ /* 0x000fe4000bf26270 */
[----:B------:R-:W-:-:S03]  /*10b00*/  ISETP.GE.AND P3, PT, R33, UR4, PT ;  /* 0x0000000421007c0c */ /* 0x000fc6000bf66270 */
[----:B------:R-:W-:-:S04]  /*10b10*/  @!P2 LEA R12, P5, R22, R2, 0x2 ;  /* 0x00000002160ca211 */ /* 0x000fc800078a10ff */
[-C--:B------:R-:W-:Y:S02]  /*10b20*/  @!P2 LEA.HI.X R13, R22, R3.reuse, R73, 0x2, P5 ;  /* 0x00000003160da211 */ /* 0x080fe400028f1449 */
[----:B0-----:R-:W-:Y:S02]  /*10b30*/  SHF.R.S32.HI R5, RZ, 0x1f, R19 ;  /* 0x0000001fff057819 */ /* 0x001fe40000011413 */
[-C--:B------:R-:W-:Y:S01]  /*10b40*/  @!P4 LEA R4, P5, R19, R2.reuse, 0x2 ;  /* 0x000000021304c211 */ /* 0x080fe200078a10ff */
[----:B------:R0:W-:Y:S01]  /*10b50*/  @!P2 ST.E.64 desc[UR54][R12.64], R144 ;  /* 0x000000900c00a985 */ /* 0x0001e2000c101b36 */
[----:B------:R-:W-:Y:S01]  /*10b60*/  @!P0 LEA R14, P6, R35, R2, 0x2 ;  /* 0x00000002230e8211 */ /* 0x000fe200078c10ff */
[----:B-1----:R-:W-:Y:S01]  /*10b70*/  VIADD R9, R16, 0xf8 ;  /* 0x000000f810097836 */ /* 0x002fe20000000000 */
[----:B------:R-:W-:Y:S02]  /*10b80*/  @!P4 LEA.HI.X R5, R19, R3, R5, 0x2, P5 ;  /* 0x000000031305c211 */ /* 0x000fe400028f1405 */
[----:B------:R-:W-:-:S02]  /*10b90*/  SHF.R.S32.HI R7, RZ, 0x1f, R18 ;  /* 0x0000001fff077819 */ /* 0x000fc40000011412 */
[CC--:B------:R-:W-:Y:S01]  /*10ba0*/  @!P1 LEA R6, P5, R18.reuse, R2.reuse, 0x2 ;  /* 0x0000000212069211 */ /* 0x0c0fe200078a10ff */
[----:B------:R0:W-:Y:S01]  /*10bb0*/  @!P4 ST.E.64 desc[UR54][R4.64], R142 ;  /* 0x0000008e0400c985 */ /* 0x0001e2000c101b36 */
[-C--:B------:R-:W-:Y:S02]  /*10bc0*/  @!P0 LEA.HI.X R15, R35, R3.reuse, R0, 0x2, P6 ;  /* 0x00000003230f8211 */ /* 0x080fe400030f1400 */
[----:B------:R-:W-:Y:S02]  /*10bd0*/  SHF.R.S32.HI R0, RZ, 0x1f, R33 ;  /* 0x0000001fff007819 */ /* 0x000fe40000011421 */
[C---:B------:R-:W-:Y:S02]  /*10be0*/  @!P3 LEA R10, P6, R33.reuse, R2, 0x2 ;  /* 0x00000002210ab211 */ /* 0x040fe400078c10ff */
[-C--:B------:R-:W-:Y:S02]  /*10bf0*/  @!P1 LEA.HI.X R7, R18, R3.reuse, R7, 0x2, P5 ;  /* 0x0000000312079211 */ /* 0x080fe400028f1407 */
[----:B------:R-:W-:-:S03]  /*10c00*/  @!P3 LEA.HI.X R11, R33, R3, R0, 0x2, P6 ;  /* 0x00000003210bb211 */ /* 0x000fc600030f1400 */
        /* <DEDUP_REMOVED lines=10> */
.L_x_2809:
        /* <DEDUP_REMOVED lines=31> */
.L_x_2821:
[----:B------:R-:W-:Y:S01]  /*10ea0*/  USEL UR36, UR36, URZ, !UP0 ;  /* 0x0000003f24247287 */ /* 0x000fe2000c000000 */
[----:B------:R-:W-:Y:S01]  /*10eb0*/  BSSY B1, `(.L_x_2822) ;  /* 0x0000037000017945 */ /* 0x000fe20003800000 */
[----:B------:R-:W-:-:S03]  /*10ec0*/  USEL UR37, UR37, URZ, !UP0 ;  /* 0x0000003f25257287 */ /* 0x000fc6000c000000 */
[----:B------:R-:W-:Y:S09]  /*10ed0*/  @P0 BRA `(.L_x_2823) ;  /* 0x0000000000d00947 */ /* 0x000ff20003800000 */
        /* <DEDUP_REMOVED lines=52> */
.L_x_2823:
[----:B------:R-:W-:Y:S05]  /*11220*/  BSYNC B1 ;  /* 0x0000000000017941 */ /* 0x000fea0003800000 */
.L_x_2822:
        /* <DEDUP_REMOVED lines=43> */
[----:B------:R-:W-:Y:S01]  /*114e0*/  ULDC.64 UR8, c[0x0][0xad8] ;  /* 0x0002b60000087ab9 */ /* 0x000fe20000000a00 */
[----:B-----5:R-:W-:Y:S02]  /*114f0*/  IMAD R11, R0, R11, RZ ;  /* 0x0000000b000b7224 */ /* 0x020fe400078e02ff */
[----:B------:R-:W-:-:S02]  /*11500*/  IMAD.IADD R3, R3, 0x1, R9 ;  /* 0x0000000103037824 */ /* 0x000fc400078e0209 */
[----:B------:R-:W-:Y:S02]  /*11510*/  IMAD R4, R4, UR8, RZ ;  /* 0x0000000804047c24 */ /* 0x000fe4000f8e02ff */
[----:B------:R-:W-:-:S04]  /*11520*/  IMAD.WIDE.U32 R2, R7, UR8, R2 ;  /* 0x0000000807027c25 */ /* 0x000fc8000f8e0002 */
[----:B------:R-:W-:Y:S01]  /*11530*/  IMAD R5, R7, UR9, R4 ;  /* 0x0000000907057c24 */ /* 0x000fe2000f8e0204 */
[----:B------:R-:W-:Y:S01]  /*11540*/  ULDC.64 UR8, c[0x0][0xa80] ;  /* 0x0002a00000087ab9 */ /* 0x000fe20000000a00 */
[----:B------:R-:W-:Y:S02]  /*11550*/  VIADD R4, R6, 0x40 ;  /* 0x0000004006047836 */ /* 0x000fe40000000000 */
[----:B------:R-:W-:Y:S01]  /*11560*/  IMAD.IADD R3, R3, 0x1, R5 ;  /* 0x0000000103037824 */ /* 0x000fe200078e0205 */
[----:B------:R-:W-:Y:S01]  /*11570*/  LEA R5, P2, R2, UR8, 0x1 ;  /* 0x0000000802057c11 */ /* 0x000fe2000f8408ff */
        /* <DEDUP_REMOVED lines=33> */
.L_x_2825:
[----:B------:R-:W-:Y:S05]  /*11790*/  BSYNC B1 ;  /* 0x0000000000017941 */ /* 0x000fea0003800000 */
.L_x_2824:
        /* <DEDUP_REMOVED lines=21> */
.L_x_2827:
[----:B------:R-:W-:Y:S05]  /*118f0*/  BSYNC B1 ;  /* 0x0000000000017941 */ /* 0x000fea0003800000 */
.L_x_2826:
        /* <DEDUP_REMOVED lines=21> */
.L_x_2829:
[----:B------:R-:W-:Y:S05]  /*11a50*/  BSYNC B1 ;  /* 0x0000000000017941 */ /* 0x000fea0003800000 */
.L_x_2828:
[----:B0-----:R-:W-:Y:S01]  /*11a60*/  VIADD R0, R6, 0x60 ;  /* 0x0000006006007836 */ /* 0x001fe20000000000 */
[----:B--2-4-:R-:W2:Y:S04]  /*11a70*/  SHFL.IDX PT, R4, R4, 0x3, 0x181f ;  /* 0x00781f0004047f89 */ /* 0x014ea800000e0000 */
[----:B------:R-:W-:Y:S01]  /*11a80*/  ISETP.GE.AND P0, PT, R0, R11, PT ;  /* 0x0000000b0000720c */ /* 0x000fe20003f06270 */
[----:B-1-3--:R1:W3:-:S12]  /*11a90*/  SHFL.IDX PT, R2, R5, 0x3, 0x181f ;  /* 0x00781f0005027f89 */ /* 0x00a2d800000e0000 */
[----:B-1----:R-:W-:Y:S05]  /*11aa0*/  @P0 BRA `(.L_x_2818) ;  /* 0x0000000000440947 */ /* 0x002fea0003800000 */
[----:B------:R-:W-:Y:S02]  /*11ab0*/  ULDC UR4, c[0x0][0xac8] ;  /* 0x0002b20000047ab9 */ /* 0x000fe40000000800 */
[----:B------:R-:W-:Y:S02]  /*11ac0*/  ISETP.GE.AND P3, PT, R7, UR4, PT ;  /* 0x0000000407007c0c */ /* 0x000fe4000bf66270 */
[----:B------:R-:W-:Y:S02]  /*11ad0*/  ISETP.GE.AND P2, PT, R13, UR4, PT ;  /* 0x000000040d007c0c */ /* 0x000fe4000bf46270 */
[----:B------:R-:W-:Y:S02]  /*11ae0*/  ISETP.GE.AND P1, PT, R9, UR4, PT ;  /* 0x0000000409007c0c */ /* 0x000fe4000bf26270 */
[----:B------:R-:W-:-:S07]  /*11af0*/  ISETP.GE.AND P0, PT, R15, UR4, PT ;  /* 0x000000040f007c0c */ /* 0x000fce000bf06270 */
[----:B---3--:R-:W-:-:S04]  /*11b00*/  @!P3 LEA R6, P4, R7, R2, 0x1 ;  /* 0x000000020706b211 */ /* 0x008fc800078808ff */
[----:B--2---:R-:W-:Y:S02]  /*11b10*/  @!P3 LEA.HI.X R7, R7, R4, R8, 0x1, P4 ;  /* 0x000000040707b211 */ /* 0x004fe400020f0c08 */
        /* <DEDUP_REMOVED lines=10> */
.L_x_2818:
[----:B------:R-:W-:Y:S05]  /*11bc0*/  BSYNC B0 ;  /* 0x0000000000007941 */ /* 0x000fea0003800000 */
.L_x_2808:
[----:B------:R-:W-:Y:S02]  /*11bd0*/  ULDC UR4, c[0x0][0xc3c] ;  /* 0x00030f0000047ab9 */ /* 0x000fe40000000800 */
[----:B------:R-:W-:-:S06]  /*11be0*/  UISETP.GE.AND UP0, UPT, UR7, UR4, UPT ;  /* 0x000000040700728c */ /* 0x000fcc000bf06270 */
[----:B------:R-:W-:-:S13]  /*11bf0*/  PLOP3.LUT P0, PT, PT, PT, UP0, 0x80, 0x0 ;  /* 0x000000000000781c */ /* 0x000fda0003f0f008 */
[----:B------:R-:W-:Y:S05]  /*11c00*/  @!P0 BRA `(.L_x_2830) ;  /* 0xfffffef4001c8947 */ /* 0x000fea000383ffff */
[----:B------:R-:W-:Y:S05]  /*11c10*/  EXIT ;  /* 0x000000000000794d */ /* 0x000fea0003800000 */
.L_x_2765:
        /* <DEDUP_REMOVED lines=62> */
.L_x_2834:
        /* <DEDUP_REMOVED lines=36> */
.L_x_2832:
[----:B------:R-:W-:-:S04]  /*12240*/  IMAD.IADD R8, R11, 0x1, -R8 ;  /* 0x000000010b087824 */ /* 0x000fc800078e0a08 */
[----:B------:R-:W-:-:S05]  /*12250*/  IMAD R3, R5, R4, R8 ;  /* 0x0000000405037224 */ /* 0x000fca00078e0208 */
[----:B------:R-:W-:Y:S01]  /*12260*/  ISETP.GT.AND P0, PT, R3, R6, PT ;  /* 0x000000060300720c */ /* 0x000fe20003f04270 */
[----:B------:R-:W-:-:S12]  /*12270*/  IMAD.MOV.U32 R3, RZ, RZ, RZ ;  /* 0x000000ffff037224 */ /* 0x000fd800078e00ff */
        /* <DEDUP_REMOVED lines=13> */
.L_x_2835:
[----:B01----:R-:W-:-:S04]  /*12350*/  IMAD R2, R3, R4, R8 ;  /* 0x0000000403027224 */ /* 0x003fc800078e0208 */
[----:B------:R-:W-:Y:S01]  /*12360*/  IMAD.IADD R5, R6, 0x1, -R2 ;  /* 0x0000000106057824 */ /* 0x000fe200078e0a02 */
[----:B------:R0:W-:Y:S01]  /*12370*/  STL [R1], R2 ;  /* 0x0000000201007387 */ /* 0x0001e20000100800 */
[----:B------:R-:W-:Y:S05]  /*12380*/  @!P1 BRA `(.L_x_2836) ;  /* 0x0000000000ec9947 */ /* 0x000fea0003800000 */
        /* <DEDUP_REMOVED lines=40> */
[----:B------:R-:W-:Y:S02]  /*12610*/  IMAD R3, R2, R6, R3 ;  /* 0x0000000602037224 */ /* 0x000fe400078e0203 */
[----:B------:R-:W-:-:S03]  /*12620*/  IMAD.MOV R6, RZ, RZ, -R8 ;  /* 0x000000ffff067224 */ /* 0x000fc600078e0a08 */
        /* <DEDUP_REMOVED lines=13> */
[----:B------:R-:W-:Y:S02]  /*12700*/  IMAD R2, R0, R6, R5 ;  /* 0x0000000600027224 */ /* 0x000fe400078e0205 */
[----:B------:R-:W-:-:S05]  /*12710*/  IMAD R3, R3, 0x10000, R4 ;  /* 0x0001000003037824 */ /* 0x000fca00078e0204 */
[----:B------:R1:W-:Y:S01]  /*12720*/  STL [R1+0x8], R3 ;  /* 0x0000080301007387 */ /* 0x0003e20000100800 */
[----:B------:R-:W-:Y:S05]  /*12730*/  BRA `(.L_x_2837) ;  /* 0x0000000400007947 */ /* 0x000fea0003800000 */
.L_x_2836:
        /* <DEDUP_REMOVED lines=40> */
[----:B0-----:R-:W-:-:S02]  /*129c0*/  VIADD R3, R4, 0xffffffe ;  /* 0x0ffffffe04037836 */ /* 0x001fc40000000000 */
[----:B------:R-:W-:-:S04]  /*129d0*/  IMAD.MOV R4, RZ, RZ, -R13 ;  /* 0x000000ffff047224 */ /* 0x000fc800078e0a0d */
        /* <DEDUP_REMOVED lines=20> */
[----:B------:R-:W-:-:S05]  /*12b20*/  IMAD R3, R2, R4, R3 ;  /* 0x0000000402037224 */ /* 0x000fca00078e0203 */
[----:B------:R0:W-:Y:S02]  /*12b30*/  STL [R1+0x8], R3 ;  /* 0x0000080301007387 */ /* 0x0001e40000100800 */
.L_x_2837:
[----:B01----:R-:W-:-:S05]  /*12b40*/  LOP3.LUT R3, RZ, R2, RZ, 0x33, !PT ;  /* 0x00000002ff037212 */ /* 0x003fca00078e33ff */
[----:B------:R-:W-:-:S05]  /*12b50*/  IMAD.IADD R0, R0, 0x1, R3 ;  /* 0x0000000100007824 */ /* 0x000fca00078e0203 */
[----:B------:R1:W-:Y:S01]  /*12b60*/  STL [R1+0x4], R0 ;  /* 0x0000040001007387 */ /* 0x0003e20000100800 */
[----:B------:R-:W-:Y:S05]  /*12b70*/  BRA `(.L_x_2838) ;  /* 0x0000000000107947 */ /* 0x000fea0003800000 */
.L_x_2833:
[----:B------:R0:W-:Y:S01]  /*12b80*/  STL [R1], R6 ;  /* 0x0000000601007387 */ /* 0x0001e20000100800 */
[----:B------:R-:W-:-:S03]  /*12b90*/  ULDC UR39, c[0x0][0xc3c] ;  /* 0x00030f0000277ab9 */ /* 0x000fc60000000800 */
[----:B------:R0:W-:Y:S04]  /*12ba0*/  STL [R1+0x4], RZ ;  /* 0x000004ff01007387 */ /* 0x0001e80000100800 */
[----:B------:R0:W-:Y:S02]  /*12bb0*/  STL [R1+0x8], RZ ;  /* 0x000008ff01007387 */ /* 0x0001e40000100800 */
.L_x_2838:
[----:B------:R-:W2:Y:S04]  /*12bc0*/  LDL R8, [R1] ;  /* 0x0000000001087983 */ /* 0x000ea80000100800 */
[----:B------:R-:W2:Y:S04]  /*12bd0*/  LDL R9, [R1+0x4] ;  /* 0x0000040001097983 */ /* 0x000ea80000100800 */
[----:B------:R-:W2:Y:S01]  /*12be0*/  LDL R10, [R1+0x8] ;  /* 0x00000800010a7983 */ /* 0x000ea20000100800 */
[----:B------:R-:W-:Y:S01]  /*12bf0*/  ISETP.NE.AND P0, PT, R7, RZ, PT ;  /* 0x000000ff0700720c */ /* 0x000fe20003f05270 */
[----:B------:R-:W-:-:S12]  /*12c00*/  IMAD.U32 R2, RZ, RZ, UR39 ;  /* 0x00000027ff027e24 */ /* 0x000fd8000f8e00ff */
[----:B------:R-:W3:Y:S01]  /*12c10*/  @!P0 S2R R3, SR_CgaCtaId ;  /* 0x0000000000038919 */ /* 0x000ee20000008800 */
[----:B-1----:R-:W-:Y:S01]  /*12c20*/  @!P0 MOV R0, 0x400 ;  /* 0x0000040000008802 */ /* 0x002fe20000000f00 */
[----:B------:R-:W-:-:S03]  /*12c30*/  @!P0 IMAD.MOV.U32 R11, RZ, RZ, R2 ;  /* 0x000000ffff0b8224 */ /* 0x000fc600078e0002 */
[----:B---3--:R-:W-:-:S05]  /*12c40*/  @!P0 LEA R0, R3, R0, 0x18 ;  /* 0x0000000003008211 */ /* 0x008fca00078ec0ff */
[----:B--2---:R1:W-:Y:S01]  /*12c50*/  @!P0 STS.128 [R0+0x388d0], R8 ;  /* 0x0388d00800008388 */ /* 0x0043e20000000c00 */
[----:B------:R-:W-:Y:S06]  /*12c60*/  BAR.ARV 0x5, 0x180 ;  /* 0x0146000000007b1d */ /* 0x000fec0000002000 */
.L_x_2831:
        /* <DEDUP_REMOVED lines=50> */
.L_x_2915:
[----:B------:R-:W-:Y:S01]  /*12f90*/  ULDC.64 UR4, c[0x0][0xc88] ;  /* 0x0003220000047ab9 */ /* 0x000fe20000000a00 */
[----:B------:R-:W-:Y:S01]  /*12fa0*/  ULDC.64 UR6, c[0x0][0xa18] ;  /* 0x0002860000067ab9 */ /* 0x000fe20000000a00 */
[----:B------:R-:W-:Y:S01]  /*12fb0*/  UIMAD.WIDE UR4, UR39, 0x4, UR4 ;  /* 0x00000004270478a5 */ /* 0x000fe2000f8e0204 */
[----:B------:R-:W-:Y:S01]  /*12fc0*/  IMAD.MOV.U32 R24, RZ, RZ, RZ ;  /* 0x000000ffff187224 */ /* 0x000fe200078e00ff */
[----:B01-3--:R-:W1:Y:S04]  /*12fd0*/  LDC.64 R4, c[0x0][0x418] ;  /* 0x00010600ff047b82 */ /* 0x00be680000000a00 */
[----:B------:R-:W-:Y:S02]  /*12fe0*/  IMAD.U32 R2, RZ, RZ, UR4 ;  /* 0x00000004ff027e24 */ /* 0x000fe4000f8e00ff */
[----:B------:R-:W-:Y:S01]  /*12ff0*/  IMAD.U32 R3, RZ, RZ, UR5 ;  /* 0x00000005ff037e24 */ /* 0x000fe2000f8e00ff */
        /* <DEDUP_REMOVED lines=45> */
.L_x_2840:
        /* <DEDUP_REMOVED lines=16> */
.L_x_2841:
        /* <DEDUP_REMOVED lines=9> */
.L_x_2842:
[----:B------:R-:W3:Y:S01]  /*13460*/  LDL R0, [R1+0x4] ;  /* 0x0000040001007983 */ /* 0x000ee20000100800 */
[----:B------:R-:W4:Y:S03]  /*13470*/  LDC R22, c[0x0][0x448] ;  /* 0x00011200ff167b82 */ /* 0x000f260000000800 */
[----:B------:R-:W3:Y:S01]  /*13480*/  LDL R23, [R1+0x8] ;  /* 0x0000080001177983 */ /* 0x000ee20000100800 */
[----:B-----5:R-:W-:Y:S01]  /*13490*/  IMAD.IADD R17, R17, 0x1, -R24 ;  /* 0x0000000111117824 */ /* 0x020fe200078e0a18 */
[----:B------:R-:W-:Y:S02]  /*134a0*/  LOP3.LUT R28, R28, 0xfffffeff, RZ, 0xc0, !PT ;  /* 0xfffffeff1c1c7812 */ /* 0x000fe400078ec0ff */
[----:B----4-:R-:W-:-:S13]  /*134b0*/  ISETP.NE.AND P0, PT, R22, 0x1, PT ;  /* 0x000000011600780c */ /* 0x010fda0003f05270 */
[----:B-12---:R-:W1:Y:S01]  /*134c0*/  @P0 LDC R3, c[0x0][0x44c] ;  /* 0x00011300ff030b82 */ /* 0x006e620000000800 */
[----:B------:R-:W-:-:S07]  /*134d0*/  @P0 LOP3.LUT R28, R28, 0x100, RZ, 0xfc, !PT ;  /* 0x000001001c1c0812 */ /* 0x000fce00078efcff */
[----:B------:R-:W2:Y:S01]  /*134e0*/  @P0 LDC R5, c[0x0][0x450] ;  /* 0x00011400ff050b82 */ /* 0x000ea20000000800 */
[----:B---3--:R-:W-:-:S04]  /*134f0*/  IMAD.SHL.U32 R0, R0, 0x80, RZ ;  /* 0x0000008000007824 */ /* 0x008fc800078e00ff */
[----:B------:R-:W-:-:S04]  /*13500*/  VIADD R0, R0, 0x7f ;  /* 0x0000007f00007836 */ /* 0x000fc80000000000 */
[----:B-1----:R-:W-:Y:S01]  /*13510*/  @P0 IMAD.HI.U32 R2, R0, R3, RZ ;  /* 0x0000000300020227 */ /* 0x002fe200078e00ff */
[----:B0-----:R-:W-:-:S04]  /*13520*/  IADD3 R3, R17, 0x80, -R18 ;  /* 0x0000008011037810 */ /* 0x001fc80007ffe812 */
[----:B--2---:R-:W-:-:S05]  /*13530*/  @P0 SHF.R.U32.HI R0, RZ, R5, R2 ;  /* 0x00000005ff000219 */ /* 0x004fca0000011602 */
[----:B------:R-:W-:Y:S02]  /*13540*/  IMAD.IADD R2, R3, 0x1, R0 ;  /* 0x0000000103027824 */ /* 0x000fe400078e0200 */
[----:B------:R-:W-:-:S03]  /*13550*/  VIADD R0, R17, 0x7f ;  /* 0x0000007f11007836 */ /* 0x000fc60000000000 */
[----:B------:R-:W-:Y:S02]  /*13560*/  SHF.R.S32.HI R5, RZ, 0x1f, R2 ;  /* 0x0000001fff057819 */ /* 0x000fe40000011402 */
[----:B------:R-:W-:Y:S02]  /*13570*/  SHF.R.S32.HI R3, RZ, 0x1f, R0 ;  /* 0x0000001fff037819 */ /* 0x000fe40000011400 */
[----:B------:R-:W-:Y:S02]  /*13580*/  LEA.HI R5, R5, R2, RZ, 0x7 ;  /* 0x0000000205057211 */ /* 0x000fe400078f38ff */
[----:B------:R-:W-:Y:S02]  /*13590*/  LEA.HI R3, R3, R0, RZ, 0x7 ;  /* 0x0000000003037211 */ /* 0x000fe400078f38ff */
[----:B------:R-:W-:Y:S02]  /*135a0*/  SHF.R.S32.HI R5, RZ, 0x7, R5 ;  /* 0x00000007ff057819 */ /* 0x000fe40000011405 */
[----:B------:R-:W-:-:S02]  /*135b0*/  SHF.R.S32.HI R0, RZ, 0x7, R3 ;  /* 0x00000007ff007819 */ /* 0x000fc40000011403 */
[C---:B------:R-:W-:Y:S02]  /*135c0*/  LOP3.LUT R2, R23.reuse, 0xff000000, RZ, 0xc0, !PT ;  /* 0xff00000017027812 */ /* 0x040fe400078ec0ff */
[----:B------:R-:W-:Y:S02]  /*135d0*/  VIMNMX R0, R0, R5, PT ;  /* 0x0000000500007248 */ /* 0x000fe40003fe0100 */
[----:B------:R-:W-:Y:S02]  /*135e0*/  SHF.R.U32.HI R2, RZ, 0x8, R2 ;  /* 0x00000008ff027819 */ /* 0x000fe40000011602 */
[----:B------:R-:W-:Y:S02]  /*135f0*/  ISETP.GE.AND P0, PT, R0, 0x1, PT ;  /* 0x000000010000780c */ /* 0x000fe40003f06270 */
[----:B------:R-:W-:-:S04]  /*13600*/  LOP3.LUT R3, R23, 0xff0000, RZ, 0xc0, !PT ;  /* 0x00ff000017037812 */ /* 0x000fc800078ec0ff */
[----:B------:R-:W-:Y:S01]  /*13610*/  LEA.HI R3, R3, R2, RZ, 0x10 ;  /* 0x0000000203037211 */ /* 0x000fe200078f80ff */
[----:B------:R-:W-:-:S03]  /*13620*/  IMAD.MOV.U32 R2, RZ, RZ, RZ ;  /* 0x000000ffff027224 */ /* 0x000fc600078e00ff */
[----:B------:R-:W-:-:S03]  /*13630*/  LOP3.LUT R37, R3, 0xff, RZ, 0xc0, !PT ;  /* 0x000000ff03257812 */ /* 0x000fc600078ec0ff */
[----:B------:R-:W-:Y:S05]  /*13640*/  @!P0 BRA `(.L_x_2843) ;  /* 0x0000000000708947 */ /* 0x000fea0003800000 */
[----:B------:R-:W-:-:S04]  /*13650*/  SHF.R.U32.HI R5, RZ, 0x10, R3 ;  /* 0x00000010ff057819 */ /* 0x000fc80000011603 */
[----:B------:R-:W-:-:S13]  /*13660*/  ISETP.NE.AND P0, PT, R5, RZ, PT ;  /* 0x000000ff0500720c */ /* 0x000fda0003f05270 */
[----:B------:R-:W0:Y:S02]  /*13670*/  @!P0 LDC R5, c[0x0][0x9f0] ;  /* 0x00027c00ff058b82 */ /* 0x000e240000000800 */
[-C--:B0-----:R-:W-:Y:S02]  /*13680*/  IABS R4, R5.reuse ;  /* 0x0000000500047213 */ /* 0x081fe40000000000 */
[----:B------:R-:W-:Y:S02]  /*13690*/  IADD3 R6, R5, -0x1, R0 ;  /* 0xffffffff05067810 */ /* 0x000fe40007ffe000 */
[----:B------:R-:W0:Y:S02]  /*136a0*/  I2F.RP R7, R4 ;  /* 0x0000000400077306 */ /* 0x000e240000209400 */
[----:B------:R-:W-:-:S04]  /*136b0*/  LOP3.LUT R2, R6, R5, RZ, 0x3c, !PT ;  /* 0x0000000506027212 */ /* 0x000fc800078e3cff */
[----:B------:R-:W-:Y:S01]  /*136c0*/  ISETP.GE.AND P2, PT, R2, RZ, PT ;  /* 0x000000ff0200720c */ /* 0x000fe20003f46270 */
[----:B------:R-:W-:Y:S01]  /*136d0*/  IMAD.MOV.U32 R2, RZ, RZ, RZ ;  /* 0x000000ffff027224 */ /* 0x000fe200078e00ff */
        /* <DEDUP_REMOVED lines=19> */
.L_x_2843:
[-C--:B------:R-:W-:Y:S01]  /*13810*/  IMAD R37, R37, R2.reuse, RZ ;  /* 0x0000000225257224 */ /* 0x080fe200078e02ff */
[----:B------:R-:W-:Y:S04]  /*13820*/  BSSY B7, `(.L_x_2844) ;  /* 0x0000491000077945 */ /* 0x000fe80003800000 */
[----:B------:R-:W-:-:S04]  /*13830*/  VIADDMNMX R19, R37, R2, R0, PT ;  /* 0x0000000225137246 */ /* 0x000fc80003800100 */
[----:B------:R-:W-:-:S13]  /*13840*/  ISETP.GT.AND P0, PT, R19, R37, PT ;  /* 0x000000251300720c */ /* 0x000fda0003f04270 */
        /* <DEDUP_REMOVED lines=16> */
[----:B0-----:R-:W-:-:S05]  /*13950*/  IADD3 R0, R0, UR46, R7 ;  /* 0x0000002e00007c10 */ /* 0x001fca000fffe007 */
[----:B------:R0:W-:Y:S01]  /*13960*/  STL [R1], R0 ;  /* 0x0000000001007387 */ /* 0x0001e20000100800 */
[----:B------:R-:W-:Y:S05]  /*13970*/  BRA `(.L_x_2846) ;  /* 0x0000004400ec7947 */ /* 0x000fea0003800000 */
.L_x_2845:
        /* <DEDUP_REMOVED lines=20> */
.L_x_2848:
[----:B------:R-:W-:Y:S05]  /*13ac0*/  BSYNC B6 ;  /* 0x0000000000067941 */ /* 0x000fea0003800000 */
.L_x_2847:
        /* <DEDUP_REMOVED lines=22> */
.L_x_2850:
[----:B------:R-:W-:Y:S05]  /*13c30*/  BSYNC B6 ;  /* 0x0000000000067941 */ /* 0x000fea0003800000 */
.L_x_2849:
        /* <DEDUP_REMOVED lines=20> */
.L_x_2852:
[----:B------:R-:W-:Y:S05]  /*13d80*/  BSYNC B6 ;  /* 0x0000000000067941 */ /* 0x000fea0003800000 */
.L_x_2851:
        /* <DEDUP_REMOVED lines=19> */
.L_x_2854:
[----:B------:R-:W-:Y:S05]  /*13ec0*/  BSYNC B6 ;  /* 0x0000000000067941 */ /* 0x000fea0003800000 */
.L_x_2853:
[----:B------:R-:W-:Y:S01]  /*13ed0*/  ULDC.64 UR4, c[0x0][0x9f8] ;  /* 0x00027e0000047ab9 */ /* 0x000fe20000000a00 */
[----:B------:R-:W0:Y:S01]  /*13ee0*/  S2R R20, SR_TID.X ;  /* 0x0000000000147919 */ /* 0x000e220000002100 */
[----:B------:R-:W-:Y:S01]  /*13ef0*/  UISETP.NE.U32.AND UP0, UPT, UR4, URZ, UPT ;  /* 0x0000003f0400728c */ /* 0x000fe2000bf05070 */
[----:B------:R-:W1:Y:S03]  /*13f00*/  LDC R8, c[0x0][0x430] ;  /* 0x00010c00ff087b82 */ /* 0x000e660000000800 */
[----:B------:R-:W-:-:S06]  /*13f10*/  UISETP.NE.AND.EX UP0, UPT, UR5, URZ, UPT, UP0 ;  /* 0x0000003f0500728c */ /* 0x000fcc000bf05300 */
[----:B------:R-:W-:-:S05]  /*13f20*/  PLOP3.LUT P0, PT, PT, PT, UP0, 0x80, 0x0 ;  /* 0x000000000000781c */ /* 0x000fca0003f0f008 */
[----:B------:R-:W-:-:S04]  /*13f30*/  @UP0 UIADD3 UR4, UP1, UR37, UR4, URZ ;  /* 0x0000000425040290 */ /* 0x000fc8000ff3e03f */
[----:B------:R-:W-:Y:S02]  /*13f40*/  @UP0 UIADD3.X UR5, UR36, UR5, URZ, UP1, !UPT ;  /* 0x0000000524050290 */ /* 0x000fe40008ffe43f */
[----:B------:R-:W-:-:S04]  /*13f50*/  IMAD.U32 R2, RZ, RZ, UR4 ;  /* 0x00000004ff027e24 */ /* 0x000fc8000f8e00ff */
[----:B------:R-:W-:-:S05]  /*13f60*/  IMAD.U32 R3, RZ, RZ, UR5 ;  /* 0x00000005ff037e24 */ /* 0x000fca000f8e00ff */
[----:B------:R2:W3:Y:S01]  /*13f70*/  @P0 LDG.E R34, desc[UR54][R2.64] ;  /* 0x0000003602220981 */ /* 0x0004e2000c1e1900 */
[----:B0-----:R-:W-:Y:S02]  /*13f80*/  LOP3.LUT R21, R20, 0x7f, RZ, 0xc0, !PT ;  /* 0x0000007f14157812 */ /* 0x001fe400078ec0ff */
[----:B-1----:R-:W-:Y:S01]  /*13f90*/  ISETP.NE.AND P1, PT, R8, 0x1, PT ;  /* 0x000000010800780c */ /* 0x002fe20003f25270 */
[----:B------:R-:W-:Y:S01]  /*13fa0*/  IMAD.SHL.U32 R20, R20, 0x10, RZ ;  /* 0x0000001014147824 */ /* 0x000fe200078e00ff */
[----:B------:R-:W-:Y:S02]  /*13fb0*/  SHF.R.U32.HI R21, RZ, 0x3, R21 ;  /* 0x00000003ff157819 */ /* 0x000fe40000011615 */
[----:B------:R-:W-:Y:S02]  /*13fc0*/  LEA R7, R19, 0xffffff80, 0x7 ;  /* 0xffffff8013077811 */ /* 0x000fe400078e38ff */
[----:B------:R-:W-:-:S04]  /*13fd0*/  LOP3.LUT R20, R21, 0x70, R20, 0xf8, !PT ;  /* 0x0000007015147812 */ /* 0x000fc800078ef814 */
[----:B------:R-:W-:-:S03]  /*13fe0*/  LOP3.LUT R6, R20, R7, RZ, 0xfc, !PT ;  /* 0x0000000714067212 */ /* 0x000fc600078efcff */
[----:B------:R-:W0:Y:S01]  /*13ff0*/  @P1 LDC R4, c[0x0][0x434] ;  /* 0x00010d00ff041b82 */ /* 0x000e220000000800 */
[----:B------:R-:W-:-:S07]  /*14000*/  ISETP.GE.AND P0, PT, R6, R17, PT ;  /* 0x000000110600720c */ /* 0x000fce0003f06270 */
[----:B------:R-:W1:Y:S01]  /*14010*/  @P1 LDC R0, c[0x0][0x438] ;  /* 0x00010e00ff001b82 */ /* 0x000e620000000800 */
[----:B------:R-:W-:-:S07]  /*14020*/  IMAD.IADD R5, R6, 0x1, R24 ;  /* 0x0000000106057824 */ /* 0x000fce00078e0218 */
[----:B--2---:R-:W2:Y:S01]  /*14030*/  @!P0 LDC.64 R2, c[0x0][0x428] ;  /* 0x00010a00ff028b82 */ /* 0x004ea20000000a00 */
[----:B0-----:R-:W-:-:S04]  /*14040*/  @P1 IMAD.HI.U32 R9, R5, R4, RZ ;  /* 0x0000000405091227 */ /* 0x001fc800078e00ff */
[----:B------:R-:W-:Y:S01]  /*14050*/  IMAD.MOV.U32 R4, RZ, RZ, R5 ;  /* 0x000000ffff047224 */ /* 0x000fe200078e0005 */
[----:B-1----:R-:W-:-:S05]  /*14060*/  @P1 SHF.R.U32.HI R4, RZ, R0, R9 ;  /* 0x00000000ff041219 */ /* 0x002fca0000011609 */
[----:B------:R-:W-:-:S04]  /*14070*/  IMAD.MOV R0, RZ, RZ, -R4 ;  /* 0x000000ffff007224 */ /* 0x000fc800078e0a04 */
[----:B------:R-:W-:Y:S01]  /*14080*/  IMAD R0, R8, R0, R5 ;  /* 0x0000000008007224 */ /* 0x000fe200078e0205 */
[----:B------:R-:W-:Y:S01]  /*14090*/  @!P0 SHF.R.S32.HI R5, RZ, 0x1f, R4 ;  /* 0x0000001fff058819 */ /* 0x000fe20000011404 */
[----:B------:R-:W0:Y:S01]  /*140a0*/  LDC R8, c[0x0][0x2f4] ;  /* 0x0000bd00ff087b82 */ /* 0x000e220000000800 */
[----:B------:R-:W-:-:S04]  /*140b0*/  LOP3.LUT R28, R28, 0xfffffff7, RZ, 0xc0, !PT ;  /* 0xfffffff71c1c7812 */ /* 0x000fc800078ec0ff */
[----:B------:R-:W-:Y:S02]  /*140c0*/  @P1 LOP3.LUT R28, R28, 0x8, RZ, 0xfc, !PT ;  /* 0x000000081c1c1812 */ /* 0x000fe400078efcff */
[----:B------:R-:W-:Y:S02]  /*140d0*/  LOP3.LUT R20, R32, 0x80, RZ, 0xfc, !PT ;  /* 0x0000008020147812 */ /* 0x000fe400078efcff */
[----:B------:R-:W-:Y:S01]  /*140e0*/  LOP3.LUT R28, R28, 0xfffffffd, RZ, 0xc0, !PT ;  /* 0xfffffffd1c1c7812 */ /* 0x000fe200078ec0ff */
[----:B------:R-:W-:-:S05]  /*140f0*/  IMAD.U32 R9, RZ, RZ, UR44 ;  /* 0x0000002cff097e24 */ /* 0x000fca000f8e00ff */
[----:B------:R-:W-:Y:S01]  /*14100*/  ISETP.NE.AND P2, PT, R9, 0x3, PT ;  /* 0x000000030900780c */ /* 0x000fe20003f45270 */
[----:B------:R-:W-:Y:S01]  /*14110*/  UMOV UR4, 0xffffffff ;  /* 0xffffffff00047882 */ /* 0x000fe20000000000 */
[----:B---3--:R-:W-:-:S05]  /*14120*/  SHF.R.S32.HI R6, RZ, 0x1f, R34 ;  /* 0x0000001fff067819 */ /* 0x008fca0000011422 */
[----:B------:R1:W-:Y:S01]  /*14130*/  STL [R1+0x10], R6 ;  /* 0x0000100601007387 */ /* 0x0003e20000100800 */
[----:B--2---:R-:W-:-:S04]  /*14140*/  @!P0 IMAD.WIDE.U32 R4, R34, R2, R4 ;  /* 0x0000000222048225 */ /* 0x004fc800078e0004 */
[----:B-1----:R-:W-:-:S04]  /*14150*/  @!P0 IMAD R6, R6, R2, RZ ;  /* 0x0000000206068224 */ /* 0x002fc800078e02ff */
[----:B------:R-:W-:Y:S02]  /*14160*/  @!P0 IMAD R6, R34, R3, R6 ;  /* 0x0000000322068224 */ /* 0x000fe400078e0206 */
[----:B------:R-:W1:Y:S02]  /*14170*/  @!P0 LDC.64 R2, c[0x0][0x418] ;  /* 0x00010600ff028b82 */ /* 0x000e640000000a00 */
[----:B------:R-:W-:Y:S01]  /*14180*/  @!P0 IMAD.IADD R6, R5, 0x1, R6 ;  /* 0x0000000105068824 */ /* 0x000fe200078e0206 */
[----:B-1----:R-:W-:-:S04]  /*14190*/  @!P0 LEA R2, P1, R4, R2, 0x2 ;  /* 0x0000000204028211 */ /* 0x002fc800078210ff */
[----:B------:R-:W-:Y:S02]  /*141a0*/  @!P0 LEA.HI.X R3, R4, R3, R6, 0x2, P1 ;  /* 0x0000000304038211 */ /* 0x000fe400008f1406 */
[----:B0-----:R-:W-:Y:S01]  /*141b0*/  ISETP.GE.AND P1, PT, R32, R8, PT ;  /* 0x000000082000720c */ /* 0x001fe20003f26270 */
        /* <DEDUP_REMOVED lines=8> */
[----:B0-----:R-:W-:Y:S06]  /*14240*/  BRA.DIV UR4, `(.L_x_2855) ;  /* 0x0000005604ac7947 */ /* 0x001fec000b800000 */
.L_x_2935:
[----:B------:R-:W-:Y:S01]  /*14250*/  LOP3.LUT R29, R23, 0xffff, RZ, 0xc0, !PT ;  /* 0x0000ffff171d7812 */ /* 0x000fe200078ec0ff */
[----:B------:R-:W-:Y:S06]  /*14260*/  @!P2 BRA `(.L_x_2856) ;  /* 0x000000000004a947 */ /* 0x000fec0003800000 */
[----:B------:R-:W-:Y:S01]  /*14270*/  BPT.TRAP 0x1 ;  /* 0x000000040000795c */ /* 0x000fe20000300000 */
.L_x_2856:
        /* <DEDUP_REMOVED lines=10> */
.L_x_2936:
[----:B------:R-:W-:Y:S05]  /*14320*/  BSYNC B0 ;  /* 0x0000000000007941 */ /* 0x000fea0003800000 */
.L_x_2857:
[----:B------:R-:W2:Y:S01]  /*14330*/  LDL R11, [R1+0x18] ;  /* 0x00001800010b7983 */ /* 0x000ea20000100800 */
[----:B------:R-:W-:Y:S01]  /*14340*/  ULDC.64 UR4, c[0x0][0x328] ;  /* 0x0000ca0000047ab9 */ /* 0x000fe20000000a00 */
[----:B-----5:R-:W-:Y:S01]  /*14350*/  SHF.R.S32.HI R10, RZ, 0x1f, R4 ;  /* 0x0000001fff0a7819 */ /* 0x020fe20000011404 */
        /* <DEDUP_REMOVED lines=16> */
[----:B------:R-:W-:Y:S02]  /*14460*/  IADD3.X R8, R8, UR7, RZ, P0, !PT ;  /* 0x0000000708087c10 */ /* 0x000fe400087fe4ff */
[----:B------:R-:W-:-:S13]  /*14470*/  ISETP.GE.AND P0, PT, R17, 0x1, PT ;  /* 0x000000011100780c */ /* 0x000fda0003f06270 */
[----:B------:R-:W-:Y:S01]  /*14480*/  @P0 LOP3.LUT R28, R28, 0x80, RZ, 0xfc, !PT ;  /* 0x000000801c1c0812 */ /* 0x000fe200078efcff */
[----:B--2---:R-:W-:Y:S01]  /*14490*/  IMAD R5, R30, 0x8000, R11 ;  /* 0x000080001e057824 */ /* 0x004fe200078e020b */
[----:B------:R-:W-:Y:S06]  /*144a0*/  BRA.DIV UR4, `(.L_x_2859) ;  /* 0x0000005604547947 */ /* 0x000fec000b800000 */
[----:B------:R-:W1:Y:S01]  /*144b0*/  LDC R12, c[0x0][0x2f4] ;  /* 0x0000bd00ff0c7b82 */ /* 0x000e620000000800 */
[----:B------:R-:W2:Y:S01]  /*144c0*/  SHFL.IDX PT, R2, R7, RZ, 0x181f ;  /* 0x00181fff07027589 */ /* 0x000ea200000e0000 */
[----:B------:R-:W-:Y:S01]  /*144d0*/  LOP3.LUT R11, R32, 0x80, RZ, 0xfc, !PT ;  /* 0x00000080200b7812 */ /* 0x000fe200078efcff */
[----:B------:R-:W-:Y:S01]  /*144e0*/  IMAD.IADD R5, R16, 0x1, R5 ;  /* 0x0000000110057824 */ /* 0x000fe200078e0205 */
[C---:B------:R-:W-:Y:S01]  /*144f0*/  ISETP.GE.AND P3, PT, R17.reuse, 0x11, PT ;  /* 0x000000111100780c */ /* 0x040fe20003f66270 */
[----:B------:R-:W3:Y:S01]  /*14500*/  SHFL.IDX PT, R3, R8, RZ, 0x181f ;  /* 0x00181fff08037589 */ /* 0x000ee200000e0000 */
[----:B------:R-:W-:Y:S02]  /*14510*/  LOP3.LUT R28, R28, 0xffffffdf, RZ, 0xc0, !PT ;  /* 0xffffffdf1c1c7812 */ /* 0x000fe400078ec0ff */
[C---:B------:R-:W-:Y:S02]  /*14520*/  ISETP.GE.AND P6, PT, R17.reuse, 0x71, PT ;  /* 0x000000711100780c */ /* 0x040fe40003fc6270 */
[----:B------:R-:W-:-:S02]  /*14530*/  ISETP.GE.AND P5, PT, R17, 0x31, PT ;  /* 0x000000311100780c */ /* 0x000fc40003fa6270 */
[----:B------:R-:W-:-:S05]  /*14540*/  ISETP.GE.AND P4, PT, R17, 0x41, PT ;  /* 0x000000411100780c */ /* 0x000fca0003f86270 */
[----:B------:R-:W-:Y:S02]  /*14550*/  @P3 LOP3.LUT R28, R28, 0x20, RZ, 0xfc, !PT ;  /* 0x000000201c1c3812 */ /* 0x000fe400078efcff */
[C---:B------:R-:W-:Y:S02]  /*14560*/  ISETP.GE.AND P3, PT, R17.reuse, 0x51, PT ;  /* 0x000000511100780c */ /* 0x040fe40003f66270 */
[----:B------:R-:W-:Y:S02]  /*14570*/  LOP3.LUT R28, R28, 0xffffffef, RZ, 0xc0, !PT ;  /* 0xffffffef1c1c7812 */ /* 0x000fe400078ec0ff */
[C---:B-1----:R-:W-:Y:S02]  /*14580*/  ISETP.GE.AND P1, PT, R32.reuse, R12, PT ;  /* 0x0000000c2000720c */ /* 0x042fe40003f26270 */
[----:B--2---:R-:W-:Y:S02]  /*14590*/  IADD3 R2, P0, R32, R2, RZ ;  /* 0x0000000220027210 */ /* 0x004fe40007f1e0ff */
        /* <DEDUP_REMOVED lines=57> */
[----:B-1----:R1:W2:Y:S10]  /*14930*/  SHFL.IDX PT, R2, R7, 0x7, 0x181f ;  /* 0x00f81f0007027f89 */ /* 0x0022b400000e0000 */
[----:B------:R-:W-:-:S02]  /*14940*/  @P2 LOP3.LUT R28, R28, 0x10, RZ, 0xfc, !PT ;  /* 0x000000101c1c2812 */ /* 0x000fc400078efcff */
[----:B------:R-:W-:Y:S02]  /*14950*/  ISETP.GE.AND P2, PT, R17, 0x61, PT ;  /* 0x000000611100780c */ /* 0x000fe40003f46270 */
[----:B------:R-:W-:-:S04]  /*14960*/  LOP3.LUT R28, R28, 0xffffffbf, RZ, 0xc0, !PT ;  /* 0xffffffbf1c1c7812 */ /* 0x000fc800078ec0ff */
[----:B-1-3--:R-:W-:-:S07]  /*14970*/  @P6 LOP3.LUT R28, R28, 0x40, RZ, 0xfc, !PT ;  /* 0x000000401c1c6812 */ /* 0x00afce00078efcff */
.L_x_2954:
        /* <DEDUP_REMOVED lines=11> */
.L_x_2860:
[----:B------:R-:W-:Y:S02]  /*14a30*/  PLOP3.LUT P1, PT, P1, P0, PT, 0xa2, 0x0 ;  /* 0x000000000000781c */ /* 0x000fe40000f21472 */
[----:B------:R-:W-:-:S08]  /*14a40*/  @P0 R2UR P1, UR4, R6 ;  /* 0x00000000060402ca */ /* 0x000fd00000020000 */
[----:B------:R-:W-:-:S05]  /*14a50*/  @P0 PLOP3.LUT P0, PT, P1, PT, PT, 0x80, 0x0 ;  /* 0x000000000000081c */ /* 0x000fca0000f0f070 */
[----:B------:R-:W-:Y:S01]  /*14a60*/  @!P1 SYNCS.ARRIVE.TRANS64.RED.A0T1 RZ, [UR4+0x38870], RZ ;  /* 0x038870ffffff99a7 */ /* 0x000fe20008200404 */
[----:B------:R-:W-:Y:S07]  /*14a70*/  @!P1 ARRIVES.LDGSTSBAR.64.TRANSCNT [UR4+0x38870] ;  /* 0x03887000ff0099b0 */ /* 0x000fee0008000a84 */
[----:B------:R-:W-:Y:S05]  /*14a80*/  @P0 BRA.U.ANY `(.L_x_2860) ;  /* 0xfffffffd00e80947 */ /* 0x000fea000393ffff */
[----:B------:R-:W-:Y:S01]  /*14a90*/  NOP ;  /* 0x0000000000007918 */ /* 0x000fe20000000000 */
[----:B-1----:R-:W-:-:S05]  /*14aa0*/  IMAD.U32 R2, RZ, RZ, UR44 ;  /* 0x0000002cff027e24 */ /* 0x002fca000f8e00ff */
[----:B------:R-:W-:-:S13]  /*14ab0*/  ISETP.NE.AND P6, PT, R2, 0x3, PT ;  /* 0x000000030200780c */ /* 0x000fda0003fc5270 */
[----:B------:R-:W-:Y:S05]  /*14ac0*/  @!P6 BRA `(.L_x_2861) ;  /* 0x000000000004e947 */ /* 0x000fea0003800000 */
[----:B------:R-:W-:Y:S01]  /*14ad0*/  BPT.TRAP 0x1 ;  /* 0x000000040000795c */ /* 0x000fe20000300000 */
.L_x_2861:
[----:B------:R1:W-:Y:S01]  /*14ae0*/  SYNCS.ARRIVE.TRANS64.A1T0 RZ, [R6+URZ+0x38870], RZ ;  /* 0x038870ff06ff79a7 */ /* 0x0003e2000810003f */
[----:B------:R-:W-:Y:S05]  /*14af0*/  @!P6 BRA `(.L_x_2862) ;  /* 0x000000000004e947 */ /* 0x000fea0003800000 */
[----:B------:R-:W-:Y:S01]  /*14b00*/  BPT.TRAP 0x1 ;  /* 0x000000040000795c */ /* 0x000fe20000300000 */
.L_x_2862:
[----:B------:R-:W2:Y:S01]  /*14b10*/  SYNCS.PHASECHK.TRANS64.TRYWAIT P0, [R6+URZ+0x38840], R20 ;  /* 0x03884014060075a7 */ /* 0x000ea2000800017f */
[----:B------:R-:W-:Y:S04]  /*14b20*/  BSSY B0, `(.L_x_2863) ;  /* 0x0000002000007945 */ /* 0x000fe80003800000 */
[----:B--2---:R-:W-:Y:S05]  /*14b30*/  @!P0 BRA `(.L_x_2864) ;  /* 0x0000005800808947 */ /* 0x004fea0003800000 */
.L_x_2955:
[----:B------:R-:W-:Y:S05]  /*14b40*/  BSYNC B0 ;  /* 0x0000000000007941 */ /* 0x000fea0003800000 */
.L_x_2863:
[----:B------:R-:W-:Y:S01]  /*14b50*/  ULDC.64 UR4, c[0x0][0x300] ;  /* 0x0000c00000047ab9 */ /* 0x000fe20000000a00 */
[----:B------:R-:W3:Y:S01]  /*14b60*/  LDC R8, c[0x0][0x2f4] ;  /* 0x0000bd00ff087b82 */ /* 0x000ee20000000800 */
        /* <DEDUP_REMOVED lines=14> */
[----:B---3--:R-:W-:Y:S02]  /*14c50*/  ISETP.GE.AND P1, PT, R11, R8, PT ;  /* 0x000000080b00720c */ /* 0x008fe40003f26270 */
[----:B------:R-:W-:Y:S01]  /*14c60*/  IMAD R0, R29, UR5, R3 ;  /* 0x000000051d007c24 */ /* 0x000fe2000f8e0203 */
[----:B------:R-:W-:-:S04]  /*14c70*/  IADD3 R4, P0, R2, UR6, RZ ;  /* 0x0000000602047c10 */ /* 0x000fc8000ff1e0ff */
[----:B------:R-:W-:Y:S01]  /*14c80*/  IADD3.X R0, R0, UR7, RZ, P0, !PT ;  /* 0x0000000700007c10 */ /* 0x000fe200087fe4ff */
[----:B------:R-:W-:Y:S08]  /*14c90*/  BRA.DIV UR4, `(.L_x_2865) ;  /* 0x0000005a043c7947 */ /* 0x000ff0000b800000 */
[----:B------:R-:W3:Y:S01]  /*14ca0*/  SHFL.IDX PT, R3, R4, RZ, 0x181f ;  /* 0x00181fff04037589 */ /* 0x000ee200000e0000 */
[----:B------:R-:W-:Y:S02]  /*14cb0*/  LOP3.LUT R28, R28, 0xffffefff, RZ, 0xc0, !PT ;  /* 0xffffefff1c1c7812 */ /* 0x000fe400078ec0ff */
[----:B------:R-:W-:Y:S01]  /*14cc0*/  ISETP.GE.AND P6, PT, R32, R8, PT ;  /* 0x000000082000720c */ /* 0x000fe20003fc6270 */
[----:B------:R-:W4:Y:S01]  /*14cd0*/  SHFL.IDX PT, R2, R0, RZ, 0x181f ;  /* 0x00181fff00027589 */ /* 0x000f2200000e0000 */
[----:B------:R-:W-:-:S03]  /*14ce0*/  @P4 LOP3.LUT R28, R28, 0x1000, RZ, 0xfc, !PT ;  /* 0x000010001c1c4812 */ /* 0x000fc600078efcff */
[----:B------:R-:W-:Y:S01]  /*14cf0*/  SHFL.IDX PT, R14, R4, 0x7, 0x181f ;  /* 0x00f81f00040e7f89 */ /* 0x000fe200000e0000 */
[C---:B------:R-:W-:Y:S02]  /*14d00*/  LOP3.LUT P4, RZ, R28.reuse, 0x80, RZ, 0xc0, !PT ;  /* 0x000000801cff7812 */ /* 0x040fe4000788c0ff */
[----:B------:R-:W-:-:S04]  /*14d10*/  LOP3.LUT R28, R28, 0xfffff7ff, RZ, 0xc0, !PT ;  /* 0xfffff7ff1c1c7812 */ /* 0x000fc800078ec0ff */
[----:B------:R-:W-:-:S04]  /*14d20*/  @P3 LOP3.LUT R28, R28, 0x800, RZ, 0xfc, !PT ;  /* 0x000008001c1c3812 */ /* 0x000fc800078efcff */
[C---:B------:R-:W-:Y:S02]  /*14d30*/  LOP3.LUT P3, RZ, R28.reuse, 0x20, RZ, 0xc0, !PT ;  /* 0x000000201cff7812 */ /* 0x040fe4000786c0ff */
[----:B------:R-:W-:Y:S02]  /*14d40*/  LOP3.LUT R28, R28, 0xfffffbff, RZ, 0xc0, !PT ;  /* 0xfffffbff1c1c7812 */ /* 0x000fe400078ec0ff */
[----:B---3--:R-:W-:Y:S02]  /*14d50*/  @P4 IADD3 R3, P0, R32, R3, RZ ;  /* 0x0000000320034210 */ /* 0x008fe40007f1e0ff */
[----:B------:R-:W-:-:S03]  /*14d60*/  @P2 LOP3.LUT R28, R28, 0x400, RZ, 0xfc, !PT ;  /* 0x000004001c1c2812 */ /* 0x000fc600078efcff */
[----:B----4-:R-:W-:Y:S01]  /*14d70*/  @P4 IMAD.X R2, RZ, RZ, R2, P0 ;  /* 0x000000ffff024224 */ /* 0x010fe200000e0602 */
[----:B------:R-:W-:-:S04]  /*14d80*/  LOP3.LUT P2, RZ, R28, 0x10, RZ, 0xc0, !PT ;  /* 0x000000101cff7812 */ /* 0x000fc8000784c0ff */
[----:B------:R-:W-:-:S04]  /*14d90*/  @P4 LOP3.LUT R3, R3, R2, RZ, 0x3c, !PT ;  /* 0x0000000203034212 */ /* 0x000fc800078e3cff */
[----:B------:R-:W-:-:S04]  /*14da0*/  @P4 LOP3.LUT R2, R3, R2, RZ, 0x3c, !PT ;  /* 0x0000000203024212 */ /* 0x000fc800078e3cff */
[----:B------:R-:W-:-:S05]  /*14db0*/  @P4 LOP3.LUT R3, R3, R2, RZ, 0x3c, !PT ;  /* 0x0000000203034212 */ /* 0x000fca00078e3cff */
[----:B------:R-:W-:Y:S04]  /*14dc0*/  @P4 LDGSTS.E.BYPASS.LTC128B.128 [R5+0x28400], desc[UR54][R2.64], !P6 ;  /* 0x2840000002054fae */ /* 0x000fe8000f101d76 */
[----:B------:R3:W-:Y:S01]  /*14dd0*/  @P4 LDGSTS.E.BYPASS.LTC128B.128 [R5+0x2c400], desc[UR54][R2.64+0x80], !P1 ;  /* 0x2c40008002054fae */ /* 0x0007e2000c901d76 */
[----:B------:R-:W-:-:S03]  /*14de0*/  LOP3.LUT P4, RZ, R28, 0x1000, RZ, 0xc0, !PT ;  /* 0x000010001cff7812 */ /* 0x000fc6000788c0ff */
[----:B---3--:R-:W3:Y:S04]  /*14df0*/  SHFL.IDX PT, R3, R4, 0x1, 0x181f ;  /* 0x00381f0004037f89 */ /* 0x008ee800000e0000 */
[----:B------:R-:W4:Y:S01]  /*14e00*/  SHFL.IDX PT, R2, R0, 0x1, 0x181f ;  /* 0x00381f0000027f89 */ /* 0x000f2200000e0000 */
[----:B---3--:R-:W-:-:S05]  /*14e10*/  @P3 IADD3 R3, P0, R32, R3, RZ ;  /* 0x0000000320033210 */ /* 0x008fca0007f1e0ff */
[----:B----4-:R-:W-:-:S05]  /*14e20*/  @P3 IMAD.X R2, RZ, RZ, R2, P0 ;  /* 0x000000ffff023224 */ /* 0x010fca00000e0602 */
        /* <DEDUP_REMOVED lines=24> */
[----:B------:R3:W-:Y:S04]  /*14fb0*/  @P5 LDGSTS.E.BYPASS.LTC128B.128 [R5+0x2dc00], desc[UR54][R2.64+0x80], !P1 ;  /* 0x2dc0008002055fae */ /* 0x0007e8000c901d76 */
        /* <DEDUP_REMOVED lines=19> */
[----:B------:R-:W4:Y:S04]  /*150f0*/  SHFL.IDX PT, R2, R0, 0x6, 0x181f ;  /* 0x00d81f0000027f89 */ /* 0x000f2800000e0000 */
[----:B------:R-:W0:Y:S01]  /*15100*/  SHFL.IDX PT, R0, R0, 0x7, 0x181f ;  /* 0x00f81f0000007f89 */ /* 0x000e2200000e0000 */
[----:B---3--:R-:W-:-:S05]  /*15110*/  @P2 IADD3 R3, P0, R32, R3, RZ ;  /* 0x0000000320032210 */ /* 0x008fca0007f1e0ff */
[----:B----4-:R-:W-:-:S05]  /*15120*/  @P2 IMAD.X R2, RZ, RZ, R2, P0 ;  /* 0x000000ffff022224 */ /* 0x010fca00000e0602 */
[----:B------:R-:W-:-:S04]  /*15130*/  @P2 LOP3.LUT R3, R3, R2, RZ, 0x3c, !PT ;  /* 0x0000000203032212 */ /* 0x000fc800078e3cff */
[----:B------:R-:W-:-:S04]  /*15140*/  @P2 LOP3.LUT R2, R3, R2, RZ, 0x3c, !PT ;  /* 0x0000000203022212 */ /* 0x000fc800078e3cff */
[----:B------:R-:W-:-:S05]  /*15150*/  @P2 LOP3.LUT R3, R3, R2, RZ, 0x3c, !PT ;  /* 0x0000000203032212 */ /* 0x000fca00078e3cff */
[----:B------:R3:W-:Y:S04]  /*15160*/  @P2 LDGSTS.E.BYPASS.LTC128B.128 [R5+0x2b400], desc[UR54][R2.64], !P6 ;  /* 0x2b40000002052fae */ /* 0x0007e8000f101d76 */
[----:B0-----:R3:W-:Y:S02]  /*15170*/  @P2 LDGSTS.E.BYPASS.LTC128B.128 [R5+0x2f400], desc[UR54][R2.64+0x80], !P1 ;  /* 0x2f40008002052fae */ /* 0x0017e4000c901d76 */
.L_x_2973:
[----:B------:R-:W-:Y:S02]  /*15180*/  LOP3.LUT P2, RZ, R28, 0x40, RZ, 0xc0, !PT ;  /* 0x000000401cff7812 */ /* 0x000fe4000784c0ff */
[----:B------:R-:W-:-:S11]  /*15190*/  ISETP.GE.AND P3, PT, R32, R8, PT ;  /* 0x000000082000720c */ /* 0x000fd60003f66270 */
[----:B---3--:R-:W-:-:S05]  /*151a0*/  @P2 IADD3 R2, P0, R32, R14, RZ ;  /* 0x0000000e20022210 */ /* 0x008fca0007f1e0ff */
        /* <DEDUP_REMOVED lines=8> */
.L_x_2866:
        /* <DEDUP_REMOVED lines=11> */
.L_x_2867:
        /* <DEDUP_REMOVED lines=23> */
[----:B-123--:R-:W-:Y:S02]  /*15450*/  IMAD.U32 R6, RZ, RZ, UR8 ;  /* 0x00000008ff067e24 */ /* 0x00efe4000f8e00ff */
        /* <DEDUP_REMOVED lines=8> */
.L_x_2869:
[----:B------:R-:W-:Y:S05]  /*154e0*/  BSYNC B6 ;  /* 0x0000000000067941 */ /* 0x000fea0003800000 */
.L_x_2868:
[----:B0-----:R-:W0:Y:S01]  /*154f0*/  S2R R2, SR_TID.X ;  /* 0x0000000000027919 */ /* 0x001e220000002100 */
[----:B------:R-:W-:Y:S01]  /*15500*/  ISETP.NE.AND P6, PT, R22, 0x1, PT ;  /* 0x000000011600780c */ /* 0x000fe20003fc5270 */
[----:B------:R-:W4:Y:S01]  /*15510*/  LDC R5, c[0x0][0x448] ;  /* 0x00011200ff057b82 */ /* 0x000f220000000800 */
[----:B-123--:R1:W5:Y:S01]  /*15520*/  LDL R6, [R1+0x24] ;  /* 0x0000240001067983 */ /* 0x00e3620000100800 */
[----:B------:R-:W-:Y:S01]  /*15530*/  R2UR UR8, R29 ;  /* 0x000000001d0872ca */ /* 0x000fe200000e0000 */
[----:B------:R-:W-:-:S09]  /*15540*/  ULDC.64 UR6, c[0x0][0x2d8] ;  /* 0x0000b60000067ab9 */ /* 0x000fd20000000a00 */
[----:B------:R-:W2:Y:S08]  /*15550*/  @P6 LDC R3, c[0x0][0x44c] ;  /* 0x00011300ff036b82 */ /* 0x000eb00000000800 */
[----:B------:R-:W3:Y:S01]  /*15560*/  @P6 LDC R4, c[0x0][0x450] ;  /* 0x00011400ff046b82 */ /* 0x000ee20000000800 */
[----:B0-----:R-:W-:-:S04]  /*15570*/  LOP3.LUT R17, R2, 0x7f, RZ, 0xc0, !PT ;  /* 0x0000007f02117812 */ /* 0x001fc800078ec0ff */
[----:B------:R-:W-:Y:S02]  /*15580*/  SHF.R.U32.HI R20, RZ, 0x3, R17 ;  /* 0x00000003ff147819 */ /* 0x000fe40000011611 */
[----:B------:R-:W4:Y:S01]  /*15590*/  LDL R17, [R1+0x4] ;  /* 0x0000040001117983 */ /* 0x000f220000100800 */
[----:B------:R-:W-:Y:S01]  /*155a0*/  IMAD.SHL.U32 R2, R2, 0x10, RZ ;  /* 0x0000001002027824 */ /* 0x000fe200078e00ff */
[----:B------:R-:W-:-:S04]  /*155b0*/  R2UR UR10, R29 ;  /* 0x000000001d0a72ca */ /* 0x000fc800000e0000 */
[----:B------:R-:W-:Y:S01]  /*155c0*/  LOP3.LUT R2, R20, 0x70, R2, 0xf8, !PT ;  /* 0x0000007014027812 */ /* 0x000fe200078ef802 */
[----:B------:R-:W-:Y:S01]  /*155d0*/  UMOV UR4, UR36 ;  /* 0x0000002400047c82 */ /* 0x000fe20008000000 */
[----:B------:R-:W-:Y:S02]  /*155e0*/  UMOV UR5, UR43 ;  /* 0x0000002b00057c82 */ /* 0x000fe40008000000 */
[----:B------:R-:W-:-:S03]  /*155f0*/  UIMAD.WIDE.U32 UR4, UR8, UR6, UR4 ;  /* 0x00000006080472a5 */ /* 0x000fc6000f8e0004 */
[----:B------:R-:W-:Y:S02]  /*15600*/  ULDC.64 UR8, c[0x0][0x2e0] ;  /* 0x0000b80000087ab9 */ /* 0x000fe40000000a00 */
[----:B------:R-:W-:Y:S02]  /*15610*/  UIMAD UR6, UR40, UR8, URZ ;  /* 0x00000008280672a4 */ /* 0x000fe4000f8e023f */
[----:B------:R-:W-:Y:S01]  /*15620*/  UIMAD UR5, UR10, UR7, UR5 ;  /* 0x000000070a0572a4 */ /* 0x000fe2000f8e0205 */
[----:B------:R-:W0:Y:S01]  /*15630*/  S2R R8, SR_TID.X ;  /* 0x0000000000087919 */ /* 0x000e220000002100 */
[----:B------:R-:W-:Y:S02]  /*15640*/  UIMAD UR6, UR41, UR9, UR6 ;  /* 0x00000009290672a4 */ /* 0x000fe4000f8e0206 */
[----:B------:R-:W-:-:S03]  /*15650*/  UIMAD.WIDE.U32 UR4, UR41, UR8, UR4 ;  /* 0x00000008290472a5 */ /* 0x000fc6000f8e0004 */
[----:B------:R-:W-:Y:S01]  /*15660*/  ULDC.64 UR8, c[0x0][0x2d0] ;  /* 0x0000b40000087ab9 */ /* 0x000fe20000000a00 */
[----:B------:R-:W-:Y:S01]  /*15670*/  UIADD3 UR5, UR5, UR6, URZ ;  /* 0x0000000605057290 */ /* 0x000fe2000fffe03f */
[----:B------:R-:W-:Y:S02]  /*15680*/  LOP3.LUT R9, R32, 0x80, RZ, 0xfc, !PT ;  /* 0x0000008020097812 */ /* 0x000fe400078efcff */
[----:B0-----:R-:W-:-:S04]  /*15690*/  LOP3.LUT R20, R8, 0x7f, RZ, 0xc0, !PT ;  /* 0x0000007f08147812 */ /* 0x001fc800078ec0ff */
[----:B------:R-:W-:Y:S01]  /*156a0*/  SHF.R.U32.HI R8, RZ, 0x3, R20 ;  /* 0x00000003ff087819 */ /* 0x000fe20000011614 */
[----:B----4-:R-:W-:-:S04]  /*156b0*/  IMAD R0, R17, 0x80, R2 ;  /* 0x0000008011007824 */ /* 0x010fc800078e0202 */
[----:B--2---:R-:W-:-:S04]  /*156c0*/  @P6 IMAD.HI.U32 R3, R0, R3, RZ ;  /* 0x0000000300036227 */ /* 0x004fc800078e00ff */
[----:B------:R-:W-:Y:S01]  /*156d0*/  IMAD.MOV.U32 R2, RZ, RZ, R0 ;  /* 0x000000ffff027224 */ /* 0x000fe200078e0000 */
[----:B---3--:R-:W-:-:S04]  /*156e0*/  @P6 SHF.R.U32.HI R2, RZ, R4, R3 ;  /* 0x00000004ff026219 */ /* 0x008fc80000011603 */
[--C-:B------:R-:W-:Y:S01]  /*156f0*/  SHF.R.S32.HI R3, RZ, 0x1f, R2.reuse ;  /* 0x0000001fff037819 */ /* 0x100fe20000011402 */
[----:B------:R-:W-:-:S04]  /*15700*/  IMAD.MOV R4, RZ, RZ, -R2 ;  /* 0x000000ffff047224 */ /* 0x000fc800078e0a02 */
[----:B------:R-:W-:Y:S02]  /*15710*/  IMAD R7, R3, UR8, RZ ;  /* 0x0000000803077c24 */ /* 0x000fe4000f8e02ff */
[----:B------:R-:W-:Y:S02]  /*15720*/  IMAD.U32 R3, RZ, RZ, UR8 ;  /* 0x00000008ff037e24 */ /* 0x000fe4000f8e00ff */
[----:B------:R-:W-:Y:S02]  /*15730*/  IMAD R0, R5, R4, R0 ;  /* 0x0000000405007224 */ /* 0x000fe400078e0200 */
[C---:B------:R-:W-:Y:S02]  /*15740*/  IMAD R7, R2.reuse, UR9, R7 ;  /* 0x0000000902077c24 */ /* 0x040fe4000f8e0207 */
[----:B------:R-:W-:Y:S01]  /*15750*/  IMAD.WIDE.U32 R2, R2, R3, UR4 ;  /* 0x0000000402027e25 */ /* 0x000fe2000f8e0003 */
[----:B------:R-:W-:Y:S01]  /*15760*/  SHF.R.S32.HI R4, RZ, 0x1f, R0 ;  /* 0x0000001fff047819 */ /* 0x000fe20000011400 */
[----:B------:R-:W-:-:S02]  /*15770*/  ULDC.64 UR4, c[0x0][0x2c8] ;  /* 0x0000b20000047ab9 */ /* 0x000fc40000000a00 */
        /* <DEDUP_REMOVED lines=11> */
[----:B-1----:R-:W-:Y:S09]  /*15830*/  BRA.DIV UR4, `(.L_x_2870) ;  /* 0x0000005a04147947 */ /* 0x002ff2000b800000 */
[----:B------:R-:W0:Y:S01]  /*15840*/  SHFL.IDX PT, R14, R0, RZ, 0x181f ;  /* 0x00181fff000e7589 */ /* 0x000e2200000e0000 */
[----:B------:R-:W-:Y:S02]  /*15850*/  IMAD R18, R18, R5, RZ ;  /* 0x0000000512127224 */ /* 0x000fe400078e02ff */
[----:B------:R-:W-:Y:S01]  /*15860*/  IMAD R5, R17, 0x80, R8 ;  /* 0x0000008011057824 */ /* 0x000fe200078e0208 */
        /* <DEDUP_REMOVED lines=69> */
.L_x_2990:
[----:B------:R-:W-:Y:S01]  /*15cc0*/  VIADD R5, R5, 0x70 ;  /* 0x0000007005057836 */ /* 0x000fe20000000000 */
[----:B------:R-:W-:Y:S04]  /*15cd0*/  BSSY B0, `(.L_x_2871) ;  /* 0x000000a000007945 */ /* 0x000fe80003800000 */
[----:B------:R-:W-:-:S13]  /*15ce0*/  ISETP.GE.AND P2, PT, R5, R18, PT ;  /* 0x000000120500720c */ /* 0x000fda0003f46270 */
[----:B------:R-:W-:Y:S05]  /*15cf0*/  @P2 BRA `(.L_x_2872) ;  /* 0x00000000001c2947 */ /* 0x000fea0003800000 */
[----:B-12---:R-:W-:-:S05]  /*15d00*/  IADD3 R2, P2, R32, R14, RZ ;  /* 0x0000000e20027210 */ /* 0x006fca0007f5e0ff */
[----:B------:R-:W-:-:S05]  /*15d10*/  IMAD.X R3, RZ, RZ, R4, P2 ;  /* 0x000000ffff037224 */ /* 0x000fca00010e0604 */
[----:B------:R-:W-:Y:S01]  /*15d20*/  @!PT LDS RZ, [RZ] ;  /* 0x00000000fffff984 */ /* 0x000fe20000000800 */
[----:B------:R-:W-:Y:S01]  /*15d30*/  @!PT LDS RZ, [RZ] ;  /* 0x00000000fffff984 */ /* 0x000fe20000000800 */
[----:B------:R-:W-:Y:S01]  /*15d40*/  @!PT LDS RZ, [RZ] ;  /* 0x00000000fffff984 */ /* 0x000fe20000000800 */
[----:B------:R0:W-:Y:S04]  /*15d50*/  LDGSTS.E.BYPASS.LTC128B.128 [R6+0x23c00], desc[UR54][R2.64], !P0 ;  /* 0x23c0000002067fae */ /* 0x0001e8000c101d76 */
[----:B------:R0:W-:Y:S02]  /*15d60*/  LDGSTS.E.BYPASS.LTC128B.128 [R6+0x27c00], desc[UR54][R2.64+0x80], !P1 ;  /* 0x27c0008002067fae */ /* 0x0001e4000c901d76 */
.L_x_2872:
[----:B------:R-:W-:Y:S05]  /*15d70*/  BSYNC B0 ;  /* 0x0000000000007941 */ /* 0x000fea0003800000 */
.L_x_2871:
[----:B------:R-:W-:Y:S01]  /*15d80*/  NOP ;  /* 0x0000000000007918 */ /* 0x000fe20000000000 */
[----:B------:R-:W-:-:S13]  /*15d90*/  PLOP3.LUT P0, PT, PT, PT, PT, 0x80, 0x0 ;  /* 0x000000000000781c */ /* 0x000fda0003f0f070 */
.L_x_2873:
[----:B------:R-:W-:Y:S02]  /*15da0*/  PLOP3.LUT P1, PT, P1, P0, PT, 0xa2, 0x0 ;  /* 0x000000000000781c */ /* 0x000fe40000f21472 */
[----:B------:R-:W-:-:S08]  /*15db0*/  @P0 R2UR P1, UR4, R16 ;  /* 0x00000000100402ca */ /* 0x000fd00000020000 */
[----:B------:R-:W-:-:S05]  /*15dc0*/  @P0 PLOP3.LUT P0, PT, P1, PT, PT, 0x80, 0x0 ;  /* 0x000000000000081c */ /* 0x000fca0000f0f070 */
[----:B------:R-:W-:Y:S01]  /*15dd0*/  @!P1 SYNCS.ARRIVE.TRANS64.RED.A0T1 RZ, [UR4+0x38800], RZ ;  /* 0x038800ffffff99a7 */ /* 0x000fe20008200404 */
[----:B------:R-:W-:Y:S07]  /*15de0*/  @!P1 ARRIVES.LDGSTSBAR.64.TRANSCNT [UR4+0x38800] ;  /* 0x03880000ff0099b0 */ /* 0x000fee0008000a84 */
[----:B------:R-:W-:Y:S05]  /*15df0*/  @P0 BRA.U.ANY `(.L_x_2873) ;  /* 0xfffffffd00e80947 */ /* 0x000fea000393ffff */
[----:B01----:R-:W3:Y:S02]  /*15e00*/  LDL.LU R2, [R1+0x28] ;  /* 0x0000280001027983 */ /* 0x003ee40000300800 */
        /* <DEDUP_REMOVED lines=13> */
.L_x_2991:
[----:B------:R-:W-:Y:S05]  /*15ee0*/  BSYNC B0 ;  /* 0x0000000000007941 */ /* 0x000fea0003800000 */
.L_x_2874:
[----:B------:R-:W-:Y:S05]  /*15ef0*/  @!P0 BRA `(.L_x_2876) ;  /* 0x0000001400f08947 */ /* 0x000fea0003800000 */
[----:B------:R-:W-:Y:S02]  /*15f00*/  IMAD.MOV.U32 R10, RZ, RZ, R33 ;  /* 0x000000ffff0a7224 */ /* 0x000fe400078e0021 */
[----:B------:R-:W-:-:S07]  /*15f10*/  IMAD.MOV.U32 R9, RZ, RZ, R30 ;  /* 0x000000ffff097224 */ /* 0x000fce00078e001e */
.L_x_2896:
        /* <DEDUP_REMOVED lines=41> */
.L_x_2877:
[----:B------:R-:W-:Y:S01]  /*161b0*/  IMAD R0, R30, 0x8, R16 ;  /* 0x000000081e007824 */ /* 0x000fe200078e0210 */
[----:B------:R-:W-:Y:S01]  /*161c0*/  SHF.L.U32 R19, R33, 0x1f, RZ ;  /* 0x0000001f21137819 */ /* 0x000fe200000006ff */
[----:B------:R-:W-:Y:S01]  /*161d0*/  BSSY B0, `(.L_x_2878) ;  /* 0x0000004000007945 */ /* 0x000fe20003800000 */
[----:B------:R-:W-:Y:S02]  /*161e0*/  SHF.R.S32.HI R17, RZ, 0x1f, R6 ;  /* 0x0000001fff117819 */ /* 0x000fe40000011406 */
[----:B------:R-:W0:Y:S02]  /*161f0*/  SYNCS.PHASECHK.TRANS64.TRYWAIT P0, [R0+URZ+0x38880], R19 ;  /* 0x03888013000075a7 */ /* 0x000e24000800017f */
[----:B0-----:R-:W-:Y:S05]  /*16200*/  @!P0 BRA `(.L_x_2879) ;  /* 0x0000005800348947 */ /* 0x001fea0003800000 */
.L_x_2992:
[----:B------:R-:W-:Y:S05]  /*16210*/  BSYNC B0 ;  /* 0x0000000000007941 */ /* 0x000fea0003800000 */
.L_x_2878:
        /* <DEDUP_REMOVED lines=70> */
.L_x_3010:
        /* <DEDUP_REMOVED lines=9> */
.L_x_2881:
        /* <DEDUP_REMOVED lines=11> */
.L_x_2882:
[----:B------:R3:W-:Y:S01]  /*167c0*/  SYNCS.ARRIVE.TRANS64.A1T0 RZ, [R0+URZ+0x38870], RZ ;  /* 0x038870ff00ff79a7 */ /* 0x0007e2000810003f */
[----:B------:R-:W-:Y:S05]  /*167d0*/  @!P3 BRA `(.L_x_2883) ;  /* 0x000000000004b947 */ /* 0x000fea0003800000 */
[----:B------:R-:W-:Y:S01]  /*167e0*/  BPT.TRAP 0x1 ;  /* 0x000000040000795c */ /* 0x000fe20000300000 */
.L_x_2883:
[----:B------:R-:W4:Y:S01]  /*167f0*/  SYNCS.PHASECHK.TRANS64.TRYWAIT P0, [R0+URZ+0x38840], R19 ;  /* 0x03884013000075a7 */ /* 0x000f22000800017f */
[----:B------:R-:W-:Y:S04]  /*16800*/  BSSY B0, `(.L_x_2884) ;  /* 0x0000002000007945 */ /* 0x000fe80003800000 */
[----:B----4-:R-:W-:Y:S05]  /*16810*/  @!P0 BRA `(.L_x_2885) ;  /* 0x0000005c000c8947 */ /* 0x010fea0003800000 */
.L_x_3011:
[----:B------:R-:W-:Y:S05]  /*16820*/  BSYNC B0 ;  /* 0x0000000000007941 */ /* 0x000fea0003800000 */
.L_x_2884:
        /* <DEDUP_REMOVED lines=66> */
.L_x_3029:
        /* <DEDUP_REMOVED lines=9> */
.L_x_2887:
        /* <DEDUP_REMOVED lines=11> */
.L_x_2888:
[----:B------:R3:W-:Y:S02]  /*16d90*/  SYNCS.ARRIVE.TRANS64.A1T0 RZ, [R0+URZ+0x38830], RZ ;  /* 0x038830ff00ff79a7 */ /* 0x0007e4000810003f */
[----:B---34-:R-:W-:-:S05]  /*16da0*/  IMAD.U32 R0, RZ, RZ, UR45 ;  /* 0x0000002dff007e24 */ /* 0x018fca000f8e00ff */
[----:B------:R-:W-:-:S13]  /*16db0*/  ISETP.NE.AND P0, PT, R0, 0x3, PT ;  /* 0x000000030000780c */ /* 0x000fda0003f05270 */
[----:B------:R-:W-:Y:S05]  /*16dc0*/  @!P0 BRA `(.L_x_2889) ;  /* 0x0000000000048947 */ /* 0x000fea0003800000 */
[----:B------:R-:W-:Y:S01]  /*16dd0*/  BPT.TRAP 0x1 ;  /* 0x000000040000795c */ /* 0x000fe20000300000 */
.L_x_2889:
[----:B------:R-:W-:Y:S01]  /*16de0*/  LOP3.LUT R3, R10, 0x1, RZ, 0x3c, !PT ;  /* 0x000000010a037812 */ /* 0x000fe200078e3cff */
[----:B------:R-:W-:Y:S01]  /*16df0*/  IMAD R0, R9, 0x8, R16 ;  /* 0x0000000809007824 */ /* 0x000fe200078e0210 */
[----:B------:R-:W-:Y:S02]  /*16e00*/  BSSY B0, `(.L_x_2890) ;  /* 0x0000004000007945 */ /* 0x000fe40003800000 */
[----:B------:R-:W-:-:S04]  /*16e10*/  SHF.L.U32 R3, R3, 0x1f, RZ ;  /* 0x0000001f03037819 */ /* 0x000fc800000006ff */
[----:B------:R-:W0:Y:S02]  /*16e20*/  SYNCS.PHASECHK.TRANS64.TRYWAIT P2, [R0+URZ+0x38870], R3 ;  /* 0x03887003000075a7 */ /* 0x000e24000804017f */
[----:B0-----:R-:W-:Y:S05]  /*16e30*/  @!P2 BRA `(.L_x_2891) ;  /* 0x0000005c00bca947 */ /* 0x001fea0003800000 */
.L_x_3030:
[----:B------:R-:W-:Y:S05]  /*16e40*/  BSYNC B0 ;  /* 0x0000000000007941 */ /* 0x000fea0003800000 */
.L_x_2890:
[----:B------:R-:W-:-:S05]  /*16e50*/  IMAD.U32 R2, RZ, RZ, UR44 ;  /* 0x0000002cff027e24 */ /* 0x000fca000f8e00ff */
[----:B------:R-:W-:-:S13]  /*16e60*/  ISETP.NE.AND P2, PT, R2, 0x3, PT ;  /* 0x000000030200780c */ /* 0x000fda0003f45270 */
[----:B------:R-:W-:Y:S05]  /*16e70*/  @!P2 BRA `(.L_x_2892) ;  /* 0x000000000004a947 */ /* 0x000fea0003800000 */
[----:B------:R-:W-:Y:S01]  /*16e80*/  BPT.TRAP 0x1 ;  /* 0x000000040000795c */ /* 0x000fe20000300000 */
.L_x_2892:
[----:B0-----:R-:W-:Y:S01]  /*16e90*/  SHF.L.U32 R3, R10, 0x1f, RZ ;  /* 0x0000001f0a037819 */ /* 0x001fe200000006ff */
[----:B------:R-:W-:-:S03]  /*16ea0*/  IMAD.SHL.U32 R17, R9, 0x8000, RZ ;  /* 0x0000800009117824 */ /* 0x000fc600078e00ff */
[----:B------:R-:W0:Y:S02]  /*16eb0*/  SYNCS.PHASECHK.TRANS64.TRYWAIT P2, [R0+URZ+0x38860], R3 ;  /* 0x03886003000075a7 */ /* 0x000e24000804017f */
[----:B0-----:R-:W-:Y:S05]  /*16ec0*/  @!P2 BRA `(.L_x_2893) ;  /* 0x0000005c00aca947 */ /* 0x001fea0003800000 */
.L_x_3031:
        /* <DEDUP_REMOVED lines=116> */
.L_x_2894:
[----:B-1----:R1:W-:Y:S01]  /*17610*/  SYNCS.ARRIVE.TRANS64.A1T0 RZ, [R0+URZ+0x38850], RZ ;  /* 0x038850ff00ff79a7 */ /* 0x0023e2000810003f */
[----:B------:R-:W-:Y:S06]  /*17620*/  BAR.SYNC.DEFER_BLOCKING 0x2, 0x80 ;  /* 0x0082000000007b1d */ /* 0x000fec0000010000 */
[----:B------:R-:W-:Y:S05]  /*17630*/  @!P0 BRA `(.L_x_2895) ;  /* 0x0000000000048947 */ /* 0x000fea0003800000 */
[----:B------:R-:W-:Y:S01]  /*17640*/  BPT.TRAP 0x1 ;  /* 0x000000040000795c */ /* 0x000fe20000300000 */
.L_x_2895:
[----:B------:R-:W2:Y:S01]  /*17650*/  LDL R2, [R1+0x14] ;  /* 0x0000140001027983 */ /* 0x000ea20000100800 */
[----:B-1----:R-:W-:Y:S02]  /*17660*/  VIADD R0, R0, 0x38880 ;  /* 0x0003888000007836 */ /* 0x002fe40000000000 */
[----:B0-----:R-:W-:Y:S02]  /*17670*/  IMAD.MOV.U32 R10, RZ, RZ, R33 ;  /* 0x000000ffff0a7224 */ /* 0x001fe400078e0021 */
[----:B------:R-:W-:Y:S01]  /*17680*/  IMAD.MOV.U32 R9, RZ, RZ, R30 ;  /* 0x000000ffff097224 */ /* 0x000fe200078e001e */
[----:B--2---:R-:W-:-:S04]  /*17690*/  PRMT R0, R2, 0x654, R0 ;  /* 0x0000065402007816 */ /* 0x004fc80000000000 */
[----:B------:R1:W-:Y:S01]  /*176a0*/  SYNCS.ARRIVE.TRANS64.RED.A1T0 RZ, [R0+URZ], RZ ;  /* 0x000000ff00ff79a7 */ /* 0x0003e2000810043f */
[----:B------:R-:W-:Y:S05]  /*176b0*/  @P1 BRA `(.L_x_2896) ;  /* 0xffffffe800181947 */ /* 0x000fea000383ffff */
.L_x_2876:
        /* <DEDUP_REMOVED lines=20> */
.L_x_2898:
[----:B------:R-:W-:Y:S05]  /*17800*/  BSYNC B0 ;  /* 0x0000000000007941 */ /* 0x000fea0003800000 */
.L_x_2897:
[----:B------:R-:W-:Y:S05]  /*17810*/  @!P0 BRA `(.L_x_2899) ;  /* 0x0000000000048947 */ /* 0x000fea0003800000 */
[----:B------:R-:W-:Y:S01]  /*17820*/  BPT.TRAP 0x1 ;  /* 0x000000040000795c */ /* 0x000fe20000300000 */
.L_x_2899:
[----:B0-----:R-:W-:Y:S01]  /*17830*/  LOP3.LUT R3, R33, 0x1, RZ, 0x3c, !PT ;  /* 0x0000000121037812 */ /* 0x001fe200078e3cff */
[----:B------:R-:W-:Y:S01]  /*17840*/  IMAD R18, R30, 0x8, R16 ;  /* 0x000000081e127824 */ /* 0x000fe200078e0210 */
[----:B------:R-:W-:Y:S02]  /*17850*/  BSSY B0, `(.L_x_2900) ;  /* 0x0000004000007945 */ /* 0x000fe40003800000 */
[----:B------:R-:W-:-:S04]  /*17860*/  SHF.L.U32 R3, R3, 0x1f, RZ ;  /* 0x0000001f03037819 */ /* 0x000fc800000006ff */
[----:B------:R-:W0:Y:S02]  /*17870*/  SYNCS.PHASECHK.TRANS64.TRYWAIT P1, [R18+URZ+0x38870], R3 ;  /* 0x03887003120075a7 */ /* 0x000e24000802017f */
[----:B0-----:R-:W-:Y:S05]  /*17880*/  @!P1 BRA `(.L_x_2901) ;  /* 0x0000005400509947 */ /* 0x001fea0003800000 */
.L_x_3032:
[----:B------:R-:W-:Y:S05]  /*17890*/  BSYNC B0 ;  /* 0x0000000000007941 */ /* 0x000fea0003800000 */
.L_x_2900:
[----:B-1----:R-:W-:-:S05]  /*178a0*/  IMAD.U32 R0, RZ, RZ, UR44 ;  /* 0x0000002cff007e24 */ /* 0x002fca000f8e00ff */
[----:B------:R-:W-:-:S13]  /*178b0*/  ISETP.NE.AND P1, PT, R0, 0x3, PT ;  /* 0x000000030000780c */ /* 0x000fda0003f25270 */
[----:B------:R-:W-:Y:S05]  /*178c0*/  @!P1 BRA `(.L_x_2902) ;  /* 0x0000000000049947 */ /* 0x000fea0003800000 */
[----:B------:R-:W-:Y:S01]  /*178d0*/  BPT.TRAP 0x1 ;  /* 0x000000040000795c */ /* 0x000fe20000300000 */
.L_x_2902:
[----:B0-----:R-:W-:-:S04]  /*178e0*/  SHF.L.U32 R3, R33, 0x1f, RZ ;  /* 0x0000001f21037819 */ /* 0x001fc800000006ff */
[----:B------:R-:W0:Y:S02]  /*178f0*/  SYNCS.PHASECHK.TRANS64.TRYWAIT P1, [R18+URZ+0x38860], R3 ;  /* 0x03886003120075a7 */ /* 0x000e24000802017f */
[----:B0-----:R-:W-:Y:S05]  /*17900*/  @!P1 BRA `(.L_x_2903) ;  /* 0x0000005400449947 */ /* 0x001fea0003800000 */
.L_x_3033:
        /* <DEDUP_REMOVED lines=117> */
.L_x_2904:
[----:B-1----:R1:W-:Y:S01]  /*18060*/  SYNCS.ARRIVE.TRANS64.A1T0 RZ, [R18+URZ+0x38850], RZ ;  /* 0x038850ff12ff79a7 */ /* 0x0023e2000810003f */
[----:B------:R-:W-:Y:S06]  /*18070*/  BAR.SYNC.DEFER_BLOCKING 0x2, 0x80 ;  /* 0x0082000000007b1d */ /* 0x000fec0000010000 */
[----:B------:R-:W-:Y:S05]  /*18080*/  @!P0 BRA `(.L_x_2905) ;  /* 0x0000000000048947 */ /* 0x000fea0003800000 */
[----:B------:R-:W-:Y:S01]  /*18090*/  BPT.TRAP 0x1 ;  /* 0x000000040000795c */ /* 0x000fe20000300000 */
.L_x_2905:
        /* <DEDUP_REMOVED lines=9> */
.L_x_2846:
[----:B------:R-:W-:Y:S05]  /*18130*/  BSYNC B7 ;  /* 0x0000000000077941 */ /* 0x000fea0003800000 */
.L_x_2844:
[----:B------:R-:W-:-:S13]  /*18140*/  LOP3.LUT P0, RZ, R28, 0x200, RZ, 0xc0, !PT ;  /* 0x000002001cff7812 */ /* 0x000fda000780c0ff */
[----:B------:R-:W-:Y:S05]  /*18150*/  @!P0 BRA `(.L_x_2906) ;  /* 0x0000000000348947 */ /* 0x000fea0003800000 */
[----:B------:R-:W0:Y:S08]  /*18160*/  S2UR UR4, SR_CgaCtaId ;  /* 0x00000000000479c3 */ /* 0x000e300000008800 */
[----:B------:R-:W-:Y:S01]  /*18170*/  BAR.SYNC.DEFER_BLOCKING 0x5, 0x180 ;  /* 0x0146000000007b1d */ /* 0x000fe20000010000 */
[----:B------:R-:W-:Y:S01]  /*18180*/  MOV R16, 0x400 ;  /* 0x0000040000107802 */ /* 0x000fe20000000f00 */
[----:B0-----:R-:W-:-:S05]  /*18190*/  IMAD.U32 R0, RZ, RZ, UR4 ;  /* 0x00000004ff007e24 */ /* 0x001fca000f8e00ff */
[----:B------:R-:W-:Y:S01]  /*181a0*/  LEA R16, R0, R16, 0x18 ;  /* 0x0000001000107211 */ /* 0x000fe200078ec0ff */
[----:B------:R-:W-:Y:S04]  /*181b0*/  STL [R1+0x14], R0 ;  /* 0x0000140001007387 */ /* 0x000fe80000100800 */
[----:B------:R-:W0:Y:S04]  /*181c0*/  LDS.128 R4, [R16+0x388d0] ;  /* 0x0388d00010047984 */ /* 0x000e280000000c00 */
[----:B0-----:R0:W-:Y:S01]  /*181d0*/  STL.64 [R1], R4 ;  /* 0x0000000401007387 */ /* 0x0011e20000100a00 */
[----:B------:R-:W-:-:S03]  /*181e0*/  IMAD.MOV.U32 R0, RZ, RZ, R7 ;  /* 0x000000ffff007224 */ /* 0x000fc600078e0007 */
[----:B------:R0:W-:Y:S02]  /*181f0*/  STL [R1+0x8], R6 ;  /* 0x0000080601007387 */ /* 0x0001e40000100800 */
[----:B------:R-:W-:Y:S01]  /*18200*/  R2UR UR39, R0 ;  /* 0x00000000002772ca */ /* 0x000fe200000e0000 */
[----:B------:R-:W-:Y:S06]  /*18210*/  BAR.ARV 0x4, 0x180 ;  /* 0x0106000000007b1d */ /* 0x000fec0000002000 */
[----:B------:R-:W-:Y:S08]  /*18220*/  BRA `(.L_x_2907) ;  /* 0x0000000c00f47947 */ /* 0x000ff00003800000 */
.L_x_2906:
[----:B0-----:R-:W2:Y:S01]  /*18230*/  LDL.LU R0, [R1] ;  /* 0x0000000001007983 */ /* 0x001ea20000300800 */
        /* <DEDUP_REMOVED lines=46> */
.L_x_2910:
        /* <DEDUP_REMOVED lines=40> */
.L_x_2908:
        /* <DEDUP_REMOVED lines=14> */
.L_x_2911:
[----:B0-----:R-:W-:Y:S01]  /*18880*/  IMAD R2, R7, R4, R2 ;  /* 0x0000000407027224 */ /* 0x001fe200078e0202 */
[----:B--2---:R-:W-:Y:S01]  /*18890*/  ISETP.NE.AND P0, PT, R8, 0x1, PT ;  /* 0x000000010800780c */ /* 0x004fe20003f05270 */
[----:B------:R-:W-:Y:S02]  /*188a0*/  UIADD3 UR39, UR4, UR39, URZ ;  /* 0x0000002704277290 */ /* 0x000fe4000fffe03f */
[----:B------:R-:W-:Y:S01]  /*188b0*/  IMAD.IADD R5, R6, 0x1, -R2 ;  /* 0x0000000106057824 */ /* 0x000fe200078e0a02 */
[----:B------:R0:W-:Y:S09]  /*188c0*/  STL [R1], R2 ;  /* 0x0000000201007387 */ /* 0x0001f20000100800 */
[----:B------:R-:W-:Y:S05]  /*188d0*/  @!P0 BRA `(.L_x_2912) ;  /* 0x0000000000e08947 */ /* 0x000fea0003800000 */
[----:B---3--:R-:W-:Y:S02]  /*188e0*/  IABS R4, R0 ;  /* 0x0000000000047213 */ /* 0x008fe40000000000 */
[----:B------:R-:W-:Y:S02]  /*188f0*/  IABS R6, R8 ;  /* 0x0000000800067213 */ /* 0x000fe40000000000 */
[----:B------:R-:W2:Y:S08]  /*18900*/  I2F.RP R7, R4 ;  /* 0x0000000400077306 */ /* 0x000eb00000209400 */
[----:B----4-:R-:W3:Y:S08]  /*18910*/  I2F.RP R10, R6 ;  /* 0x00000006000a7306 */ /* 0x010ef00000209400 */
[----:B--2---:R-:W0:Y:S08]  /*18920*/  MUFU.RCP R7, R7 ;  /* 0x0000000700077308 */ /* 0x004e300000001000 */
[----:B---3--:R-:W-:Y:S01]  /*18930*/  MUFU.RCP R10, R10 ;  /* 0x0000000a000a7308 */ /* 0x008fe20000001000 */
[----:B0-----:R-:W-:Y:S01]  /*18940*/  VIADD R2, R7, 0xffffffe ;  /* 0x0ffffffe07027836 */ /* 0x001fe20000000000 */
[----:B------:R-:W-:-:S06]  /*18950*/  IABS R7, R0 ;  /* 0x0000000000077213 */ /* 0x000fcc0000000000 */
[----:B------:R0:W2:Y:S02]  /*18960*/  F2I.FTZ.U32.TRUNC.NTZ R3, R2 ;  /* 0x0000000200037305 */ /* 0x0000a4000021f000 */
[----:B0-----:R-:W-:Y:S02]  /*18970*/  IMAD.MOV.U32 R2, RZ, RZ, RZ ;  /* 0x000000ffff027224 */ /* 0x001fe400078e00ff */
[----:B--2---:R-:W-:-:S04]  /*18980*/  IMAD.MOV R9, RZ, RZ, -R3 ;  /* 0x000000ffff097224 */ /* 0x004fc800078e0a03 */
[----:B------:R-:W-:-:S04]  /*18990*/  IMAD R9, R9, R4, RZ ;  /* 0x0000000409097224 */ /* 0x000fc800078e02ff */
[----:B------:R-:W-:Y:S01]  /*189a0*/  IMAD.HI.U32 R3, R3, R9, R2 ;  /* 0x0000000903037227 */ /* 0x000fe200078e0002 */
[----:B------:R-:W-:-:S03]  /*189b0*/  IABS R2, R5 ;  /* 0x0000000500027213 */ /* 0x000fc60000000000 */
[----:B------:R-:W-:Y:S02]  /*189c0*/  IMAD.MOV R9, RZ, RZ, -R7 ;  /* 0x000000ffff097224 */ /* 0x000fe400078e0a07 */
[----:B------:R-:W-:-:S04]  /*189d0*/  IMAD.HI.U32 R7, R3, R2, RZ ;  /* 0x0000000203077227 */ /* 0x000fc800078e00ff */
[----:B------:R-:W-:Y:S02]  /*189e0*/  IMAD R9, R7, R9, R2 ;  /* 0x0000000907097224 */ /* 0x000fe400078e0202 */
[----:B------:R-:W-:Y:S02]  /*189f0*/  VIADD R3, R10, 0xffffffe ;  /* 0x0ffffffe0a037836 */ /* 0x000fe40000000000 */
[----:B------:R-:W-:Y:S01]  /*18a00*/  IMAD.MOV.U32 R2, RZ, RZ, RZ ;  /* 0x000000ffff027224 */ /* 0x000fe200078e00ff */
[----:B------:R-:W-:-:S03]  /*18a10*/  ISETP.GT.U32.AND P1, PT, R4, R9, PT ;  /* 0x000000090400720c */ /* 0x000fc60003f24070 */
        /* <DEDUP_REMOVED lines=28> */
[--C-:B------:R-:W-:Y:S02]  /*18be0*/  IMAD.MOV R2, RZ, RZ, -R4.reuse ;  /* 0x000000ffff027224 */ /* 0x100fe400078e0a04 */
[C---:B------:R-:W-:Y:S02]  /*18bf0*/  IMAD R3, R8.reuse, 0x1000000, R4 ;  /* 0x0100000008037824 */ /* 0x040fe400078e0204 */
[--C-:B------:R-:W-:Y:S02]  /*18c00*/  IMAD R8, R8, R2, R7.reuse ;  /* 0x0000000208087224 */ /* 0x100fe400078e0207 */
[----:B------:R-:W-:Y:S02]  /*18c10*/  IMAD.MOV R2, RZ, RZ, -R7 ;  /* 0x000000ffff027224 */ /* 0x000fe400078e0a07 */
[----:B------:R-:W-:Y:S02]  /*18c20*/  IMAD R3, R8, 0x10000, R3 ;  /* 0x0001000008037824 */ /* 0x000fe400078e0203 */
[----:B------:R-:W-:-:S03]  /*18c30*/  IMAD R2, R0, R2, R5 ;  /* 0x0000000200027224 */ /* 0x000fc600078e0205 */
[----:B------:R0:W-:Y:S01]  /*18c40*/  STL [R1+0x8], R3 ;  /* 0x0000080301007387 */ /* 0x0001e20000100800 */
[----:B------:R-:W-:Y:S05]  /*18c50*/  BRA `(.L_x_2913) ;  /* 0x0000000000fc7947 */ /* 0x000fea0003800000 */
.L_x_2912:
[----:B------:R-:W-:Y:S02]  /*18c60*/  ULDC.64 UR4, c[0x0][0xc90] ;  /* 0x0003240000047ab9 */ /* 0x000fe40000000a00 */
[----:B------:R-:W-:-:S06]  /*18c70*/  UIMAD.WIDE UR4, UR39, 0x4, UR4 ;  /* 0x00000004270478a5 */ /* 0x000fcc000f8e0204 */
[----:B0-----:R-:W-:Y:S02]  /*18c80*/  IMAD.U32 R2, RZ, RZ, UR4 ;  /* 0x00000004ff027e24 */ /* 0x001fe4000f8e00ff */
[----:B----4-:R-:W-:-:S05]  /*18c90*/  IMAD.U32 R3, RZ, RZ, UR5 ;  /* 0x00000005ff037e24 */ /* 0x010fca000f8e00ff */
        /* <DEDUP_REMOVED lines=57> */
[----:B------:R-:W-:-:S05]  /*19030*/  IMAD R3, R2, R4, R5 ;  /* 0x0000000402037224 */ /* 0x000fca00078e0205 */
[----:B------:R2:W-:Y:S02]  /*19040*/  STL [R1+0x8], R3 ;  /* 0x0000080301007387 */ /* 0x0005e40000100800 */
.L_x_2913:
[----:B0-2---:R-:W-:-:S05]  /*19050*/  LOP3.LUT R3, RZ, R2, RZ, 0x33, !PT ;  /* 0x00000002ff037212 */ /* 0x005fca00078e33ff */
[----:B------:R-:W-:-:S05]  /*19060*/  IMAD.IADD R0, R0, 0x1, R3 ;  /* 0x0000000100007824 */ /* 0x000fca00078e0203 */
[----:B------:R2:W-:Y:S01]  /*19070*/  STL [R1+0x4], R0 ;  /* 0x0000040001007387 */ /* 0x0005e20000100800 */
[----:B------:R-:W-:Y:S05]  /*19080*/  BRA `(.L_x_2914) ;  /* 0x0000000000107947 */ /* 0x000fea0003800000 */
.L_x_2909:
[----:B------:R0:W-:Y:S01]  /*19090*/  STL [R1], R6 ;  /* 0x0000000601007387 */ /* 0x0001e20000100800 */
[----:B------:R-:W-:-:S03]  /*190a0*/  ULDC UR39, c[0x0][0xc3c] ;  /* 0x00030f0000277ab9 */ /* 0x000fc60000000800 */
[----:B------:R0:W-:Y:S04]  /*190b0*/  STL [R1+0x4], RZ ;  /* 0x000004ff01007387 */ /* 0x0001e80000100800 */
[----:B------:R0:W-:Y:S02]  /*190c0*/  STL [R1+0x8], RZ ;  /* 0x000008ff01007387 */ /* 0x0001e40000100800 */
.L_x_2914:
[----:B------:R-:W3:Y:S04]  /*190d0*/  LDL R3, [R1+0x4] ;  /* 0x0000040001037983 */ /* 0x000ee80000100800 */
[----:B------:R-:W4:Y:S04]  /*190e0*/  LDL R2, [R1+0x8] ;  /* 0x0000080001027983 */ /* 0x000f280000100800 */
[----:B------:R-:W5:Y:S01]  /*190f0*/  LDL R4, [R1] ;  /* 0x0000000001047983 */ /* 0x000f620000100800 */
[----:B--2---:R-:W2:Y:S01]  /*19100*/  S2R R0, SR_TID.X ;  /* 0x0000000000007919 */ /* 0x004ea20000002100 */
[----:B------:R-:W-:Y:S01]  /*19110*/  BAR.SYNC.DEFER_BLOCKING 0x4, 0x180 ;  /* 0x0106000000007b1d */ /* 0x000fe20000010000 */
[----:B---3--:R-:W-:-:S02]  /*19120*/  IMAD.MOV.U32 R5, RZ, RZ, R3 ;  /* 0x000000ffff057224 */ /* 0x008fc400078e0003 */
[----:B----4-:R-:W-:-:S03]  /*19130*/  IMAD.MOV.U32 R3, RZ, RZ, R2 ;  /* 0x000000ffff037224 */ /* 0x010fc600078e0002 */
[----:B------:R3:W4:Y:S01]  /*19140*/  LDL R2, [R1+0x14] ;  /* 0x0000140001027983 */ /* 0x0007220000100800 */
[----:B--2---:R-:W-:Y:S01]  /*19150*/  LOP3.LUT R0, R0, 0x1f, RZ, 0xc0, !PT ;  /* 0x0000001f00007812 */ /* 0x004fe200078ec0ff */
[----:B0-----:R-:W-:-:S03]  /*19160*/  IMAD.MOV.U32 R6, RZ, RZ, R3 ;  /* 0x000000ffff067224 */ /* 0x001fc600078e0003 */
[----:B------:R-:W-:-:S13]  /*19170*/  ISETP.NE.AND P0, PT, R0, RZ, PT ;  /* 0x000000ff0000720c */ /* 0x000fda0003f05270 */
[----:B------:R-:W-:Y:S01]  /*19180*/  @!P0 MOV R0, 0x400 ;  /* 0x0000040000008802 */ /* 0x000fe20000000f00 */
[----:B----4-:R-:W0:Y:S03]  /*19190*/  @!P0 S2R R2, SR_CgaCtaId ;  /* 0x0000000000028919 */ /* 0x010e260000008800 */
[----:B0-----:R-:W-:Y:S01]  /*191a0*/  @!P0 LEA R16, R2, R0, 0x18 ;  /* 0x0000000002108211 */ /* 0x001fe200078ec0ff */
[----:B------:R-:W-:Y:S01]  /*191b0*/  IMAD.U32 R0, RZ, RZ, UR39 ;  /* 0x00000027ff007e24 */ /* 0x000fe2000f8e00ff */
[----:B------:R3:W-:Y:S03]  /*191c0*/  @!P0 STL [R1+0x14], R2 ;  /* 0x0000140201008387 */ /* 0x0007e60000100800 */
[----:B------:R-:W-:-:S05]  /*191d0*/  @!P0 IMAD.MOV.U32 R7, RZ, RZ, R0 ;  /* 0x000000ffff078224 */ /* 0x000fca00078e0000 */
[----:B-----5:R3:W-:Y:S01]  /*191e0*/  @!P0 STS.128 [R16+0x388d0], R4 ;  /* 0x0388d00410008388 */ /* 0x0207e20000000c00 */
[----:B------:R-:W-:Y:S06]  /*191f0*/  BAR.ARV 0x5, 0x180 ;  /* 0x0146000000007b1d */ /* 0x000fec0000002000 */
.L_x_2907:
[----:B------:R-:W-:Y:S02]  /*19200*/  ULDC UR4, c[0x0][0xc3c] ;  /* 0x00030f0000047ab9 */ /* 0x000fe40000000800 */
[----:B------:R-:W-:-:S06]  /*19210*/  UISETP.GE.AND UP0, UPT, UR39, UR4, UPT ;  /* 0x000000042700728c */ /* 0x000fcc000bf06270 */
[----:B------:R-:W-:-:S13]  /*19220*/  PLOP3.LUT P0, PT, PT, PT, UP0, 0x80, 0x0 ;  /* 0x000000000000781c */ /* 0x000fda0003f0f008 */
[----:B------:R-:W-:Y:S05]  /*19230*/  @!P0 BRA `(.L_x_2915) ;  /* 0xffffff9c00548947 */ /* 0x000fea000383ffff */
.L_x_2839:
[----:B-1----:R-:W2:Y:S01]  /*19240*/  LDL.LU R0, [R1+0x28] ;  /* 0x0000280001007983 */ /* 0x002ea20000300800 */
[----:B------:R-:W-:Y:S01]  /*19250*/  BSSY B0, `(.L_x_2916) ;  /* 0x000000b000007945 */ /* 0x000fe20003800000 */
[----:B0--3--:R-:W0:Y:S01]  /*19260*/  S2R R5, SR_CgaCtaId ;  /* 0x0000000000057919 */ /* 0x009e220000008800 */
        /* <DEDUP_REMOVED lines=9> */
.L_x_3034:
[----:B------:R-:W-:Y:S05]  /*19300*/  BSYNC B0 ;  /* 0x0000000000007941 */ /* 0x000fea0003800000 */
.L_x_2916:
[----:B------:R-:W-:-:S03]  /*19310*/  UMOV UR4, 0xffffffff ;  /* 0xffffffff00047882 */ /* 0x000fc60000000000 */
[----:B------:R-:W-:Y:S05]  /*19320*/  BRA.DIV UR4, `(.L_x_2918) ;  /* 0x0000003a04e47947 */ /* 0x000fea000b800000 */
[----:B0-----:R-:W0:Y:S02]  /*19330*/  S2R R0, SR_TID.X ;  /* 0x0000000000007919 */ /* 0x001e240000002100 */
[----:B0-----:R-:W-:-:S04]  /*19340*/  SHF.R.U32.HI R0, RZ, 0x5, R0 ;  /* 0x00000005ff007819 */ /* 0x001fc80000011600 */
[----:B------:R-:W-:-:S05]  /*19350*/  LOP3.LUT R0, R0, 0x3, RZ, 0xc0, !PT ;  /* 0x0000000300007812 */ /* 0x000fca00078ec0ff */
[----:B------:R0:W1:Y:S02]  /*19360*/  SHFL.IDX PT, R14, R0, RZ, 0x1f ;  /* 0x00001fff000e7589 */ /* 0x00006400000e0000 */
.L_x_3037:
[----:B-1----:R-:W-:Y:S01]  /*19370*/  ISETP.NE.AND P0, PT, R14, RZ, PT ;  /* 0x000000ff0e00720c */ /* 0x002fe20003f05270 */
[----:B------:R-:W-:-:S12]  /*19380*/  BSSY B0, `(.L_x_2919) ;  /* 0x000002c000007945 */ /* 0x000fd80003800000 */
[----:B------:R-:W-:Y:S05]  /*19390*/  @P0 BRA `(.L_x_2920) ;  /* 0x0000000000a80947 */ /* 0x000fea0003800000 */
[----:B------:R-:W-:-:S03]  /*193a0*/  UMOV UR4, 0xffffffff ;  /* 0xffffffff00047882 */ /* 0x000fc60000000000 */
[----:B------:R-:W-:Y:S05]  /*193b0*/  BRA.DIV UR4, `(.L_x_2921) ;  /* 0x0000003a04f47947 */ /* 0x000fea000b800000 */
[----:B------:R-:W-:-:S13]  /*193c0*/  ELECT P6, URZ, PT ;  /* 0x00000000003f782f */ /* 0x000fda00038c0000 */
.L_x_3040:
[----:B------:R-:W-:Y:S05]  /*193d0*/  @!P6 BRA `(.L_x_2920) ;  /* 0x000000000098e947 */ /* 0x000fea0003800000 */
[----:B------:R-:W-:-:S06]  /*193e0*/  ULOP3.LUT UR4, UR42, 0x2, URZ, 0xfc, !UPT ;  /* 0x000000022a047892 */ /* 0x000fcc000f8efc3f */
[----:B0-----:R-:W-:-:S05]  /*193f0*/  IMAD.U32 R0, RZ, RZ, UR4 ;  /* 0x00000004ff007e24 */ /* 0x001fca000f8e00ff */
[----:B------:R-:W-:-:S13]  /*19400*/  ISETP.NE.AND P0, PT, R0, 0x3, PT ;  /* 0x000000030000780c */ /* 0x000fda0003f05270 */
[----:B------:R-:W-:Y:S05]  /*19410*/  @!P0 BRA `(.L_x_2922) ;  /* 0x0000000000048947 */ /* 0x000fea0003800000 */
[----:B------:R-:W-:Y:S01]  /*19420*/  BPT.TRAP 0x1 ;  /* 0x000000040000795c */ /* 0x000fe20000300000 */
.L_x_2922:
[C---:B------:R-:W-:Y:S01]  /*19430*/  IMAD R3, R30.reuse, 0x8, R5 ;  /* 0x000000081e037824 */ /* 0x040fe200078e0205 */
[----:B------:R-:W-:Y:S01]  /*19440*/  SHF.L.U32 R2, R33, 0x1f, RZ ;  /* 0x0000001f21027819 */ /* 0x000fe200000006ff */
[----:B------:R-:W-:-:S03]  /*19450*/  VIADD R30, R30, 0x1 ;  /* 0x000000011e1e7836 */ /* 0x000fc60000000000 */
[----:B------:R-:W0:Y:S02]  /*19460*/  SYNCS.PHASECHK.TRANS64.TRYWAIT P1, [R3+URZ+0x38840], R2 ;  /* 0x03884002030075a7 */ /* 0x000e24000802017f */
[----:B------:R-:W-:-:S04]  /*19470*/  ISETP.NE.AND P2, PT, R30, 0x2, PT ;  /* 0x000000021e00780c */ /* 0x000fc80003f45270 */
[----:B------:R-:W-:Y:S01]  /*19480*/  SEL R0, RZ, 0x1, P2 ;  /* 0x00000001ff007807 */ /* 0x000fe20001000000 */
[----:B0-----:R-:W-:Y:S08]  /*19490*/  @!P1 BRA `(.L_x_2923) ;  /* 0x0000003800dc9947 */ /* 0x001ff00003800000 */
.L_x_3041:
[----:B------:R-:W-:Y:S02]  /*194a0*/  SEL R30, R30, RZ, P2 ;  /* 0x000000ff1e1e7207 */ /* 0x000fe40001000000 */
[----:B------:R-:W-:Y:S01]  /*194b0*/  LOP3.LUT R0, R33, R0, RZ, 0x3c, !PT ;  /* 0x0000000021007212 */ /* 0x000fe200078e3cff */
[----:B------:R-:W-:Y:S06]  /*194c0*/  @!P0 BRA `(.L_x_2924) ;  /* 0x0000000000048947 */ /* 0x000fec0003800000 */
[----:B------:R-:W-:Y:S01]  /*194d0*/  BPT.TRAP 0x1 ;  /* 0x000000040000795c */ /* 0x000fe20000300000 */
.L_x_2924:
[----:B------:R-:W-:Y:S01]  /*194e0*/  IMAD R5, R30, 0x8, R5 ;  /* 0x000000081e057824 */ /* 0x000fe200078e0205 */
[----:B------:R-:W-:-:S04]  /*194f0*/  SHF.L.U32 R0, R0, 0x1f, RZ ;  /* 0x0000001f00007819 */ /* 0x000fc800000006ff */
[----:B------:R-:W1:Y:S02]  /*19500*/  SYNCS.PHASECHK.TRANS64.TRYWAIT P1, [R5+URZ+0x38840], R0 ;  /* 0x03884000050075a7 */ /* 0x000e64000802017f */
[----:B-1----:R-:W-:Y:S05]  /*19510*/  @!P1 BRA `(.L_x_2925) ;  /* 0x0000003800d09947 */ /* 0x002fea0003800000 */
.L_x_3042:
[----:B------:R-:W-:Y:S05]  /*19520*/  @!P0 BRA `(.L_x_2926) ;  /* 0x0000000000048947 */ /* 0x000fea0003800000 */
[----:B------:R-:W-:Y:S01]  /*19530*/  BPT.TRAP 0x1 ;  /* 0x000000040000795c */ /* 0x000fe20000300000 */
.L_x_2926:
[----:B------:R-:W2:Y:S02]  /*19540*/  SYNCS.PHASECHK.TRANS64.TRYWAIT P1, [R3+URZ+0x38860], R2 ;  /* 0x03886002030075a7 */ /* 0x000ea4000802017f */
[----:B--2---:R-:W-:Y:S05]  /*19550*/  @!P1 BRA `(.L_x_2927) ;  /* 0x0000003800d49947 */ /* 0x004fea0003800000 */
.L_x_3043:
[----:B------:R-:W-:Y:S05]  /*19560*/  @!P0 BRA `(.L_x_2928) ;  /* 0x0000000000048947 */ /* 0x000fea0003800000 */
[----:B------:R-:W-:Y:S01]  /*19570*/  BPT.TRAP 0x1 ;  /* 0x000000040000795c */ /* 0x000fe20000300000 */
.L_x_2928:
[----:B------:R-:W3:Y:S02]  /*19580*/  SYNCS.PHASECHK.TRANS64.TRYWAIT P1, [R5+URZ+0x38860], R0 ;  /* 0x03886000050075a7 */ /* 0x000ee4000802017f */
[----:B---3--:R-:W-:Y:S05]  /*19590*/  @!P1 BRA `(.L_x_2929) ;  /* 0x0000003800d89947 */ /* 0x008fea0003800000 */
.L_x_3044:
[----:B------:R-:W-:Y:S05]  /*195a0*/  @!P0 BRA `(.L_x_2930) ;  /* 0x0000000000048947 */ /* 0x000fea0003800000 */
[----:B------:R-:W-:Y:S01]  /*195b0*/  BPT.TRAP 0x1 ;  /* 0x000000040000795c */ /* 0x000fe20000300000 */
.L_x_2930:
[----:B------:R-:W4:Y:S02]  /*195c0*/  SYNCS.PHASECHK.TRANS64.TRYWAIT P1, [R3+URZ+0x38880], R2 ;  /* 0x03888002030075a7 */ /* 0x000f24000802017f */
[----:B----4-:R-:W-:Y:S05]  /*195d0*/  @!P1 BRA `(.L_x_2931) ;  /* 0x0000003800dc9947 */ /* 0x010fea0003800000 */
.L_x_3045:
[----:B------:R-:W-:Y:S05]  /*195e0*/  @!P0 BRA `(.L_x_2932) ;  /* 0x0000000000048947 */ /* 0x000fea0003800000 */
[----:B------:R-:W-:Y:S01]  /*195f0*/  BPT.TRAP 0x1 ;  /* 0x000000040000795c */ /* 0x000fe20000300000 */
.L_x_2932:
[----:B------:R0:W0:Y:S02]  /*19600*/  SYNCS.PHASECHK.TRANS64.TRYWAIT P0, [R5+URZ+0x38880], R0 ;  /* 0x03888000050075a7 */ /* 0x000024000800017f */
[----:B0-----:R-:W-:Y:S05]  /*19610*/  @!P0 NANOSLEEP.SYNCS 0x989680 ;  /* 0x009896800000895d */ /* 0x001fea0003900000 */
[----:B------:R-:W0:Y:S02]  /*19620*/  @!P0 SYNCS.PHASECHK.TRANS64 P0, [R5+URZ+0x38880], R0 ;  /* 0x03888000050085a7 */ /* 0x000e24000800007f */
[----:B0-----:R-:W-:Y:S05]  /*19630*/  @!P0 BRA `(.L_x_2932) ;  /* 0xfffffffc00f08947 */ /* 0x001fea000383ffff */
.L_x_2920:
[----:B------:R-:W-:Y:S05]  /*19640*/  BSYNC B0 ;  /* 0x0000000000007941 */ /* 0x000fea0003800000 */
.L_x_2919:
[----:B------:R-:W-:Y:S05]  /*19650*/  EXIT ;  /* 0x000000000000794d */ /* 0x000fea0003800000 */
.L_x_2773:
[----:B0-----:R-:W-:-:S04]  /*19660*/  IMAD.U32 R3, RZ, RZ, UR52 ;  /* 0x00000034ff037e24 */ /* 0x001fc8000f8e00ff */
[----:B------:R0:W1:Y:S03]  /*19670*/  SYNCS.PHASECHK.TRANS64.TRYWAIT P0, [R3+URZ+0x38800], R2 ;  /* 0x03880002030075a7 */ /* 0x000066000800017f */
[----:B-1----:R-:W-:Y:S05]  /*19680*/  @!P0 NANOSLEEP.SYNCS 0x989680 ;  /* 0x009896800000895d */ /* 0x002fea0003900000 */
[----:B------:R-:W1:Y:S02]  /*19690*/  @!P0 SYNCS.PHASECHK.TRANS64 P0, [R3+URZ+0x38800], R2 ;  /* 0x03880002030085a7 */ /* 0x000e64000800007f */
[----:B-1----:R-:W-:Y:S05]  /*196a0*/  @!P0 BRA `(.L_x_2773) ;  /* 0xfffffffc00ec8947 */ /* 0x002fea000383ffff */
[----:B------:R-:W-:Y:S05]  /*196b0*/  BRA `(.L_x_2933) ;  /* 0xfffffe8c000c7947 */ /* 0x000fea000383ffff */
.L_x_2777:
[----:B0-----:R-:W-:-:S04]  /*196c0*/  IMAD.U32 R3, RZ, RZ, UR57 ;  /* 0x00000039ff037e24 */ /* 0x001fc8000f8e00ff */
[----:B------:R0:W2:Y:S03]  /*196d0*/  SYNCS.PHASECHK.TRANS64.TRYWAIT P1, [R3+URZ+0x38830], R6 ;  /* 0x03883006030075a7 */ /* 0x0000a6000802017f */
[----:B--2---:R-:W-:Y:S05]  /*196e0*/  @!P1 NANOSLEEP.SYNCS 0x989680 ;  /* 0x009896800000995d */ /* 0x004fea0003900000 */
[----:B------:R-:W2:Y:S02]  /*196f0*/  @!P1 SYNCS.PHASECHK.TRANS64 P1, [R3+URZ+0x38830], R6 ;  /* 0x03883006030095a7 */ /* 0x000ea4000802007f */
[----:B--2---:R-:W-:Y:S05]  /*19700*/  @!P1 BRA `(.L_x_2777) ;  /* 0xfffffffc00ec9947 */ /* 0x004fea000383ffff */
[----:B------:R-:W-:Y:S05]  /*19710*/  BRA `(.L_x_2776) ;  /* 0xfffffe8c00307947 */ /* 0x000fea000383ffff */
.L_x_2782:
[----:B-1----:R-:W-:-:S04]  /*19720*/  IMAD.U32 R7, RZ, RZ, UR57 ;  /* 0x00000039ff077e24 */ /* 0x002fc8000f8e00ff */
[----:B------:R1:W2:Y:S03]  /*19730*/  SYNCS.PHASECHK.TRANS64.TRYWAIT P1, [R7+URZ+0x38850], R6 ;  /* 0x03885006070075a7 */ /* 0x0002a6000802017f */
[----:B--2---:R-:W-:Y:S05]  /*19740*/  @!P1 NANOSLEEP.SYNCS 0x989680 ;  /* 0x009896800000995d */ /* 0x004fea0003900000 */
[----:B------:R-:W2:Y:S02]  /*19750*/  @!P1 SYNCS.PHASECHK.TRANS64 P1, [R7+URZ+0x38850], R6 ;  /* 0x03885006070095a7 */ /* 0x000ea4000802007f */
[----:B--2---:R-:W-:Y:S05]  /*19760*/  @!P1 BRA `(.L_x_2782) ;  /* 0xfffffffc00ec9947 */ /* 0x004fea000383ffff */
[----:B------:R-:W-:Y:S05]  /*19770*/  BRA `(.L_x_2781) ;  /* 0xfffffeb4004c7947 */ /* 0x000fea000383ffff */
.L_x_2788:
[----:B-1----:R-:W-:-:S04]  /*19780*/  IMAD.U32 R4, RZ, RZ, UR56 ;  /* 0x00000038ff047e24 */ /* 0x002fc8000f8e00ff */
[----:B------:R1:W2:Y:S03]  /*19790*/  SYNCS.PHASECHK.TRANS64.TRYWAIT P1, [R4+URZ+0x38830], R5 ;  /* 0x03883005040075a7 */ /* 0x0002a6000802017f */
[----:B--2---:R-:W-:Y:S05]  /*197a0*/  @!P1 NANOSLEEP.SYNCS 0x989680 ;  /* 0x009896800000995d */ /* 0x004fea0003900000 */
[----:B------:R-:W2:Y:S02]  /*197b0*/  @!P1 SYNCS.PHASECHK.TRANS64 P1, [R4+URZ+0x38830], R5 ;  /* 0x03883005040095a7 */ /* 0x000ea4000802007f */
[----:B--2---:R-:W-:Y:S05]  /*197c0*/  @!P1 BRA `(.L_x_2788) ;  /* 0xfffffffc00ec9947 */ /* 0x004fea000383ffff */
[----:B------:R-:W-:Y:S05]  /*197d0*/  BRA `(.L_x_2787) ;  /* 0xfffffeb800547947 */ /* 0x000fea000383ffff */
.L_x_2793:
[----:B-1----:R-:W-:-:S04]  /*197e0*/  IMAD.U32 R6, RZ, RZ, UR56 ;  /* 0x00000038ff067e24 */ /* 0x002fc8000f8e00ff */
[----:B------:R1:W2:Y:S03]  /*197f0*/  SYNCS.PHASECHK.TRANS64.TRYWAIT P1, [R6+URZ+0x38850], R5 ;  /* 0x03885005060075a7 */ /* 0x0002a6000802017f */
[----:B--2---:R-:W-:Y:S05]  /*19800*/  @!P1 NANOSLEEP.SYNCS 0x989680 ;  /* 0x009896800000995d */ /* 0x004fea0003900000 */
[----:B------:R-:W2:Y:S02]  /*19810*/  @!P1 SYNCS.PHASECHK.TRANS64 P1, [R6+URZ+0x38850], R5 ;  /* 0x03885005060095a7 */ /* 0x000ea4000802007f */
[----:B--2---:R-:W-:Y:S05]  /*19820*/  @!P1 BRA `(.L_x_2793) ;  /* 0xfffffffc00ec9947 */ /* 0x004fea000383ffff */
[----:B------:R-:W-:Y:S05]  /*19830*/  BRA `(.L_x_2792) ;  /* 0xfffffee800487947 */ /* 0x000fea000383ffff */
.L_x_2800:
[----:B-1----:R-:W-:-:S04]  /*19840*/  IMAD.U32 R4, RZ, RZ, UR50 ;  /* 0x00000032ff047e24 */ /* 0x002fc8000f8e00ff */
[----:B------:R1:W2:Y:S03]  /*19850*/  SYNCS.PHASECHK.TRANS64.TRYWAIT P1, [R4+URZ+0x38830], R5 ;  /* 0x03883005040075a7 */ /* 0x0002a6000802017f */
[----:B--2---:R-:W-:Y:S05]  /*19860*/  @!P1 NANOSLEEP.SYNCS 0x989680 ;  /* 0x009896800000995d */ /* 0x004fea0003900000 */
[----:B------:R-:W2:Y:S02]  /*19870*/  @!P1 SYNCS.PHASECHK.TRANS64 P1, [R4+URZ+0x38830], R5 ;  /* 0x03883005040095a7 */ /* 0x000ea4000802007f */
[----:B--2---:R-:W-:Y:S05]  /*19880*/  @!P1 BRA `(.L_x_2800) ;  /* 0xfffffffc00ec9947 */ /* 0x004fea000383ffff */
[----:B------:R-:W-:Y:S05]  /*19890*/  BRA `(.L_x_2799) ;  /* 0xfffffeec00307947 */ /* 0x000fea000383ffff */
.L_x_2805:
[----:B---3--:R-:W-:-:S04]  /*198a0*/  IMAD.U32 R6, RZ, RZ, UR50 ;  /* 0x00000032ff067e24 */ /* 0x008fc8000f8e00ff */
[----:B------:R3:W4:Y:S03]  /*198b0*/  SYNCS.PHASECHK.TRANS64.TRYWAIT P1, [R6+URZ+0x38850], R5 ;  /* 0x03885005060075a7 */ /* 0x000726000802017f */
[----:B----4-:R-:W-:Y:S05]  /*198c0*/  @!P1 NANOSLEEP.SYNCS 0x989680 ;  /* 0x009896800000995d */ /* 0x010fea0003900000 */
[----:B------:R-:W4:Y:S02]  /*198d0*/  @!P1 SYNCS.PHASECHK.TRANS64 P1, [R6+URZ+0x38850], R5 ;  /* 0x03885005060095a7 */ /* 0x000f24000802007f */
[----:B----4-:R-:W-:Y:S05]  /*198e0*/  @!P1 BRA `(.L_x_2805) ;  /* 0xfffffffc00ec9947 */ /* 0x010fea000383ffff */
[----:B------:R-:W-:Y:S05]  /*198f0*/  BRA `(.L_x_2804) ;  /* 0xffffff1000c87947 */ /* 0x000fea000383ffff */
.L_x_2855:
        /* <DEDUP_REMOVED lines=10> */
.L_x_2934:
[----:B------:R-:W-:Y:S05]  /*199a0*/  BRA `(.L_x_2935) ;  /* 0xffffffa800287947 */ /* 0x000fea000383ffff */
.L_x_2858:
[----:B0-----:R0:W1:Y:S02]  /*199b0*/  SYNCS.PHASECHK.TRANS64.TRYWAIT P0, [R6+URZ+0x38880], R20 ;  /* 0x03888014060075a7 */ /* 0x001064000800017f */
[----:B-1----:R-:W-:Y:S05]  /*199c0*/  @!P0 NANOSLEEP.SYNCS 0x989680 ;  /* 0x009896800000895d */ /* 0x002fea0003900000 */
[----:B------:R-:W1:Y:S02]  /*199d0*/  @!P0 SYNCS.PHASECHK.TRANS64 P0, [R6+URZ+0x38880], R20 ;  /* 0x03888014060085a7 */ /* 0x000e64000800007f */
[----:B-1----:R-:W-:Y:S05]  /*199e0*/  @!P0 BRA `(.L_x_2858) ;  /* 0xfffffffc00f08947 */ /* 0x002fea000383ffff */
[----:B------:R-:W-:Y:S05]  /*199f0*/  BRA `(.L_x_2936) ;  /* 0xffffffa800487947 */ /* 0x000fea000383ffff */
.L_x_2859:
        /* <DEDUP_REMOVED lines=8> */
.L_x_2938:
[----:B------:R-:W-:Y:S05]  /*19a80*/  BSYNC B0 ;  /* 0x0000000000007941 */ /* 0x000fea0003800000 */
.L_x_2937:
        /* <DEDUP_REMOVED lines=14> */
.L_x_2939:
        /* <DEDUP_REMOVED lines=12> */
.L_x_2940:
        /* <DEDUP_REMOVED lines=14> */
.L_x_2941:
[----:B------:R-:W-:Y:S02]  /*19d10*/  IMAD.MOV.U32 R13, RZ, RZ, R8 ;  /* 0x000000ffff0d7224 */ /* 0x000fe400078e0008 */
[----:B------:R-:W-:Y:S02]  /*19d20*/  IMAD.MOV.U32 R12, RZ, RZ, 0x2 ;  /* 0x00000002ff0c7424 */ /* 0x000fe400078e00ff */
[----:B------:R-:W-:-:S07]  /*19d30*/  IMAD.MOV.U32 R2, RZ, RZ, R14 ;  /* 0x000000ffff027224 */ /* 0x000fce00078e000e */
[----:B------:R-:W-:Y:S05]  /*19d40*/  WARPSYNC.COLLECTIVE R15, `(.L_x_2942) ;  /* 0x000000000f087348 */ /* 0x000fea0003c00000 */
[----:B------:R0:W1:Y:S02]  /*19d50*/  SHFL.IDX P6, R14, R13, R12, R11 ;  /* 0x0000000c0d0e7389 */ /* 0x00006400000c000b */
[----:B01----:R-:W-:Y:S01]  /*19d60*/  ENDCOLLECTIVE ;  /* 0x000000000000791b */ /* 0x003fe20003800000 */
.L_x_2942:
        /* <DEDUP_REMOVED lines=14> */
.L_x_2943:
[----:B------:R-:W-:Y:S02]  /*19e50*/  IMAD.MOV.U32 R13, RZ, RZ, R8 ;  /* 0x000000ffff0d7224 */ /* 0x000fe400078e0008 */
[----:B------:R-:W-:Y:S02]  /*19e60*/  IMAD.MOV.U32 R12, RZ, RZ, 0x3 ;  /* 0x00000003ff0c7424 */ /* 0x000fe400078e00ff */
[----:B------:R-:W-:-:S07]  /*19e70*/  IMAD.MOV.U32 R2, RZ, RZ, R14 ;  /* 0x000000ffff027224 */ /* 0x000fce00078e000e */
[----:B------:R-:W-:Y:S05]  /*19e80*/  WARPSYNC.COLLECTIVE R15, `(.L_x_2944) ;  /* 0x000000000f087348 */ /* 0x000fea0003c00000 */
[----:B------:R0:W1:Y:S02]  /*19e90*/  SHFL.IDX P6, R14, R13, R12, R11 ;  /* 0x0000000c0d0e7389 */ /* 0x00006400000c000b */
[----:B01----:R-:W-:Y:S01]  /*19ea0*/  ENDCOLLECTIVE ;  /* 0x000000000000791b */ /* 0x003fe20003800000 */
.L_x_2944:
        /* <DEDUP_REMOVED lines=14> */
.L_x_2945:
[----:B------:R-:W-:Y:S02]  /*19f90*/  IMAD.MOV.U32 R13, RZ, RZ, R8 ;  /* 0x000000ffff0d7224 */ /* 0x000fe400078e0008 */
[----:B------:R-:W-:Y:S02]  /*19fa0*/  IMAD.MOV.U32 R12, RZ, RZ, 0x4 ;  /* 0x00000004ff0c7424 */ /* 0x000fe400078e00ff */
[----:B------:R-:W-:-:S07]  /*19fb0*/  IMAD.MOV.U32 R2, RZ, RZ, R14 ;  /* 0x000000ffff027224 */ /* 0x000fce00078e000e */
[----:B------:R-:W-:Y:S05]  /*19fc0*/  WARPSYNC.COLLECTIVE R15, `(.L_x_2946) ;  /* 0x000000000f087348 */ /* 0x000fea0003c00000 */
[----:B------:R0:W1:Y:S02]  /*19fd0*/  SHFL.IDX P6, R14, R13, R12, R11 ;  /* 0x0000000c0d0e7389 */ /* 0x00006400000c000b */
[----:B01----:R-:W-:Y:S01]  /*19fe0*/  ENDCOLLECTIVE ;  /* 0x000000000000791b */ /* 0x003fe20003800000 */
.L_x_2946:
        /* <DEDUP_REMOVED lines=14> */
.L_x_2947:
[----:B------:R-:W-:Y:S02]  /*1a0d0*/  IMAD.MOV.U32 R13, RZ, RZ, R8 ;  /* 0x000000ffff0d7224 */ /* 0x000fe400078e0008 */
[----:B------:R-:W-:Y:S02]  /*1a0e0*/  IMAD.MOV.U32 R12, RZ, RZ, 0x5 ;  /* 0x00000005ff0c7424 */ /* 0x000fe400078e00ff */
[----:B------:R-:W-:-:S07]  /*1a0f0*/  IMAD.MOV.U32 R2, RZ, RZ, R14 ;  /* 0x000000ffff027224 */ /* 0x000fce00078e000e */
[----:B------:R-:W-:Y:S05]  /*1a100*/  WARPSYNC.COLLECTIVE R15, `(.L_x_2948) ;  /* 0x000000000f087348 */ /* 0x000fea0003c00000 */
[----:B------:R0:W1:Y:S02]  /*1a110*/  SHFL.IDX P6, R14, R13, R12, R11 ;  /* 0x0000000c0d0e7389 */ /* 0x00006400000c000b */
[----:B01----:R-:W-:Y:S01]  /*1a120*/  ENDCOLLECTIVE ;  /* 0x000000000000791b */ /* 0x003fe20003800000 */
.L_x_2948:
        /* <DEDUP_REMOVED lines=14> */
.L_x_2949:
[----:B------:R-:W-:Y:S02]  /*1a210*/  IMAD.MOV.U32 R13, RZ, RZ, R8 ;  /* 0x000000ffff0d7224 */ /* 0x000fe400078e0008 */
[----:B------:R-:W-:Y:S02]  /*1a220*/  IMAD.MOV.U32 R12, RZ, RZ, 0x6 ;  /* 0x00000006ff0c7424 */ /* 0x000fe400078e00ff */
[----:B------:R-:W-:-:S07]  /*1a230*/  IMAD.MOV.U32 R2, RZ, RZ, R14 ;  /* 0x000000ffff027224 */ /* 0x000fce00078e000e */
[----:B------:R-:W-:Y:S05]  /*1a240*/  WARPSYNC.COLLECTIVE R15, `(.L_x_2950) ;  /* 0x000000000f087348 */ /* 0x000fea0003c00000 */
[----:B------:R0:W1:Y:S02]  /*1a250*/  SHFL.IDX P6, R14, R13, R12, R11 ;  /* 0x0000000c0d0e7389 */ /* 0x00006400000c000b */
[----:B01----:R-:W-:Y:S01]  /*1a260*/  ENDCOLLECTIVE ;  /* 0x000000000000791b */ /* 0x003fe20003800000 */
.L_x_2950:
        /* <DEDUP_REMOVED lines=14> */
.L_x_2951:
[----:B------:R-:W-:Y:S02]  /*1a350*/  IMAD.MOV.U32 R13, RZ, RZ, R8 ;  /* 0x000000ffff0d7224 */ /* 0x000fe400078e0008 */
[----:B------:R-:W-:Y:S02]  /*1a360*/  IMAD.MOV.U32 R12, RZ, RZ, 0x7 ;  /* 0x00000007ff0c7424 */ /* 0x000fe400078e00ff */
[----:B------:R-:W-:-:S07]  /*1a370*/  IMAD.MOV.U32 R2, RZ, RZ, R14 ;  /* 0x000000ffff027224 */ /* 0x000fce00078e000e */
[----:B------:R-:W-:Y:S05]  /*1a380*/  WARPSYNC.COLLECTIVE R15, `(.L_x_2952) ;  /* 0x000000000f087348 */ /* 0x000fea0003c00000 */
[----:B------:R0:W1:Y:S02]  /*1a390*/  SHFL.IDX P6, R14, R13, R12, R11 ;  /* 0x0000000c0d0e7389 */ /* 0x00006400000c000b */
[----:B01----:R-:W-:Y:S01]  /*1a3a0*/  ENDCOLLECTIVE ;  /* 0x000000000000791b */ /* 0x003fe20003800000 */
.L_x_2952:
        /* <DEDUP_REMOVED lines=13> */
.L_x_2953:
        /* <DEDUP_REMOVED lines=12> */
.L_x_2864:
[----:B--2---:R2:W3:Y:S02]  /*1a540*/  SYNCS.PHASECHK.TRANS64.TRYWAIT P0, [R6+URZ+0x38840], R20 ;  /* 0x03884014060075a7 */ /* 0x0044e4000800017f */
[----:B---3--:R-:W-:Y:S05]  /*1a550*/  @!P0 NANOSLEEP.SYNCS 0x989680 ;  /* 0x009896800000895d */ /* 0x008fea0003900000 */
[----:B------:R-:W3:Y:S02]  /*1a560*/  @!P0 SYNCS.PHASECHK.TRANS64 P0, [R6+URZ+0x38840], R20 ;  /* 0x03884014060085a7 */ /* 0x000ee4000800007f */
[----:B---3--:R-:W-:Y:S05]  /*1a570*/  @!P0 BRA `(.L_x_2864) ;  /* 0xfffffffc00f08947 */ /* 0x008fea000383ffff */
[----:B------:R-:W-:Y:S05]  /*1a580*/  BRA `(.L_x_2955) ;  /* 0xffffffa4006c7947 */ /* 0x000fea000383ffff */
.L_x_2865:
[----:B------:R-:W-:Y:S01]  /*1a590*/  BSSY B0, `(.L_x_2956) ;  /* 0x0000008000007945 */ /* 0x000fe20003800000 */
[----:B------:R-:W-:Y:S02]  /*1a5a0*/  IMAD.MOV.U32 R13, RZ, RZ, R0 ;  /* 0x000000ffff0d7224 */ /* 0x000fe400078e0000 */
[----:B------:R-:W-:Y:S02]  /*1a5b0*/  IMAD.MOV.U32 R12, RZ, RZ, RZ ;  /* 0x000000ffff0c7224 */ /* 0x000fe400078e00ff */
[----:B------:R-:W-:Y:S02]  /*1a5c0*/  IMAD.MOV.U32 R11, RZ, RZ, 0x181f ;  /* 0x0000181fff0b7424 */ /* 0x000fe400078e00ff */
[----:B------:R-:W-:-:S07]  /*1a5d0*/  IMAD.MOV.U32 R15, RZ, RZ, -0x1 ;  /* 0xffffffffff0f7424 */ /* 0x000fce00078e00ff */
[----:B012---:R-:W-:Y:S05]  /*1a5e0*/  WARPSYNC.COLLECTIVE R15, `(.L_x_2957) ;  /* 0x000000000f087348 */ /* 0x007fea0003c00000 */
[----:B------:R3:W4:Y:S02]  /*1a5f0*/  SHFL.IDX P6, R14, R13, R12, R11 ;  /* 0x0000000c0d0e7389 */ /* 0x00072400000c000b */
[----:B01234-:R-:W-:Y:S01]  /*1a600*/  ENDCOLLECTIVE ;  /* 0x000000000000791b */ /* 0x01ffe20003800000 */
.L_x_2957:
[----:B------:R-:W-:Y:S05]  /*1a610*/  BSYNC B0 ;  /* 0x0000000000007941 */ /* 0x000fea0003800000 */
.L_x_2956:
        /* <DEDUP_REMOVED lines=8> */
.L_x_2958:
[----:B------:R-:W-:Y:S02]  /*1a6a0*/  IMAD.MOV.U32 R13, RZ, RZ, R0 ;  /* 0x000000ffff0d7224 */ /* 0x000fe400078e0000 */
[----:B------:R-:W-:Y:S01]  /*1a6b0*/  IMAD.MOV.U32 R12, RZ, RZ, 0x1 ;  /* 0x00000001ff0c7424 */ /* 0x000fe200078e00ff */
        /* <DEDUP_REMOVED lines=16> */
.L_x_2959:
[----:B------:R-:W-:Y:S02]  /*1a7c0*/  IMAD.MOV.U32 R13, RZ, RZ, R4 ;  /* 0x000000ffff0d7224 */ /* 0x000fe400078e0004 */
[----:B------:R-:W-:-:S07]  /*1a7d0*/  IMAD.MOV.U32 R2, RZ, RZ, R14 ;  /* 0x000000ffff027224 */ /* 0x000fce00078e000e */
[----:B------:R-:W-:Y:S05]  /*1a7e0*/  WARPSYNC.COLLECTIVE R15, `(.L_x_2960) ;  /* 0x000000000f087348 */ /* 0x000fea0003c00000 */
[----:B------:R0:W1:Y:S02]  /*1a7f0*/  SHFL.IDX P6, R14, R13, R12, R11 ;  /* 0x0000000c0d0e7389 */ /* 0x00006400000c000b */
[----:B01----:R-:W-:Y:S01]  /*1a800*/  ENDCOLLECTIVE ;  /* 0x000000000000791b */ /* 0x003fe20003800000 */
.L_x_2960:
        /* <DEDUP_REMOVED lines=18> */
.L_x_2961:
[----:B------:R-:W-:Y:S02]  /*1a930*/  IMAD.MOV.U32 R13, RZ, RZ, R4 ;  /* 0x000000ffff0d7224 */ /* 0x000fe400078e0004 */
[----:B------:R-:W-:-:S07]  /*1a940*/  IMAD.MOV.U32 R2, RZ, RZ, R14 ;  /* 0x000000ffff027224 */ /* 0x000fce00078e000e */
[----:B------:R-:W-:Y:S05]  /*1a950*/  WARPSYNC.COLLECTIVE R15, `(.L_x_2962) ;  /* 0x000000000f087348 */ /* 0x000fea0003c00000 */
[----:B------:R0:W1:Y:S02]  /*1a960*/  SHFL.IDX P6, R14, R13, R12, R11 ;  /* 0x0000000c0d0e7389 */ /* 0x00006400000c000b */
[----:B01----:R-:W-:Y:S01]  /*1a970*/  ENDCOLLECTIVE ;  /* 0x000000000000791b */ /* 0x003fe20003800000 */
.L_x_2962:
        /* <DEDUP_REMOVED lines=18> */
.L_x_2963:
[----:B------:R-:W-:Y:S02]  /*1aaa0*/  IMAD.MOV.U32 R13, RZ, RZ, R4 ;  /* 0x000000ffff0d7224 */ /* 0x000fe400078e0004 */
[----:B------:R-:W-:-:S07]  /*1aab0*/  IMAD.MOV.U32 R2, RZ, RZ, R14 ;  /* 0x000000ffff027224 */ /* 0x000fce00078e000e */
[----:B------:R-:W-:Y:S05]  /*1aac0*/  WARPSYNC.COLLECTIVE R15, `(.L_x_2964) ;  /* 0x000000000f087348 */ /* 0x000fea0003c00000 */
[----:B------:R0:W1:Y:S02]  /*1aad0*/  SHFL.IDX P6, R14, R13, R12, R11 ;  /* 0x0000000c0d0e7389 */ /* 0x00006400000c000b */
[----:B01----:R-:W-:Y:S01]  /*1aae0*/  ENDCOLLECTIVE ;  /* 0x000000000000791b */ /* 0x003fe20003800000 */
.L_x_2964:
        /* <DEDUP_REMOVED lines=16> */
.L_x_2965:
        /* <DEDUP_REMOVED lines=10> */
.L_x_2966:
[----:B------:R-:W-:Y:S02]  /*1ac90*/  IMAD.MOV.U32 R13, RZ, RZ, R0 ;  /* 0x000000ffff0d7224 */ /* 0x000fe400078e0000 */
[----:B------:R-:W-:Y:S02]  /*1aca0*/  IMAD.MOV.U32 R12, RZ, RZ, 0x5 ;  /* 0x00000005ff0c7424 */ /* 0x000fe400078e00ff */
[----:B------:R-:W-:-:S07]  /*1acb0*/  IMAD.MOV.U32 R3, RZ, RZ, R14 ;  /* 0x000000ffff037224 */ /* 0x000fce00078e000e */
[----:B------:R-:W-:Y:S05]  /*1acc0*/  WARPSYNC.COLLECTIVE R15, `(.L_x_2967) ;  /* 0x000000000f087348 */ /* 0x000fea0003c00000 */
[----:B------:R0:W1:Y:S02]  /*1acd0*/  SHFL.IDX P6, R14, R13, R12, R11 ;  /* 0x0000000c0d0e7389 */ /* 0x00006400000c000b */
[----:B01----:R-:W-:Y:S01]  /*1ace0*/  ENDCOLLECTIVE ;  /* 0x000000000000791b */ /* 0x003fe20003800000 */
.L_x_2967:
        /* <DEDUP_REMOVED lines=15> */
.L_x_2968:
[----:B------:R-:W-:Y:S02]  /*1ade0*/  IMAD.MOV.U32 R13, RZ, RZ, R0 ;  /* 0x000000ffff0d7224 */ /* 0x000fe400078e0000 */
[----:B------:R-:W-:Y:S02]  /*1adf0*/  IMAD.MOV.U32 R12, RZ, RZ, 0x6 ;  /* 0x00000006ff0c7424 */ /* 0x000fe400078e00ff */
[----:B------:R-:W-:-:S07]  /*1ae00*/  IMAD.MOV.U32 R3, RZ, RZ, R14 ;  /* 0x000000ffff037224 */ /* 0x000fce00078e000e */
[----:B------:R-:W-:Y:S05]  /*1ae10*/  WARPSYNC.COLLECTIVE R15, `(.L_x_2969) ;  /* 0x000000000f087348 */ /* 0x000fea0003c00000 */
[----:B------:R0:W1:Y:S02]  /*1ae20*/  SHFL.IDX P6, R14, R13, R12, R11 ;  /* 0x0000000c0d0e7389 */ /* 0x00006400000c000b */
[----:B01----:R-:W-:Y:S01]  /*1ae30*/  ENDCOLLECTIVE ;  /* 0x000000000000791b */ /* 0x003fe20003800000 */
.L_x_2969:
        /* <DEDUP_REMOVED lines=15> */
.L_x_2970:
[----:B------:R-:W-:Y:S02]  /*1af30*/  IMAD.MOV.U32 R13, RZ, RZ, R0 ;  /* 0x000000ffff0d7224 */ /* 0x000fe400078e0000 */
[----:B------:R-:W-:Y:S02]  /*1af40*/  IMAD.MOV.U32 R12, RZ, RZ, 0x7 ;  /* 0x00000007ff0c7424 */ /* 0x000fe400078e00ff */
[----:B------:R-:W-:-:S07]  /*1af50*/  IMAD.MOV.U32 R3, RZ, RZ, R14 ;  /* 0x000000ffff037224 */ /* 0x000fce00078e000e */
[----:B------:R-:W-:Y:S05]  /*1af60*/  WARPSYNC.COLLECTIVE R15, `(.L_x_2971) ;  /* 0x000000000f087348 */ /* 0x000fea0003c00000 */
[----:B------:R0:W1:Y:S02]  /*1af70*/  SHFL.IDX P6, R14, R13, R12, R11 ;  /* 0x0000000c0d0e7389 */ /* 0x00006400000c000b */
[----:B01----:R-:W-:Y:S01]  /*1af80*/  ENDCOLLECTIVE ;  /* 0x000000000000791b */ /* 0x003fe20003800000 */
.L_x_2971:
[----:B------:R-:W-:-:S05]  /*1af90*/  @P2 IADD3 R3, P0, R32, R3, RZ ;  /* 0x0000000320032210 */ /* 0x000fca0007f1e0ff */
[----:B------:R-:W-:-:S05]  /*1afa0*/  @P2 IMAD.X R2, RZ, RZ, R2, P0 ;  /* 0x000000ffff022224 */ /* 0x000fca00000e0602 */
[----:B------:R-:W-:Y:S01]  /*1afb0*/  @P2 LOP3.LUT R3, R3, R2, RZ, 0x3c, !PT ;  /* 0x0000000203032212 */ /* 0x000fe200078e3cff */
[----:B------:R-:W-:-:S03]  /*1afc0*/  IMAD.MOV.U32 R13, RZ, RZ, R4 ;  /* 0x000000ffff0d7224 */ /* 0x000fc600078e0004 */
[----:B------:R-:W-:-:S04]  /*1afd0*/  @P2 LOP3.LUT R2, R3, R2, RZ, 0x3c, !PT ;  /* 0x0000000203022212 */ /* 0x000fc800078e3cff */
[----:B------:R-:W-:Y:S01]  /*1afe0*/  @P2 LOP3.LUT R3, R3, R2, RZ, 0x3c, !PT ;  /* 0x0000000203032212 */ /* 0x000fe200078e3cff */
[----:B------:R-:W-:-:S04]  /*1aff0*/  IMAD.MOV.U32 R0, RZ, RZ, R14 ;  /* 0x000000ffff007224 */ /* 0x000fc800078e000e */
        /* <DEDUP_REMOVED lines=8> */
.L_x_2972:
[----:B------:R-:W-:Y:S05]  /*1b080*/  BRA `(.L_x_2973) ;  /* 0xffffffa0003c7947 */ /* 0x000fea000383ffff */
.L_x_2870:
[----:B------:R-:W-:Y:S02]  /*1b090*/  IMAD.MOV.U32 R13, RZ, RZ, R4 ;  /* 0x000000ffff0d7224 */ /* 0x000fe400078e0004 */
[----:B------:R-:W-:Y:S02]  /*1b0a0*/  IMAD.MOV.U32 R12, RZ, RZ, RZ ;  /* 0x000000ffff0c7224 */ /* 0x000fe400078e00ff */
[----:B------:R-:W-:Y:S02]  /*1b0b0*/  IMAD.MOV.U32 R11, RZ, RZ, 0x181f ;  /* 0x0000181fff0b7424 */ /* 0x000fe400078e00ff */
[----:B------:R-:W-:Y:S02]  /*1b0c0*/  IMAD.MOV.U32 R15, RZ, RZ, -0x1 ;  /* 0xffffffffff0f7424 */ /* 0x000fe400078e00ff */
[----:B------:R-:W-:Y:S02]  /*1b0d0*/  IMAD R18, R18, R5, RZ ;  /* 0x0000000512127224 */ /* 0x000fe400078e02ff */
[----:B------:R-:W-:-:S07]  /*1b0e0*/  IMAD R5, R17, 0x80, R8 ;  /* 0x0000008011057824 */ /* 0x000fce00078e0208 */
[----:B-----5:R-:W-:Y:S05]  /*1b0f0*/  WARPSYNC.COLLECTIVE R15, `(.L_x_2974) ;  /* 0x000000000f087348 */ /* 0x020fea0003c00000 */
[----:B------:R0:W1:Y:S02]  /*1b100*/  SHFL.IDX P6, R14, R13, R12, R11 ;  /* 0x0000000c0d0e7389 */ /* 0x00006400000c000b */
[----:B01---5:R-:W-:Y:S01]  /*1b110*/  ENDCOLLECTIVE ;  /* 0x000000000000791b */ /* 0x023fe20003800000 */
.L_x_2974:
[C---:B------:R-:W-:Y:S01]  /*1b120*/  VIADD R7, R5.reuse, 0x10 ;  /* 0x0000001005077836 */ /* 0x040fe20000000000 */
[----:B------:R-:W-:Y:S01]  /*1b130*/  ISETP.GE.AND P2, PT, R5, R18, PT ;  /* 0x000000120500720c */ /* 0x000fe20003f46270 */
[----:B------:R-:W-:Y:S02]  /*1b140*/  IMAD.MOV.U32 R13, RZ, RZ, R0 ;  /* 0x000000ffff0d7224 */ /* 0x000fe400078e0000 */
[----:B------:R-:W-:-:S10]  /*1b150*/  IMAD.MOV.U32 R2, RZ, RZ, R14 ;  /* 0x000000ffff027224 */ /* 0x000fd400078e000e */
[----:B------:R-:W-:Y:S05]  /*1b160*/  WARPSYNC.COLLECTIVE R15, `(.L_x_2975) ;  /* 0x000000000f087348 */ /* 0x000fea0003c00000 */
[----:B------:R0:W1:Y:S02]  /*1b170*/  SHFL.IDX P6, R14, R13, R12, R11 ;  /* 0x0000000c0d0e7389 */ /* 0x00006400000c000b */
[----:B01----:R-:W-:Y:S01]  /*1b180*/  ENDCOLLECTIVE ;  /* 0x000000000000791b */ /* 0x003fe20003800000 */
.L_x_2975:
        /* <DEDUP_REMOVED lines=8> */
.L_x_2976:
        /* <DEDUP_REMOVED lines=11> */
.L_x_2977:
        /* <DEDUP_REMOVED lines=8> */
.L_x_2978:
        /* <DEDUP_REMOVED lines=13> */
.L_x_2979:
        /* <DEDUP_REMOVED lines=8> */
.L_x_2980:
        /* <DEDUP_REMOVED lines=13> */
.L_x_2981:
        /* <DEDUP_REMOVED lines=8> */
.L_x_2982:
        /* <DEDUP_REMOVED lines=13> */
.L_x_2983:
        /* <DEDUP_REMOVED lines=8> */
.L_x_2984:
        /* <DEDUP_REMOVED lines=13> */
.L_x_2985:
        /* <DEDUP_REMOVED lines=8> */
.L_x_2986:
        /* <DEDUP_REMOVED lines=13> */
.L_x_2987:
        /* <DEDUP_REMOVED lines=8> */
.L_x_2988:
        /* <DEDUP_REMOVED lines=11> */
.L_x_2989:
[----:B------:R-:W-:Y:S05]  /*1ba80*/  BRA `(.L_x_2990) ;  /* 0xffffffa0008c7947 */ /* 0x000fea000383ffff */
.L_x_2875:
[----:B0-----:R0:W1:Y:S02]  /*1ba90*/  SYNCS.PHASECHK.TRANS64.TRYWAIT P1, [R16+URZ+0x38820], R3 ;  /* 0x03882003100075a7 */ /* 0x001064000802017f */
[----:B-1----:R-:W-:Y:S05]  /*1baa0*/  @!P1 NANOSLEEP.SYNCS 0x989680 ;  /* 0x009896800000995d */ /* 0x002fea0003900000 */
[----:B------:R-:W1:Y:S02]  /*1bab0*/  @!P1 SYNCS.PHASECHK.TRANS64 P1, [R16+URZ+0x38820], R3 ;  /* 0x03882003100095a7 */ /* 0x000e64000802007f */
[----:B-1----:R-:W-:Y:S05]  /*1bac0*/  @!P1 BRA `(.L_x_2875) ;  /* 0xfffffffc00f09947 */ /* 0x002fea000383ffff */
[----:B------:R-:W-:Y:S05]  /*1bad0*/  BRA `(.L_x_2991) ;  /* 0xffffffa400007947 */ /* 0x000fea000383ffff */
.L_x_2879:
[----:B0-----:R0:W1:Y:S02]  /*1bae0*/  SYNCS.PHASECHK.TRANS64.TRYWAIT P0, [R0+URZ+0x38880], R19 ;  /* 0x03888013000075a7 */ /* 0x001064000800017f */
[----:B-1----:R-:W-:Y:S05]  /*1baf0*/  @!P0 NANOSLEEP.SYNCS 0x989680 ;  /* 0x009896800000895d */ /* 0x002fea0003900000 */
[----:B------:R-:W1:Y:S02]  /*1bb00*/  @!P0 SYNCS.PHASECHK.TRANS64 P0, [R0+URZ+0x38880], R19 ;  /* 0x03888013000085a7 */ /* 0x000e64000800007f */
[----:B-1----:R-:W-:Y:S05]  /*1bb10*/  @!P0 BRA `(.L_x_2879) ;  /* 0xfffffffc00f08947 */ /* 0x002fea000383ffff */
[----:B------:R-:W-:Y:S05]  /*1bb20*/  BRA `(.L_x_2992) ;  /* 0xffffffa400b87947 */ /* 0x000fea000383ffff */
.L_x_2880:
        /* <DEDUP_REMOVED lines=8> */
.L_x_2994:
[----:B------:R-:W-:Y:S05]  /*1bbb0*/  BSYNC B0 ;  /* 0x0000000000007941 */ /* 0x000fea0003800000 */
.L_x_2993:
        /* <DEDUP_REMOVED lines=9> */
.L_x_2995:
[----:B------:R-:W-:Y:S02]  /*1bc50*/  IMAD.MOV.U32 R13, RZ, RZ, R7 ;  /* 0x000000ffff0d7224 */ /* 0x000fe400078e0007 */
[----:B------:R-:W-:Y:S02]  /*1bc60*/  IMAD.MOV.U32 R12, RZ, RZ, 0x1 ;  /* 0x00000001ff0c7424 */ /* 0x000fe400078e00ff */
[----:B------:R-:W-:-:S07]  /*1bc70*/  IMAD.MOV.U32 R2, RZ, RZ, R14 ;  /* 0x000000ffff027224 */ /* 0x000fce00078e000e */
[----:B------:R-:W-:Y:S05]  /*1bc80*/  WARPSYNC.COLLECTIVE R15, `(.L_x_2996) ;  /* 0x000000000f087348 */ /* 0x000fea0003c00000 */
[----:B------:R0:W1:Y:S02]  /*1bc90*/  SHFL.IDX P6, R14, R13, R12, R11 ;  /* 0x0000000c0d0e7389 */ /* 0x00006400000c000b */
[----:B01----:R-:W-:Y:S01]  /*1bca0*/  ENDCOLLECTIVE ;  /* 0x000000000000791b */ /* 0x003fe20003800000 */
.L_x_2996:
        /* <DEDUP_REMOVED lines=12> */
.L_x_2997:
[----:B------:R-:W-:Y:S02]  /*1bd70*/  IMAD.MOV.U32 R13, RZ, RZ, R7 ;  /* 0x000000ffff0d7224 */ /* 0x000fe400078e0007 */
[----:B------:R-:W-:Y:S02]  /*1bd80*/  IMAD.MOV.U32 R12, RZ, RZ, 0x2 ;  /* 0x00000002ff0c7424 */ /* 0x000fe400078e00ff */
[----:B------:R-:W-:-:S07]  /*1bd90*/  IMAD.MOV.U32 R2, RZ, RZ, R14 ;  /* 0x000000ffff027224 */ /* 0x000fce00078e000e */
[----:B------:R-:W-:Y:S05]  /*1bda0*/  WARPSYNC.COLLECTIVE R15, `(.L_x_2998) ;  /* 0x000000000f087348 */ /* 0x000fea0003c00000 */
[----:B------:R0:W1:Y:S02]  /*1bdb0*/  SHFL.IDX P6, R14, R13, R12, R11 ;  /* 0x0000000c0d0e7389 */ /* 0x00006400000c000b */
[----:B01----:R-:W-:Y:S01]  /*1bdc0*/  ENDCOLLECTIVE ;  /* 0x000000000000791b */ /* 0x003fe20003800000 */
.L_x_2998:
        /* <DEDUP_REMOVED lines=12> */
.L_x_2999:
[----:B------:R-:W-:Y:S02]  /*1be90*/  IMAD.MOV.U32 R13, RZ, RZ, R7 ;  /* 0x000000ffff0d7224 */ /* 0x000fe400078e0007 */
[----:B------:R-:W-:Y:S02]  /*1bea0*/  IMAD.MOV.U32 R12, RZ, RZ, 0x3 ;  /* 0x00000003ff0c7424 */ /* 0x000fe400078e00ff */
[----:B------:R-:W-:-:S07]  /*1beb0*/  IMAD.MOV.U32 R2, RZ, RZ, R14 ;  /* 0x000000ffff027224 */ /* 0x000fce00078e000e */
[----:B------:R-:W-:Y:S05]  /*1bec0*/  WARPSYNC.COLLECTIVE R15, `(.L_x_3000) ;  /* 0x000000000f087348 */ /* 0x000fea0003c00000 */
[----:B------:R0:W1:Y:S02]  /*1bed0*/  SHFL.IDX P6, R14, R13, R12, R11 ;  /* 0x0000000c0d0e7389 */ /* 0x00006400000c000b */
[----:B01----:R-:W-:Y:S01]  /*1bee0*/  ENDCOLLECTIVE ;  /* 0x000000000000791b */ /* 0x003fe20003800000 */
.L_x_3000:
        /* <DEDUP_REMOVED lines=12> */
.L_x_3001:
[----:B------:R-:W-:Y:S02]  /*1bfb0*/  IMAD.MOV.U32 R13, RZ, RZ, R7 ;  /* 0x000000ffff0d7224 */ /* 0x000fe400078e0007 */
[----:B------:R-:W-:Y:S02]  /*1bfc0*/  IMAD.MOV.U32 R12, RZ, RZ, 0x4 ;  /* 0x00000004ff0c7424 */ /* 0x000fe400078e00ff */
[----:B------:R-:W-:-:S07]  /*1bfd0*/  IMAD.MOV.U32 R2, RZ, RZ, R14 ;  /* 0x000000ffff027224 */ /* 0x000fce00078e000e */
[----:B------:R-:W-:Y:S05]  /*1bfe0*/  WARPSYNC.COLLECTIVE R15, `(.L_x_3002) ;  /* 0x000000000f087348 */ /* 0x000fea0003c00000 */
[----:B------:R0:W1:Y:S02]  /*1bff0*/  SHFL.IDX P6, R14, R13, R12, R11 ;  /* 0x0000000c0d0e7389 */ /* 0x00006400000c000b */
[----:B01----:R-:W-:Y:S01]  /*1c000*/  ENDCOLLECTIVE ;  /* 0x000000000000791b */ /* 0x003fe20003800000 */
.L_x_3002:
        /* <DEDUP_REMOVED lines=12> */
.L_x_3003:
[----:B------:R-:W-:Y:S02]  /*1c0d0*/  IMAD.MOV.U32 R13, RZ, RZ, R7 ;  /* 0x000000ffff0d7224 */ /* 0x000fe400078e0007 */
[----:B------:R-:W-:Y:S02]  /*1c0e0*/  IMAD.MOV.U32 R12, RZ, RZ, 0x5 ;  /* 0x00000005ff0c7424 */ /* 0x000fe400078e00ff */
[----:B------:R-:W-:-:S07]  /*1c0f0*/  IMAD.MOV.U32 R2, RZ, RZ, R14 ;  /* 0x000000ffff027224 */ /* 0x000fce00078e000e */
[----:B------:R-:W-:Y:S05]  /*1c100*/  WARPSYNC.COLLECTIVE R15, `(.L_x_3004) ;  /* 0x000000000f087348 */ /* 0x000fea0003c00000 */
[----:B------:R0:W1:Y:S02]  /*1c110*/  SHFL.IDX P6, R14, R13, R12, R11 ;  /* 0x0000000c0d0e7389 */ /* 0x00006400000c000b */
[----:B01----:R-:W-:Y:S01]  /*1c120*/  ENDCOLLECTIVE ;  /* 0x000000000000791b */ /* 0x003fe20003800000 */
.L_x_3004:
        /* <DEDUP_REMOVED lines=12> */
.L_x_3005:
[----:B------:R-:W-:Y:S02]  /*1c1f0*/  IMAD.MOV.U32 R13, RZ, RZ, R7 ;  /* 0x000000ffff0d7224 */ /* 0x000fe400078e0007 */
[----:B------:R-:W-:Y:S02]  /*1c200*/  IMAD.MOV.U32 R12, RZ, RZ, 0x6 ;  /* 0x00000006ff0c7424 */ /* 0x000fe400078e00ff */
[----:B------:R-:W-:-:S07]  /*1c210*/  IMAD.MOV.U32 R2, RZ, RZ, R14 ;  /* 0x000000ffff027224 */ /* 0x000fce00078e000e */
[----:B------:R-:W-:Y:S05]  /*1c220*/  WARPSYNC.COLLECTIVE R15, `(.L_x_3006) ;  /* 0x000000000f087348 */ /* 0x000fea0003c00000 */
[----:B------:R0:W1:Y:S02]  /*1c230*/  SHFL.IDX P6, R14, R13, R12, R11 ;  /* 0x0000000c0d0e7389 */ /* 0x00006400000c000b */
[----:B01----:R-:W-:Y:S01]  /*1c240*/  ENDCOLLECTIVE ;  /* 0x000000000000791b */ /* 0x003fe20003800000 */
.L_x_3006:
        /* <DEDUP_REMOVED lines=12> */
.L_x_3007:
[----:B------:R-:W-:Y:S02]  /*1c310*/  IMAD.MOV.U32 R13, RZ, RZ, R7 ;  /* 0x000000ffff0d7224 */ /* 0x000fe400078e0007 */
[----:B------:R-:W-:Y:S02]  /*1c320*/  IMAD.MOV.U32 R12, RZ, RZ, 0x7 ;  /* 0x00000007ff0c7424 */ /* 0x000fe400078e00ff */
[----:B------:R-:W-:-:S07]  /*1c330*/  IMAD.MOV.U32 R2, RZ, RZ, R14 ;  /* 0x000000ffff027224 */ /* 0x000fce00078e000e */
[----:B------:R-:W-:Y:S05]  /*1c340*/  WARPSYNC.COLLECTIVE R15, `(.L_x_3008) ;  /* 0x000000000f087348 */ /* 0x000fea0003c00000 */
[----:B------:R0:W1:Y:S02]  /*1c350*/  SHFL.IDX P6, R14, R13, R12, R11 ;  /* 0x0000000c0d0e7389 */ /* 0x00006400000c000b */
[----:B01----:R-:W-:Y:S01]  /*1c360*/  ENDCOLLECTIVE ;  /* 0x000000000000791b */ /* 0x003fe20003800000 */
.L_x_3008:
        /* <DEDUP_REMOVED lines=12> */
.L_x_3009:
[----:B------:R-:W-:Y:S01]  /*1c430*/  IMAD.MOV.U32 R2, RZ, RZ, R14 ;  /* 0x000000ffff027224 */ /* 0x000fe200078e000e */
[----:B------:R-:W-:Y:S06]  /*1c440*/  BRA `(.L_x_3010) ;  /* 0xffffffa0008c7947 */ /* 0x000fec000383ffff */
.L_x_2885:
[----:B----4-:R4:W0:Y:S02]  /*1c450*/  SYNCS.PHASECHK.TRANS64.TRYWAIT P0, [R0+URZ+0x38840], R19 ;  /* 0x03884013000075a7 */ /* 0x010824000800017f */
[----:B0-----:R-:W-:Y:S05]  /*1c460*/  @!P0 NANOSLEEP.SYNCS 0x989680 ;  /* 0x009896800000895d */ /* 0x001fea0003900000 */
[----:B------:R-:W0:Y:S02]  /*1c470*/  @!P0 SYNCS.PHASECHK.TRANS64 P0, [R0+URZ+0x38840], R19 ;  /* 0x03884013000085a7 */ /* 0x000e24000800007f */
[----:B0-----:R-:W-:Y:S05]  /*1c480*/  @!P0 BRA `(.L_x_2885) ;  /* 0xfffffffc00f08947 */ /* 0x001fea000383ffff */
[----:B------:R-:W-:Y:S05]  /*1c490*/  BRA `(.L_x_3011) ;  /* 0xffffffa000e07947 */ /* 0x000fea000383ffff */
.L_x_2886:
        /* <DEDUP_REMOVED lines=8> */
.L_x_3013:
[----:B------:R-:W-:Y:S05]  /*1c520*/  BSYNC B0 ;  /* 0x0000000000007941 */ /* 0x000fea0003800000 */
.L_x_3012:
        /* <DEDUP_REMOVED lines=8> */
.L_x_3014:
[----:B------:R-:W-:Y:S02]  /*1c5b0*/  IMAD.MOV.U32 R13, RZ, RZ, R5 ;  /* 0x000000ffff0d7224 */ /* 0x000fe400078e0005 */
[----:B------:R-:W-:Y:S01]  /*1c5c0*/  IMAD.MOV.U32 R12, RZ, RZ, 0x1 ;  /* 0x00000001ff0c7424 */ /* 0x000fe200078e00ff */
[----:B------:R-:W-:-:S13]  /*1c5d0*/  IADD3 R2, P0, R32, R14, RZ ;  /* 0x0000000e20027210 */ /* 0x000fda0007f1e0ff */
[----:B------:R-:W-:Y:S05]  /*1c5e0*/  WARPSYNC.COLLECTIVE R15, `(.L_x_3015) ;  /* 0x000000000f087348 */ /* 0x000fea0003c00000 */
[----:B------:R0:W1:Y:S02]  /*1c5f0*/  SHFL.IDX P6, R14, R13, R12, R11 ;  /* 0x0000000c0d0e7389 */ /* 0x00006400000c000b */
[----:B01----:R-:W-:Y:S01]  /*1c600*/  ENDCOLLECTIVE ;  /* 0x000000000000791b */ /* 0x003fe20003800000 */
.L_x_3015:
        /* <DEDUP_REMOVED lines=11> */
.L_x_3016:
[----:B------:R-:W-:Y:S02]  /*1c6c0*/  IMAD.MOV.U32 R13, RZ, RZ, R5 ;  /* 0x000000ffff0d7224 */ /* 0x000fe400078e0005 */
[----:B------:R-:W-:Y:S01]  /*1c6d0*/  IMAD.MOV.U32 R12, RZ, RZ, 0x2 ;  /* 0x00000002ff0c7424 */ /* 0x000fe200078e00ff */
[----:B------:R-:W-:-:S13]  /*1c6e0*/  IADD3 R2, P0, R32, R14, RZ ;  /* 0x0000000e20027210 */ /* 0x000fda0007f1e0ff */
[----:B------:R-:W-:Y:S05]  /*1c6f0*/  WARPSYNC.COLLECTIVE R15, `(.L_x_3017) ;  /* 0x000000000f087348 */ /* 0x000fea0003c00000 */
[----:B------:R0:W1:Y:S02]  /*1c700*/  SHFL.IDX P6, R14, R13, R12, R11 ;  /* 0x0000000c0d0e7389 */ /* 0x00006400000c000b */
[----:B01----:R-:W-:Y:S01]  /*1c710*/  ENDCOLLECTIVE ;  /* 0x000000000000791b */ /* 0x003fe20003800000 */
.L_x_3017:
        /* <DEDUP_REMOVED lines=11> */
.L_x_3018:
[----:B------:R-:W-:Y:S02]  /*1c7d0*/  IMAD.MOV.U32 R13, RZ, RZ, R5 ;  /* 0x000000ffff0d7224 */ /* 0x000fe400078e0005 */
[----:B------:R-:W-:Y:S01]  /*1c7e0*/  IMAD.MOV.U32 R12, RZ, RZ, 0x3 ;  /* 0x00000003ff0c7424 */ /* 0x000fe200078e00ff */
[----:B------:R-:W-:-:S13]  /*1c7f0*/  IADD3 R2, P0, R32, R14, RZ ;  /* 0x0000000e20027210 */ /* 0x000fda0007f1e0ff */
[----:B------:R-:W-:Y:S05]  /*1c800*/  WARPSYNC.COLLECTIVE R15, `(.L_x_3019) ;  /* 0x000000000f087348 */ /* 0x000fea0003c00000 */
[----:B------:R0:W1:Y:S02]  /*1c810*/  SHFL.IDX P6, R14, R13, R12, R11 ;  /* 0x0000000c0d0e7389 */ /* 0x00006400000c000b */
[----:B01----:R-:W-:Y:S01]  /*1c820*/  ENDCOLLECTIVE ;  /* 0x000000000000791b */ /* 0x003fe20003800000 */
.L_x_3019:
        /* <DEDUP_REMOVED lines=11> */
.L_x_3020:
[----:B------:R-:W-:Y:S02]  /*1c8e0*/  IMAD.MOV.U32 R13, RZ, RZ, R5 ;  /* 0x000000ffff0d7224 */ /* 0x000fe400078e0005 */
[----:B------:R-:W-:Y:S01]  /*1c8f0*/  IMAD.MOV.U32 R12, RZ, RZ, 0x4 ;  /* 0x00000004ff0c7424 */ /* 0x000fe200078e00ff */
[----:B------:R-:W-:-:S13]  /*1c900*/  IADD3 R2, P0, R32, R14, RZ ;  /* 0x0000000e20027210 */ /* 0x000fda0007f1e0ff */
[----:B------:R-:W-:Y:S05]  /*1c910*/  WARPSYNC.COLLECTIVE R15, `(.L_x_3021) ;  /* 0x000000000f087348 */ /* 0x000fea0003c00000 */
[----:B------:R0:W1:Y:S02]  /*1c920*/  SHFL.IDX P6, R14, R13, R12, R11 ;  /* 0x0000000c0d0e7389 */ /* 0x00006400000c000b */
[----:B01----:R-:W-:Y:S01]  /*1c930*/  ENDCOLLECTIVE ;  /* 0x000000000000791b */ /* 0x003fe20003800000 */
.L_x_3021:
        /* <DEDUP_REMOVED lines=11> */
.L_x_3022:
[----:B------:R-:W-:Y:S02]  /*1c9f0*/  IMAD.MOV.U32 R13, RZ, RZ, R5 ;  /* 0x000000ffff0d7224 */ /* 0x000fe400078e0005 */
[----:B------:R-:W-:Y:S01]  /*1ca00*/  IMAD.MOV.U32 R12, RZ, RZ, 0x5 ;  /* 0x00000005ff0c7424 */ /* 0x000fe200078e00ff */
[----:B------:R-:W-:-:S13]  /*1ca10*/  IADD3 R2, P0, R32, R14, RZ ;  /* 0x0000000e20027210 */ /* 0x000fda0007f1e0ff */
[----:B------:R-:W-:Y:S05]  /*1ca20*/  WARPSYNC.COLLECTIVE R15, `(.L_x_3023) ;  /* 0x000000000f087348 */ /* 0x000fea0003c00000 */
[----:B------:R0:W1:Y:S02]  /*1ca30*/  SHFL.IDX P6, R14, R13, R12, R11 ;  /* 0x0000000c0d0e7389 */ /* 0x00006400000c000b */
[----:B01----:R-:W-:Y:S01]  /*1ca40*/  ENDCOLLECTIVE ;  /* 0x000000000000791b */ /* 0x003fe20003800000 */
.L_x_3023:
        /* <DEDUP_REMOVED lines=11> */
.L_x_3024:
[----:B------:R-:W-:Y:S02]  /*1cb00*/  IMAD.MOV.U32 R13, RZ, RZ, R5 ;  /* 0x000000ffff0d7224 */ /* 0x000fe400078e0005 */
[----:B------:R-:W-:Y:S01]  /*1cb10*/  IMAD.MOV.U32 R12, RZ, RZ, 0x6 ;  /* 0x00000006ff0c7424 */ /* 0x000fe200078e00ff */
[----:B------:R-:W-:-:S13]  /*1cb20*/  IADD3 R2, P0, R32, R14, RZ ;  /* 0x0000000e20027210 */ /* 0x000fda0007f1e0ff */
[----:B------:R-:W-:Y:S05]  /*1cb30*/  WARPSYNC.COLLECTIVE R15, `(.L_x_3025) ;  /* 0x000000000f087348 */ /* 0x000fea0003c00000 */
[----:B------:R0:W1:Y:S02]  /*1cb40*/  SHFL.IDX P6, R14, R13, R12, R11 ;  /* 0x0000000c0d0e7389 */ /* 0x00006400000c000b */
[----:B01----:R-:W-:Y:S01]  /*1cb50*/  ENDCOLLECTIVE ;  /* 0x000000000000791b */ /* 0x003fe20003800000 */
.L_x_3025:
        /* <DEDUP_REMOVED lines=11> */
.L_x_3026:
[----:B------:R-:W-:Y:S02]  /*1cc10*/  IMAD.MOV.U32 R13, RZ, RZ, R5 ;  /* 0x000000ffff0d7224 */ /* 0x000fe400078e0005 */
[----:B------:R-:W-:Y:S01]  /*1cc20*/  IMAD.MOV.U32 R12, RZ, RZ, 0x7 ;  /* 0x00000007ff0c7424 */ /* 0x000fe200078e00ff */
[----:B------:R-:W-:-:S13]  /*1cc30*/  IADD3 R2, P0, R32, R14, RZ ;  /* 0x0000000e20027210 */ /* 0x000fda0007f1e0ff */
[----:B------:R-:W-:Y:S05]  /*1cc40*/  WARPSYNC.COLLECTIVE R15, `(.L_x_3027) ;  /* 0x000000000f087348 */ /* 0x000fea0003c00000 */
[----:B------:R0:W1:Y:S02]  /*1cc50*/  SHFL.IDX P6, R14, R13, R12, R11 ;  /* 0x0000000c0d0e7389 */ /* 0x00006400000c000b */
[----:B01----:R-:W-:Y:S01]  /*1cc60*/  ENDCOLLECTIVE ;  /* 0x000000000000791b */ /* 0x003fe20003800000 */
.L_x_3027:
        /* <DEDUP_REMOVED lines=11> */
.L_x_3028:
[----:B------:R-:W-:Y:S05]  /*1cd20*/  BRA `(.L_x_3029) ;  /* 0xffffff9c00c87947 */ /* 0x000fea000383ffff */
.L_x_2891:
[----:B0-----:R0:W1:Y:S02]  /*1cd30*/  SYNCS.PHASECHK.TRANS64.TRYWAIT P2, [R0+URZ+0x38870], R3 ;  /* 0x03887003000075a7 */ /* 0x001064000804017f */
[----:B-1----:R-:W-:Y:S05]  /*1cd40*/  @!P2 NANOSLEEP.SYNCS 0x989680 ;  /* 0x009896800000a95d */ /* 0x002fea0003900000 */
[----:B------:R-:W1:Y:S02]  /*1cd50*/  @!P2 SYNCS.PHASECHK.TRANS64 P2, [R0+URZ+0x38870], R3 ;  /* 0x038870030000a5a7 */ /* 0x000e64000804007f */
[----:B-1----:R-:W-:Y:S05]  /*1cd60*/  @!P2 BRA `(.L_x_2891) ;  /* 0xfffffffc00f0a947 */ /* 0x002fea000383ffff */
[----:B------:R-:W-:Y:S05]  /*1cd70*/  BRA `(.L_x_3030) ;  /* 0xffffffa000307947 */ /* 0x000fea000383ffff */
.L_x_2893:
[----:B0-----:R0:W1:Y:S02]  /*1cd80*/  SYNCS.PHASECHK.TRANS64.TRYWAIT P2, [R0+URZ+0x38860], R3 ;  /* 0x03886003000075a7 */ /* 0x001064000804017f */
[----:B-1----:R-:W-:Y:S05]  /*1cd90*/  @!P2 NANOSLEEP.SYNCS 0x989680 ;  /* 0x009896800000a95d */ /* 0x002fea0003900000 */
[----:B------:R-:W1:Y:S02]  /*1cda0*/  @!P2 SYNCS.PHASECHK.TRANS64 P2, [R0+URZ+0x38860], R3 ;  /* 0x038860030000a5a7 */ /* 0x000e64000804007f */
[----:B-1----:R-:W-:Y:S05]  /*1cdb0*/  @!P2 BRA `(.L_x_2893) ;  /* 0xfffffffc00f0a947 */ /* 0x002fea000383ffff */
[----:B------:R-:W-:Y:S05]  /*1cdc0*/  BRA `(.L_x_3031) ;  /* 0xffffffa000407947 */ /* 0x000fea000383ffff */
.L_x_2901:
[----:B0-----:R0:W3:Y:S02]  /*1cdd0*/  SYNCS.PHASECHK.TRANS64.TRYWAIT P1, [R18+URZ+0x38870], R3 ;  /* 0x03887003120075a7 */ /* 0x0010e4000802017f */
[----:B---3--:R-:W-:Y:S05]  /*1cde0*/  @!P1 NANOSLEEP.SYNCS 0x989680 ;  /* 0x009896800000995d */ /* 0x008fea0003900000 */
[----:B------:R-:W3:Y:S02]  /*1cdf0*/  @!P1 SYNCS.PHASECHK.TRANS64 P1, [R18+URZ+0x38870], R3 ;  /* 0x03887003120095a7 */ /* 0x000ee4000802007f */
[----:B---3--:R-:W-:Y:S05]  /*1ce00*/  @!P1 BRA `(.L_x_2901) ;  /* 0xfffffffc00f09947 */ /* 0x008fea000383ffff */
[----:B------:R-:W-:Y:S05]  /*1ce10*/  BRA `(.L_x_3032) ;  /* 0xffffffa8009c7947 */ /* 0x000fea000383ffff */
.L_x_2903:
[----:B0-----:R0:W1:Y:S02]  /*1ce20*/  SYNCS.PHASECHK.TRANS64.TRYWAIT P1, [R18+URZ+0x38860], R3 ;  /* 0x03886003120075a7 */ /* 0x001064000802017f */
[----:B-1----:R-:W-:Y:S05]  /*1ce30*/  @!P1 NANOSLEEP.SYNCS 0x989680 ;  /* 0x009896800000995d */ /* 0x002fea0003900000 */
[----:B------:R-:W1:Y:S02]  /*1ce40*/  @!P1 SYNCS.PHASECHK.TRANS64 P1, [R18+URZ+0x38860], R3 ;  /* 0x03886003120095a7 */ /* 0x000e64000802007f */
[----:B-1----:R-:W-:Y:S05]  /*1ce50*/  @!P1 BRA `(.L_x_2903) ;  /* 0xfffffffc00f09947 */ /* 0x002fea000383ffff */
[----:B------:R-:W-:Y:S05]  /*1ce60*/  BRA `(.L_x_3033) ;  /* 0xffffffa800a87947 */ /* 0x000fea000383ffff */
.L_x_2917:
[----:B0-----:R0:W1:Y:S02]  /*1ce70*/  SYNCS.PHASECHK.TRANS64.TRYWAIT P0, [R5+URZ+0x38820], R0 ;  /* 0x03882000050075a7 */ /* 0x001064000800017f */
[----:B-1----:R-:W-:Y:S05]  /*1ce80*/  @!P0 NANOSLEEP.SYNCS 0x989680 ;  /* 0x009896800000895d */ /* 0x002fea0003900000 */
[----:B------:R-:W1:Y:S02]  /*1ce90*/  @!P0 SYNCS.PHASECHK.TRANS64 P0, [R5+URZ+0x38820], R0 ;  /* 0x03882000050085a7 */ /* 0x000e64000800007f */
[----:B-1----:R-:W-:Y:S05]  /*1cea0*/  @!P0 BRA `(.L_x_2917) ;  /* 0xfffffffc00f08947 */ /* 0x002fea000383ffff */
[----:B------:R-:W-:Y:S05]  /*1ceb0*/  BRA `(.L_x_3034) ;  /* 0xffffffc400107947 */ /* 0x000fea000383ffff */
.L_x_2918:
        /* <DEDUP_REMOVED lines=11> */
.L_x_3036:
[----:B------:R-:W-:Y:S05]  /*1cf70*/  BSYNC B0 ;  /* 0x0000000000007941 */ /* 0x000fea0003800000 */
.L_x_3035:
[----:B------:R-:W-:Y:S05]  /*1cf80*/  BRA `(.L_x_3037) ;  /* 0xffffffc000f87947 */ /* 0x000fea000383ffff */
.L_x_2921:
[----:B------:R-:W-:Y:S01]  /*1cf90*/  BSSY B1, `(.L_x_3038) ;  /* 0x0000006000017945 */ /* 0x000fe20003800000 */
[----:B------:R-:W-:-:S07]  /*1cfa0*/  IMAD.MOV.U32 R15, RZ, RZ, -0x1 ;  /* 0xffffffffff0f7424 */ /* 0x000fce00078e00ff */
[----:B0-----:R-:W-:Y:S05]  /*1cfb0*/  WARPSYNC.COLLECTIVE R15, `(.L_x_3039) ;  /* 0x000000000f0c7348 */ /* 0x001fea0003c00000 */
[----:B------:R-:W-:Y:S02]  /*1cfc0*/  ELECT P6, UR62, PT ;  /* 0x00000000003e782f */ /* 0x000fe400038c0000 */
[----:B------:R-:W-:Y:S01]  /*1cfd0*/  MOV R14, UR62 ;  /* 0x0000003e000e7c02 */ /* 0x000fe20008000f00 */
[----:B0-----:R-:W-:Y:S10]  /*1cfe0*/  ENDCOLLECTIVE ;  /* 0x000000000000791b */ /* 0x001ff40003800000 */
.L_x_3039:
[----:B------:R-:W-:Y:S05]  /*1cff0*/  BSYNC B1 ;  /* 0x0000000000017941 */ /* 0x000fea0003800000 */
.L_x_3038:
[----:B------:R-:W-:Y:S05]  /*1d000*/  BRA `(.L_x_3040) ;  /* 0xffffffc000f07947 */ /* 0x000fea000383ffff */
.L_x_2923:
[----:B0-----:R0:W1:Y:S02]  /*1d010*/  SYNCS.PHASECHK.TRANS64.TRYWAIT P1, [R3+URZ+0x38840], R2 ;  /* 0x03884002030075a7 */ /* 0x001064000802017f */
[----:B-1----:R-:W-:Y:S05]  /*1d020*/  @!P1 NANOSLEEP.SYNCS 0x989680 ;  /* 0x009896800000995d */ /* 0x002fea0003900000 */
[----:B------:R-:W1:Y:S02]  /*1d030*/  @!P1 SYNCS.PHASECHK.TRANS64 P1, [R3+URZ+0x38840], R2 ;  /* 0x03884002030095a7 */ /* 0x000e64000802007f */
[----:B-1----:R-:W-:Y:S05]  /*1d040*/  @!P1 BRA `(.L_x_2923) ;  /* 0xfffffffc00f09947 */ /* 0x002fea000383ffff */
[----:B------:R-:W-:Y:S05]  /*1d050*/  BRA `(.L_x_3041) ;  /* 0xffffffc400107947 */ /* 0x000fea000383ffff */
.L_x_2925:
[----:B-1----:R1:W2:Y:S02]  /*1d060*/  SYNCS.PHASECHK.TRANS64.TRYWAIT P1, [R5+URZ+0x38840], R0 ;  /* 0x03884000050075a7 */ /* 0x0022a4000802017f */
[----:B--2---:R-:W-:Y:S05]  /*1d070*/  @!P1 NANOSLEEP.SYNCS 0x989680 ;  /* 0x009896800000995d */ /* 0x004fea0003900000 */
[----:B------:R-:W2:Y:S02]  /*1d080*/  @!P1 SYNCS.PHASECHK.TRANS64 P1, [R5+URZ+0x38840], R0 ;  /* 0x03884000050095a7 */ /* 0x000ea4000802007f */
[----:B--2---:R-:W-:Y:S05]  /*1d090*/  @!P1 BRA `(.L_x_2925) ;  /* 0xfffffffc00f09947 */ /* 0x004fea000383ffff */
[----:B------:R-:W-:Y:S05]  /*1d0a0*/  BRA `(.L_x_3042) ;  /* 0xffffffc4001c7947 */ /* 0x000fea000383ffff */
.L_x_2927:
[----:B--2---:R2:W3:Y:S02]  /*1d0b0*/  SYNCS.PHASECHK.TRANS64.TRYWAIT P1, [R3+URZ+0x38860], R2 ;  /* 0x03886002030075a7 */ /* 0x0044e4000802017f */
[----:B---3--:R-:W-:Y:S05]  /*1d0c0*/  @!P1 NANOSLEEP.SYNCS 0x989680 ;  /* 0x009896800000995d */ /* 0x008fea0003900000 */
[----:B------:R-:W3:Y:S02]  /*1d0d0*/  @!P1 SYNCS.PHASECHK.TRANS64 P1, [R3+URZ+0x38860], R2 ;  /* 0x03886002030095a7 */ /* 0x000ee4000802007f */
[----:B---3--:R-:W-:Y:S05]  /*1d0e0*/  @!P1 BRA `(.L_x_2927) ;  /* 0xfffffffc00f09947 */ /* 0x008fea000383ffff */
[----:B------:R-:W-:Y:S05]  /*1d0f0*/  BRA `(.L_x_3043) ;  /* 0xffffffc400187947 */ /* 0x000fea000383ffff */
.L_x_2929:
[----:B---3--:R3:W4:Y:S02]  /*1d100*/  SYNCS.PHASECHK.TRANS64.TRYWAIT P1, [R5+URZ+0x38860], R0 ;  /* 0x03886000050075a7 */ /* 0x008724000802017f */
[----:B----4-:R-:W-:Y:S05]  /*1d110*/  @!P1 NANOSLEEP.SYNCS 0x989680 ;  /* 0x009896800000995d */ /* 0x010fea0003900000 */
[----:B------:R-:W4:Y:S02]  /*1d120*/  @!P1 SYNCS.PHASECHK.TRANS64 P1, [R5+URZ+0x38860], R0 ;  /* 0x03886000050095a7 */ /* 0x000f24000802007f */
[----:B----4-:R-:W-:Y:S05]  /*1d130*/  @!P1 BRA `(.L_x_2929) ;  /* 0xfffffffc00f09947 */ /* 0x010fea000383ffff */
[----:B------:R-:W-:Y:S05]  /*1d140*/  BRA `(.L_x_3044) ;  /* 0xffffffc400147947 */ /* 0x000fea000383ffff */
.L_x_2931:
[----:B----4-:R4:W0:Y:S02]  /*1d150*/  SYNCS.PHASECHK.TRANS64.TRYWAIT P1, [R3+URZ+0x38880], R2 ;  /* 0x03888002030075a7 */ /* 0x010824000802017f */
[----:B0-----:R-:W-:Y:S05]  /*1d160*/  @!P1 NANOSLEEP.SYNCS 0x989680 ;  /* 0x009896800000995d */ /* 0x001fea0003900000 */
[----:B------:R-:W0:Y:S02]  /*1d170*/  @!P1 SYNCS.PHASECHK.TRANS64 P1, [R3+URZ+0x38880], R2 ;  /* 0x03888002030095a7 */ /* 0x000e24000802007f */
[----:B0-----:R-:W-:Y:S05]  /*1d180*/  @!P1 BRA `(.L_x_2931) ;  /* 0xfffffffc00f09947 */ /* 0x001fea000383ffff */
[----:B------:R-:W-:Y:S05]  /*1d190*/  BRA `(.L_x_3045) ;  /* 0xffffffc400107947 */ /* 0x000fea000383ffff */
.L_x_3046:
        /* <DEDUP_REMOVED lines=14> */
.L_x_3859:


//--------------------- .text._ZN7cutlass13device_kernelIN5flash11enable_sm90INS1_16FlashAttnFwdSm90INS1_25CollectiveMainloopFwdSm90ILi2EN4cute5tupleIJNS5_1CILi1EEES8_S8_EEENS6_IJNS7_ILi128EEESA_NS7_ILi256EEEEEELi256ENS_12float_e4m3_tEfNS_4arch4Sm90ELb1ELb0ELb1ELb1ELb1ELb1ELb0ELb1ELb0ELb1ELb1ELb0EEENS1_21CollectiveEpilogueFwdINS6_IJSA_SB_SA_EEES9_NS_10bfloat16_tESF_Li256ELb1ELb1ELb1ELb1EEENS1_36VarlenDynamicPersistentTileSchedulerILi128ELi128ELi256ELi128ELb1ELb1ELb1ELb1ELb1ELb1EEEEEEEEEvNT_6ParamsE --------------------------
	.section	.text._ZN7cutlass13device_kernelIN5flash11enable_sm90INS1_16FlashAttnFwdSm90INS1_25CollectiveMainloopFwdSm90ILi2EN4cute5tupleIJNS5_1CILi1EEES8_S8_EEENS6_IJNS7_ILi128EEESA_NS7_ILi256EEEEEELi256ENS_12float_e4m3_tEfNS_4arch4Sm90ELb1ELb0ELb1ELb1ELb1ELb1ELb0ELb1ELb0ELb1ELb1ELb0EEENS1_21CollectiveEpilogueFwdINS6_IJSA_SB_SA_EEES9_NS_10bfloat16_tESF_Li256ELb1ELb1ELb1ELb1EEENS1_36VarlenDynamicPersistentTileSchedulerILi128ELi128ELi256ELi128ELb1ELb1ELb1ELb1ELb1ELb1EEEEEEEEEvNT_6ParamsE,"ax",@progbits
	.align	128
.text._ZN7cutlass13device_kernelIN5flash11enable_sm90INS1_16FlashAttnFwdSm90INS1_25CollectiveMainloopFwdSm90ILi2EN4cute5tupleIJNS5_1CILi1EEES8_S8_EEENS6_IJNS7_ILi128EEESA_NS7_ILi256EEEEEELi256ENS_12float_e4m3_tEfNS_4arch4Sm90ELb1ELb0ELb1ELb1ELb1ELb1ELb0ELb1ELb0ELb1ELb1ELb0EEENS1_21CollectiveEpilogueFwdINS6_IJSA_SB_SA_EEES9_NS_10bfloat16_tESF_Li256ELb1ELb1ELb1ELb1EEENS1_36VarlenDynamicPersistentTileSchedulerILi128ELi128ELi256ELi128ELb1ELb1ELb1ELb1ELb1ELb1EEEEEEEEEvNT_6ParamsE:
        .type           _ZN7cutlass13device_kernelIN5flash11enable_sm90INS1_16FlashAttnFwdSm90INS1_25CollectiveMainloopFwdSm90ILi2EN4cute5tupleIJNS5_1CILi1EEES8_S8_EEENS6_IJNS7_ILi128EEESA_NS7_ILi256EEEEEELi256ENS_12float_e4m3_tEfNS_4arch4Sm90ELb1ELb0ELb1ELb1ELb1ELb1ELb0ELb1ELb0ELb1ELb1ELb0EEENS1_21CollectiveEpilogueFwdINS6_IJSA_SB_SA_EEES9_NS_10bfloat16_tESF_Li256ELb1ELb1ELb1ELb1EEENS1_36VarlenDynamicPersistentTileSchedulerILi128ELi128ELi256ELi128ELb1ELb1ELb1ELb1ELb1ELb1EEEEEEEEEvNT_6ParamsE,@function
        .size           _ZN7cutlass13device_kernelIN5flash11enable_sm90INS1_16FlashAttnFwdSm90INS1_25CollectiveMainloopFwdSm90ILi2EN4cute5tupleIJNS5_1CILi1EEES8_S8_EEENS6_IJNS7_ILi128EEESA_NS7_ILi256EEEEEELi256ENS_12float_e4m3_tEfNS_4arch4Sm90ELb1ELb0ELb1ELb1ELb1ELb1ELb0ELb1ELb0ELb1ELb1ELb0EEENS1_21CollectiveEpilogueFwdINS6_IJSA_SB_SA_EEES9_NS_10bfloat16_tESF_Li256ELb1ELb1ELb1ELb1EEENS1_36VarlenDynamicPersistentTileSchedulerILi128ELi128ELi256ELi128ELb1ELb1ELb1ELb1ELb1ELb1EEEEEEEEEvNT_6ParamsE,(.L_x_3860 - _ZN7cutlass13device_kernelIN5flash11enable_sm90INS1_16FlashAttnFwdSm90INS1_25CollectiveMainloopFwdSm90ILi2EN4cute5tupleIJNS5_1CILi1EEES8_S8_EEENS6_IJNS7_ILi128EEESA_NS7_ILi256EEEEEELi256ENS_12float_e4m3_tEfNS_4arch4Sm90ELb1ELb0ELb1ELb1ELb1ELb1ELb0ELb1ELb0ELb1ELb1ELb0EEENS1_21CollectiveEpilogueFwdINS6_IJSA_SB_SA_EEES9_NS_10bfloat16_tESF_Li256ELb1ELb1ELb1ELb1EEENS1_36VarlenDynamicPersistentTileSchedulerILi128ELi128ELi256ELi128ELb1ELb1ELb1ELb1ELb1ELb1EEEEEEEEEvNT_6ParamsE)
        .other          _ZN7cutlass13device_kernelIN5flash11enable_sm90INS1_16FlashAttnFwdSm90INS1_25CollectiveMainloopFwdSm90ILi2EN4cute5tupleIJNS5_1CILi1EEES8_S8_EEENS6_IJNS7_ILi128EEESA_NS7_ILi256EEEEEELi256ENS_12float_e4m3_tEfNS_4arch4Sm90ELb1ELb0ELb1ELb1ELb1ELb1ELb0ELb1ELb0ELb1ELb1ELb0EEENS1_21CollectiveEpilogueFwdINS6_IJSA_SB_SA_EEES9_NS_10bfloat16_tESF_Li256ELb1ELb1ELb1ELb1EEENS1_36VarlenDynamicPersistentTileSchedulerILi128ELi128ELi256ELi128ELb1ELb1ELb1ELb1ELb1ELb1EEEEEEEEEvNT_6ParamsE,@"STO_CUDA_ENTRY STV_DEFAULT"
_ZN7cutlass13device_kernelIN5flash11enable_sm90INS1_16FlashAttnFwdSm90INS1_25CollectiveMainloopFwdSm90ILi2EN4cute5tupleIJNS5_1CILi1EEES8_S8_EEENS6_IJNS7_ILi128EEESA_NS7_ILi256EEEEEELi256ENS_12float_e4m3_tEfNS_4arch4Sm90ELb1ELb0ELb1ELb1ELb1ELb1ELb0ELb1ELb0ELb1ELb1ELb0EEENS1_21CollectiveEpilogueFwdINS6_IJSA_SB_SA_EEES9_NS_10bfloat16_tESF_Li256ELb1ELb1ELb1ELb1EEENS1_36VarlenDynamicPersistentTileSchedulerILi128ELi128ELi256ELi128ELb1ELb1ELb1ELb1ELb1ELb1EEEEEEEEEvNT_6ParamsE:
        /* <DEDUP_REMOVED lines=18> */
.L_x_3048:
[----:B------:R-:W-:Y:S05]  /*0120*/  BSYNC B0 ;  /* 0x0000000000007941 */ /* 0x000fea0003800000 */
.L_x_3047:
        /* <DEDUP_REMOVED lines=41> */
.L_x_3049:
        /* <DEDUP_REMOVED lines=22> */
.L_x_3050:
        /* <DEDUP_REMOVED lines=18> */
.L_x_3051:
        /* <DEDUP_REMOVED lines=22> */
.L_x_3052:
        /* <DEDUP_REMOVED lines=23> */
.L_x_3053:
[----:B------:R-:W-:Y:S01]  /*0910*/  PLOP3.LUT P0, PT, PT, PT, UP0, 0x80, 0x0 ;  /* 0x000000000000781c */ /* 0x000fe20003f0f008 */
[----:B------:R-:W-:Y:S01]  /*0920*/  UMOV UR36, 0x1 ;  /* 0x0000000100247882 */ /* 0x000fe20000000000 */
[----:B------:R-:W-:Y:S01]  /*0930*/  NOP ;  /* 0x0000000000007918 */ /* 0x000fe20000000000 */
[----:B------:R-:W-:Y:S01]  /*0940*/  USEL UR36, UR36, 0x2, !UP0 ;  /* 0x0000000224247887 */ /* 0x000fe2000c000000 */
[----:B------:R-:W-:Y:S01]  /*0950*/  BSSY B8, `(.L_x_3054) ;  /* 0x0003149000087945 */ /* 0x000fe20003800000 */
[----:B------:R-:W-:Y:S01]  /*0960*/  ULDC.64 UR46, c[0x0][0x208] ;  /* 0x00008200002e7ab9 */ /* 0x000fe20000000a00 */
[----:B01234-:R-:W-:Y:S07]  /*0970*/  BAR.SYNC.DEFER_BLOCKING 0x0 ;  /* 0x0000000000007b1d */ /* 0x01ffee0000010000 */
[----:B------:R-:W-:Y:S05]  /*0980*/  @!P0 BRA `(.L_x_3055) ;  /* 0x0000028400ac8947 */ /* 0x000fea0003800000 */
.L_x_3056:
[----:B------:R-:W-:-:S08]  /*0990*/  NOP ;  /* 0x0000000000007918 */ /* 0x000fd00000000000 */
[----:B------:R-:W0:Y:S02]  /*09a0*/  USETMAXREG.TRY_ALLOC.CTAPOOL UP0, 0xe8 ;  /* 0x000000e8000079c8 */ /* 0x000e240008000600 */
[----:B0-----:R-:W-:-:S13]  /*09b0*/  PLOP3.LUT P0, PT, PT, PT, UP0, 0x80, 0x0 ;  /* 0x000000000000781c */ /* 0x001fda0003f0f008 */
[----:B------:R-:W-:Y:S05]  /*09c0*/  @!P0 BRA `(.L_x_3056) ;  /* 0xfffffffc00f08947 */ /* 0x000fea000383ffff */
[----:B------:R-:W2:Y:S01]  /*09d0*/  LDL.LU R0, [R1] ;  /* 0x0000000001007983 */ /* 0x000ea20000300800 */
[----:B------:R-:W0:Y:S01]  /*09e0*/  S2R R2, SR_TID.X ;  /* 0x0000000000027919 */ /* 0x000e220000002100 */
[----:B------:R-:W1:Y:S01]  /*09f0*/  S2UR UR37, SR_CgaCtaId ;  /* 0x00000000002579c3 */ /* 0x000e620000008800 */
[----:B------:R-:W-:Y:S01]  /*0a00*/  UMOV UR4, 0x400 ;  /* 0x0000040000047882 */ /* 0x000fe20000000000 */
[----:B0-----:R-:W-:-:S06]  /*0a10*/  SHF.R.U32.HI R2, RZ, 0x7, R2 ;  /* 0x00000007ff027819 */ /* 0x001fcc0000011602 */
[----:B------:R-:W-:Y:S06]  /*0a20*/  BAR.ARV 0x8, 0x180 ;  /* 0x0206000000007b1d */ /* 0x000fec0000002000 */
[----:B------:R-:W-:-:S13]  /*0a30*/  ISETP.NE.AND P0, PT, R2, 0x1, PT ;  /* 0x000000010200780c */ /* 0x000fda0003f05270 */
[----:B------:R-:W-:Y:S08]  /*0a40*/  @!P0 BAR.ARV 0x9, 0x100 ;  /* 0x0244000000008b1d */ /* 0x000ff00000002000 */
[----:B------:R-:W-:Y:S01]  /*0a50*/  BAR.SYNC.DEFER_BLOCKING 0x5, 0x180 ;  /* 0x0146000000007b1d */ /* 0x000fe20000010000 */
[----:B-1----:R-:W-:-:S06]  /*0a60*/  ULEA UR4, UR37, UR4, 0x18 ;  /* 0x0000000425047291 */ /* 0x002fcc000f8ec03f */
[----:B------:R-:W-:Y:S01]  /*0a70*/  IMAD.U32 R23, RZ, RZ, UR4 ;  /* 0x00000004ff177e24 */ /* 0x000fe2000f8e00ff */
[----:B------:R-:W-:-:S04]  /*0a80*/  ULDC UR4, c[0x0][0xc3c] ;  /* 0x00030f0000047ab9 */ /* 0x000fc80000000800 */
[----:B------:R-:W0:Y:S01]  /*0a90*/  LDS.128 R32, [R23+0x388d0] ;  /* 0x0388d00017207984 */ /* 0x000e220000000c00 */
[----:B------:R-:W-:Y:S06]  /*0aa0*/  BAR.ARV 0x4, 0x180 ;  /* 0x0106000000007b1d */ /* 0x000fec0000002000 */
[----:B--2---:R-:W-:-:S04]  /*0ab0*/  LOP3.LUT R0, R0, 0xfffffff7, RZ, 0xc0, !PT ;  /* 0xfffffff700007812 */ /* 0x004fc800078ec0ff */
[----:B------:R-:W-:-:S05]  /*0ac0*/  @P0 LOP3.LUT R0, R0, 0x8, RZ, 0xfc, !PT ;  /* 0x0000000800000812 */ /* 0x000fca00078efcff */
[----:B------:R1:W-:Y:S01]  /*0ad0*/  STL [R1], R0 ;  /* 0x0000000001007387 */ /* 0x0003e20000100800 */
[----:B0-----:R-:W-:-:S13]  /*0ae0*/  ISETP.GE.AND P0, PT, R35, UR4, PT ;  /* 0x0000000423007c0c */ /* 0x001fda000bf06270 */
[----:B-1----:R-:W-:Y:S05]  /*0af0*/  @P0 BRA `(.L_x_3057) ;  /* 0x0000031000b80947 */ /* 0x002fea0003800000 */
[----:B------:R-:W0:Y:S01]  /*0b00*/  S2R R0, SR_TID.X ;  /* 0x0000000000007919 */ /* 0x000e220000002100 */
[----:B------:R-:W-:Y:S01]  /*0b10*/  IMAD.MOV.U32 R216, RZ, RZ, RZ ;  /* 0x000000ffffd87224 */ /* 0x000fe200078e00ff */
[----:B------:R-:W-:Y:S01]  /*0b20*/  CS2R R222, SRZ ;  /* 0x0000000000de7805 */ /* 0x000fe2000001ff00 */
[----:B------:R-:W-:Y:S01]  /*0b30*/  IMAD.MOV.U32 R221, RZ, RZ, RZ ;  /* 0x000000ffffdd7224 */ /* 0x000fe200078e00ff */
[----:B------:R-:W-:Y:S01]  /*0b40*/  ULOP3.LUT UR44, UR36, 0x1, URZ, 0xfc, !UPT ;  /* 0x00000001242c7892 */ /* 0x000fe2000f8efc3f */
[----:B0-----:R-:W-:-:S05]  /*0b50*/  VIADD R0, R0, 0xffffff80 ;  /* 0xffffff8000007836 */ /* 0x001fca0000000000 */
[----:B------:R-:W-:-:S04]  /*0b60*/  SHF.R.S32.HI R3, RZ, 0x1f, R0 ;  /* 0x0000001fff037819 */ /* 0x000fc80000011400 */
[CC--:B------:R-:W-:Y:S02]  /*0b70*/  LEA.HI R2, R3.reuse, R0.reuse, RZ, 0x7 ;  /* 0x0000000003027211 */ /* 0x0c0fe400078f38ff */
[CC--:B------:R-:W-:Y:S02]  /*0b80*/  LEA.HI R4, R3.reuse, R0.reuse, RZ, 0x4 ;  /* 0x0000000003047211 */ /* 0x0c0fe400078f20ff */
[----:B------:R-:W-:Y:S02]  /*0b90*/  LOP3.LUT R5, R2, 0xffffff80, RZ, 0xc0, !PT ;  /* 0xffffff8002057812 */ /* 0x000fe400078ec0ff */
[----:B------:R-:W-:Y:S02]  /*0ba0*/  SHF.R.S32.HI R7, RZ, 0x4, R4 ;  /* 0x00000004ff077819 */ /* 0x000fe40000011404 */
[CC--:B------:R-:W-:Y:S01]  /*0bb0*/  LEA.HI R219, R3.reuse, R0.reuse, RZ, 0x3 ;  /* 0x0000000003db7211 */ /* 0x0c0fe200078f18ff */
[----:B------:R-:W-:Y:S01]  /*0bc0*/  IMAD.IADD R14, R0, 0x1, -R5 ;  /* 0x00000001000e7824 */ /* 0x000fe200078e0a05 */
[----:B------:R-:W-:-:S04]  /*0bd0*/  LEA.HI R5, R3, R0, RZ, 0x5 ;  /* 0x0000000003057211 */ /* 0x000fc800078f28ff */
[----:B------:R-:W-:Y:S01]  /*0be0*/  SHF.R.S32.HI R8, RZ, 0x1f, R14 ;  /* 0x0000001fff087819 */ /* 0x000fe2000001140e */
[----:B------:R-:W-:Y:S01]  /*0bf0*/  IMAD.SHL.U32 R6, R5, 0x20, RZ ;  /* 0x0000002005067824 */ /* 0x000fe200078e00ff */
[----:B------:R-:W-:Y:S01]  /*0c00*/  LOP3.LUT R5, R4, 0x3fffff0, RZ, 0xc0, !PT ;  /* 0x03fffff004057812 */ /* 0x000fe200078ec0ff */
[----:B------:R-:W-:Y:S01]  /*0c10*/  STL [R1+0x124], R14 ;  /* 0x0001240e01007387 */ /* 0x000fe20000100800 */
[----:B------:R-:W-:Y:S02]  /*0c20*/  LEA.HI R10, R8, R14, RZ, 0x2 ;  /* 0x0000000e080a7211 */ /* 0x000fe400078f10ff */
[----:B------:R-:W-:Y:S02]  /*0c30*/  LOP3.LUT R6, R6, 0xfffffc00, RZ, 0xc0, !PT ;  /* 0xfffffc0006067812 */ /* 0x000fe400078ec0ff */
[----:B------:R-:W-:Y:S02]  /*0c40*/  IADD3 R5, R0, -R5, RZ ;  /* 0x8000000500057210 */ /* 0x000fe40007ffe0ff */
[----:B------:R-:W-:-:S02]  /*0c50*/  LEA.HI R4, R4, R7, RZ, 0x1 ;  /* 0x0000000704047211 */ /* 0x000fc400078f08ff */
[----:B------:R-:W-:Y:S01]  /*0c60*/  SHF.R.S32.HI R11, RZ, 0x2, R10 ;  /* 0x00000002ff0b7819 */ /* 0x000fe2000001140a */
[----:B------:R-:W-:Y:S01]  /*0c70*/  IMAD R9, R5, 0x40, R6 ;  /* 0x0000004005097824 */ /* 0x000fe200078e0206 */
[----:B------:R-:W-:Y:S02]  /*0c80*/  SHF.R.S32.HI R5, RZ, 0x7, R2 ;  /* 0x00000007ff057819 */ /* 0x000fe40000011402 */
[----:B------:R-:W-:Y:S02]  /*0c90*/  SHF.R.S32.HI R12, RZ, 0x1f, R10 ;  /* 0x0000001fff0c7819 */ /* 0x000fe4000001140a */
[----:B------:R-:W-:Y:S02]  /*0ca0*/  LEA.HI R2, R2, R5, RZ, 0x1 ;  /* 0x0000000502027211 */ /* 0x000fe400078f08ff */
[----:B------:R-:W-:Y:S02]  /*0cb0*/  LOP3.LUT R4, R4, 0x1ffffffe, RZ, 0xc0, !PT ;  /* 0x1ffffffe04047812 */ /* 0x000fe400078ec0ff */
[----:B------:R-:W-:-:S02]  /*0cc0*/  LOP3.LUT R2, R2, 0x3fffffe, RZ, 0xc0, !PT ;  /* 0x03fffffe02027812 */ /* 0x000fc400078ec0ff */
[----:B------:R-:W-:Y:S01]  /*0cd0*/  LEA.HI R6, R3, R0, RZ, 0x2 ;  /* 0x0000000003067211 */ /* 0x000fe200078f10ff */
[----:B------:R-:W-:Y:S01]  /*0ce0*/  IMAD.IADD R4, R7, 0x1, -R4 ;  /* 0x0000000107047824 */ /* 0x000fe200078e0a04 */
[----:B------:R-:W-:Y:S01]  /*0cf0*/  LEA.HI R12, R12, R11, RZ, 0x3 ;  /* 0x0000000b0c0c7211 */ /* 0x000fe200078f18ff */
[----:B------:R-:W-:Y:S01]  /*0d00*/  IMAD.IADD R2, R5, 0x1, -R2 ;  /* 0x0000000105027824 */ /* 0x000fe200078e0a02 */
[----:B------:R-:W-:Y:S02]  /*0d10*/  LOP3.LUT R7, R6, 0xfffffffc, RZ, 0xc0, !PT ;  /* 0xfffffffc06077812 */ /* 0x000fe400078ec0ff */
[----:B------:R-:W-:Y:S02]  /*0d20*/  LOP3.LUT R5, R219, 0xfffffff8, RZ, 0xc0, !PT ;  /* 0xfffffff8db057812 */ /* 0x000fe400078ec0ff */
[----:B------:R-:W-:Y:S01]  /*0d30*/  LOP3.LUT R12, R12, 0xfffffff8, RZ, 0xc0, !PT ;  /* 0xfffffff80c0c7812 */ /* 0x000fe200078ec0ff */
[----:B------:R-:W-:Y:S01]  /*0d40*/  IMAD.IADD R7, R0, 0x1, -R7 ;  /* 0x0000000100077824 */ /* 0x000fe200078e0a07 */
[----:B------:R-:W-:Y:S01]  /*0d50*/  LEA.HI R8, R8, R14, RZ, 0x5 ;  /* 0x0000000e08087211 */ /* 0x000fe200078f28ff */
[----:B------:R-:W-:Y:S01]  /*0d60*/  IMAD.IADD R5, R0, 0x1, -R5 ;  /* 0x0000000100057824 */ /* 0x000fe200078e0a05 */
[----:B------:R-:W-:Y:S01]  /*0d70*/  LEA.HI R3, R3, R0, RZ, 0x6 ;  /* 0x0000000003037211 */ /* 0x000fe200078f30ff */
[----:B------:R-:W-:Y:S01]  /*0d80*/  IMAD R0, R4, 0x8, R9 ;  /* 0x0000000804007824 */ /* 0x000fe200078e0209 */
[----:B------:R-:W-:Y:S01]  /*0d90*/  SHF.R.S32.HI R219, RZ, 0x3, R219 ;  /* 0x00000003ffdb7819 */ /* 0x000fe200000114db */
[----:B------:R-:W-:Y:S01]  /*0da0*/  IMAD.IADD R11, R11, 0x1, -R12 ;  /* 0x000000010b0b7824 */ /* 0x000fe200078e0a0c */
[----:B------:R-:W-:Y:S01]  /*0db0*/  SHF.R.S32.HI R8, RZ, 0x5, R8 ;  /* 0x00000005ff087819 */ /* 0x000fe20000011408 */
[----:B------:R-:W-:Y:S01]  /*0dc0*/  IMAD.SHL.U32 R18, R5, 0x8, RZ ;  /* 0x0000000805127824 */ /* 0x000fe200078e00ff */
[----:B------:R-:W-:Y:S01]  /*0dd0*/  LEA.HI R6, R7, R7, RZ, 0x1 ;  /* 0x0000000707067211 */ /* 0x000fe200078f08ff */
[----:B------:R0:W-:Y:S01]  /*0de0*/  STL [R1+0x1b4], R0 ;  /* 0x0001b40001007387 */ /* 0x0001e20000100800 */
[----:B------:R-:W-:Y:S01]  /*0df0*/  LEA R11, R8, R11, 0x4 ;  /* 0x0000000b080b7211 */ /* 0x000fe200078e20ff */
[----:B------:R-:W-:Y:S01]  /*0e00*/  VIADD R12, R219, 0x20 ;  /* 0x00000020db0c7836 */ /* 0x000fe20000000000 */
[----:B------:R-:W-:Y:S01]  /*0e10*/  SHF.L.U32 R3, R3, 0x4, RZ ;  /* 0x0000000403037819 */ /* 0x000fe200000006ff */
[C---:B------:R-:W-:Y:S01]  /*0e20*/  VIADD R9, R219.reuse, 0x40 ;  /* 0x00000040db097836 */ /* 0x040fe20000000000 */
[----:B------:R-:W-:Y:S01]  /*0e30*/  LOP3.LUT R6, R6, 0x1ffffffe, RZ, 0xc0, !PT ;  /* 0x1ffffffe06067812 */ /* 0x000fe200078ec0ff */
[----:B------:R-:W-:Y:S01]  /*0e40*/  VIADD R8, R219, 0x60 ;  /* 0x00000060db087836 */ /* 0x000fe20000000000 */
[----:B------:R-:W-:Y:S01]  /*0e50*/  LOP3.LUT R13, R3, 0xfffffc00, RZ, 0xc0, !PT ;  /* 0xfffffc00030d7812 */ /* 0x000fe200078ec0ff */
[----:B------:R-:W-:Y:S01]  /*0e60*/  IMAD R11, R2, 0x40, R11 ;  /* 0x00000040020b7824 */ /* 0x000fe200078e020b */
[----:B------:R-:W-:Y:S01]  /*0e70*/  SHF.R.S32.HI R2, RZ, 0x1f, R12 ;  /* 0x0000001fff027819 */ /* 0x000fe2000001140c */
[----:B0-----:R-:W-:Y:S01]  /*0e80*/  IMAD.SHL.U32 R0, R219, 0x80, RZ ;  /* 0x00000080db007824 */ /* 0x001fe200078e00ff */
[----:B------:R-:W-:Y:S01]  /*0e90*/  SHF.R.S32.HI R4, RZ, 0x1f, R9 ;  /* 0x0000001fff047819 */ /* 0x000fe20000011409 */
[----:B------:R-:W-:Y:S01]  /*0ea0*/  IMAD.SHL.U32 R3, R9, 0x80, RZ ;  /* 0x0000008009037824 */ /* 0x000fe200078e00ff */
[----:B------:R-:W-:Y:S01]  /*0eb0*/  SHF.L.U32 R16, R5, 0x4, RZ ;  /* 0x0000000405107819 */ /* 0x000fe200000006ff */
[----:B------:R-:W-:Y:S01]  /*0ec0*/  IMAD.IADD R6, R7, 0x1, -R6 ;  /* 0x0000000107067824 */ /* 0x000fe200078e0a06 */
[----:B------:R-:W-:Y:S01]  /*0ed0*/  LOP3.LUT R15, R0, 0x380, RZ, 0xc0, !PT ;  /* 0x00000380000f7812 */ /* 0x000fe200078ec0ff */
[----:B------:R-:W-:Y:S01]  /*0ee0*/  IMAD.SHL.U32 R0, R12, 0x80, RZ ;  /* 0x000000800c007824 */ /* 0x000fe200078e00ff */
[----:B------:R-:W-:Y:S01]  /*0ef0*/  SHF.R.S32.HI R7, RZ, 0x1f, R8 ;  /* 0x0000001fff077819 */ /* 0x000fe20000011408 */
[----:B------:R-:W-:Y:S01]  /*0f00*/  VIADD R218, R18, 0x40 ;  /* 0x0000004012da7836 */ /* 0x000fe20000000000 */
[----:B------:R-:W-:Y:S01]  /*0f10*/  LEA.HI R2, R2, R12, RZ, 0x3 ;  /* 0x0000000c02027211 */ /* 0x000fe200078f18ff */
[----:B------:R-:W-:Y:S01]  /*0f20*/  VIADD R20, R18, 0x80 ;  /* 0x0000008012147836 */ /* 0x000fe20000000000 */
[----:B------:R-:W-:Y:S01]  /*0f30*/  LEA.HI R4, R4, R9, RZ, 0x3 ;  /* 0x0000000904047211 */ /* 0x000fe200078f18ff */
[----:B------:R-:W-:Y:S01]  /*0f40*/  IMAD.SHL.U32 R5, R8, 0x80, RZ ;  /* 0x0000008008057824 */ /* 0x000fe200078e00ff */
[----:B------:R-:W-:Y:S01]  /*0f50*/  LOP3.LUT R12, R0, 0x380, RZ, 0xc0, !PT ;  /* 0x00000380000c7812 */ /* 0x000fe200078ec0ff */
[----:B------:R-:W-:Y:S01]  /*0f60*/  STL [R1+0x1b0], R11 ;  /* 0x0001b00b01007387 */ /* 0x000fe20000100800 */
[----:B------:R-:W-:Y:S01]  /*0f70*/  LOP3.LUT R9, R3, 0x380, RZ, 0xc0, !PT ;  /* 0x0000038003097812 */ /* 0x000fe200078ec0ff */
[----:B------:R-:W-:Y:S01]  /*0f80*/  IMAD.SHL.U32 R2, R2, 0x80, RZ ;  /* 0x0000008002027824 */ /* 0x000fe200078e00ff */
[----:B------:R-:W-:Y:S01]  /*0f90*/  LOP3.LUT R0, R15, 0x70, R16, 0xf8, !PT ;  /* 0x000000700f007812 */ /* 0x000fe200078ef810 */
[----:B------:R-:W-:Y:S01]  /*0fa0*/  STL [R1+0x98], RZ ;  /* 0x000098ff01007387 */ /* 0x000fe20000100800 */
[----:B------:R-:W-:Y:S01]  /*0fb0*/  SHF.R.U32.HI R3, RZ, 0x3, R15 ;  /* 0x00000003ff037819 */ /* 0x000fe2000001160f */
[----:B------:R-:W-:Y:S01]  /*0fc0*/  VIADD R15, R18, 0xc0 ;  /* 0x000000c0120f7836 */ /* 0x000fe20000000000 */
[----:B------:R-:W-:Y:S01]  /*0fd0*/  LEA.HI R7, R7, R8, RZ, 0x3 ;  /* 0x0000000807077211 */ /* 0x000fe200078f18ff */
[----:B------:R0:W-:Y:S01]  /*0fe0*/  STL [R1+0x4c], R13 ;  /* 0x00004c0d01007387 */ /* 0x0001e20000100800 */
[----:B------:R-:W-:Y:S01]  /*0ff0*/  IMAD.SHL.U32 R4, R4, 0x80, RZ ;  /* 0x0000008004047824 */ /* 0x000fe200078e00ff */
[----:B------:R-:W-:-:S02]  /*1000*/  SHF.R.S32.HI R21, RZ, 0x1f, R218 ;  /* 0x0000001fff157819 */ /* 0x000fc400000114da */
[----:B------:R1:W-:Y:S01]  /*1010*/  STL [R1+0x60], R20 ;  /* 0x0000601401007387 */ /* 0x0003e20000100800 */
[----:B------:R-:W-:Y:S01]  /*1020*/  LOP3.LUT R8, R5, 0x380, RZ, 0xc0, !PT ;  /* 0x0000038005087812 */ /* 0x000fe200078ec0ff */
[----:B------:R-:W-:Y:S01]  /*1030*/  IMAD.SHL.U32 R7, R7, 0x80, RZ ;  /* 0x0000008007077824 */ /* 0x000fe200078e00ff */
[----:B------:R-:W-:Y:S01]  /*1040*/  LOP3.LUT R10, R10, 0x7ffffffc, RZ, 0xc0, !PT ;  /* 0x7ffffffc0a0a7812 */ /* 0x000fe200078ec0ff */
[----:B------:R2:W-:Y:S01]  /*1050*/  STL [R1+0x64], R15 ;  /* 0x0000640f01007387 */ /* 0x0005e20000100800 */
[----:B------:R-:W-:Y:S02]  /*1060*/  LOP3.LUT R0, R13, R0, R3, 0xf6, !PT ;  /* 0x000000000d007212 */ /* 0x000fe400078ef603 */
[----:B0-----:R-:W-:Y:S01]  /*1070*/  SHF.R.U32.HI R13, RZ, 0x3, R12 ;  /* 0x00000003ff0d7819 */ /* 0x001fe2000001160c */
[----:B------:R-:W-:Y:S01]  /*1080*/  STL [R1+0x84], R21 ;  /* 0x0000841501007387 */ /* 0x000fe20000100800 */
[----:B------:R-:W-:Y:S02]  /*1090*/  LOP3.LUT R3, R12, 0x70, R16, 0xf8, !PT ;  /* 0x000000700c037812 */ /* 0x000fe400078ef810 */
[----:B-1----:R-:W-:-:S02]  /*10a0*/  SHF.R.S32.HI R20, RZ, 0x1f, R20 ;  /* 0x0000001fff147819 */ /* 0x002fc40000011414 */
[----:B------:R-:W-:Y:S02]  /*10b0*/  LOP3.LUT R2, R2, 0xfffffc00, RZ, 0xc0, !PT ;  /* 0xfffffc0002027812 */ /* 0x000fe400078ec0ff */
[----:B--2---:R-:W-:Y:S01]  /*10c0*/  SHF.R.S32.HI R15, RZ, 0x1f, R15 ;  /* 0x0000001fff0f7819 */ /* 0x004fe2000001140f */
[----:B------:R-:W-:Y:S01]  /*10d0*/  STL [R1+0xa0], R20 ;  /* 0x0000a01401007387 */ /* 0x000fe20000100800 */
[----:B------:R-:W-:Y:S02]  /*10e0*/  SHF.R.U32.HI R12, RZ, 0x3, R9 ;  /* 0x00000003ff0c7819 */ /* 0x000fe40000011609 */
[----:B------:R-:W-:Y:S01]  /*10f0*/  LOP3.LUT R5, R9, 0x70, R16, 0xf8, !PT ;  /* 0x0000007009057812 */ /* 0x000fe200078ef810 */
[----:B------:R-:W-:Y:S01]  /*1100*/  STL [R1+0x9c], R15 ;  /* 0x00009c0f01007387 */ /* 0x000fe20000100800 */
[----:B------:R-:W-:Y:S02]  /*1110*/  SHF.R.U32.HI R9, RZ, 0x3, R8 ;  /* 0x00000003ff097819 */ /* 0x000fe40000011608 */
[----:B------:R-:W-:Y:S01]  /*1120*/  IADD3 R10, R14, -R10, RZ ;  /* 0x8000000a0e0a7210 */ /* 0x000fe20007ffe0ff */
[----:B------:R-:W-:Y:S01]  /*1130*/  IMAD.IADD R14, R23, 0x1, R0 ;  /* 0x00000001170e7824 */ /* 0x000fe200078e0200 */
[----:B------:R-:W-:Y:S01]  /*1140*/  LOP3.LUT R4, R4, 0xfffffc00, RZ, 0xc0, !PT ;  /* 0xfffffc0004047812 */ /* 0x000fe200078ec0ff */
[----:B------:R0:W-:Y:S01]  /*1150*/  STL [R1+0x74], R2 ;  /* 0x0000740201007387 */ /* 0x0001e20000100800 */
[----:B------:R-:W-:Y:S01]  /*1160*/  LOP3.LUT R8, R8, 0x70, R16, 0xf8, !PT ;  /* 0x0000007008087812 */ /* 0x000fe200078ef810 */
[----:B------:R-:W-:Y:S01]  /*1170*/  IMAD.SHL.U32 R44, R10, 0x2, RZ ;  /* 0x000000020a2c7824 */ /* 0x000fe200078e00ff */
[----:B------:R-:W-:Y:S01]  /*1180*/  LOP3.LUT R7, R7, 0xfffffc00, RZ, 0xc0, !PT ;  /* 0xfffffc0007077812 */ /* 0x000fe200078ec0ff */
[----:B------:R-:W-:Y:S01]  /*1190*/  STL [R1+0x78], R14 ;  /* 0x0000780e01007387 */ /* 0x000fe20000100800 */
[----:B------:R-:W-:Y:S01]  /*11a0*/  LOP3.LUT R0, R2, R3, R13, 0xf6, !PT ;  /* 0x0000000302007212 */ /* 0x000fe200078ef60d */
[C---:B------:R-:W-:Y:S01]  /*11b0*/  VIADD R42, R44.reuse, 0x10 ;  /* 0x000000102c2a7836 */ /* 0x040fe20000000000 */
[----:B------:R-:W-:Y:S01]  /*11c0*/  LOP3.LUT R8, R7, R8, R9, 0xf6, !PT ;  /* 0x0000000807087212 */ /* 0x000fe200078ef609 */
[----:B------:R-:W-:Y:S01]  /*11d0*/  STL [R1+0x70], R4 ;  /* 0x0000700401007387 */ /* 0x000fe20000100800 */
[----:B------:R-:W-:Y:S01]  /*11e0*/  IADD3 R43, R44, 0x8, RZ ;  /* 0x000000082c2b7810 */ /* 0x000fe20007ffe0ff */
[C---:B------:R-:W-:Y:S01]  /*11f0*/  IMAD.IADD R3, R23.reuse, 0x1, R0 ;  /* 0x0000000117037824 */ /* 0x040fe200078e0200 */
[----:B0-----:R-:W-:Y:S01]  /*1200*/  LOP3.LUT R2, R4, R5, R12, 0xf6, !PT ;  /* 0x0000000504027212 */ /* 0x001fe200078ef60c */
[C---:B------:R-:W-:Y:S01]  /*1210*/  IMAD.IADD R0, R23.reuse, 0x1, R8 ;  /* 0x0000000117007824 */ /* 0x040fe200078e0208 */
        /* <DEDUP_REMOVED lines=16> */
[----:B------:R0:W-:Y:S01]  /*1320*/  STL [R1+0x1a4], R0 ;  /* 0x0001a40001007387 */ /* 0x0001e20000100800 */
[C---:B------:R-:W-:Y:S01]  /*1330*/  VIADD R30, R44.reuse, 0x58 ;  /* 0x000000582c1e7836 */ /* 0x040fe20000000000 */
[----:B------:R-:W-:Y:S01]  /*1340*/  SHF.R.S32.HI R8, RZ, 0x1f, R43 ;  /* 0x0000001fff087819 */ /* 0x000fe2000001142b */
[C---:B------:R-:W-:Y:S01]  /*1350*/  VIADD R29, R44.reuse, 0x60 ;  /* 0x000000602c1d7836 */ /* 0x040fe20000000000 */
[----:B------:R-:W-:Y:S01]  /*1360*/  STL [R1+0x120], R43 ;  /* 0x0001202b01007387 */ /* 0x000fe20000100800 */
[----:B------:R-:W-:Y:S01]  /*1370*/  VIADD R27, R44, 0x70 ;  /* 0x000000702c1b7836 */ /* 0x000fe20000000000 */
[----:B------:R-:W-:Y:S01]  /*1380*/  IADD3 R22, R16, 0x80, RZ ;  /* 0x0000008010167810 */ /* 0x000fe20007ffe0ff */
[C---:B------:R-:W-:Y:S01]  /*1390*/  VIADD R26, R44.reuse, 0x78 ;  /* 0x000000782c1a7836 */ /* 0x040fe20000000000 */
[----:B------:R1:W-:Y:S01]  /*13a0*/  STL [R1+0x11c], R42 ;  /* 0x00011c2a01007387 */ /* 0x0003e20000100800 */
        /* <DEDUP_REMOVED lines=9> */
[----:B-1----:R-:W-:Y:S01]  /*1440*/  SHF.R.S32.HI R42, RZ, 0x1f, R42 ;  /* 0x0000001fff2a7819 */ /* 0x002fe2000001142a */
        /* <DEDUP_REMOVED lines=9> */
[----:B------:R0:W-:Y:S01]  /*14e0*/  STL [R1+0x108], R37 ;  /* 0x0001082501007387 */ /* 0x0001e20000100800 */
[C---:B------:R-:W-:Y:S01]  /*14f0*/  VIADD R4, R44.reuse, 0xe0 ;  /* 0x000000e02c047836 */ /* 0x040fe20000000000 */
[----:B------:R-:W-:Y:S01]  /*1500*/  SHF.R.S32.HI R217, RZ, 0x1f, R22 ;  /* 0x0000001fffd97819 */ /* 0x000fe20000011416 */
[C---:B------:R-:W-:Y:S01]  /*1510*/  VIADD R3, R44.reuse, 0xe8 ;  /* 0x000000e82c037836 */ /* 0x040fe20000000000 */
[----:B------:R-:W-:Y:S01]  /*1520*/  STL [R1+0x104], R36 ;  /* 0x0001042401007387 */ /* 0x000fe20000100800 */
[----:B------:R-:W-:Y:S01]  /*1530*/  VIADD R2, R44, 0xf0 ;  /* 0x000000f02c027836 */ /* 0x000fe20000000000 */
[----:B-1----:R-:W-:-:S02]  /*1540*/  SHF.R.S32.HI R38, RZ, 0x1f, R38 ;  /* 0x0000001fff267819 */ /* 0x002fc40000011426 */
[----:B------:R1:W-:Y:S01]  /*1550*/  STL [R1+0x100], R32 ;  /* 0x0001002001007387 */ /* 0x0003e20000100800 */
[----:B0-----:R-:W-:-:S03]  /*1560*/  SHF.R.S32.HI R37, RZ, 0x1f, R37 ;  /* 0x0000001fff257819 */ /* 0x001fc60000011425 */
[----:B------:R0:W-:Y:S04]  /*1570*/  STL [R1+0xfc], R31 ;  /* 0x0000fc1f01007387 */ /* 0x0001e80000100800 */
[----:B------:R-:W-:Y:S01]  /*1580*/  STL [R1+0xf8], R30 ;  /* 0x0000f81e01007387 */ /* 0x000fe20000100800 */
[----:B-1----:R-:W-:-:S03]  /*1590*/  SHF.R.S32.HI R32, RZ, 0x1f, R32 ;  /* 0x0000001fff207819 */ /* 0x002fc60000011420 */
        /* <DEDUP_REMOVED lines=25> */
[----:B------:R-:W-:Y:S01]  /*1730*/  STL [R1+0xb8], R5 ;  /* 0x0000b80501007387 */ /* 0x000fe20000100800 */
[----:B0-----:R-:W-:-:S03]  /*1740*/  SHF.R.S32.HI R9, RZ, 0x1f, R9 ;  /* 0x0000001fff097819 */ /* 0x001fc60000011409 */
[----:B------:R-:W-:Y:S04]  /*1750*/  STL [R1+0xb4], R4 ;  /* 0x0000b40401007387 */ /* 0x000fe80000100800 */
[----:B------:R-:W-:Y:S04]  /*1760*/  STL [R1+0xb0], R3 ;  /* 0x0000b00301007387 */ /* 0x000fe80000100800 */
[----:B------:R0:W-:Y:S04]  /*1770*/  STL [R1+0x1a0], R8 ;  /* 0x0001a00801007387 */ /* 0x0001e80000100800 */
        /* <DEDUP_REMOVED lines=38> */
[----:B------:R-:W-:Y:S02]  /*19e0*/  SHF.R.S32.HI R4, RZ, 0x1f, R3 ;  /* 0x0000001fff047819 */ /* 0x000fe40000011403 */
[----:B------:R-:W-:Y:S01]  /*19f0*/  SHF.R.S32.HI R3, RZ, 0x1f, R2 ;  /* 0x0000001fff037819 */ /* 0x000fe20000011402 */
[----:B------:R1:W-:Y:S01]  /*1a00*/  STL [R1+0x138], R7 ;  /* 0x0001380701007387 */ /* 0x0003e20000100800 */
[----:B------:R-:W-:Y:S01]  /*1a10*/  SHF.R.S32.HI R2, RZ, 0x1f, R0 ;  /* 0x0000001fff027819 */ /* 0x000fe20000011400 */
[----:B------:R-:W-:Y:S02]  /*1a20*/  IMAD R0, R6, 0x8, R11 ;  /* 0x0000000806007824 */ /* 0x000fe400078e020b */
[----:B------:R1:W-:Y:S04]  /*1a30*/  STL [R1+0x134], R5 ;  /* 0x0001340501007387 */ /* 0x0003e80000100800 */
[----:B------:R1:W-:Y:S04]  /*1a40*/  STL [R1+0x130], R4 ;  /* 0x0001300401007387 */ /* 0x0003e80000100800 */
[----:B------:R1:W-:Y:S04]  /*1a50*/  STL [R1+0x12c], R3 ;  /* 0x00012c0301007387 */ /* 0x0003e80000100800 */
[----:B------:R1:W-:Y:S04]  /*1a60*/  STL [R1+0x7c], R0 ;  /* 0x00007c0001007387 */ /* 0x0003e80000100800 */
[----:B------:R1:W-:Y:S02]  /*1a70*/  STL [R1+0x128], R2 ;  /* 0x0001280201007387 */ /* 0x0003e40000100800 */
.L_x_3293:
[----:B01----:R-:W0:Y:S02]  /*1a80*/  LDC.64 R2, c[0x0][0xc88] ;  /* 0x00032200ff027b82 */ /* 0x003e240000000a00 */
[----:B0-----:R-:W-:-:S05]  /*1a90*/  IMAD.WIDE R2, R35, 0x4, R2 ;  /* 0x0000000423027825 */ /* 0x001fca00078e0202 */
[----:B--2--5:R-:W2:Y:S01]  /*1aa0*/  LDG.E R29, desc[UR46][R2.64] ;  /* 0x0000002e021d7981 */ /* 0x024ea2000c1e1900 */
[----:B------:R-:W-:Y:S05]  /*1ab0*/  YIELD ;  /* 0x0000000000007946 */ /* 0x000fea0003800000 */
[----:B------:R-:W-:Y:S01]  /*1ac0*/  ULDC.64 UR4, c[0x0][0xa28] ;  /* 0x00028a0000047ab9 */ /* 0x000fe20000000a00 */
[----:B------:R-:W-:Y:S01]  /*1ad0*/  ULDC.64 UR8, c[0x0][0xa18] ;  /* 0x0002860000087ab9 */ /* 0x000fe20000000a00 */
[----:B------:R-:W-:Y:S01]  /*1ae0*/  ISETP.NE.U32.AND P1, PT, RZ, UR4, PT ;  /* 0x00000004ff007c0c */ /* 0x000fe2000bf25070 */
[----:B---3--:R-:W-:Y:S01]  /*1af0*/  IMAD.MOV.U32 R9, RZ, RZ, RZ ;  /* 0x000000ffff097224 */ /* 0x008fe200078e00ff */
[----:B------:R-:W-:Y:S01]  /*1b00*/  ULDC.64 UR6, c[0x0][0xa08] ;  /* 0x0002820000067ab9 */ /* 0x000fe20000000a00 */
[----:B------:R-:W-:Y:S01]  /*1b10*/  IMAD.MOV.U32 R27, RZ, RZ, RZ ;  /* 0x000000ffff1b7224 */ /* 0x000fe200078e00ff */
[----:B------:R-:W-:-:S02]  /*1b20*/  ISETP.NE.AND.EX P1, PT, RZ, UR5, PT, P1 ;  /* 0x00000005ff007c0c */ /* 0x000fc4000bf25310 */
[----:B------:R-:W-:-:S04]  /*1b30*/  ISETP.NE.U32.AND P0, PT, RZ, UR6, PT ;  /* 0x00000006ff007c0c */ /* 0x000fc8000bf05070 */
[----:B------:R-:W-:Y:S02]  /*1b40*/  ISETP.NE.AND.EX P0, PT, RZ, UR7, PT, P0 ;  /* 0x00000007ff007c0c */ /* 0x000fe4000bf05300 */
[----:B--2---:R-:W-:Y:S01]  /*1b50*/  SHF.R.S32.HI R0, RZ, 0x1f, R29 ;  /* 0x0000001fff007819 */ /* 0x004fe2000001141d */
[----:B------:R-:W-:-:S04]  /*1b60*/  IMAD.SHL.U32 R31, R29, 0x4, RZ ;  /* 0x000000041d1f7824 */ /* 0x000fc800078e00ff */
[C---:B------:R-:W-:Y:S01]  /*1b70*/  @P1 LEA R6, P2, R29.reuse, UR4, 0x2 ;  /* 0x000000041d061c11 */ /* 0x040fe2000f8410ff */
[----:B------:R-:W-:Y:S01]  /*1b80*/  STL [R1+0x80], R29 ;  /* 0x0000801d01007387 */ /* 0x000fe20000100800 */
[C-C-:B------:R-:W-:Y:S02]  /*1b90*/  SHF.L.U64.HI R30, R29.reuse, 0x2, R0.reuse ;  /* 0x000000021d1e7819 */ /* 0x140fe40000010200 */
[----:B------:R-:W-:Y:S01]  /*1ba0*/  @P1 LEA.HI.X R7, R29, UR5, R0, 0x2, P2 ;  /* 0x000000051d071c11 */ /* 0x000fe200090f1400 */
[----:B------:R-:W-:Y:S01]  /*1bb0*/  ULDC UR4, c[0x0][0x288] ;  /* 0x0000a20000047ab9 */ /* 0x000fe20000000800 */
[----:B------:R-:W-:Y:S01]  /*1bc0*/  ISETP.NE.U32.AND P2, PT, RZ, UR8, PT ;  /* 0x00000008ff007c0c */ /* 0x000fe2000bf45070 */
[----:B------:R0:W-:Y:S01]  /*1bd0*/  STL [R1+0x94], R0 ;  /* 0x0000940001007387 */ /* 0x0001e20000100800 */
[----:B------:R-:W-:Y:S02]  /*1be0*/  IADD3 R4, P3, R31, UR6, RZ ;  /* 0x000000061f047c10 */ /* 0x000fe4000ff7e0ff */
[----:B------:R-:W-:Y:S01]  /*1bf0*/  ISETP.NE.AND.EX P2, PT, RZ, UR9, PT, P2 ;  /* 0x00000009ff007c0c */ /* 0x000fe2000bf45320 */
[----:B------:R-:W5:Y:S01]  /*1c00*/  @P1 LDG.E R9, desc[UR46][R6.64] ;  /* 0x0000002e06091981 */ /* 0x000f62000c1e1900 */
[----:B------:R-:W-:-:S03]  /*1c10*/  IADD3.X R5, R30, UR7, RZ, P3, !PT ;  /* 0x000000071e057c10 */ /* 0x000fc60009ffe4ff */
[----:B------:R1:W-:Y:S01]  /*1c20*/  STL [R1+0x8c], R31 ;  /* 0x00008c1f01007387 */ /* 0x0003e20000100800 */
[----:B0-----:R-:W-:Y:S01]  /*1c30*/  IMAD.U32 R0, RZ, RZ, UR4 ;  /* 0x00000004ff007e24 */ /* 0x001fe2000f8e00ff */
[----:B------:R-:W-:Y:S02]  /*1c40*/  ULDC.64 UR4, c[0x0][0x418] ;  /* 0x0001060000047ab9 */ /* 0x000fe40000000a00 */
[----:B------:R-:W5:Y:S04]  /*1c50*/  @P0 LDG.E R27, desc[UR46][R4.64] ;  /* 0x0000002e041b0981 */ /* 0x000f68000c1e1900 */
[----:B------:R-:W-:Y:S01]  /*1c60*/  @P2 IADD3 R2, P1, R31, UR8, RZ ;  /* 0x000000081f022c10 */ /* 0x000fe2000ff3e0ff */
[----:B------:R1:W-:Y:S03]  /*1c70*/  STL [R1+0x90], R30 ;  /* 0x0000901e01007387 */ /* 0x0003e60000100800 */
        /* <DEDUP_REMOVED lines=9> */
[----:B0-----:R-:W-:Y:S02]  /*1d10*/  IMAD.U32 R2, RZ, RZ, UR5 ;  /* 0x00000005ff027e24 */ /* 0x001fe4000f8e00ff */
[----:B------:R-:W-:Y:S01]  /*1d20*/  IMAD.U32 R28, RZ, RZ, UR4 ;  /* 0x00000004ff1c7e24 */ /* 0x000fe2000f8e00ff */
[----:B--2---:R1:W-:Y:S01]  /*1d30*/  STL [R1+0x48], R0 ;  /* 0x0000480001007387 */ /* 0x0043e20000100800 */
[----:B------:R-:W-:Y:S01]  /*1d40*/  MOV R10, R0 ;  /* 0x00000000000a7202 */ /* 0x000fe20000000f00 */
[----:B----4-:R-:W-:Y:S06]  /*1d50*/  @P2 BRA `(.L_x_3058) ;  /* 0x0000000000282947 */ /* 0x010fec0003800000 */
[----:B------:R-:W-:Y:S02]  /*1d60*/  ULDC.64 UR4, c[0x0][0xa00] ;  /* 0x0002800000047ab9 */ /* 0x000fe40000000a00 */
[----:B------:R-:W-:-:S04]  /*1d70*/  ISETP.NE.U32.AND P1, PT, RZ, UR4, PT ;  /* 0x00000004ff007c0c */ /* 0x000fc8000bf25070 */
[----:B------:R-:W-:-:S13]  /*1d80*/  ISETP.NE.AND.EX P1, PT, RZ, UR5, PT, P1 ;  /* 0x00000005ff007c0c */ /* 0x000fda000bf25310 */
[----:B------:R-:W-:Y:S05]  /*1d90*/  @!P1 BRA `(.L_x_3058) ;  /* 0x0000000000189947 */ /* 0x000fea0003800000 */
[----:B------:R-:W0:Y:S02]  /*1da0*/  LDC.64 R6, c[0x0][0xa00] ;  /* 0x00028000ff067b82 */ /* 0x000e240000000a00 */
[----:B0-----:R-:W-:-:S05]  /*1db0*/  IMAD.WIDE R6, R29, 0x4, R6 ;  /* 0x000000041d067825 */ /* 0x001fca00078e0206 */
[----:B-1----:R-:W2:Y:S04]  /*1dc0*/  LDG.E R0, desc[UR46][R6.64] ;  /* 0x0000002e06007981 */ /* 0x002ea8000c1e1900 */
[----:B------:R-:W2:Y:S02]  /*1dd0*/  LDG.E R3, desc[UR46][R6.64+0x4] ;  /* 0x0000042e06037981 */ /* 0x000ea4000c1e1900 */
[----:B--2---:R-:W-:-:S05]  /*1de0*/  IMAD.IADD R10, R3, 0x1, -R0 ;  /* 0x00000001030a7824 */ /* 0x004fca00078e0a00 */
[----:B------:R0:W-:Y:S02]  /*1df0*/  STL [R1+0x48], R10 ;  /* 0x0000480a01007387 */ /* 0x0001e40000100800 */
.L_x_3058:
[----:B------:R-:W-:Y:S01]  /*1e00*/  ULDC.64 UR4, c[0x0][0xa20] ;  /* 0x0002880000047ab9 */ /* 0x000fe20000000a00 */
[C---:B------:R-:W-:Y:S02]  /*1e10*/  LOP3.LUT R3, R34.reuse, 0xff000000, RZ, 0xc0, !PT ;  /* 0xff00000022037812 */ /* 0x040fe400078ec0ff */
[----:B------:R-:W-:Y:S02]  /*1e20*/  ISETP.NE.U32.AND P1, PT, RZ, UR4, PT ;  /* 0x00000004ff007c0c */ /* 0x000fe4000bf25070 */
[C---:B-1----:R-:W-:Y:S02]  /*1e30*/  LOP3.LUT R0, R34.reuse, 0xff0000, RZ, 0xc0, !PT ;  /* 0x00ff000022007812 */ /* 0x042fe400078ec0ff */
[----:B------:R-:W-:Y:S02]  /*1e40*/  ISETP.NE.AND.EX P1, PT, RZ, UR5, PT, P1 ;  /* 0x00000005ff007c0c */ /* 0x000fe4000bf25310 */
[----:B------:R-:W-:Y:S02]  /*1e50*/  SHF.R.U32.HI R3, RZ, 0x8, R3 ;  /* 0x00000008ff037819 */ /* 0x000fe40000011603 */
[----:B------:R-:W-:-:S02]  /*1e60*/  LOP3.LUT R220, R34, 0xffff, RZ, 0xc0, !PT ;  /* 0x0000ffff22dc7812 */ /* 0x000fc400078ec0ff */
[----:B------:R-:W-:-:S07]  /*1e70*/  LEA.HI R8, R0, R3, RZ, 0x10 ;  /* 0x0000000300087211 */ /* 0x000fce00078f80ff */
[----:B------:R-:W-:Y:S05]  /*1e80*/  @!P1 BRA `(.L_x_3059) ;  /* 0x0000000000109947 */ /* 0x000fea0003800000 */
[----:B------:R-:W-:-:S04]  /*1e90*/  IADD3 R4, P0, R31, UR4, RZ ;  /* 0x000000041f047c10 */ /* 0x000fc8000ff1e0ff */
[----:B------:R-:W-:-:S05]  /*1ea0*/  IADD3.X R5, R30, UR5, RZ, P0, !PT ;  /* 0x000000051e057c10 */ /* 0x000fca00087fe4ff */
[----:B------:R1:W5:Y:S01]  /*1eb0*/  LDG.E R28, desc[UR46][R4.64] ;  /* 0x0000002e041c7981 */ /* 0x000362000c1e1900 */
[----:B------:R-:W-:Y:S05]  /*1ec0*/  BRA `(.L_x_3060) ;  /* 0x0000000000107947 */ /* 0x000fea0003800000 */
.L_x_3059:
[----:B------:R-:W-:Y:S05]  /*1ed0*/  @!P0 BRA `(.L_x_3060) ;  /* 0x00000000000c8947 */ /* 0x000fea0003800000 */
[----:B------:R-:W2:Y:S04]  /*1ee0*/  LDG.E R3, desc[UR46][R4.64] ;  /* 0x0000002e04037981 */ /* 0x000ea8000c1e1900 */
[----:B------:R-:W2:Y:S02]  /*1ef0*/  LDG.E R28, desc[UR46][R4.64+0x4] ;  /* 0x0000042e041c7981 */ /* 0x000ea4000c1e1900 */
[----:B--2---:R-:W-:-:S07]  /*1f00*/  IMAD.IADD R28, R28, 0x1, -R3 ;  /* 0x000000011c1c7824 */ /* 0x004fce00078e0a03 */
.L_x_3060:
[----:B------:R-:W-:Y:S01]  /*1f10*/  ULDC.64 UR4, c[0x0][0xa10] ;  /* 0x0002840000047ab9 */ /* 0x000fe20000000a00 */
[----:B------:R-:W2:Y:S01]  /*1f20*/  LDC R6, c[0x0][0x448] ;  /* 0x00011200ff067b82 */ /* 0x000ea20000000800 */
[----:B------:R-:W-:-:S04]  /*1f30*/  ISETP.NE.U32.AND P0, PT, RZ, UR4, PT ;  /* 0x00000004ff007c0c */ /* 0x000fc8000bf05070 */
[----:B------:R-:W-:Y:S01]  /*1f40*/  ISETP.NE.AND.EX P0, PT, RZ, UR5, PT, P0 ;  /* 0x00000005ff007c0c */ /* 0x000fe2000bf05300 */
[----:B------:R-:W-:-:S12]  /*1f50*/  ULDC.64 UR4, c[0x0][0xa30] ;  /* 0x00028c0000047ab9 */ /* 0x000fd80000000a00 */
[----:B-1----:R-:W1:Y:S02]  /*1f60*/  @P0 LDC.64 R4, c[0x0][0xa10] ;  /* 0x00028400ff040b82 */ /* 0x002e640000000a00 */
[----:B-1----:R-:W-:-:S05]  /*1f70*/  @P0 IMAD.WIDE R4, R29, 0x4, R4 ;  /* 0x000000041d040825 */ /* 0x002fca00078e0204 */
[----:B------:R-:W3:Y:S04]  /*1f80*/  @P0 LDG.E R0, desc[UR46][R4.64] ;  /* 0x0000002e04000981 */ /* 0x000ee8000c1e1900 */
[----:B------:R1:W3:Y:S01]  /*1f90*/  @P0 LDG.E R3, desc[UR46][R4.64+0x4] ;  /* 0x0000042e04030981 */ /* 0x0002e2000c1e1900 */
[----:B------:R-:W-:Y:S01]  /*1fa0*/  ISETP.NE.U32.AND P1, PT, RZ, UR4, PT ;  /* 0x00000004ff007c0c */ /* 0x000fe2000bf25070 */
[----:B-----5:R-:W-:-:S03]  /*1fb0*/  IMAD.MOV.U32 R24, RZ, RZ, R28 ;  /* 0x000000ffff187224 */ /* 0x020fc600078e001c */
[----:B------:R-:W-:-:S13]  /*1fc0*/  ISETP.NE.AND.EX P1, PT, RZ, UR5, PT, P1 ;  /* 0x00000005ff007c0c */ /* 0x000fda000bf25310 */
[----:B-1----:R-:W-:-:S04]  /*1fd0*/  @P1 IADD3 R4, P2, R31, UR4, RZ ;  /* 0x000000041f041c10 */ /* 0x002fc8000ff5e0ff */
[----:B------:R-:W-:-:S05]  /*1fe0*/  @P1 IADD3.X R5, R30, UR5, RZ, P2, !PT ;  /* 0x000000051e051c10 */ /* 0x000fca00097fe4ff */
[----:B------:R1:W5:Y:S01]  /*1ff0*/  @P1 LDG.E R24, desc[UR46][R4.64] ;  /* 0x0000002e04181981 */ /* 0x000362000c1e1900 */
[----:B--2---:R-:W-:Y:S01]  /*2000*/  ISETP.NE.AND P1, PT, R6, 0x1, PT ;  /* 0x000000010600780c */ /* 0x004fe20003f25270 */
[----:B------:R-:W-:Y:S01]  /*2010*/  IMAD.IADD R9, R28, 0x1, -R9 ;  /* 0x000000011c097824 */ /* 0x000fe200078e0a09 */
[----:B------:R-:W-:Y:S01]  /*2020*/  SHF.L.U32 R12, R33, 0x7, RZ ;  /* 0x00000007210c7819 */ /* 0x000fe200000006ff */
[----:B------:R-:W-:Y:S01]  /*2030*/  BSSY B0, `(.L_x_3061) ;  /* 0x0000038000007945 */ /* 0x000fe20003800000 */
[----:B------:R-:W-:-:S03]  /*2040*/  LOP3.LUT R13, R8, 0xff, RZ, 0xc0, !PT ;  /* 0x000000ff080d7812 */ /* 0x000fc600078ec0ff */
[----:B------:R-:W-:Y:S01]  /*2050*/  VIADD R6, R12, 0x7f ;  /* 0x0000007f0c067836 */ /* 0x000fe20000000000 */
[----:B------:R-:W-:Y:S05]  /*2060*/  STL [R1+0x50], R12 ;  /* 0x0000500c01007387 */ /* 0x000fea0000100800 */
[----:B------:R-:W2:Y:S08]  /*2070*/  @P1 LDC R7, c[0x0][0x44c] ;  /* 0x00011300ff071b82 */ /* 0x000eb00000000800 */
[----:B------:R-:W4:Y:S01]  /*2080*/  @P1 LDC R11, c[0x0][0x450] ;  /* 0x00011400ff0b1b82 */ /* 0x000f220000000800 */
[----:B---3--:R-:W-:-:S02]  /*2090*/  @P0 IMAD.IADD R2, R3, 0x1, -R0 ;  /* 0x0000000103020824 */ /* 0x008fc400078e0a00 */
[----:B--2---:R-:W-:-:S04]  /*20a0*/  @P1 IMAD.HI.U32 R0, R6, R7, RZ ;  /* 0x0000000706001227 */ /* 0x004fc800078e00ff */
[----:B-1----:R-:W-:Y:S01]  /*20b0*/  IMAD.IADD R4, R9, 0x1, R2 ;  /* 0x0000000109047824 */ /* 0x002fe200078e0202 */
[----:B----4-:R-:W-:-:S03]  /*20c0*/  @P1 SHF.R.U32.HI R6, RZ, R11, R0 ;  /* 0x0000000bff061219 */ /* 0x010fc60000011600 */
[C---:B------:R-:W-:Y:S01]  /*20d0*/  VIADD R0, R4.reuse, 0x7f ;  /* 0x0000007f04007836 */ /* 0x040fe20000000000 */
[----:B------:R-:W-:Y:S01]  /*20e0*/  IADD3 R91, R4, 0x80, -R10 ;  /* 0x00000080045b7810 */ /* 0x000fe20007ffe80a */
[----:B------:R1:W-:Y:S03]  /*20f0*/  STL [R1+0x54], R4 ;  /* 0x0000540401007387 */ /* 0x0003e60000100800 */
[----:B------:R-:W-:Y:S01]  /*2100*/  IADD3 R6, R91, R6, RZ ;  /* 0x000000065b067210 */ /* 0x000fe20007ffe0ff */
[----:B------:R2:W-:Y:S01]  /*2110*/  STL [R1+0xa4], R13 ;  /* 0x0000a40d01007387 */ /* 0x0005e20000100800 */
[----:B------:R-:W-:Y:S02]  /*2120*/  SHF.R.S32.HI R3, RZ, 0x1f, R0 ;  /* 0x0000001fff037819 */ /* 0x000fe40000011400 */
[----:B------:R-:W-:Y:S02]  /*2130*/  SHF.R.S32.HI R5, RZ, 0x1f, R6 ;  /* 0x0000001fff057819 */ /* 0x000fe40000011406 */
[----:B------:R-:W-:Y:S01]  /*2140*/  LEA.HI R3, R3, R0, RZ, 0x7 ;  /* 0x0000000003037211 */ /* 0x000fe200078f38ff */
[----:B------:R-:W-:Y:S01]  /*2150*/  IMAD.MOV.U32 R0, RZ, RZ, RZ ;  /* 0x000000ffff007224 */ /* 0x000fe200078e00ff */
[----:B------:R-:W-:-:S02]  /*2160*/  LEA.HI R5, R5, R6, RZ, 0x7 ;  /* 0x0000000605057211 */ /* 0x000fc400078f38ff */
[----:B-1----:R-:W-:Y:S02]  /*2170*/  SHF.R.U32.HI R4, RZ, 0x10, R8 ;  /* 0x00000010ff047819 */ /* 0x002fe40000011608 */
[----:B------:R-:W-:Y:S02]  /*2180*/  SHF.R.S32.HI R92, RZ, 0x7, R3 ;  /* 0x00000007ff5c7819 */ /* 0x000fe40000011403 */
[----:B------:R-:W-:Y:S01]  /*2190*/  SHF.R.S32.HI R5, RZ, 0x7, R5 ;  /* 0x00000007ff057819 */ /* 0x000fe20000011405 */
[----:B------:R2:W-:Y:S03]  /*21a0*/  STL [R1+0x88], R4 ;  /* 0x0000880401007387 */ /* 0x0005e60000100800 */
[----:B0-----:R-:W-:-:S04]  /*21b0*/  VIMNMX R10, R92, R5, PT ;  /* 0x000000055c0a7248 */ /* 0x001fc80003fe0100 */
[----:B------:R-:W-:-:S13]  /*21c0*/  ISETP.GE.AND P0, PT, R10, 0x1, PT ;  /* 0x000000010a00780c */ /* 0x000fda0003f06270 */
[----:B--2---:R-:W-:Y:S05]  /*21d0*/  @!P0 BRA `(.L_x_3062) ;  /* 0x0000000000748947 */ /* 0x004fea0003800000 */
[----:B------:R-:W-:Y:S01]  /*21e0*/  ISETP.NE.AND P0, PT, R4, RZ, PT ;  /* 0x000000ff0400720c */ /* 0x000fe20003f05270 */
[----:B------:R-:W-:-:S03]  /*21f0*/  ULDC UR4, c[0x0][0x9f0] ;  /* 0x00027c0000047ab9 */ /* 0x000fc60000000800 */
[----:B------:R-:W-:-:S04]  /*2200*/  SEL R11, R4, UR4, P0 ;  /* 0x00000004040b7c07 */ /* 0x000fc80008000000 */
[-C--:B------:R-:W-:Y:S02]  /*2210*/  IABS R6, R11.reuse ;  /* 0x0000000b00067213 */ /* 0x080fe40000000000 */
[----:B------:R-:W-:Y:S02]  /*2220*/  IADD3 R0, R11, -0x1, R10 ;  /* 0xffffffff0b007810 */ /* 0x000fe40007ffe00a */
[----:B------:R-:W0:Y:S01]  /*2230*/  I2F.RP R3, R6 ;  /* 0x0000000600037306 */ /* 0x000e220000209400 */
[-C--:B------:R-:W-:Y:S02]  /*2240*/  IABS R12, R11.reuse ;  /* 0x0000000b000c7213 */ /* 0x080fe40000000000 */
[----:B------:R-:W-:Y:S02]  /*2250*/  IABS R8, R0 ;  /* 0x0000000000087213 */ /* 0x000fe40000000000 */
[----:B------:R-:W-:-:S04]  /*2260*/  LOP3.LUT R0, R0, R11, RZ, 0x3c, !PT ;  /* 0x0000000b00007212 */ /* 0x000fc800078e3cff */
[----:B------:R-:W-:Y:S01]  /*2270*/  ISETP.GE.AND P2, PT, R0, RZ, PT ;  /* 0x000000ff0000720c */ /* 0x000fe20003f46270 */
[----:B0-----:R-:W0:Y:S02]  /*2280*/  MUFU.RCP R3, R3 ;  /* 0x0000000300037308 */ /* 0x001e240000001000 */
[----:B0-----:R-:W-:Y:S02]  /*2290*/  VIADD R4, R3, 0xffffffe ;  /* 0x0ffffffe03047836 */ /* 0x001fe40000000000 */
[----:B------:R-:W-:-:S04]  /*22a0*/  IMAD.MOV R3, RZ, RZ, -R12 ;  /* 0x000000ffff037224 */ /* 0x000fc800078e0a0c */
        /* <DEDUP_REMOVED lines=8> */
[-C--:B------:R-:W-:Y:S01]  /*2330*/  @!P1 IADD3 R3, R3, -R6.reuse, RZ ;  /* 0x8000000603039210 */ /* 0x080fe20007ffe0ff */
[----:B------:R-:W-:Y:S01]  /*2340*/  @!P1 VIADD R5, R5, 0x1 ;  /* 0x0000000105059836 */ /* 0x000fe20000000000 */
[----:B------:R-:W-:Y:S02]  /*2350*/  ISETP.NE.AND P1, PT, R11, RZ, PT ;  /* 0x000000ff0b00720c */ /* 0x000fe40003f25270 */
[----:B------:R-:W-:-:S13]  /*2360*/  ISETP.GE.U32.AND P0, PT, R3, R6, PT ;  /* 0x000000060300720c */ /* 0x000fda0003f06070 */
[----:B------:R-:W-:-:S04]  /*2370*/  @P0 VIADD R5, R5, 0x1 ;  /* 0x0000000105050836 */ /* 0x000fc80000000000 */
[----:B------:R-:W-:-:S04]  /*2380*/  IMAD.MOV.U32 R0, RZ, RZ, R5 ;  /* 0x000000ffff007224 */ /* 0x000fc800078e0005 */
[----:B------:R-:W-:Y:S01]  /*2390*/  @!P2 IMAD.MOV R0, RZ, RZ, -R0 ;  /* 0x000000ffff00a224 */ /* 0x000fe200078e0a00 */
[----:B------:R-:W-:-:S07]  /*23a0*/  @!P1 LOP3.LUT R0, RZ, R11, RZ, 0x33, !PT ;  /* 0x0000000bff009212 */ /* 0x000fce00078e33ff */
.L_x_3062:
[----:B------:R-:W-:Y:S05]  /*23b0*/  BSYNC B0 ;  /* 0x0000000000007941 */ /* 0x000fea0003800000 */
.L_x_3061:
[----:B------:R-:W-:-:S05]  /*23c0*/  IMAD R3, R13, R0, RZ ;  /* 0x000000000d037224 */ /* 0x000fca00078e02ff */
[C---:B------:R-:W-:Y:S01]  /*23d0*/  VIADDMNMX R0, R3.reuse, R0, R10, PT ;  /* 0x0000000003007246 */ /* 0x040fe2000380010a */
[----:B------:R-:W-:-:S03]  /*23e0*/  IMAD R3, R3, 0x80, -R9 ;  /* 0x0000008003037824 */ /* 0x000fc600078e0a09 */
[----:B------:R-:W-:Y:S02]  /*23f0*/  LEA R5, R0, -R9, 0x7 ;  /* 0x8000000900057211 */ /* 0x000fe400078e38ff */
        /* <DEDUP_REMOVED lines=29> */
[----:B------:R-:W-:-:S07]  /*25d0*/  IMAD.MOV.U32 R12, RZ, RZ, 0x1 ;  /* 0x00000001ff0c7424 */ /* 0x000fce00078e00ff */
[----:B------:R-:W-:-:S07]  /*25e0*/  LEPC R20, `(.L_x_3065) ;  /* 0x000000001014794e */ /* 0x000fce0000000000 */
[----:B0----5:R-:W-:Y:S05]  /*25f0*/  CALL.ABS.NOINC R14 ;  /* 0x000000000e007343 */ /* 0x021fea0003c00000 */
.L_x_3065:
[----:B------:R-:W-:Y:S05]  /*2600*/  BSYNC B6 ;  /* 0x0000000000067941 */ /* 0x000fea0003800000 */
.L_x_3064:
        /* <DEDUP_REMOVED lines=9> */
[----:B------:R-:W-:Y:S01]  /*26a0*/  IMAD.U32 R5, RZ, RZ, UR5 ;  /* 0x00000005ff057e24 */ /* 0x000fe2000f8e00ff */
[----:B------:R-:W0:Y:S01]  /*26b0*/  LDC.64 R14, c[0x4][R14] ;  /* 0x010000000e0e7b82 */ /* 0x000e220000000a00 */
[----:B------:R-:W-:Y:S01]  /*26c0*/  ULDC.64 UR4, c[0x4][0xc8] ;  /* 0x0100320000047ab9 */ /* 0x000fe20000000a00 */
        /* <DEDUP_REMOVED lines=8> */
.L_x_3067:
[----:B------:R-:W-:Y:S05]  /*2750*/  BSYNC B6 ;  /* 0x0000000000067941 */ /* 0x000fea0003800000 */
.L_x_3066:
[----:B------:R-:W-:Y:S01]  /*2760*/  IMAD.MOV.U32 R0, RZ, RZ, R29 ;  /* 0x000000ffff007224 */ /* 0x000fe200078e001d */
[----:B------:R-:W-:Y:S01]  /*2770*/  ULDC.64 UR4, c[0x0][0x9f8] ;  /* 0x00027e0000047ab9 */ /* 0x000fe20000000a00 */
[----:B------:R-:W0:Y:S01]  /*2780*/  S2R R29, SR_TID.X ;  /* 0x00000000001d7919 */ /* 0x000e220000002100 */
[----:B------:R-:W-:Y:S01]  /*2790*/  ISETP.NE.U32.AND P0, PT, RZ, UR4, PT ;  /* 0x00000004ff007c0c */ /* 0x000fe2000bf05070 */
[----:B------:R-:W1:Y:S01]  /*27a0*/  LDC R35, c[0x0][0x3f4] ;  /* 0x0000fd00ff237b82 */ /* 0x000e620000000800 */
[----:B------:R-:W2:Y:S02]  /*27b0*/  LDL R32, [R1+0x4c] ;  /* 0x00004c0001207983 */ /* 0x000ea40000100800 */
[----:B------:R-:W-:Y:S02]  /*27c0*/  ISETP.NE.AND.EX P0, PT, RZ, UR5, PT, P0 ;  /* 0x00000005ff007c0c */ /* 0x000fe4000bf05300 */
[----:B------:R-:W3:Y:S03]  /*27d0*/  LDL R21, [R1+0x6c] ;  /* 0x00006c0001157983 */ /* 0x000ee60000100800 */
[----:B------:R-:W4:Y:S08]  /*27e0*/  LDC.64 R14, c[0x0][0x3f8] ;  /* 0x0000fe00ff0e7b82 */ /* 0x000f300000000a00 */
[----:B------:R-:W4:Y:S01]  /*27f0*/  LDC.64 R12, c[0x0][0x408] ;  /* 0x00010200ff0c7b82 */ /* 0x000f220000000a00 */
[----:B------:R-:W-:-:S02]  /*2800*/  @P0 IADD3 R4, P1, R31, UR4, RZ ;  /* 0x000000041f040c10 */ /* 0x000fc4000ff3e0ff */
[----:B------:R-:W-:Y:S01]  /*2810*/  SHF.R.S32.HI R9, RZ, 0x1f, R219 ;  /* 0x0000001fff097819 */ /* 0x000fe200000114db */
[C---:B------:R-:W-:Y:S01]  /*2820*/  IMAD.SHL.U32 R37, R219.reuse, 0x80, RZ ;  /* 0x00000080db257824 */ /* 0x040fe200078e00ff */
[----:B------:R-:W-:Y:S01]  /*2830*/  @P0 IADD3.X R5, R30, UR5, RZ, P1, !PT ;  /* 0x000000051e050c10 */ /* 0x000fe20008ffe4ff */
[----:B------:R-:W-:Y:S01]  /*2840*/  IMAD.SHL.U32 R34, R219, 0x80, RZ ;  /* 0x00000080db227824 */ /* 0x000fe200078e00ff */
[----:B------:R-:W3:Y:S04]  /*2850*/  LDL R31, [R1+0x74] ;  /* 0x00007400011f7983 */ /* 0x000ee80000100800 */
[----:B------:R4:W3:Y:S01]  /*2860*/  @P0 LDG.E R0, desc[UR46][R4.64] ;  /* 0x0000002e04000981 */ /* 0x0008e2000c1e1900 */
[----:B0-----:R-:W-:-:S03]  /*2870*/  IADD3 R6, R29, -0x80, RZ ;  /* 0xffffff801d067810 */ /* 0x001fc60007ffe0ff */
[----:B------:R-:W3:Y:S01]  /*2880*/  LDL R30, [R1+0x70] ;  /* 0x00007000011e7983 */ /* 0x000ee20000100800 */
[----:B------:R-:W-:Y:S02]  /*2890*/  SHF.R.S32.HI R3, RZ, 0x1f, R6 ;  /* 0x0000001fff037819 */ /* 0x000fe40000011406 */
[----:B-1----:R-:W-:Y:S02]  /*28a0*/  ISETP.GE.AND P0, PT, R16, R35, PT ;  /* 0x000000231000720c */ /* 0x002fe40003f06270 */
[----:B------:R-:W-:Y:S01]  /*28b0*/  LEA.HI R3, R3, R6, RZ, 0x3 ;  /* 0x0000000603037211 */ /* 0x000fe200078f18ff */
[----:B----4-:R-:W-:Y:S01]  /*28c0*/  IMAD R4, R9, R14, RZ ;  /* 0x0000000e09047224 */ /* 0x010fe200078e02ff */
[----:B------:R-:W-:Y:S02]  /*28d0*/  SEL R5, R35, RZ, P0 ;  /* 0x000000ff23057207 */ /* 0x000fe40000000000 */
[----:B------:R-:W-:-:S03]  /*28e0*/  LOP3.LUT R7, R3, 0xfffffff8, RZ, 0xc0, !PT ;  /* 0xfffffff803077812 */ /* 0x000fc600078ec0ff */
[----:B------:R-:W-:Y:S02]  /*28f0*/  IMAD.IADD R5, R16, 0x1, R5 ;  /* 0x0000000110057824 */ /* 0x000fe400078e0205 */
[----:B------:R-:W-:Y:S02]  /*2900*/  IMAD.IADD R36, R6, 0x1, -R7 ;  /* 0x0000000106247824 */ /* 0x000fe400078e0a07 */
[----:B------:R-:W-:Y:S02]  /*2910*/  IMAD R7, R219, R15, R4 ;  /* 0x0000000fdb077224 */ /* 0x000fe400078e0204 */
[----:B------:R-:W-:-:S04]  /*2920*/  IMAD R4, R9, R12, RZ ;  /* 0x0000000c09047224 */ /* 0x000fc800078e02ff */
[----:B------:R-:W-:Y:S01]  /*2930*/  IMAD R9, R219, R13, R4 ;  /* 0x0000000ddb097224 */ /* 0x000fe200078e0204 */
[----:B------:R-:W-:Y:S02]  /*2940*/  SHF.R.S32.HI R4, RZ, 0x1f, R5 ;  /* 0x0000001fff047819 */ /* 0x000fe40000011405 */
[----:B------:R-:W-:Y:S02]  /*2950*/  LOP3.LUT R37, R37, 0x380, RZ, 0xc0, !PT ;  /* 0x0000038025257812 */ /* 0x000fe400078ec0ff */
[-C--:B------:R-:W-:Y:S02]  /*2960*/  LEA.HI R77, R4, R5.reuse, RZ, 0x4 ;  /* 0x00000005044d7211 */ /* 0x080fe400078f20ff */
[----:B------:R-:W-:Y:S02]  /*2970*/  LOP3.LUT R34, R34, 0x380, RZ, 0xc0, !PT ;  /* 0x0000038022227812 */ /* 0x000fe400078ec0ff */
[----:B------:R-:W-:Y:S02]  /*2980*/  LEA.HI R6, R4, R5, RZ, 0x7 ;  /* 0x0000000504067211 */ /* 0x000fe400078f38ff */
[----:B------:R-:W-:-:S02]  /*2990*/  SHF.R.U32.HI R37, RZ, 0x3, R37 ;  /* 0x00000003ff257819 */ /* 0x000fc40000011625 */
[----:B------:R-:W-:-:S04]  /*29a0*/  LOP3.LUT R4, R34, 0x70, R77, 0xf8, !PT ;  /* 0x0000007022047812 */ /* 0x000fc800078ef84d */
[----:B------:R-:W-:Y:S02]  /*29b0*/  LOP3.LUT R4, R4, R37, RZ, 0x3c, !PT ;  /* 0x0000002504047212 */ /* 0x000fe400078e3cff */
[----:B------:R-:W4:Y:S01]  /*29c0*/  LDL.LU R37, [R1] ;  /* 0x0000000001257983 */ /* 0x000f220000300800 */
[C---:B------:R-:W-:Y:S02]  /*29d0*/  VIADD R33, R219.reuse, 0x20 ;  /* 0x00000020db217836 */ /* 0x040fe40000000000 */
[----:B------:R-:W-:Y:S02]  /*29e0*/  VIADD R34, R219, 0x20 ;  /* 0x00000020db227836 */ /* 0x000fe40000000000 */
[----:B------:R-:W-:Y:S02]  /*29f0*/  IMAD.SHL.U32 R33, R33, 0x80, RZ ;  /* 0x0000008021217824 */ /* 0x000fe400078e00ff */
[----:B------:R-:W-:-:S03]  /*2a00*/  IMAD.SHL.U32 R34, R34, 0x80, RZ ;  /* 0x0000008022227824 */ /* 0x000fc600078e00ff */
[----:B------:R-:W-:Y:S02]  /*2a10*/  LOP3.LUT R33, R33, 0x380, RZ, 0xc0, !PT ;  /* 0x0000038021217812 */ /* 0x000fe400078ec0ff */
[----:B------:R-:W-:Y:S01]  /*2a20*/  LOP3.LUT R34, R34, 0x380, RZ, 0xc0, !PT ;  /* 0x0000038022227812 */ /* 0x000fe200078ec0ff */
[----:B------:R-:W-:Y:S01]  /*2a30*/  IMAD.WIDE.U32 R78, R219, R14, R18 ;  /* 0x0000000edb4e7225 */ /* 0x000fe200078e0012 */
[----:B------:R-:W-:-:S03]  /*2a40*/  LOP3.LUT R5, R33, 0x70, R77, 0xf8, !PT ;  /* 0x0000007021057812 */ /* 0x000fc600078ef84d */
[----:B------:R-:W-:Y:S01]  /*2a50*/  IMAD.WIDE.U32 R80, R219, R14, R16 ;  /* 0x0000000edb507225 */ /* 0x000fe200078e0010 */
[----:B------:R-:W-:-:S03]  /*2a60*/  SHF.R.U32.HI R34, RZ, 0x3, R34 ;  /* 0x00000003ff227819 */ /* 0x000fc60000011622 */
[----:B------:R-:W-:Y:S02]  /*2a70*/  IMAD.SHL.U32 R6, R6, 0x80, RZ ;  /* 0x0000008006067824 */ /* 0x000fe400078e00ff */
[----:B------:R-:W-:Y:S02]  /*2a80*/  IMAD.IADD R79, R79, 0x1, R7 ;  /* 0x000000014f4f7824 */ /* 0x000fe400078e0207 */
[----:B------:R-:W-:Y:S01]  /*2a90*/  IMAD.IADD R81, R7, 0x1, R81 ;  /* 0x0000000107517824 */ /* 0x000fe200078e0251 */
[----:B------:R-:W-:Y:S02]  /*2aa0*/  LOP3.LUT R7, R6, 0xffffc000, RZ, 0xc0, !PT ;  /* 0xffffc00006077812 */ /* 0x000fe400078ec0ff */
[----:B------:R-:W-:Y:S02]  /*2ab0*/  LOP3.LUT R6, R5, R34, RZ, 0x3c, !PT ;  /* 0x0000002205067212 */ /* 0x000fe400078e3cff */
[----:B------:R-:W-:-:S04]  /*2ac0*/  SHF.R.U32.HI R34, RZ, 0x7, R29 ;  /* 0x00000007ff227819 */ /* 0x000fc8000001161d */
[----:B------:R-:W-:Y:S01]  /*2ad0*/  ISETP.NE.AND P6, PT, R34, 0x1, PT ;  /* 0x000000012200780c */ /* 0x000fe20003fc5270 */
[----:B------:R-:W-:-:S12]  /*2ae0*/  VIADD R10, R219, 0x60 ;  /* 0x00000060db0a7836 */ /* 0x000fd80000000000 */
[----:B------:R-:W-:Y:S05]  /*2af0*/  @!P6 WARPSYNC.ALL ;  /* 0x000000000000e948 */ /* 0x000fea0003800000 */
[----:B------:R-:W-:Y:S02]  /*2b00*/  ULDC UR4, c[0x0][0x2f4] ;  /* 0x0000bd0000047ab9 */ /* 0x000fe40000000800 */
[----:B------:R-:W-:Y:S01]  /*2b10*/  ISETP.GE.AND P2, PT, R22, UR4, PT ;  /* 0x0000000416007c0c */ /* 0x000fe2000bf46270 */
[----:B------:R-:W-:Y:S02]  /*2b20*/  IMAD.SHL.U32 R10, R10, 0x80, RZ ;  /* 0x000000800a0a7824 */ /* 0x000fe400078e00ff */
[----:B------:R-:W-:-:S03]  /*2b30*/  IMAD.WIDE.U32 R82, R219, R12, R18 ;  /* 0x0000000cdb527225 */ /* 0x000fc600078e0012 */
[----:B------:R-:W-:Y:S01]  /*2b40*/  LOP3.LUT R10, R10, 0x380, RZ, 0xc0, !PT ;  /* 0x000003800a0a7812 */ /* 0x000fe200078ec0ff */
[----:B------:R-:W-:Y:S01]  /*2b50*/  IMAD.WIDE.U32 R84, R219, R12, R16 ;  /* 0x0000000cdb547225 */ /* 0x000fe200078e0010 */
[----:B------:R-:W-:Y:S02]  /*2b60*/  IADD3 R83, R83, R9, RZ ;  /* 0x0000000953537210 */ /* 0x000fe40007ffe0ff */
[----:B------:R-:W-:Y:S01]  /*2b70*/  IADD3 R33, R219, 0x40, RZ ;  /* 0x00000040db217810 */ /* 0x000fe20007ffe0ff */
[----:B------:R-:W-:Y:S01]  /*2b80*/  IMAD.IADD R85, R9, 0x1, R85 ;  /* 0x0000000109557824 */ /* 0x000fe200078e0255 */
[----:B------:R-:W-:Y:S01]  /*2b90*/  LOP3.LUT R9, R10, 0x70, R77, 0xf8, !PT ;  /* 0x000000700a097812 */ /* 0x000fe200078ef84d */
[C---:B------:R-:W-:Y:S02]  /*2ba0*/  VIADD R8, R219.reuse, 0x40 ;  /* 0x00000040db087836 */ /* 0x040fe40000000000 */
[----:B------:R-:W-:Y:S02]  /*2bb0*/  VIADD R10, R219, 0x60 ;  /* 0x00000060db0a7836 */ /* 0x000fe40000000000 */
[----:B------:R-:W-:Y:S01]  /*2bc0*/  IMAD.SHL.U32 R33, R33, 0x80, RZ ;  /* 0x0000008021217824 */ /* 0x000fe200078e00ff */
[----:B------:R-:W-:Y:S01]  /*2bd0*/  SHF.L.U32 R8, R8, 0x7, RZ ;  /* 0x0000000708087819 */ /* 0x000fe200000006ff */
[----:B------:R-:W-:Y:S01]  /*2be0*/  IMAD.SHL.U32 R10, R10, 0x80, RZ ;  /* 0x000000800a0a7824 */ /* 0x000fe200078e00ff */
[----:B-----5:R-:W-:-:S02]  /*2bf0*/  SHF.R.S32.HI R11, RZ, 0x1f, R24 ;  /* 0x0000001fff0b7819 */ /* 0x020fc40000011418 */
[----:B------:R-:W-:Y:S02]  /*2c00*/  LOP3.LUT R8, R8, 0x380, RZ, 0xc0, !PT ;  /* 0x0000038008087812 */ /* 0x000fe400078ec0ff */
[----:B------:R-:W-:Y:S02]  /*2c10*/  LOP3.LUT R33, R33, 0x380, RZ, 0xc0, !PT ;  /* 0x0000038021217812 */ /* 0x000fe400078ec0ff */
[----:B------:R-:W-:Y:S01]  /*2c20*/  LOP3.LUT R10, R10, 0x380, RZ, 0xc0, !PT ;  /* 0x000003800a0a7812 */ /* 0x000fe200078ec0ff */
[C---:B------:R-:W-:Y:S01]  /*2c30*/  IMAD R20, R11.reuse, R14, RZ ;  /* 0x0000000e0b147224 */ /* 0x040fe200078e02ff */
[----:B------:R-:W-:Y:S02]  /*2c40*/  LOP3.LUT R8, R8, 0x70, R77, 0xf8, !PT ;  /* 0x0000007008087812 */ /* 0x000fe400078ef84d */
[----:B------:R-:W-:Y:S01]  /*2c50*/  SHF.R.U32.HI R33, RZ, 0x3, R33 ;  /* 0x00000003ff217819 */ /* 0x000fe20000011621 */
[----:B------:R-:W-:Y:S01]  /*2c60*/  IMAD R11, R11, R12, RZ ;  /* 0x0000000c0b0b7224 */ /* 0x000fe200078e02ff */
[----:B------:R-:W-:Y:S01]  /*2c70*/  SHF.R.U32.HI R10, RZ, 0x3, R10 ;  /* 0x00000003ff0a7819 */ /* 0x000fe2000001160a */
[----:B------:R-:W-:Y:S01]  /*2c80*/  IMAD R69, R24, R15, R20 ;  /* 0x0000000f18457224 */ /* 0x000fe200078e0214 */
[----:B------:R-:W-:Y:S01]  /*2c90*/  LOP3.LUT R8, R8, R33, RZ, 0x3c, !PT ;  /* 0x0000002108087212 */ /* 0x000fe200078e3cff */
[----:B------:R-:W-:Y:S01]  /*2ca0*/  IMAD.WIDE.U32 R78, R24, R14, R78 ;  /* 0x0000000e184e7225 */ /* 0x000fe200078e004e */
[----:B------:R-:W-:-:S02]  /*2cb0*/  LOP3.LUT R10, R9, R10, RZ, 0x3c, !PT ;  /* 0x0000000a090a7212 */ /* 0x000fc400078e3cff */
[----:B------:R-:W-:Y:S01]  /*2cc0*/  LOP3.LUT R71, R77, 0xfffffff0, RZ, 0xc0, !PT ;  /* 0xfffffff04d477812 */ /* 0x000fe200078ec0ff */
[----:B------:R-:W-:-:S04]  /*2cd0*/  IMAD.WIDE.U32 R80, R24, R14, R80 ;  /* 0x0000000e18507225 */ /* 0x000fc800078e0050 */
[C---:B------:R-:W-:Y:S02]  /*2ce0*/  IMAD R11, R24.reuse, R13, R11 ;  /* 0x0000000d180b7224 */ /* 0x040fe400078e020b */
[----:B------:R-:W-:-:S04]  /*2cf0*/  IMAD.WIDE.U32 R82, R24, R12, R82 ;  /* 0x0000000c18527225 */ /* 0x000fc800078e0052 */
[----:B------:R-:W-:Y:S01]  /*2d00*/  IMAD.WIDE.U32 R84, R24, R12, R84 ;  /* 0x0000000c18547225 */ /* 0x000fe200078e0054 */
[----:B------:R-:W-:-:S03]  /*2d10*/  SHF.L.U64.HI R9, R14, 0x6, R15 ;  /* 0x000000060e097819 */ /* 0x000fc6000001020f */
[----:B------:R-:W-:Y:S01]  /*2d20*/  VIADD R90, R34, 0x8 ;  /* 0x00000008225a7836 */ /* 0x000fe20000000000 */
[----:B------:R-:W-:Y:S01]  /*2d30*/  SHF.L.U32 R34, R35, 0x1, RZ ;  /* 0x0000000123227819 */ /* 0x000fe200000006ff */
[----:B------:R-:W-:Y:S01]  /*2d40*/  IMAD.IADD R3, R27, 0x1, R28 ;  /* 0x000000011b037824 */ /* 0x000fe200078e021c */
[C---:B------:R-:W-:Y:S01]  /*2d50*/  SHF.L.U64.HI R28, R12.reuse, 0x5, R13 ;  /* 0x000000050c1c7819 */ /* 0x040fe2000001020d */
[----:B------:R-:W-:Y:S01]  /*2d60*/  IMAD.IADD R68, R79, 0x1, R69 ;  /* 0x000000014f447824 */ /* 0x000fe200078e0245 */
[----:B------:R-:W-:Y:S01]  /*2d70*/  SHF.L.U64.HI R29, R12, 0x6, R13 ;  /* 0x000000060c1d7819 */ /* 0x000fe2000001020d */
[----:B------:R-:W-:Y:S01]  /*2d80*/  IMAD.SHL.U32 R20, R14, 0x20, RZ ;  /* 0x000000200e147824 */ /* 0x000fe200078e00ff */
[----:B------:R-:W-:Y:S01]  /*2d90*/  ISETP.GE.AND P1, PT, R16, UR4, PT ;  /* 0x0000000410007c0c */ /* 0x000fe2000bf26270 */
[----:B------:R-:W-:Y:S01]  /*2da0*/  IMAD.SHL.U32 R27, R14, 0x80, RZ ;  /* 0x000000800e1b7824 */ /* 0x000fe200078e00ff */
[----:B------:R-:W-:Y:S01]  /*2db0*/  SHF.R.S32.HI R77, RZ, 0x4, R77 ;  /* 0x00000004ff4d7819 */ /* 0x000fe2000001144d */
[----:B------:R-:W-:Y:S01]  /*2dc0*/  IMAD.SHL.U32 R33, R12, 0x80, RZ ;  /* 0x000000800c217824 */ /* 0x000fe200078e00ff */
[----:B------:R-:W-:Y:S01]  /*2dd0*/  SHF.R.S32.HI R87, RZ, 0x1f, R71 ;  /* 0x0000001fff577819 */ /* 0x000fe20000011447 */
[----:B------:R-:W-:-:S02]  /*2de0*/  IMAD R35, R36, 0x20, R219 ;  /* 0x0000002024237824 */ /* 0x000fc400078e02db */
[----:B------:R-:W-:Y:S02]  /*2df0*/  IMAD.IADD R69, R69, 0x1, R81 ;  /* 0x0000000145457824 */ /* 0x000fe400078e0251 */
[----:B------:R-:W-:Y:S02]  /*2e00*/  IMAD.IADD R70, R83, 0x1, R11 ;  /* 0x0000000153467824 */ /* 0x000fe400078e020b */
[----:B------:R-:W-:Y:S01]  /*2e10*/  IMAD.IADD R76, R11, 0x1, R85 ;  /* 0x000000010b4c7824 */ /* 0x000fe200078e0255 */
[-C--:B--2---:R-:W-:Y:S01]  /*2e20*/  IADD3 R4, R4, R7.reuse, R32 ;  /* 0x0000000704047210 */ /* 0x084fe20007ffe020 */
[----:B------:R-:W-:Y:S01]  /*2e30*/  IMAD.SHL.U32 R32, R12, 0x40, RZ ;  /* 0x000000400c207824 */ /* 0x000fe200078e00ff */
[-C--:B---3--:R-:W-:Y:S01]  /*2e40*/  IADD3 R5, R6, R7.reuse, R31 ;  /* 0x0000000706057210 */ /* 0x088fe20007ffe01f */
[----:B------:R-:W-:Y:S01]  /*2e50*/  IMAD.SHL.U32 R31, R12, 0x20, RZ ;  /* 0x000000200c1f7824 */ /* 0x000fe200078e00ff */
[----:B------:R-:W-:Y:S02]  /*2e60*/  SHF.R.S32.HI R86, RZ, 0x1f, R0 ;  /* 0x0000001fff567819 */ /* 0x000fe40000011400 */
[----:B------:R-:W-:-:S02]  /*2e70*/  IADD3 R6, R8, R7, R30 ;  /* 0x0000000708067210 */ /* 0x000fc40007ffe01e */
[----:B------:R-:W-:Y:S02]  /*2e80*/  IADD3 R7, R10, R7, R21 ;  /* 0x000000070a077210 */ /* 0x000fe40007ffe015 */
[C-C-:B------:R-:W-:Y:S02]  /*2e90*/  SHF.L.U64.HI R8, R14.reuse, 0x5, R15.reuse ;  /* 0x000000050e087819 */ /* 0x140fe4000001020f */
[C---:B------:R-:W-:Y:S02]  /*2ea0*/  SHF.L.U64.HI R10, R14.reuse, 0x7, R15 ;  /* 0x000000070e0a7819 */ /* 0x040fe4000001020f */
[----:B------:R-:W-:Y:S02]  /*2eb0*/  SHF.L.U32 R21, R14, 0x6, RZ ;  /* 0x000000060e157819 */ /* 0x000fe400000006ff */
[----:B------:R-:W-:Y:S02]  /*2ec0*/  SHF.L.U64.HI R30, R12, 0x7, R13 ;  /* 0x000000070c1e7819 */ /* 0x000fe4000001020d */
[----:B----4-:R-:W-:-:S04]  /*2ed0*/  LOP3.LUT R37, R37, 0xfffffffd, RZ, 0xc0, !PT ;  /* 0xfffffffd25257812 */ /* 0x010fc800078ec0ff */
[----:B------:R-:W-:-:S05]  /*2ee0*/  @P2 LOP3.LUT R37, R37, 0x2, RZ, 0xfc, !PT ;  /* 0x0000000225252812 */ /* 0x000fca00078efcff */
[----:B------:R0:W-:Y:S01]  /*2ef0*/  STL [R1], R37 ;  /* 0x0000002501007387 */ /* 0x0001e20000100800 */
[----:B------:R-:W-:Y:S06]  /*2f00*/  @!P6 BAR.SYNC.DEFER_BLOCKING 0x9, 0x100 ;  /* 0x024400000000eb1d */ /* 0x000fec0000010000 */
.L_x_3163:
[----:B------:R-:W2:Y:S01]  /*2f10*/  LDL R41, [R1+0x4c] ;  /* 0x00004c0001297983 */ /* 0x000ea20000100800 */
[----:B-1----:R-:W1:Y:S03]  /*2f20*/  LDC R94, c[0x0][0x430] ;  /* 0x00010c00ff5e7b82 */ /* 0x002e660000000800 */
[----:B------:R-:W3:Y:S01]  /*2f30*/  LDL.LU R39, [R1] ;  /* 0x0000000001277983 */ /* 0x000ee20000300800 */
[----:B------:R-:W-:Y:S01]  /*2f40*/  IADD3 R38, R26, -0x1, RZ ;  /* 0xffffffff1a267810 */ /* 0x000fe20007ffe0ff */
[----:B------:R-:W-:-:S03]  /*2f50*/  IMAD.MOV.U32 R93, RZ, RZ, RZ ;  /* 0x000000ffff5d7224 */ /* 0x000fc600078e00ff */
[----:B------:R-:W4:Y:S01]  /*2f60*/  LDC R101, c[0x0][0x3f4] ;  /* 0x0000fd00ff657b82 */ /* 0x000f220000000800 */
[----:B------:R-:W-:-:S04]  /*2f70*/  IMAD R12, R38, 0x80, R35 ;  /* 0x00000080260c7824 */ /* 0x000fc800078e0223 */
[----:B------:R-:W-:Y:S01]  /*2f80*/  IMAD.IADD R40, R3, 0x1, R12 ;  /* 0x0000000103287824 */ /* 0x000fe200078e020c */
[----:B------:R-:W-:-:S03]  /*2f90*/  ISETP.GE.AND P2, PT, R12, R2, PT ;  /* 0x000000020c00720c */ /* 0x000fc60003f46270 */
[----:B------:R-:W-:Y:S01]  /*2fa0*/  IMAD.MOV.U32 R36, RZ, RZ, R40 ;  /* 0x000000ffff247224 */ /* 0x000fe200078e0028 */
[----:B------:R-:W-:Y:S02]  /*2fb0*/  ISETP.GT.OR P2, PT, R35, 0x7f, P2 ;  /* 0x0000007f2300780c */ /* 0x000fe40001744670 */
[----:B-1----:R-:W-:-:S11]  /*2fc0*/  ISETP.NE.AND P3, PT, R94, 0x1, PT ;  /* 0x000000015e00780c */ /* 0x002fd60003f65270 */
[----:B------:R-:W1:Y:S08]  /*2fd0*/  @!P2 LDC.64 R14, c[0x0][0x428] ;  /* 0x00010a00ff0eab82 */ /* 0x000e700000000a00 */
[----:B------:R-:W0:Y:S08]  /*2fe0*/  @P3 LDC R11, c[0x0][0x434] ;  /* 0x00010d00ff0b3b82 */ /* 0x000e300000000800 */
[----:B------:R-:W4:Y:S08]  /*2ff0*/  @P3 LDC R26, c[0x0][0x438] ;  /* 0x00010e00ff1a3b82 */ /* 0x000f300000000800 */
[----:B------:R-:W1:Y:S01]  /*3000*/  @!P2 LDC.64 R12, c[0x0][0x418] ;  /* 0x00010600ff0cab82 */ /* 0x000e620000000a00 */
[----:B0-----:R-:W-:-:S05]  /*3010*/  @P3 IMAD.HI.U32 R11, R40, R11, RZ ;  /* 0x0000000b280b3227 */ /* 0x001fca00078e00ff */
[----:B----4-:R-:W-:Y:S01]  /*3020*/  @P3 SHF.R.U32.HI R36, RZ, R26, R11 ;  /* 0x0000001aff243219 */ /* 0x010fe2000001160b */
[----:B-1----:R-:W-:-:S03]  /*3030*/  @!P2 IMAD R11, R86, R14, RZ ;  /* 0x0000000e560ba224 */ /* 0x002fc600078e02ff */
[--C-:B------:R-:W-:Y:S01]  /*3040*/  @!P2 SHF.R.S32.HI R37, RZ, 0x1f, R36.reuse ;  /* 0x0000001fff25a819 */ /* 0x100fe20000011424 */
[C---:B------:R-:W-:Y:S02]  /*3050*/  @!P2 IMAD R11, R0.reuse, R15, R11 ;  /* 0x0000000f000ba224 */ /* 0x040fe400078e020b */
[----:B------:R-:W-:-:S04]  /*3060*/  @!P2 IMAD.WIDE.U32 R14, R0, R14, R36 ;  /* 0x0000000e000ea225 */ /* 0x000fc800078e0024 */
[----:B------:R-:W-:Y:S01]  /*3070*/  @!P2 IMAD.IADD R11, R15, 0x1, R11 ;  /* 0x000000010f0ba824 */ /* 0x000fe200078e020b */
[----:B------:R-:W-:-:S04]  /*3080*/  @!P2 LEA R12, P3, R14, R12, 0x2 ;  /* 0x0000000c0e0ca211 */ /* 0x000fc800078610ff */
[----:B------:R-:W-:Y:S02]  /*3090*/  @!P2 LEA.HI.X R13, R14, R13, R11, 0x2, P3 ;  /* 0x0000000d0e0da211 */ /* 0x000fe400018f140b */
[----:B------:R-:W-:Y:S01]  /*30a0*/  ISETP.GT.AND P3, PT, R38, R25, PT ;  /* 0x000000192600720c */ /* 0x000fe20003f64270 */
[C---:B------:R-:W-:Y:S01]  /*30b0*/  IMAD.SHL.U32 R43, R219.reuse, 0x80, RZ ;  /* 0x00000080db2b7824 */ /* 0x040fe200078e00ff */
[----:B------:R-:W-:Y:S01]  /*30c0*/  SHF.L.U32 R42, R219, 0x7, RZ ;  /* 0x00000007db2a7819 */ /* 0x000fe200000006ff */
[----:B------:R0:W5:Y:S01]  /*30d0*/  @!P2 LDG.E R93, desc[UR46][R12.64] ;  /* 0x0000002e0c5da981 */ /* 0x000162000c1e1900 */
[----:B------:R-:W-:Y:S01]  /*30e0*/  ISETP.GE.AND P2, PT, R101, 0x1, PT ;  /* 0x000000016500780c */ /* 0x000fe20003f46270 */
[----:B------:R-:W-:Y:S01]  /*30f0*/  IMAD.MOV R11, RZ, RZ, -R36 ;  /* 0x000000ffff0b7224 */ /* 0x000fe200078e0a24 */
[----:B------:R-:W-:Y:S01]  /*3100*/  LOP3.LUT R43, R43, 0x380, RZ, 0xc0, !PT ;  /* 0x000003802b2b7812 */ /* 0x000fe200078ec0ff */
[----:B------:R-:W-:Y:S05]  /*3110*/  YIELD ;  /* 0x0000000000007946 */ /* 0x000fea0003800000 */
[----:B------:R-:W-:Y:S01]  /*3120*/  LOP3.LUT R42, R42, 0x380, RZ, 0xc0, !PT ;  /* 0x000003802a2a7812 */ /* 0x000fe200078ec0ff */
[----:B------:R-:W-:Y:S01]  /*3130*/  BSSY B0, `(.L_x_3068) ;  /* 0x000094b000007945 */ /* 0x000fe20003800000 */
[----:B------:R-:W-:Y:S01]  /*3140*/  LOP3.LUT R14, R43, 0x70, R16, 0xf8, !PT ;  /* 0x000000702b0e7812 */ /* 0x000fe200078ef810 */
[----:B------:R-:W-:Y:S01]  /*3150*/  IMAD R94, R94, R11, R40 ;  /* 0x0000000b5e5e7224 */ /* 0x000fe200078e0228 */
[----:B------:R-:W-:Y:S01]  /*3160*/  SHF.R.U32.HI R42, RZ, 0x3, R42 ;  /* 0x00000003ff2a7819 */ /* 0x000fe2000001162a */
[----:B------:R-:W-:-:S03]  /*3170*/  IMAD.MOV.U32 R26, RZ, RZ, R38 ;  /* 0x000000ffff1a7224 */ /* 0x000fc600078e0026 */
[----:B--2---:R-:W-:Y:S02]  /*3180*/  LOP3.LUT R15, R41, R14, R42, 0xf6, !PT ;  /* 0x0000000e290f7212 */ /* 0x004fe400078ef62a */
[----:B---3--:R-:W-:-:S03]  /*3190*/  LOP3.LUT R39, R39, 0xfffffffb, RZ, 0xc0, !PT ;  /* 0xfffffffb27277812 */ /* 0x008fc600078ec0ff */
[----:B------:R-:W-:Y:S01]  /*31a0*/  IMAD R14, R216, 0x8000, R15 ;  /* 0x00008000d80e7824 */ /* 0x000fe200078e020f */
[----:B------:R-:W-:-:S03]  /*31b0*/  @P3 LOP3.LUT R39, R39, 0x4, RZ, 0xfc, !PT ;  /* 0x0000000427273812 */ /* 0x000fc600078efcff */
[----:B------:R-:W-:Y:S02]  /*31c0*/  IMAD.IADD R89, R23, 0x1, R14 ;  /* 0x0000000117597824 */ /* 0x000fe400078e020e */
[----:B------:R0:W-:Y:S01]  /*31d0*/  STL [R1], R39 ;  /* 0x0000002701007387 */ /* 0x0001e20000100800 */
[----:B------:R-:W-:Y:S05]  /*31e0*/  @!P2 BRA `(.L_x_3069) ;  /* 0x0000008c0058a947 */ /* 0x000fea0003800000 */
[----:B------:R-:W-:Y:S01]  /*31f0*/  SHF.R.S32.HI R95, RZ, 0x1f, R94 ;  /* 0x0000001fff5f7819 */ /* 0x000fe2000001145e */
[----:B------:R-:W-:Y:S01]  /*3200*/  ULDC.64 UR4, c[0x0][0x300] ;  /* 0x0000c00000047ab9 */ /* 0x000fe20000000a00 */
[----:B-----5:R-:W-:Y:S01]  /*3210*/  SHF.R.S32.HI R96, RZ, 0x1f, R93 ;  /* 0x0000001fff607819 */ /* 0x020fe2000001145d */
[----:B0-----:R-:W-:Y:S01]  /*3220*/  IMAD.WIDE.U32 R12, R94, UR4, RZ ;  /* 0x000000045e0c7c25 */ /* 0x001fe2000f8e00ff */
[----:B------:R-:W-:-:S03]  /*3230*/  ULDC.64 UR6, c[0x0][0x2e8] ;  /* 0x0000ba0000067ab9 */ /* 0x000fc60000000a00 */
[----:B------:R-:W-:Y:S02]  /*3240*/  IMAD R11, R95, UR4, RZ ;  /* 0x000000045f0b7c24 */ /* 0x000fe4000f8e02ff */
[----:B------:R-:W-:Y:S02]  /*3250*/  IMAD R15, R30, R26, RZ ;  /* 0x0000001a1e0f7224 */ /* 0x000fe400078e02ff */
[----:B------:R-:W-:Y:S01]  /*3260*/  IMAD R11, R94, UR5, R11 ;  /* 0x000000055e0b7c24 */ /* 0x000fe2000f8e020b */
[----:B------:R-:W-:Y:S01]  /*3270*/  ULDC.64 UR4, c[0x0][0x310] ;  /* 0x0000c40000047ab9 */ /* 0x000fe20000000a00 */
[----:B------:R-:W-:Y:S02]  /*3280*/  IMAD R97, R38, -0x80, R2 ;  /* 0xffffff8026617824 */ /* 0x000fe400078e0202 */
[----:B------:R-:W-:Y:S01]  /*3290*/  IMAD R14, R96, UR4, RZ ;  /* 0x00000004600e7c24 */ /* 0x000fe2000f8e02ff */
[----:B------:R-:W-:Y:S02]  /*32a0*/  IADD3 R13, R13, R11, RZ ;  /* 0x0000000b0d0d7210 */ /* 0x000fe40007ffe0ff */
[----:B------:R-:W-:Y:S01]  /*32b0*/  VIMNMX R97, R97, 0x80, PT ;  /* 0x0000008061617848 */ /* 0x000fe20003fe0100 */
[C---:B------:R-:W-:Y:S01]  /*32c0*/  IMAD R11, R93.reuse, UR5, R14 ;  /* 0x000000055d0b7c24 */ /* 0x040fe2000f8e020e */
[----:B------:R-:W-:Y:S01]  /*32d0*/  SHF.R.S32.HI R14, RZ, 0x1f, R26 ;  /* 0x0000001fff0e7819 */ /* 0x000fe2000001141a */
[----:B------:R-:W-:Y:S01]  /*32e0*/  IMAD.WIDE.U32 R12, R93, UR4, R12 ;  /* 0x000000045d0c7c25 */ /* 0x000fe2000f8e000c */
[----:B------:R-:W-:-:S03]  /*32f0*/  ULDC.64 UR4, c[0x0][0x308] ;  /* 0x0000c20000047ab9 */ /* 0x000fc60000000a00 */
[----:B------:R-:W-:Y:S02]  /*3300*/  IMAD.IADD R13, R13, 0x1, R11 ;  /* 0x000000010d0d7824 */ /* 0x000fe400078e020b */
        /* <DEDUP_REMOVED lines=23> */
[----:B------:R-:W-:-:S05]  /*3480*/  @P2 LOP3.LUT R36, R36, 0x1, RZ, 0xfc, !PT ;  /* 0x0000000124242812 */ /* 0x000fca00078efcff */
[----:B------:R0:W-:Y:S01]  /*3490*/  STL [R1], R36 ;  /* 0x0000002401007387 */ /* 0x0001e20000100800 */
[----:B------:R-:W-:Y:S05]  /*34a0*/  @P2 BRA `(.L_x_3072) ;  /* 0x0000000000402947 */ /* 0x000fea0003800000 */
[----:B------:R-:W-:Y:S01]  /*34b0*/  ULDC.64 UR4, c[0x0][0x3e8] ;  /* 0x0000fa0000047ab9 */ /* 0x000fe20000000a00 */
[----:B------:R-:W-:Y:S02]  /*34c0*/  CS2R R64, SRZ ;  /* 0x0000000000407805 */ /* 0x000fe4000001ff00 */
[----:B0-----:R-:W-:Y:S02]  /*34d0*/  IADD3 R36, P2, P3, R78, UR4, R12 ;  /* 0x000000044e247c10 */ /* 0x001fe4000fb5e00c */
        /* <DEDUP_REMOVED lines=13> */
.L_x_3072:
[----:B------:R-:W-:Y:S05]  /*35b0*/  BSYNC B1 ;  /* 0x0000000000017941 */ /* 0x000fea0003800000 */
.L_x_3071:
[----:B01----:R-:W-:Y:S01]  /*35c0*/  VIADD R36, R219, 0x20 ;  /* 0x00000020db247836 */ /* 0x003fe20000000000 */
[----:B------:R-:W-:Y:S01]  /*35d0*/  BSSY B1, `(.L_x_3073) ;  /* 0x0000024000017945 */ /* 0x000fe20003800000 */
[----:B------:R-:W-:Y:S02]  /*35e0*/  CS2R R56, SRZ ;  /* 0x0000000000387805 */ /* 0x000fe4000001ff00 */
[----:B------:R-:W-:Y:S02]  /*35f0*/  CS2R R54, SRZ ;  /* 0x0000000000367805 */ /* 0x000fe4000001ff00 */
[----:B------:R-:W-:Y:S02]  /*3600*/  CS2R R44, SRZ ;  /* 0x00000000002c7805 */ /* 0x000fe4000001ff00 */
[----:B------:R-:W-:Y:S02]  /*3610*/  ISETP.GE.AND P2, PT, R36, R97, PT ;  /* 0x000000612400720c */ /* 0x000fe40003f46270 */
[----:B------:R-:W-:-:S02]  /*3620*/  CS2R R36, SRZ ;  /* 0x0000000000247805 */ /* 0x000fc4000001ff00 */
[----:B------:R-:W-:Y:S02]  /*3630*/  CS2R R48, SRZ ;  /* 0x0000000000307805 */ /* 0x000fe4000001ff00 */
[----:B------:R-:W-:Y:S02]  /*3640*/  CS2R R46, SRZ ;  /* 0x00000000002e7805 */ /* 0x000fe4000001ff00 */
[----:B------:R-:W-:Y:S02]  /*3650*/  CS2R R50, SRZ ;  /* 0x0000000000327805 */ /* 0x000fe4000001ff00 */
[----:B------:R-:W-:Y:S02]  /*3660*/  CS2R R40, SRZ ;  /* 0x0000000000287805 */ /* 0x000fe4000001ff00 */
[----:B------:R-:W-:Y:S02]  /*3670*/  CS2R R38, SRZ ;  /* 0x0000000000267805 */ /* 0x000fe4000001ff00 */
[----:B------:R-:W-:-:S02]  /*3680*/  CS2R R42, SRZ ;  /* 0x00000000002a7805 */ /* 0x000fc4000001ff00 */
[----:B-----5:R-:W-:Y:S01]  /*3690*/  MOV R102, R60 ;  /* 0x0000003c00667202 */ /* 0x020fe20000000f00 */
[----:B------:R-:W-:Y:S01]  /*36a0*/  IMAD.MOV.U32 R105, RZ, RZ, R64 ;  /* 0x000000ffff697224 */ /* 0x000fe200078e0040 */
[----:B------:R-:W-:Y:S01]  /*36b0*/  CS2R R58, SRZ ;  /* 0x00000000003a7805 */ /* 0x000fe2000001ff00 */
[----:B------:R-:W-:Y:S06]  /*36c0*/  @P2 BRA `(.L_x_3074) ;  /* 0x0000000000502947 */ /* 0x000fec0003800000 */
        /* <DEDUP_REMOVED lines=20> */
.L_x_3074:
[----:B------:R-:W-:Y:S05]  /*3810*/  BSYNC B1 ;  /* 0x0000000000017941 */ /* 0x000fea0003800000 */
.L_x_3073:
        /* <DEDUP_REMOVED lines=24> */
.L_x_3076:
[----:B------:R-:W-:Y:S05]  /*39a0*/  BSYNC B1 ;  /* 0x0000000000017941 */ /* 0x000fea0003800000 */
.L_x_3075:
[----:B0-----:R-:W-:Y:S01]  /*39b0*/  VIADD R72, R219, 0x60 ;  /* 0x00000060db487836 */ /* 0x001fe20000000000 */
[----:B------:R-:W-:Y:S04]  /*39c0*/  BSSY B1, `(.L_x_3077) ;  /* 0x000001d000017945 */ /* 0x000fe80003800000 */
[----:B------:R-:W-:-:S13]  /*39d0*/  ISETP.GE.AND P4, PT, R72, R97, PT ;  /* 0x000000614800720c */ /* 0x000fda0003f86270 */
[----:B------:R-:W-:Y:S05]  /*39e0*/  @P4 BRA `(.L_x_3078) ;  /* 0x0000000000684947 */ /* 0x000fea0003800000 */
[----:B------:R-:W0:Y:S01]  /*39f0*/  LDC.64 R36, c[0x0][0x3f8] ;  /* 0x0000fe00ff247b82 */ /* 0x000e220000000a00 */
[----:B------:R-:W-:Y:S01]  /*3a00*/  IMAD.MOV.U32 R13, RZ, RZ, R88 ;  /* 0x000000ffff0d7224 */ /* 0x000fe200078e0058 */
[----:B------:R-:W-:Y:S01]  /*3a10*/  MOV R15, R11 ;  /* 0x0000000b000f7202 */ /* 0x000fe20000000f00 */
[----:B------:R-:W-:Y:S01]  /*3a20*/  ULDC.64 UR4, c[0x0][0x3e8] ;  /* 0x0000fa0000047ab9 */ /* 0x000fe20000000a00 */
        /* <DEDUP_REMOVED lines=22> */
.L_x_3078:
[----:B------:R-:W-:Y:S05]  /*3b90*/  BSYNC B1 ;  /* 0x0000000000017941 */ /* 0x000fea0003800000 */
.L_x_3077:
[----:B------:R-:W-:Y:S01]  /*3ba0*/  UISETP.NE.AND UP0, UPT, UR44, 0x3, UPT ;  /* 0x000000032c00788c */ /* 0x000fe2000bf05270 */
[----:B------:R-:W-:Y:S01]  /*3bb0*/  IMAD.MOV.U32 R112, RZ, RZ, R62 ;  /* 0x000000ffff707224 */ /* 0x000fe200078e003e */
[----:B-----5:R-:W-:Y:S01]  /*3bc0*/  MOV R109, R54 ;  /* 0x00000036006d7202 */ /* 0x020fe20000000f00 */
[----:B------:R-:W-:Y:S01]  /*3bd0*/  IMAD.MOV.U32 R114, RZ, RZ, R66 ;  /* 0x000000ffff727224 */ /* 0x000fe200078e0042 */
[----:B------:R-:W-:Y:S01]  /*3be0*/  MOV R72, R36 ;  /* 0x0000002400487202 */ /* 0x000fe20000000f00 */
[----:B------:R-:W-:Y:S01]  /*3bf0*/  IMAD.MOV.U32 R108, RZ, RZ, R52 ;  /* 0x000000ffff6c7224 */ /* 0x000fe200078e0034 */
[----:B------:R-:W-:Y:S01]  /*3c00*/  PLOP3.LUT P5, PT, PT, PT, UP0, 0x80, 0x0 ;  /* 0x000000000000781c */ /* 0x000fe20003faf008 */
[----:B------:R-:W-:Y:S02]  /*3c10*/  IMAD.MOV.U32 R110, RZ, RZ, R56 ;  /* 0x000000ffff6e7224 */ /* 0x000fe400078e0038 */
[----:B------:R-:W-:Y:S02]  /*3c20*/  IMAD.MOV.U32 R111, RZ, RZ, R58 ;  /* 0x000000ffff6f7224 */ /* 0x000fe400078e003a */
[----:B------:R-:W-:-:S02]  /*3c30*/  IMAD.MOV.U32 R103, RZ, RZ, R44 ;  /* 0x000000ffff677224 */ /* 0x000fc400078e002c */
[----:B------:R-:W-:Y:S02]  /*3c40*/  IMAD.MOV.U32 R106, RZ, RZ, R48 ;  /* 0x000000ffff6a7224 */ /* 0x000fe400078e0030 */
[----:B------:R-:W-:Y:S02]  /*3c50*/  IMAD.MOV.U32 R104, RZ, RZ, R46 ;  /* 0x000000ffff687224 */ /* 0x000fe400078e002e */
[----:B------:R-:W-:Y:S02]  /*3c60*/  IMAD.MOV.U32 R107, RZ, RZ, R50 ;  /* 0x000000ffff6b7224 */ /* 0x000fe400078e0032 */
[----:B------:R-:W-:Y:S02]  /*3c70*/  IMAD.MOV.U32 R74, RZ, RZ, R40 ;  /* 0x000000ffff4a7224 */ /* 0x000fe400078e0028 */
[----:B------:R-:W-:Y:S02]  /*3c80*/  IMAD.MOV.U32 R73, RZ, RZ, R38 ;  /* 0x000000ffff497224 */ /* 0x000fe400078e0026 */
[----:B------:R-:W-:Y:S01]  /*3c90*/  IMAD.MOV.U32 R75, RZ, RZ, R42 ;  /* 0x000000ffff4b7224 */ /* 0x000fe200078e002a */
[----:B------:R-:W-:Y:S06]  /*3ca0*/  @!P5 BRA `(.L_x_3079) ;  /* 0x000000000004d947 */ /* 0x000fec0003800000 */
[----:B------:R-:W-:Y:S01]  /*3cb0*/  BPT.TRAP 0x1 ;  /* 0x000000040000795c */ /* 0x000fe20000300000 */
.L_x_3079:
[----:B------:R-:W-:Y:S01]  /*3cc0*/  IMAD R88, R216, 0x8, R23 ;  /* 0x00000008d8587824 */ /* 0x000fe200078e0217 */
[----:B------:R-:W-:Y:S01]  /*3cd0*/  SHF.L.U32 R98, R223, 0x1f, RZ ;  /* 0x0000001fdf627819 */ /* 0x000fe200000006ff */
[----:B------:R-:W-:Y:S03]  /*3ce0*/  BSSY B1, `(.L_x_3080) ;  /* 0x0000003000017945 */ /* 0x000fe60003800000 */
[----:B------:R-:W1:Y:S02]  /*3cf0*/  SYNCS.PHASECHK.TRANS64.TRYWAIT P6, [R88+URZ+0x38890], R98 ;  /* 0x03889062580075a7 */ /* 0x000e6400080c017f */
[----:B-1----:R-:W-:Y:S05]  /*3d00*/  @!P6 BRA `(.L_x_3081) ;  /* 0x000002e0003ce947 */ /* 0x002fea0003800000 */
.L_x_3436:
[----:B------:R-:W-:Y:S05]  /*3d10*/  BSYNC B1 ;  /* 0x0000000000017941 */ /* 0x000fea0003800000 */
.L_x_3080:
[----:B------:R-:W-:-:S03]  /*3d20*/  UMOV UR4, 0xffffffff ;  /* 0xffffffff00047882 */ /* 0x000fc60000000000 */
[----:B------:R-:W-:Y:S05]  /*3d30*/  BRA.DIV UR4, `(.L_x_3082) ;  /* 0x000002e204447947 */ /* 0x000fea000b800000 */
[----:B------:R2:W3:Y:S04]  /*3d40*/  SHFL.IDX PT, R113, R100, RZ, 0x181f ;  /* 0x00181fff64717589 */ /* 0x0004e800000e0000 */
[----:B------:R2:W4:Y:S02]  /*3d50*/  SHFL.IDX PT, R11, R99, RZ, 0x181f ;  /* 0x00181fff630b7589 */ /* 0x00052400000e0000 */
.L_x_3440:
        /* <DEDUP_REMOVED lines=28> */
[----:B------:R-:W-:Y:S01]  /*3f20*/  F2FP.F16.E4M3.UNPACK_B R114, R114 ;  /* 0x00000072ff72723e */ /* 0x000fe200020006ff */
[----:B------:R-:W-:-:S02]  /*3f30*/  IMAD.U32 R64, R64, 0x10000, RZ ;  /* 0x0001000040407824 */ /* 0x000fc400078e00ff */
        /* <DEDUP_REMOVED lines=15> */
[----:B------:R-:W-:Y:S01]  /*4030*/  LOP3.LUT R13, R117, 0xff0000, R64, 0xf8, !PT ;  /* 0x00ff0000750d7812 */ /* 0x000fe200078ef840 */
[----:B------:R-:W-:Y:S01]  /*4040*/  IMAD.MOV.U32 R64, RZ, RZ, R15 ;  /* 0x000000ffff407224 */ /* 0x000fe200078e000f */
[----:B------:R-:W-:Y:S02]  /*4050*/  F2FP.F16.E4M3.UNPACK_B R15, R65.H1 ;  /* 0x00000041ff0f723e */ /* 0x000fe400030006ff */
[----:B------:R-:W-:-:S02]  /*4060*/  F2FP.F16.E4M3.UNPACK_B R117, R13.H1 ;  /* 0x0000000dff75723e */ /* 0x000fc400030006ff */
[-C--:B------:R-:W-:Y:S01]  /*4070*/  F2FP.F16.E4M3.UNPACK_B R120, R64.reuse ;  /* 0x00000040ff78723e */ /* 0x080fe200020006ff */
[----:B------:R-:W-:Y:S01]  /*4080*/  HADD2.F32 R119, -RZ, R15.H0_H0 ;  /* 0x2000000fff777230 */ /* 0x000fe20000004100 */
[----:B------:R-:W-:Y:S01]  /*4090*/  F2FP.F16.E4M3.UNPACK_B R64, R64.H1 ;  /* 0x00000040ff40723e */ /* 0x000fe200030006ff */
[--C-:B------:R-:W-:Y:S01]  /*40a0*/  HADD2.F32 R121, -RZ, R117.reuse.H0_H0 ;  /* 0x20000075ff797230 */ /* 0x100fe20000004100 */
[----:B------:R-:W-:Y:S01]  /*40b0*/  F2FP.SATFINITE.E4M3.F32.PACK_AB_MERGE_C R66, R116, R66, RZ ;  /* 0x000000427442723e */ /* 0x000fe200048070ff */
[--C-:B------:R-:W-:Y:S01]  /*40c0*/  HADD2.F32 R118, -RZ, R120.reuse.H1_H1 ;  /* 0x30000078ff767230 */ /* 0x100fe20000004100 */
[----:B------:R-:W-:Y:S01]  /*40d0*/  F2FP.F16.E4M3.UNPACK_B R13, R13 ;  /* 0x0000000dff0d723e */ /* 0x000fe200020006ff */
[----:B------:R-:W-:Y:S01]  /*40e0*/  HADD2.F32 R120, -RZ, R120.H0_H0 ;  /* 0x20000078ff787230 */ /* 0x000fe20000004100 */
[----:B------:R-:W-:Y:S01]  /*40f0*/  F2FP.SATFINITE.E4M3.F32.PACK_AB_MERGE_C R67, R67, R115, R66 ;  /* 0x000000734343723e */ /* 0x000fe20004807042 */
[----:B------:R-:W-:Y:S02]  /*4100*/  HADD2.F32 R117, -RZ, R117.H1_H1 ;  /* 0x30000075ff757230 */ /* 0x000fe40000004100 */
[----:B------:R-:W-:Y:S01]  /*4110*/  FMUL.FTZ R122, R118, R121 ;  /* 0x00000079767a7220 */ /* 0x000fe20000410000 */
[----:B------:R-:W-:Y:S01]  /*4120*/  HADD2.F32 R15, -RZ, R15.H1_H1 ;  /* 0x3000000fff0f7230 */ /* 0x000fe20000004100 */
[----:B------:R-:W-:-:S02]  /*4130*/  F2FP.F16.E4M3.UNPACK_B R66, R14 ;  /* 0x0000000eff42723e */ /* 0x000fc400020006ff */
[C---:B------:R-:W-:Y:S01]  /*4140*/  FFMA.FTZ R122, R120.reuse, R119, -R122 ;  /* 0x00000077787a7223 */ /* 0x040fe2000001087a */
[----:B------:R-:W-:Y:S01]  /*4150*/  FMUL.FTZ R120, R120, R121 ;  /* 0x0000007978787220 */ /* 0x000fe20000410000 */
[----:B------:R-:W-:Y:S02]  /*4160*/  F2FP.F16.E4M3.UNPACK_B R65, R65 ;  /* 0x00000041ff41723e */ /* 0x000fe400020006ff */
[----:B------:R-:W-:Y:S01]  /*4170*/  F2FP.F16.E4M3.UNPACK_B R14, R14.H1 ;  /* 0x0000000eff0e723e */ /* 0x000fe200030006ff */
[----:B------:R-:W-:Y:S01]  /*4180*/  FFMA.FTZ R120, R118, R119, R120 ;  /* 0x0000007776787223 */ /* 0x000fe20000010078 */
[--C-:B------:R-:W-:Y:S02]  /*4190*/  HADD2.F32 R118, -RZ, R64.reuse.H1_H1 ;  /* 0x30000040ff767230 */ /* 0x100fe40000004100 */
[----:B------:R-:W-:Y:S02]  /*41a0*/  HADD2.F32 R64, -RZ, R64.H0_H0 ;  /* 0x20000040ff407230 */ /* 0x000fe40000004100 */
[----:B------:R-:W-:-:S02]  /*41b0*/  HADD2.F32 R115, -RZ, R65.H0_H0 ;  /* 0x20000041ff737230 */ /* 0x000fc40000004100 */
[----:B------:R-:W-:Y:S01]  /*41c0*/  FMUL.FTZ R119, R118, R117 ;  /* 0x0000007576777220 */ /* 0x000fe20000410000 */
[----:B------:R-:W-:-:S03]  /*41d0*/  HADD2.F32 R65, -RZ, R65.H1_H1 ;  /* 0x30000041ff417230 */ /* 0x000fc60000004100 */
        /* <DEDUP_REMOVED lines=14> */
[--C-:B------:R-:W-:Y:S02]  /*42c0*/  HADD2.F32 R15, -RZ, R14.reuse.H1_H1 ;  /* 0x3000000eff0f7230 */ /* 0x100fe40000004100 */
        /* <DEDUP_REMOVED lines=14> */
[----:B------:R-:W-:Y:S02]  /*43b0*/  IMAD.MOV.U32 R13, RZ, RZ, R67 ;  /* 0x000000ffff0d7224 */ /* 0x000fe400078e0043 */
        /* <DEDUP_REMOVED lines=8> */
[-C--:B------:R-:W-:Y:S01]  /*4440*/  FFMA.FTZ R65, R15, R105.reuse, -R65 ;  /* 0x000000690f417223 */ /* 0x080fe20000010841 */
[----:B------:R-:W-:Y:S01]  /*4450*/  F2FP.SATFINITE.E4M3.F32.PACK_AB_MERGE_C R15, R120, R122, R119 ;  /* 0x0000007a780f723e */ /* 0x000fe20004807077 */
[----:B------:R-:W-:-:S05]  /*4460*/  FFMA.FTZ R114, R12, R105, R114 ;  /* 0x000000690c727223 */ /* 0x000fca0000010072 */
[----:B------:R-:W-:-:S07]  /*4470*/  F2FP.SATFINITE.E4M3.F32.PACK_AB_MERGE_C R12, R114, R65, R115 ;  /* 0x00000041720c723e */ /* 0x000fce0004807073 */
.L_x_3088:
[----:B------:R-:W-:Y:S05]  /*4480*/  BSYNC B3 ;  /* 0x0000000000037941 */ /* 0x000fea0003800000 */
.L_x_3087:
[----:B----4-:R-:W-:-:S05]  /*4490*/  IADD3 R64, P6, R16, R11, RZ ;  /* 0x0000000b10407210 */ /* 0x010fca0007fde0ff */
[----:B---3--:R-:W-:-:S05]  /*44a0*/  IMAD.X R65, R113, 0x1, R17, P6 ;  /* 0x0000000171417824 */ /* 0x008fca00030e0611 */
[----:B0-----:R0:W-:Y:S03]  /*44b0*/  ST.E.128 desc[UR46][R64.64], R12 ;  /* 0x0000000c40007985 */ /* 0x0011e6000c101d2e */
.L_x_3086:
[----:B------:R-:W-:Y:S05]  /*44c0*/  BSYNC B2 ;  /* 0x0000000000027941 */ /* 0x000fea0003800000 */
.L_x_3085:
[----:B------:R-:W-:-:S13]  /*44d0*/  LOP3.LUT P6, RZ, R123, 0x2, RZ, 0xc0, !PT ;  /* 0x000000027bff7812 */ /* 0x000fda00078cc0ff */
[----:B------:R-:W-:Y:S05]  /*44e0*/  @P6 BRA `(.L_x_3084) ;  /* 0x0000000400cc6947 */ /* 0x000fea0003800000 */
[----:B0-----:R0:W0:Y:S01]  /*44f0*/  LDS.128 R12, [R89+0x2c400] ;  /* 0x02c40000590c7984 */ /* 0x0010220000000c00 */
[----:B----4-:R-:W-:Y:S01]  /*4500*/  IADD3 R64, P6, R22, R11, RZ ;  /* 0x0000000b16407210 */ /* 0x010fe20007fde0ff */
[----:B------:R-:W-:Y:S03]  /*4510*/  BSSY B2, `(.L_x_3089) ;  /* 0x000006f000027945 */ /* 0x000fe60003800000 */
[----:B---3--:R-:W-:Y:S02]  /*4520*/  IADD3.X R65, R113, R217, RZ, P6, !PT ;  /* 0x000000d971417210 */ /* 0x008fe400037fe4ff */
[----:B------:R-:W-:-:S13]  /*4530*/  ISETP.GE.AND P6, PT, R218, R101, PT ;  /* 0x00000065da00720c */ /* 0x000fda0003fc6270 */
[----:B------:R-:W-:Y:S05]  /*4540*/  @P6 BRA `(.L_x_3090) ;  /* 0x0000000400ac6947 */ /* 0x000fea0003800000 */
[----:B------:R-:W-:Y:S02]  /*4550*/  SHF.R.U32.HI R60, RZ, 0x8, R61 ;  /* 0x00000008ff3c7819 */ /* 0x000fe4000001163d */
[----:B------:R-:W-:Y:S02]  /*4560*/  LOP3.LUT R105, R61, 0xff0000ff, RZ, 0xc0, !PT ;  /* 0xff0000ff3d697812 */ /* 0x000fe400078ec0ff */
[--C-:B------:R-:W-:Y:S01]  /*4570*/  SHF.R.U32.HI R11, RZ, 0x8, R63.reuse ;  /* 0x00000008ff0b7819 */ /* 0x100fe2000001163f */
[----:B------:R-:W-:Y:S01]  /*4580*/  IMAD.SHL.U32 R60, R60, 0x100, RZ ;  /* 0x000001003c3c7824 */ /* 0x000fe200078e00ff */
[----:B------:R-:W-:Y:S02]  /*4590*/  LOP3.LUT R62, R63, 0xff0000ff, RZ, 0xc0, !PT ;  /* 0xff0000ff3f3e7812 */ /* 0x000fe400078ec0ff */
[----:B------:R-:W-:Y:S01]  /*45a0*/  SHF.R.U32.HI R63, RZ, 0x10, R63 ;  /* 0x00000010ff3f7819 */ /* 0x000fe2000001163f */
[----:B------:R-:W-:Y:S01]  /*45b0*/  IMAD.SHL.U32 R11, R11, 0x100, RZ ;  /* 0x000001000b0b7824 */ /* 0x000fe200078e00ff */
[----:B------:R-:W-:Y:S01]  /*45c0*/  LOP3.LUT R105, R105, 0xff00, R60, 0xf8, !PT ;  /* 0x0000ff0069697812 */ /* 0x000fe200078ef83c */
[----:B0-----:R-:W-:Y:S01]  /*45d0*/  IMAD.MOV.U32 R60, RZ, RZ, R13 ;  /* 0x000000ffff3c7224 */ /* 0x001fe200078e000d */
[----:B------:R-:W-:Y:S01]  /*45e0*/  F2FP.F16.E4M3.UNPACK_B R13, R112.H1 ;  /* 0x00000070ff0d723e */ /* 0x000fe200030006ff */
[----:B------:R-:W-:Y:S01]  /*45f0*/  IMAD.U32 R63, R63, 0x10000, RZ ;  /* 0x000100003f3f7824 */ /* 0x000fe200078e00ff */
[----:B------:R-:W-:-:S02]  /*4600*/  LOP3.LUT R62, R62, 0xff00, R11, 0xf8, !PT ;  /* 0x0000ff003e3e7812 */ /* 0x000fc400078ef80b */
[----:B------:R-:W-:Y:S01]  /*4610*/  F2FP.F16.E4M3.UNPACK_B R67, R60 ;  /* 0x0000003cff43723e */ /* 0x000fe200020006ff */
[----:B------:R-:W-:Y:S01]  /*4620*/  HADD2.F32 R115, -RZ, R13.H0_H0 ;  /* 0x2000000dff737230 */ /* 0x000fe20000004100 */
[----:B------:R-:W-:Y:S02]  /*4630*/  F2FP.F16.E4M3.UNPACK_B R11, R102.H1 ;  /* 0x00000066ff0b723e */ /* 0x000fe400030006ff */
[----:B------:R-:W-:Y:S01]  /*4640*/  F2FP.F16.E4M3.UNPACK_B R60, R60.H1 ;  /* 0x0000003cff3c723e */ /* 0x000fe200030006ff */
[--C-:B------:R-:W-:Y:S01]  /*4650*/  HADD2.F32 R66, -RZ, R67.reuse.H1_H1 ;  /* 0x30000043ff427230 */ /* 0x100fe20000004100 */
[----:B------:R-:W-:Y:S01]  /*4660*/  SHF.R.U32.HI R61, RZ, 0x10, R61 ;  /* 0x00000010ff3d7819 */ /* 0x000fe2000001163d */
[----:B------:R-:W-:Y:S01]  /*4670*/  HADD2.F32 R114, -RZ, R67.H0_H0 ;  /* 0x20000043ff727230 */ /* 0x000fe20000004100 */
[----:B------:R-:W-:Y:S01]  /*4680*/  LOP3.LUT R62, R62, 0xff0000, R63, 0xf8, !PT ;  /* 0x00ff00003e3e7812 */ /* 0x000fe200078ef83f */
[--C-:B------:R-:W-:Y:S02]  /*4690*/  HADD2.F32 R113, -RZ, R11.reuse.H0_H0 ;  /* 0x2000000bff717230 */ /* 0x100fe40000004100 */
[----:B------:R-:W-:Y:S01]  /*46a0*/  FMUL.FTZ R67, R66, R115 ;  /* 0x0000007342437220 */ /* 0x000fe20000410000 */
[----:B------:R-:W-:-:S02]  /*46b0*/  HADD2.F32 R11, -RZ, R11.H1_H1 ;  /* 0x3000000bff0b7230 */ /* 0x000fc40000004100 */
[C---:B------:R-:W-:Y:S01]  /*46c0*/  FMUL.FTZ R115, R114.reuse, R115 ;  /* 0x0000007372737220 */ /* 0x040fe20000410000 */
[----:B------:R-:W-:Y:S01]  /*46d0*/  F2FP.F16.E4M3.UNPACK_B R112, R112 ;  /* 0x00000070ff70723e */ /* 0x000fe200020006ff */
[-C--:B------:R-:W-:Y:S01]  /*46e0*/  FFMA.FTZ R67, R114, R113.reuse, -R67 ;  /* 0x0000007172437223 */ /* 0x080fe20000010843 */
[----:B------:R-:W-:Y:S01]  /*46f0*/  F2FP.F16.E4M3.UNPACK_B R102, R102 ;  /* 0x00000066ff66723e */ /* 0x000fe200020006ff */
[----:B------:R-:W-:Y:S01]  /*4700*/  FFMA.FTZ R66, R66, R113, R115 ;  /* 0x0000007142427223 */ /* 0x000fe20000010073 */
[----:B------:R-:W-:Y:S02]  /*4710*/  HADD2.F32 R113, -RZ, R13.H1_H1 ;  /* 0x3000000dff717230 */ /* 0x000fe40000004100 */
[--C-:B------:R-:W-:Y:S02]  /*4720*/  HADD2.F32 R13, -RZ, R60.reuse.H1_H1 ;  /* 0x3000003cff0d7230 */ /* 0x100fe40000004100 */
[----:B------:R-:W-:-:S03]  /*4730*/  HADD2.F32 R60, -RZ, R60.H0_H0 ;  /* 0x2000003cff3c7230 */ /* 0x000fc60000004100 */
[CC--:B------:R-:W-:Y:S02]  /*4740*/  FMUL.FTZ R115, R13.reuse, R113.reuse ;  /* 0x000000710d737220 */ /* 0x0c0fe40000410000 */
[C---:B------:R-:W-:Y:S02]  /*4750*/  FMUL.FTZ R114, R60.reuse, R113 ;  /* 0x000000713c727220 */ /* 0x040fe40000410000 */
[-C--:B------:R-:W-:Y:S02]  /*4760*/  FFMA.FTZ R60, R60, R11.reuse, -R115 ;  /* 0x0000000b3c3c7223 */ /* 0x080fe40000010873 */
[----:B------:R-:W-:Y:S01]  /*4770*/  FFMA.FTZ R11, R13, R11, R114 ;  /* 0x0000000b0d0b7223 */ /* 0x000fe20000010072 */
[----:B------:R-:W-:Y:S01]  /*4780*/  IMAD.U32 R114, R61, 0x10000, RZ ;  /* 0x000100003d727824 */ /* 0x000fe200078e00ff */
[----:B------:R-:W-:Y:S02]  /*4790*/  MOV R13, R15 ;  /* 0x0000000f000d7202 */ /* 0x000fe40000000f00 */
[----:B------:R-:W-:-:S02]  /*47a0*/  F2FP.F16.E4M3.UNPACK_B R15, R62.H1 ;  /* 0x0000003eff0f723e */ /* 0x000fc400030006ff */
[----:B------:R-:W-:Y:S02]  /*47b0*/  LOP3.LUT R61, R105, 0xff0000, R114, 0xf8, !PT ;  /* 0x00ff0000693d7812 */ /* 0x000fe400078ef872 */
[----:B------:R-:W-:Y:S01]  /*47c0*/  F2FP.F16.E4M3.UNPACK_B R114, R13 ;  /* 0x0000000dff72723e */ /* 0x000fe200020006ff */
[--C-:B------:R-:W-:Y:S01]  /*47d0*/  HADD2.F32 R115, -RZ, R15.reuse.H0_H0 ;  /* 0x2000000fff737230 */ /* 0x100fe20000004100 */
[----:B------:R-:W-:Y:S01]  /*47e0*/  F2FP.F16.E4M3.UNPACK_B R63, R61.H1 ;  /* 0x0000003dff3f723e */ /* 0x000fe200030006ff */
[----:B------:R-:W-:Y:S01]  /*47f0*/  HADD2.F32 R15, -RZ, R15.H1_H1 ;  /* 0x3000000fff0f7230 */ /* 0x000fe20000004100 */
[----:B------:R-:W-:Y:S01]  /*4800*/  F2FP.F16.E4M3.UNPACK_B R118, R13.H1 ;  /* 0x0000000dff76723e */ /* 0x000fe200030006ff */
[--C-:B------:R-:W-:Y:S01]  /*4810*/  HADD2.F32 R105, -RZ, R114.reuse.H1_H1 ;  /* 0x30000072ff697230 */ /* 0x100fe20000004100 */
[----:B------:R-:W-:Y:S01]  /*4820*/  F2FP.SATFINITE.E4M3.F32.PACK_AB_MERGE_C R11, R11, R60, RZ ;  /* 0x0000003c0b0b723e */ /* 0x000fe200048070ff */
[----:B------:R-:W-:Y:S01]  /*4830*/  HADD2.F32 R114, -RZ, R114.H0_H0 ;  /* 0x20000072ff727230 */ /* 0x000fe20000004100 */
[----:B------:R-:W-:Y:S01]  /*4840*/  F2FP.F16.E4M3.UNPACK_B R62, R62 ;  /* 0x0000003eff3e723e */ /* 0x000fe200020006ff */
[----:B------:R-:W-:-:S02]  /*4850*/  HADD2.F32 R113, -RZ, R63.H0_H0 ;  /* 0x2000003fff717230 */ /* 0x000fc40000004100 */
[C---:B------:R-:W-:Y:S01]  /*4860*/  FMUL.FTZ R116, R105.reuse, R115 ;  /* 0x0000007369747220 */ /* 0x040fe20000410000 */
[----:B------:R-:W-:Y:S01]  /*4870*/  IMAD.MOV.U32 R60, RZ, RZ, R14 ;  /* 0x000000ffff3c7224 */ /* 0x000fe200078e000e */
[----:B------:R-:W-:Y:S01]  /*4880*/  F2FP.SATFINITE.E4M3.F32.PACK_AB_MERGE_C R66, R66, R67, R11 ;  /* 0x000000434242723e */ /* 0x000fe2000480700b */
[----:B------:R-:W-:Y:S02]  /*4890*/  HADD2.F32 R63, -RZ, R63.H1_H1 ;  /* 0x3000003fff3f7230 */ /* 0x000fe40000004100 */
[C---:B------:R-:W-:Y:S01]  /*48a0*/  FFMA.FTZ R116, R114.reuse, R113, -R116 ;  /* 0x0000007172747223 */ /* 0x040fe20000010874 */
[----:B------:R-:W-:Y:S01]  /*48b0*/  FMUL.FTZ R114, R114, R115 ;  /* 0x0000007372727220 */ /* 0x000fe20000410000 */
[----:B------:R-:W-:Y:S02]  /*48c0*/  F2FP.F16.E4M3.UNPACK_B R14, R60 ;  /* 0x0000003cff0e723e */ /* 0x000fe400020006ff */
[----:B------:R-:W-:Y:S01]  /*48d0*/  F2FP.F16.E4M3.UNPACK_B R61, R61 ;  /* 0x0000003dff3d723e */ /* 0x000fe200020006ff */
[----:B------:R-:W-:Y:S01]  /*48e0*/  FFMA.FTZ R105, R105, R113, R114 ;  /* 0x0000007169697223 */ /* 0x000fe20000010072 */
[----:B------:R-:W-:-:S02]  /*48f0*/  HADD2.F32 R114, -RZ, R118.H1_H1 ;  /* 0x30000076ff727230 */ /* 0x000fc40000004100 */
[----:B------:R-:W-:Y:S02]  /*4900*/  HADD2.F32 R118, -RZ, R118.H0_H0 ;  /* 0x20000076ff767230 */ /* 0x000fe40000004100 */
[--C-:B------:R-:W-:Y:S02]  /*4910*/  HADD2.F32 R11, -RZ, R14.reuse.H1_H1 ;  /* 0x3000000eff0b7230 */ /* 0x100fe40000004100 */
[-C--:B------:R-:W-:Y:S01]  /*4920*/  FMUL.FTZ R13, R114, R15.reuse ;  /* 0x0000000f720d7220 */ /* 0x080fe20000410000 */
[----:B------:R-:W-:Y:S02]  /*4930*/  HADD2.F32 R14, -RZ, R14.H0_H0 ;  /* 0x2000000eff0e7230 */ /* 0x000fe40000004100 */
[C---:B------:R-:W-:Y:S01]  /*4940*/  FMUL.FTZ R15, R118.reuse, R15 ;  /* 0x0000000f760f7220 */ /* 0x040fe20000410000 */
[----:B------:R-:W-:-:S03]  /*4950*/  FFMA.FTZ R13, R118, R63, -R13 ;  /* 0x0000003f760d7223 */ /* 0x000fc6000001080d */
[----:B------:R-:W-:Y:S01]  /*4960*/  FFMA.FTZ R114, R114, R63, R15 ;  /* 0x0000003f72727223 */ /* 0x000fe2000001000f */
[----:B------:R-:W-:Y:S02]  /*4970*/  HADD2.F32 R63, -RZ, R62.H0_H0 ;  /* 0x2000003eff3f7230 */ /* 0x000fe40000004100 */
[--C-:B------:R-:W-:Y:S02]  /*4980*/  HADD2.F32 R15, -RZ, R61.reuse.H0_H0 ;  /* 0x2000003dff0f7230 */ /* 0x100fe40000004100 */
[----:B------:R-:W-:Y:S02]  /*4990*/  HADD2.F32 R61, -RZ, R61.H1_H1 ;  /* 0x3000003dff3d7230 */ /* 0x000fe40000004100 */
[CC--:B------:R-:W-:Y:S01]  /*49a0*/  FMUL.FTZ R67, R11.reuse, R63.reuse ;  /* 0x0000003f0b437220 */ /* 0x0c0fe20000410000 */
[----:B------:R-:W-:Y:S01]  /*49b0*/  FMUL.FTZ R118, R14, R63 ;  /* 0x0000003f0e767220 */ /* 0x000fe20000410000 */
[----:B------:R-:W-:Y:S02]  /*49c0*/  F2FP.SATFINITE.E4M3.F32.PACK_AB_MERGE_C R13, R114, R13, RZ ;  /* 0x0000000d720d723e */ /* 0x000fe400048070ff */
[-C--:B------:R-:W-:Y:S01]  /*49d0*/  FFMA.FTZ R14, R14, R15.reuse, -R67 ;  /* 0x0000000f0e0e7223 */ /* 0x080fe20000010843 */
[----:B------:R-:W-:Y:S01]  /*49e0*/  FFMA.FTZ R11, R11, R15, R118 ;  /* 0x0000000f0b0b7223 */ /* 0x000fe20000010076 */
[----:B------:R-:W-:Y:S01]  /*49f0*/  F2FP.F16.E4M3.UNPACK_B R15, R60.H1 ;  /* 0x0000003cff0f723e */ /* 0x000fe200030006ff */
[----:B------:R-:W-:-:S02]  /*4a00*/  IMAD.MOV.U32 R60, RZ, RZ, R12 ;  /* 0x000000ffff3c7224 */ /* 0x000fc400078e000c */
[----:B------:R-:W-:Y:S02]  /*4a10*/  HADD2.F32 R12, -RZ, R62.H1_H1 ;  /* 0x3000003eff0c7230 */ /* 0x000fe40000004100 */
[--C-:B------:R-:W-:Y:S02]  /*4a20*/  HADD2.F32 R62, -RZ, R15.reuse.H1_H1 ;  /* 0x3000000fff3e7230 */ /* 0x100fe40000004100 */
[----:B------:R-:W-:Y:S02]  /*4a30*/  HADD2.F32 R15, -RZ, R15.H0_H0 ;  /* 0x2000000fff0f7230 */ /* 0x000fe40000004100 */
[--C-:B------:R-:W-:Y:S02]  /*4a40*/  HADD2.F32 R67, -RZ, R112.reuse.H1_H1 ;  /* 0x30000070ff437230 */ /* 0x100fe40000004100 */
[-C--:B------:R-:W-:Y:S01]  /*4a50*/  FMUL.FTZ R118, R62, R12.reuse ;  /* 0x0000000c3e767220 */ /* 0x080fe20000410000 */
[----:B------:R-:W-:Y:S02]  /*4a60*/  HADD2.F32 R112, -RZ, R112.H0_H0 ;  /* 0x20000070ff707230 */ /* 0x000fe40000004100 */
[C---:B------:R-:W-:Y:S01]  /*4a70*/  FMUL.FTZ R63, R15.reuse, R12 ;  /* 0x0000000c0f3f7220 */ /* 0x040fe20000410000 */
[----:B------:R-:W-:-:S03]  /*4a80*/  FFMA.FTZ R12, R15, R61, -R118 ;  /* 0x0000003d0f0c7223 */ /* 0x000fc60000010876 */
[----:B------:R-:W-:Y:S01]  /*4a90*/  FFMA.FTZ R15, R62, R61, R63 ;  /* 0x0000003d3e0f7223 */ /* 0x000fe2000001003f */
[----:B------:R-:W-:Y:S01]  /*4aa0*/  F2FP.F16.E4M3.UNPACK_B R61, R60.H1 ;  /* 0x0000003cff3d723e */ /* 0x000fe200030006ff */
[--C-:B------:R-:W-:Y:S02]  /*4ab0*/  HADD2.F32 R63, -RZ, R102.reuse.H1_H1 ;  /* 0x30000066ff3f7230 */ /* 0x100fe40000004100 */
[----:B------:R-:W-:Y:S01]  /*4ac0*/  HADD2.F32 R102, -RZ, R102.H0_H0 ;  /* 0x20000066ff667230 */ /* 0x000fe20000004100 */
[----:B------:R-:W-:Y:S01]  /*4ad0*/  F2FP.SATFINITE.E4M3.F32.PACK_AB_MERGE_C R15, R15, R12, RZ ;  /* 0x0000000c0f0f723e */ /* 0x000fe200048070ff */
[--C-:B------:R-:W-:Y:S02]  /*4ae0*/  HADD2.F32 R62, -RZ, R61.reuse.H1_H1 ;  /* 0x3000003dff3e7230 */ /* 0x100fe40000004100 */
[----:B------:R-:W-:Y:S01]  /*4af0*/  HADD2.F32 R61, -RZ, R61.H0_H0 ;  /* 0x2000003dff3d7230 */ /* 0x000fe20000004100 */
[----:B------:R-:W-:Y:S02]  /*4b00*/  F2FP.SATFINITE.E4M3.F32.PACK_AB_MERGE_C R14, R11, R14, R15 ;  /* 0x0000000e0b0e723e */ /* 0x000fe4000480700f */
[-C--:B------:R-:W-:Y:S01]  /*4b10*/  FMUL.FTZ R118, R62, R67.reuse ;  /* 0x000000433e767220 */ /* 0x080fe20000410000 */
[----:B------:R-:W-:Y:S01]  /*4b20*/  F2FP.SATFINITE.E4M3.F32.PACK_AB_MERGE_C R15, R105, R116, R13 ;  /* 0x00000074690f723e */ /* 0x000fe2000480700d */
[----:B------:R-:W-:Y:S01]  /*4b30*/  FMUL.FTZ R67, R61, R67 ;  /* 0x000000433d437220 */ /* 0x000fe20000410000 */
[----:B------:R-:W-:-:S02]  /*4b40*/  IMAD.MOV.U32 R13, RZ, RZ, R66 ;  /* 0x000000ffff0d7224 */ /* 0x000fc400078e0042 */
[-C--:B------:R-:W-:Y:S01]  /*4b50*/  FFMA.FTZ R61, R61, R63.reuse, -R118 ;  /* 0x0000003f3d3d7223 */ /* 0x080fe20000010876 */
        /* <DEDUP_REMOVED lines=10> */
.L_x_3090:
[----:B------:R-:W-:Y:S05]  /*4c00*/  BSYNC B2 ;  /* 0x0000000000027941 */ /* 0x000fea0003800000 */
.L_x_3089:
[----:B0-----:R0:W-:Y:S02]  /*4c10*/  ST.E.128 desc[UR46][R64.64], R12 ;  /* 0x0000000c40007985 */ /* 0x0011e4000c101d2e */
.L_x_3084:
[----:B------:R-:W-:Y:S05]  /*4c20*/  BSYNC B1 ;  /* 0x0000000000017941 */ /* 0x000fea0003800000 */
.L_x_3083:
[----:B------:R-:W-:-:S03]  /*4c30*/  UMOV UR4, 0xffffffff ;  /* 0xffffffff00047882 */ /* 0x000fc60000000000 */
[----:B------:R-:W-:Y:S05]  /*4c40*/  BRA.DIV UR4, `(.L_x_3091) ;  /* 0x000002d204cc7947 */ /* 0x000fea000b800000 */
[----:B------:R0:W0:Y:S04]  /*4c50*/  SHFL.IDX PT, R62, R100, 0x1, 0x181f ;  /* 0x00381f00643e7f89 */ /* 0x00002800000e0000 */
[----:B------:R0:W0:Y:S02]  /*4c60*/  SHFL.IDX PT, R63, R99, 0x1, 0x181f ;  /* 0x00381f00633f7f89 */ /* 0x00002400000e0000 */
.L_x_3444:
[----:B------:R-:W-:Y:S04]  /*4c70*/  BSSY B1, `(.L_x_3092) ;  /* 0x00000eb000017945 */ /* 0x000fe80003800000 */
[----:B------:R-:W-:Y:S05]  /*4c80*/  @P2 BRA `(.L_x_3093) ;  /* 0x0000000c00a42947 */ /* 0x000fea0003800000 */
[----:B------:R-:W-:Y:S04]  /*4c90*/  BSSY B2, `(.L_x_3094) ;  /* 0x0000075000027945 */ /* 0x000fe80003800000 */
        /* <DEDUP_REMOVED lines=9> */
[----:B----4-:R-:W-:Y:S02]  /*4d30*/  F2FP.F16.E4M3.UNPACK_B R11, R110.H1 ;  /* 0x0000006eff0b723e */ /* 0x010fe400030006ff */
[----:B------:R-:W-:Y:S01]  /*4d40*/  F2FP.F16.E4M3.UNPACK_B R58, R56 ;  /* 0x00000038ff3a723e */ /* 0x000fe200020006ff */
[----:B------:R-:W-:Y:S02]  /*4d50*/  HADD2.F32 R66, -RZ, R13.H0_H0 ;  /* 0x2000000dff427230 */ /* 0x000fe40000004100 */
[----:B------:R-:W-:Y:S02]  /*4d60*/  HADD2.F32 R64, -RZ, R11.H0_H0 ;  /* 0x2000000bff407230 */ /* 0x000fe40000004100 */
[----:B------:R-:W-:-:S02]  /*4d70*/  HADD2.F32 R65, -RZ, R58.H1_H1 ;  /* 0x3000003aff417230 */ /* 0x000fc40000004100 */
[----:B------:R-:W-:Y:S02]  /*4d80*/  HADD2.F32 R58, -RZ, R58.H0_H0 ;  /* 0x2000003aff3a7230 */ /* 0x000fe40000004100 */
[----:B------:R-:W-:Y:S02]  /*4d90*/  HADD2.F32 R13, -RZ, R13.H1_H1 ;  /* 0x3000000dff0d7230 */ /* 0x000fe40000004100 */
[-C--:B------:R-:W-:Y:S01]  /*4da0*/  FMUL.FTZ R67, R65, R66.reuse ;  /* 0x0000004241437220 */ /* 0x080fe20000410000 */
[----:B------:R-:W-:Y:S02]  /*4db0*/  HADD2.F32 R11, -RZ, R11.H1_H1 ;  /* 0x3000000bff0b7230 */ /* 0x000fe40000004100 */
[C---:B------:R-:W-:Y:S01]  /*4dc0*/  FMUL.FTZ R66, R58.reuse, R66 ;  /* 0x000000423a427220 */ /* 0x040fe20000410000 */
[----:B------:R-:W-:-:S03]  /*4dd0*/  FFMA.FTZ R58, R58, R64, -R67 ;  /* 0x000000403a3a7223 */ /* 0x000fc60000010843 */
[----:B------:R-:W-:Y:S01]  /*4de0*/  FFMA.FTZ R65, R65, R64, R66 ;  /* 0x0000004041417223 */ /* 0x000fe20000010042 */
[----:B------:R-:W-:Y:S02]  /*4df0*/  F2FP.F16.E4M3.UNPACK_B R64, R56.H1 ;  /* 0x00000038ff40723e */ /* 0x000fe400030006ff */
[----:B------:R-:W-:-:S03]  /*4e00*/  MOV R56, R12 ;  /* 0x0000000c00387202 */ /* 0x000fc60000000f00 */
[--C-:B------:R-:W-:Y:S02]  /*4e10*/  HADD2.F32 R66, -RZ, R64.reuse.H1_H1 ;  /* 0x30000040ff427230 */ /* 0x100fe40000004100 */
[----:B------:R-:W-:-:S03]  /*4e20*/  HADD2.F32 R64, -RZ, R64.H0_H0 ;  /* 0x20000040ff407230 */ /* 0x000fc60000004100 */
[-C--:B------:R-:W-:Y:S02]  /*4e30*/  FMUL.FTZ R67, R66, R13.reuse ;  /* 0x0000000d42437220 */ /* 0x080fe40000410000 */
        /* <DEDUP_REMOVED lines=8> */
[----:B------:R-:W-:-:S02]  /*4ec0*/  HADD2.F32 R12, -RZ, R11.H1_H1 ;  /* 0x3000000bff0c7230 */ /* 0x000fc40000004100 */
[----:B------:R-:W-:Y:S02]  /*4ed0*/  HADD2.F32 R11, -RZ, R11.H0_H0 ;  /* 0x2000000bff0b7230 */ /* 0x000fe40000004100 */
[--C-:B------:R-:W-:Y:S02]  /*4ee0*/  HADD2.F32 R102, -RZ, R64.reuse.H1_H1 ;  /* 0x30000040ff667230 */ /* 0x100fe40000004100 */
[CC--:B------:R-:W-:Y:S01]  /*4ef0*/  FMUL.FTZ R110, R12.reuse, R105.reuse ;  /* 0x000000690c6e7220 */ /* 0x0c0fe20000410000 */
[----:B------:R-:W-:Y:S02]  /*4f00*/  HADD2.F32 R67, -RZ, R67.H0_H0 ;  /* 0x20000043ff437230 */ /* 0x000fe40000004100 */
[C---:B------:R-:W-:Y:S01]  /*4f10*/  FMUL.FTZ R105, R11.reuse, R105 ;  /* 0x000000690b697220 */ /* 0x040fe20000410000 */
[----:B------:R-:W-:Y:S02]  /*4f20*/  HADD2.F32 R64, -RZ, R64.H0_H0 ;  /* 0x20000040ff407230 */ /* 0x000fe40000004100 */
[-C--:B------:R-:W-:Y:S01]  /*4f30*/  FFMA.FTZ R11, R11, R102.reuse, -R110 ;  /* 0x000000660b0b7223 */ /* 0x080fe2000001086e */
[----:B------:R-:W-:Y:S01]  /*4f40*/  FFMA.FTZ R12, R12, R102, R105 ;  /* 0x000000660c0c7223 */ /* 0x000fe20000010069 */
[----:B------:R-:W-:Y:S01]  /*4f50*/  F2FP.SATFINITE.E4M3.F32.PACK_AB_MERGE_C R102, R66, R13, RZ ;  /* 0x0000000d4266723e */ /* 0x000fe200048070ff */
[----:B------:R-:W-:-:S02]  /*4f60*/  HADD2.F32 R13, -RZ, R56.H1_H1 ;  /* 0x30000038ff0d7230 */ /* 0x000fc40000004100 */
[----:B------:R-:W-:Y:S01]  /*4f70*/  HADD2.F32 R56, -RZ, R56.H0_H0 ;  /* 0x20000038ff387230 */ /* 0x000fe20000004100 */
[----:B------:R-:W-:Y:S02]  /*4f80*/  F2FP.SATFINITE.E4M3.F32.PACK_AB_MERGE_C R58, R65, R58, R102 ;  /* 0x0000003a413a723e */ /* 0x000fe40004807066 */
[-C--:B------:R-:W-:Y:S01]  /*4f90*/  FMUL.FTZ R105, R13, R67.reuse ;  /* 0x000000430d697220 */ /* 0x080fe20000410000 */
[----:B------:R-:W-:Y:S01]  /*4fa0*/  LOP3.LUT R65, R59, 0xff0000ff, RZ, 0xc0, !PT ;  /* 0xff0000ff3b417812 */ /* 0x000fe200078ec0ff */
[C---:B------:R-:W-:Y:S01]  /*4fb0*/  FMUL.FTZ R66, R56.reuse, R67 ;  /* 0x0000004338427220 */ /* 0x040fe20000410000 */
[----:B------:R-:W-:Y:S01]  /*4fc0*/  SHF.R.U32.HI R67, RZ, 0x10, R59 ;  /* 0x00000010ff437819 */ /* 0x000fe2000001163b */
[-C--:B------:R-:W-:Y:S01]  /*4fd0*/  FFMA.FTZ R56, R56, R64.reuse, -R105 ;  /* 0x0000004038387223 */ /* 0x080fe20000010869 */
[----:B------:R-:W-:Y:S01]  /*4fe0*/  SHF.R.U32.HI R105, RZ, 0x8, R57 ;  /* 0x00000008ff697819 */ /* 0x000fe20000011639 */
[----:B------:R-:W-:Y:S01]  /*4ff0*/  FFMA.FTZ R13, R13, R64, R66 ;  /* 0x000000400d0d7223 */ /* 0x000fe20000010042 */
[----:B------:R-:W-:-:S02]  /*5000*/  SHF.R.U32.HI R66, RZ, 0x8, R59 ;  /* 0x00000008ff427819 */ /* 0x000fc4000001163b */
[----:B------:R-:W-:Y:S02]  /*5010*/  LOP3.LUT R64, R57, 0xff0000ff, RZ, 0xc0, !PT ;  /* 0xff0000ff39407812 */ /* 0x000fe400078ec0ff */
[----:B------:R-:W-:Y:S01]  /*5020*/  SHF.R.U32.HI R102, RZ, 0x10, R57 ;  /* 0x00000010ff667819 */ /* 0x000fe20000011639 */
[----:B------:R-:W-:Y:S01]  /*5030*/  IMAD.SHL.U32 R66, R66, 0x100, RZ ;  /* 0x0000010042427824 */ /* 0x000fe200078e00ff */
[----:B------:R-:W-:Y:S01]  /*5040*/  F2FP.SATFINITE.E4M3.F32.PACK_AB_MERGE_C R11, R12, R11, RZ ;  /* 0x0000000b0c0b723e */ /* 0x000fe200048070ff */
[----:B------:R-:W-:-:S03]  /*5050*/  IMAD.SHL.U32 R57, R105, 0x100, RZ ;  /* 0x0000010069397824 */ /* 0x000fc600078e00ff */
[----:B------:R-:W-:Y:S01]  /*5060*/  LOP3.LUT R59, R65, 0xff00, R66, 0xf8, !PT ;  /* 0x0000ff00413b7812 */ /* 0x000fe200078ef842 */
[----:B------:R-:W-:Y:S01]  /*5070*/  IMAD.U32 R66, R67, 0x10000, RZ ;  /* 0x0001000043427824 */ /* 0x000fe200078e00ff */
[----:B------:R-:W-:Y:S01]  /*5080*/  LOP3.LUT R57, R64, 0xff00, R57, 0xf8, !PT ;  /* 0x0000ff0040397812 */ /* 0x000fe200078ef839 */
[----:B------:R-:W-:Y:S01]  /*5090*/  IMAD.U32 R64, R102, 0x10000, RZ ;  /* 0x0001000066407824 */ /* 0x000fe200078e00ff */
[----:B------:R-:W-:Y:S01]  /*50a0*/  F2FP.SATFINITE.E4M3.F32.PACK_AB_MERGE_C R12, R13, R56, R11 ;  /* 0x000000380d0c723e */ /* 0x000fe2000480700b */
[----:B------:R-:W-:Y:S01]  /*50b0*/  IMAD.MOV.U32 R65, RZ, RZ, R15 ;  /* 0x000000ffff417224 */ /* 0x000fe200078e000f */
[----:B------:R-:W-:Y:S01]  /*50c0*/  LOP3.LUT R59, R59, 0xff0000, R66, 0xf8, !PT ;  /* 0x00ff00003b3b7812 */ /* 0x000fe200078ef842 */
[----:B------:R-:W-:Y:S01]  /*50d0*/  IMAD.MOV.U32 R13, RZ, RZ, R58 ;  /* 0x000000ffff0d7224 */ /* 0x000fe200078e003a */
[----:B------:R-:W-:Y:S02]  /*50e0*/  LOP3.LUT R57, R57, 0xff0000, R64, 0xf8, !PT ;  /* 0x00ff000039397812 */ /* 0x000fe400078ef840 */
[----:B------:R-:W-:-:S02]  /*50f0*/  F2FP.F16.E4M3.UNPACK_B R15, R65 ;  /* 0x00000041ff0f723e */ /* 0x000fc400020006ff */
[----:B------:R-:W-:Y:S02]  /*5100*/  F2FP.F16.E4M3.UNPACK_B R105, R59.H1 ;  /* 0x0000003bff69723e */ /* 0x000fe400030006ff */
[----:B------:R-:W-:Y:S01]  /*5110*/  F2FP.F16.E4M3.UNPACK_B R66, R57.H1 ;  /* 0x00000039ff42723e */ /* 0x000fe200030006ff */
[----:B------:R-:W-:Y:S02]  /*5120*/  HADD2.F32 R67, -RZ, R15.H1_H1 ;  /* 0x3000000fff437230 */ /* 0x000fe40000004100 */
[----:B------:R-:W-:Y:S02]  /*5130*/  HADD2.F32 R64, -RZ, R105.H0_H0 ;  /* 0x20000069ff407230 */ /* 0x000fe40000004100 */
[----:B------:R-:W-:Y:S02]  /*5140*/  HADD2.F32 R15, -RZ, R15.H0_H0 ;  /* 0x2000000fff0f7230 */ /* 0x000fe40000004100 */
[----:B------:R-:W-:Y:S02]  /*5150*/  HADD2.F32 R102, -RZ, R66.H0_H0 ;  /* 0x20000042ff667230 */ /* 0x000fe40000004100 */
[----:B------:R-:W-:Y:S01]  /*5160*/  FMUL.FTZ R110, R67, R64 ;  /* 0x00000040436e7220 */ /* 0x000fe20000410000 */
[----:B------:R-:W-:-:S02]  /*5170*/  HADD2.F32 R105, -RZ, R105.H1_H1 ;  /* 0x30000069ff697230 */ /* 0x000fc40000004100 */
[C---:B------:R-:W-:Y:S01]  /*5180*/  FMUL.FTZ R112, R15.reuse, R64 ;  /* 0x000000400f707220 */ /* 0x040fe20000410000 */
[----:B------:R-:W-:Y:S02]  /*5190*/  HADD2.F32 R66, -RZ, R66.H1_H1 ;  /* 0x30000042ff427230 */ /* 0x000fe40000004100 */
[-C--:B------:R-:W-:Y:S01]  /*51a0*/  FFMA.FTZ R64, R15, R102.reuse, -R110 ;  /* 0x000000660f407223 */ /* 0x080fe2000001086e */
[----:B------:R-:W-:Y:S01]  /*51b0*/  F2FP.F16.E4M3.UNPACK_B R110, R59 ;  /* 0x0000003bff6e723e */ /* 0x000fe200020006ff */
[----:B------:R-:W-:Y:S01]  /*51c0*/  FFMA.FTZ R15, R67, R102, R112 ;  /* 0x00000066430f7223 */ /* 0x000fe20000010070 */
[----:B------:R-:W-:Y:S02]  /*51d0*/  F2FP.F16.E4M3.UNPACK_B R67, R65.H1 ;  /* 0x00000041ff43723e */ /* 0x000fe400030006ff */
[----:B------:R-:W-:Y:S02]  /*51e0*/  MOV R65, R14 ;  /* 0x0000000e00417202 */ /* 0x000fe40000000f00 */
[----:B------:R-:W-:Y:S01]  /*51f0*/  F2FP.F16.E4M3.UNPACK_B R59, R57 ;  /* 0x00000039ff3b723e */ /* 0x000fe200020006ff */
        /* <DEDUP_REMOVED lines=8> */
[-C--:B------:R-:W-:Y:S01]  /*5280*/  F2FP.F16.E4M3.UNPACK_B R66, R65.reuse.H1 ;  /* 0x00000041ff42723e */ /* 0x080fe200030006ff */
[--C-:B------:R-:W-:Y:S01]  /*5290*/  HADD2.F32 R105, -RZ, R59.reuse.H1_H1 ;  /* 0x3000003bff697230 */ /* 0x100fe20000004100 */
[----:B------:R-:W-:Y:S01]  /*52a0*/  F2FP.F16.E4M3.UNPACK_B R65, R65 ;  /* 0x00000041ff41723e */ /* 0x000fe200020006ff */
[----:B------:R-:W-:Y:S01]  /*52b0*/  HADD2.F32 R59, -RZ, R59.H0_H0 ;  /* 0x2000003bff3b7230 */ /* 0x000fe20000004100 */
[----:B------:R-:W-:Y:S01]  /*52c0*/  F2FP.SATFINITE.E4M3.F32.PACK_AB_MERGE_C R67, R67, R14, RZ ;  /* 0x0000000e4343723e */ /* 0x000fe200048070ff */
[--C-:B------:R-:W-:Y:S02]  /*52d0*/  HADD2.F32 R102, -RZ, R66.reuse.H1_H1 ;  /* 0x30000042ff667230 */ /* 0x100fe40000004100 */
[----:B------:R-:W-:Y:S01]  /*52e0*/  HADD2.F32 R66, -RZ, R66.H0_H0 ;  /* 0x20000042ff427230 */ /* 0x000fe20000004100 */
[----:B------:R-:W-:Y:S02]  /*52f0*/  F2FP.SATFINITE.E4M3.F32.PACK_AB_MERGE_C R15, R15, R64, R67 ;  /* 0x000000400f0f723e */ /* 0x000fe40004807043 */
[----:B------:R-:W-:-:S02]  /*5300*/  FMUL.FTZ R111, R102, R57 ;  /* 0x00000039666f7220 */ /* 0x000fc40000410000 */
[C---:B---3--:R-:W-:Y:S02]  /*5310*/  FMUL.FTZ R113, R66.reuse, R57 ;  /* 0x0000003942717220 */ /* 0x048fe40000410000 */
[-C--:B------:R-:W-:Y:S02]  /*5320*/  FFMA.FTZ R57, R66, R105.reuse, -R111 ;  /* 0x0000006942397223 */ /* 0x080fe4000001086f */
[----:B------:R-:W-:Y:S01]  /*5330*/  FFMA.FTZ R66, R102, R105, R113 ;  /* 0x0000006966427223 */ /* 0x000fe20000010071 */
[--C-:B------:R-:W-:Y:S02]  /*5340*/  HADD2.F32 R102, -RZ, R65.reuse.H1_H1 ;  /* 0x30000041ff667230 */ /* 0x100fe40000004100 */
[----:B------:R-:W-:Y:S02]  /*5350*/  HADD2.F32 R65, -RZ, R65.H0_H0 ;  /* 0x20000041ff417230 */ /* 0x000fe40000004100 */
[----:B------:R-:W-:Y:S01]  /*5360*/  F2FP.SATFINITE.E4M3.F32.PACK_AB_MERGE_C R57, R66, R57, RZ ;  /* 0x000000394239723e */ /* 0x000fe200048070ff */
[----:B------:R-:W-:-:S02]  /*5370*/  FMUL.FTZ R112, R102, R110 ;  /* 0x0000006e66707220 */ /* 0x000fc40000410000 */
[C---:B------:R-:W-:Y:S02]  /*5380*/  FMUL.FTZ R105, R65.reuse, R110 ;  /* 0x0000006e41697220 */ /* 0x040fe40000410000 */
[-C--:B------:R-:W-:Y:S02]  /*5390*/  FFMA.FTZ R112, R65, R59.reuse, -R112 ;  /* 0x0000003b41707223 */ /* 0x080fe40000010870 */
[----:B------:R-:W-:-:S05]  /*53a0*/  FFMA.FTZ R105, R102, R59, R105 ;  /* 0x0000003b66697223 */ /* 0x000fca0000010069 */
[----:B------:R-:W-:-:S07]  /*53b0*/  F2FP.SATFINITE.E4M3.F32.PACK_AB_MERGE_C R14, R105, R112, R57 ;  /* 0x00000070690e723e */ /* 0x000fce0004807039 */
.L_x_3097:
[----:B------:R-:W-:Y:S05]  /*53c0*/  BSYNC B3 ;  /* 0x0000000000037941 */ /* 0x000fea0003800000 */
.L_x_3096:
[----:B0-----:R0:W-:Y:S02]  /*53d0*/  ST.E.128 desc[UR46][R60.64], R12 ;  /* 0x0000000c3c007985 */ /* 0x0011e4000c101d2e */
.L_x_3095:
[----:B------:R-:W-:Y:S05]  /*53e0*/  BSYNC B2 ;  /* 0x0000000000027941 */ /* 0x000fea0003800000 */
.L_x_3094:
        /* <DEDUP_REMOVED lines=8> */
[----:B0---4-:R-:W-:Y:S02]  /*5470*/  F2FP.F16.E4M3.UNPACK_B R11, R13 ;  /* 0x0000000dff0b723e */ /* 0x011fe400020006ff */
[----:B------:R-:W-:Y:S02]  /*5480*/  F2FP.F16.E4M3.UNPACK_B R60, R109.H1 ;  /* 0x0000006dff3c723e */ /* 0x000fe400030006ff */
[----:B------:R-:W-:Y:S01]  /*5490*/  F2FP.F16.E4M3.UNPACK_B R59, R108.H1 ;  /* 0x0000006cff3b723e */ /* 0x000fe200030006ff */
[--C-:B------:R-:W-:Y:S01]  /*54a0*/  HADD2.F32 R52, -RZ, R11.reuse.H1_H1 ;  /* 0x3000000bff347230 */ /* 0x100fe20000004100 */
[----:B------:R-:W-:Y:S01]  /*54b0*/  F2FP.F16.E4M3.UNPACK_B R13, R13.H1 ;  /* 0x0000000dff0d723e */ /* 0x000fe200030006ff */
[----:B------:R-:W-:Y:S02]  /*54c0*/  HADD2.F32 R58, -RZ, R60.H0_H0 ;  /* 0x2000003cff3a7230 */ /* 0x000fe40000004100 */
[----:B------:R-:W-:Y:S02]  /*54d0*/  HADD2.F32 R11, -RZ, R11.H0_H0 ;  /* 0x2000000bff0b7230 */ /* 0x000fe40000004100 */
[----:B------:R-:W-:-:S02]  /*54e0*/  HADD2.F32 R54, -RZ, R59.H0_H0 ;  /* 0x2000003bff367230 */ /* 0x000fc40000004100 */
[CC--:B------:R-:W-:Y:S01]  /*54f0*/  FMUL.FTZ R62, R52.reuse, R58.reuse ;  /* 0x0000003a343e7220 */ /* 0x0c0fe20000410000 */
[----:B------:R-:W-:Y:S02]  /*5500*/  HADD2.F32 R60, -RZ, R60.H1_H1 ;  /* 0x3000003cff3c7230 */ /* 0x000fe40000004100 */
[C---:B------:R-:W-:Y:S01]  /*5510*/  FMUL.FTZ R61, R11.reuse, R58 ;  /* 0x0000003a0b3d7220 */ /* 0x040fe20000410000 */
[----:B------:R-:W-:Y:S02]  /*5520*/  IMAD.MOV.U32 R58, RZ, RZ, R12 ;  /* 0x000000ffff3a7224 */ /* 0x000fe400078e000c */
[-C--:B------:R-:W-:Y:S01]  /*5530*/  FFMA.FTZ R11, R11, R54.reuse, -R62 ;  /* 0x000000360b0b7223 */ /* 0x080fe2000001083e */
[----:B------:R-:W-:Y:S02]  /*5540*/  HADD2.F32 R59, -RZ, R59.H1_H1 ;  /* 0x3000003bff3b7230 */ /* 0x000fe40000004100 */
[----:B------:R-:W-:Y:S01]  /*5550*/  FFMA.FTZ R52, R52, R54, R61 ;  /* 0x0000003634347223 */ /* 0x000fe2000001003d */
[--C-:B------:R-:W-:Y:S01]  /*5560*/  HADD2.F32 R54, -RZ, R13.reuse.H1_H1 ;  /* 0x3000000dff367230 */ /* 0x100fe20000004100 */
[----:B------:R-:W-:Y:S01]  /*5570*/  F2FP.F16.E4M3.UNPACK_B R62, R109 ;  /* 0x0000006dff3e723e */ /* 0x000fe200020006ff */
[----:B------:R-:W-:-:S03]  /*5580*/  HADD2.F32 R13, -RZ, R13.H0_H0 ;  /* 0x2000000dff0d7230 */ /* 0x000fc60000004100 */
[CC--:B------:R-:W-:Y:S01]  /*5590*/  FMUL.FTZ R12, R54.reuse, R60.reuse ;  /* 0x0000003c360c7220 */ /* 0x0c0fe20000410000 */
[--C-:B------:R-:W-:Y:S02]  /*55a0*/  HADD2.F32 R63, -RZ, R62.reuse.H1_H1 ;  /* 0x3000003eff3f7230 */ /* 0x100fe40000004100 */
[C---:B------:R-:W-:Y:S01]  /*55b0*/  FMUL.FTZ R61, R13.reuse, R60 ;  /* 0x0000003c0d3d7220 */ /* 0x040fe20000410000 */
[----:B------:R-:W-:Y:S01]  /*55c0*/  F2FP.F16.E4M3.UNPACK_B R60, R108 ;  /* 0x0000006cff3c723e */ /* 0x000fe200020006ff */
[-C--:B------:R-:W-:Y:S01]  /*55d0*/  FFMA.FTZ R12, R13, R59.reuse, -R12 ;  /* 0x0000003b0d0c7223 */ /* 0x080fe2000001080c */
[----:B------:R-:W-:Y:S02]  /*55e0*/  HADD2.F32 R62, -RZ, R62.H0_H0 ;  /* 0x2000003eff3e7230 */ /* 0x000fe40000004100 */
[----:B------:R-:W-:Y:S01]  /*55f0*/  FFMA.FTZ R13, R54, R59, R61 ;  /* 0x0000003b360d7223 */ /* 0x000fe2000001003d */
[-C--:B------:R-:W-:Y:S01]  /*5600*/  F2FP.F16.E4M3.UNPACK_B R54, R58.reuse.H1 ;  /* 0x0000003aff36723e */ /* 0x080fe200030006ff */
[--C-:B------:R-:W-:Y:S01]  /*5610*/  HADD2.F32 R61, -RZ, R60.reuse.H1_H1 ;  /* 0x3000003cff3d7230 */ /* 0x100fe20000004100 */
[----:B------:R-:W-:Y:S01]  /*5620*/  F2FP.F16.E4M3.UNPACK_B R58, R58 ;  /* 0x0000003aff3a723e */ /* 0x000fe200020006ff */
[----:B------:R-:W-:Y:S01]  /*5630*/  HADD2.F32 R60, -RZ, R60.H0_H0 ;  /* 0x2000003cff3c7230 */ /* 0x000fe20000004100 */
[----:B------:R-:W-:Y:S01]  /*5640*/  F2FP.SATFINITE.E4M3.F32.PACK_AB_MERGE_C R12, R13, R12, RZ ;  /* 0x0000000c0d0c723e */ /* 0x000fe200048070ff */
[----:B------:R-:W-:-:S02]  /*5650*/  HADD2.F32 R59, -RZ, R54.H1_H1 ;  /* 0x30000036ff3b7230 */ /* 0x000fc40000004100 */
[----:B------:R-:W-:Y:S01]  /*5660*/  HADD2.F32 R54, -RZ, R54.H0_H0 ;  /* 0x20000036ff367230 */ /* 0x000fe20000004100 */
[----:B------:R-:W-:Y:S02]  /*5670*/  F2FP.SATFINITE.E4M3.F32.PACK_AB_MERGE_C R13, R52, R11, R12 ;  /* 0x0000000b340d723e */ /* 0x000fe4000480700c */
[CC--:B------:R-:W-:Y:S02]  /*5680*/  FMUL.FTZ R65, R59.reuse, R63.reuse ;  /* 0x0000003f3b417220 */ /* 0x0c0fe40000410000 */
[C---:B------:R-:W-:Y:S02]  /*5690*/  FMUL.FTZ R64, R54.reuse, R63 ;  /* 0x0000003f36407220 */ /* 0x040fe40000410000 */
[-C--:B------:R-:W-:Y:S01]  /*56a0*/  FFMA.FTZ R54, R54, R61.reuse, -R65 ;  /* 0x0000003d36367223 */ /* 0x080fe20000010841 */
[--C-:B------:R-:W-:Y:S01]  /*56b0*/  SHF.R.U32.HI R65, RZ, 0x10, R53.reuse ;  /* 0x00000010ff417819 */ /* 0x100fe20000011635 */
[----:B------:R-:W-:Y:S01]  /*56c0*/  FFMA.FTZ R59, R59, R61, R64 ;  /* 0x0000003d3b3b7223 */ /* 0x000fe20000010040 */
[--C-:B------:R-:W-:Y:S01]  /*56d0*/  HADD2.F32 R61, -RZ, R58.reuse.H1_H1 ;  /* 0x3000003aff3d7230 */ /* 0x100fe20000004100 */
[----:B------:R-:W-:Y:S01]  /*56e0*/  SHF.R.U32.HI R64, RZ, 0x8, R53 ;  /* 0x00000008ff407819 */ /* 0x000fe20000011635 */
[----:B------:R-:W-:-:S02]  /*56f0*/  HADD2.F32 R58, -RZ, R58.H0_H0 ;  /* 0x2000003aff3a7230 */ /* 0x000fc40000004100 */
[----:B------:R-:W-:Y:S01]  /*5700*/  F2FP.SATFINITE.E4M3.F32.PACK_AB_MERGE_C R54, R59, R54, RZ ;  /* 0x000000363b36723e */ /* 0x000fe200048070ff */
[CC--:B------:R-:W-:Y:S02]  /*5710*/  FMUL.FTZ R63, R61.reuse, R62.reuse ;  /* 0x0000003e3d3f7220 */ /* 0x0c0fe40000410000 */
[C---:B------:R-:W-:Y:S02]  /*5720*/  FMUL.FTZ R62, R58.reuse, R62 ;  /* 0x0000003e3a3e7220 */ /* 0x040fe40000410000 */
[-C--:B------:R-:W-:Y:S01]  /*5730*/  FFMA.FTZ R58, R58, R60.reuse, -R63 ;  /* 0x0000003c3a3a7223 */ /* 0x080fe2000001083f */
[--C-:B------:R-:W-:Y:S01]  /*5740*/  SHF.R.U32.HI R63, RZ, 0x10, R55.reuse ;  /* 0x00000010ff3f7819 */ /* 0x100fe20000011637 */
[----:B------:R-:W-:Y:S01]  /*5750*/  FFMA.FTZ R61, R61, R60, R62 ;  /* 0x0000003c3d3d7223 */ /* 0x000fe2000001003e */
[----:B------:R-:W-:Y:S02]  /*5760*/  SHF.R.U32.HI R60, RZ, 0x8, R55 ;  /* 0x00000008ff3c7819 */ /* 0x000fe40000011637 */
[----:B------:R-:W-:-:S02]  /*5770*/  LOP3.LUT R62, R55, 0xff0000ff, RZ, 0xc0, !PT ;  /* 0xff0000ff373e7812 */ /* 0x000fc400078ec0ff */
[----:B------:R-:W-:Y:S01]  /*5780*/  F2FP.SATFINITE.E4M3.F32.PACK_AB_MERGE_C R12, R61, R58, R54 ;  /* 0x0000003a3d0c723e */ /* 0x000fe20004807036 */
[----:B------:R-:W-:Y:S01]  /*5790*/  IMAD.SHL.U32 R55, R60, 0x100, RZ ;  /* 0x000001003c377824 */ /* 0x000fe200078e00ff */
[----:B------:R-:W-:Y:S01]  /*57a0*/  LOP3.LUT R60, R53, 0xff0000ff, RZ, 0xc0, !PT ;  /* 0xff0000ff353c7812 */ /* 0x000fe200078ec0ff */
[----:B------:R-:W-:-:S03]  /*57b0*/  IMAD.SHL.U32 R53, R64, 0x100, RZ ;  /* 0x0000010040357824 */ /* 0x000fc600078e00ff */
[----:B------:R-:W-:Y:S02]  /*57c0*/  LOP3.LUT R62, R62, 0xff00, R55, 0xf8, !PT ;  /* 0x0000ff003e3e7812 */ /* 0x000fe400078ef837 */
[----:B------:R-:W-:Y:S02]  /*57d0*/  SHF.L.U32 R55, R63, 0x10, RZ ;  /* 0x000000103f377819 */ /* 0x000fe400000006ff */
[----:B------:R-:W-:Y:S01]  /*57e0*/  LOP3.LUT R60, R60, 0xff00, R53, 0xf8, !PT ;  /* 0x0000ff003c3c7812 */ /* 0x000fe200078ef835 */
[----:B------:R-:W-:Y:S01]  /*57f0*/  IMAD.U32 R53, R65, 0x10000, RZ ;  /* 0x0001000041357824 */ /* 0x000fe200078e00ff */
[----:B------:R-:W-:Y:S01]  /*5800*/  LOP3.LUT R55, R62, 0xff0000, R55, 0xf8, !PT ;  /* 0x00ff00003e377812 */ /* 0x000fe200078ef837 */
[----:B------:R-:W-:-:S03]  /*5810*/  IMAD.MOV.U32 R62, RZ, RZ, R15 ;  /* 0x000000ffff3e7224 */ /* 0x000fc600078e000f */
[----:B------:R-:W-:Y:S02]  /*5820*/  LOP3.LUT R53, R60, 0xff0000, R53, 0xf8, !PT ;  /* 0x00ff00003c357812 */ /* 0x000fe400078ef835 */
[----:B------:R-:W-:Y:S02]  /*5830*/  F2FP.F16.E4M3.UNPACK_B R15, R62 ;  /* 0x0000003eff0f723e */ /* 0x000fe400020006ff */
[----:B------:R-:W-:Y:S02]  /*5840*/  F2FP.F16.E4M3.UNPACK_B R64, R55.H1 ;  /* 0x00000037ff40723e */ /* 0x000fe400030006ff */
[----:B------:R-:W-:Y:S01]  /*5850*/  F2FP.F16.E4M3.UNPACK_B R65, R53.H1 ;  /* 0x00000035ff41723e */ /* 0x000fe200030006ff */
[--C-:B------:R-:W-:Y:S02]  /*5860*/  HADD2.F32 R60, -RZ, R15.reuse.H1_H1 ;  /* 0x3000000fff3c7230 */ /* 0x100fe40000004100 */
[----:B------:R-:W-:Y:S02]  /*5870*/  HADD2.F32 R66, -RZ, R64.H0_H0 ;  /* 0x20000040ff427230 */ /* 0x000fe40000004100 */
[----:B------:R-:W-:-:S02]  /*5880*/  HADD2.F32 R15, -RZ, R15.H0_H0 ;  /* 0x2000000fff0f7230 */ /* 0x000fc40000004100 */
[--C-:B------:R-:W-:Y:S02]  /*5890*/  HADD2.F32 R63, -RZ, R65.reuse.H0_H0 ;  /* 0x20000041ff3f7230 */ /* 0x100fe40000004100 */
[-C--:B------:R-:W-:Y:S01]  /*58a0*/  FMUL.FTZ R102, R60, R66.reuse ;  /* 0x000000423c667220 */ /* 0x080fe20000410000 */
[----:B------:R-:W-:Y:S02]  /*58b0*/  HADD2.F32 R65, -RZ, R65.H1_H1 ;  /* 0x30000041ff417230 */ /* 0x000fe40000004100 */
[C---:B------:R-:W-:Y:S01]  /*58c0*/  FMUL.FTZ R67, R15.reuse, R66 ;  /* 0x000000420f437220 */ /* 0x040fe20000410000 */
[----:B------:R-:W-:-:S03]  /*58d0*/  FFMA.FTZ R15, R15, R63, -R102 ;  /* 0x0000003f0f0f7223 */ /* 0x000fc60000010866 */
        /* <DEDUP_REMOVED lines=8> */
[-C--:B------:R-:W-:Y:S02]  /*5960*/  FFMA.FTZ R14, R63, R65.reuse, -R66 ;  /* 0x000000413f0e7223 */ /* 0x080fe40000010842 */
[----:B------:R-:W-:Y:S01]  /*5970*/  FFMA.FTZ R63, R64, R65, R67 ;  /* 0x00000041403f7223 */ /* 0x000fe20000010043 */
[----:B------:R-:W-:Y:S02]  /*5980*/  F2FP.F16.E4M3.UNPACK_B R65, R55 ;  /* 0x00000037ff41723e */ /* 0x000fe400020006ff */
[-C--:B------:R-:W-:Y:S02]  /*5990*/  F2FP.F16.E4M3.UNPACK_B R55, R62.reuse.H1 ;  /* 0x0000003eff37723e */ /* 0x080fe400030006ff */
        /* <DEDUP_REMOVED lines=8> */
[----:B------:R-:W-:Y:S02]  /*5a20*/  HADD2.F32 R65, -RZ, R65.H0_H0 ;  /* 0x20000041ff417230 */ /* 0x000fe40000004100 */
[C---:B------:R-:W-:Y:S01]  /*5a30*/  FMUL.FTZ R102, R55.reuse, R102 ;  /* 0x0000006637667220 */ /* 0x040fe20000410000 */
[----:B------:R-:W-:Y:S02]  /*5a40*/  HADD2.F32 R64, -RZ, R64.H0_H0 ;  /* 0x20000040ff407230 */ /* 0x000fe40000004100 */
[-C--:B------:R-:W-:Y:S01]  /*5a50*/  FFMA.FTZ R108, R55, R66.reuse, -R108 ;  /* 0x00000042376c7223 */ /* 0x080fe2000001086c */
[----:B------:R-:W-:Y:S01]  /*5a60*/  F2FP.SATFINITE.E4M3.F32.PACK_AB_MERGE_C R15, R60, R15, R63 ;  /* 0x0000000f3c0f723e */ /* 0x000fe2000480703f */
[----:B------:R-:W-:Y:S01]  /*5a70*/  FFMA.FTZ R67, R53, R66, R102 ;  /* 0x0000004235437223 */ /* 0x000fe20000010066 */
[----:B------:R-:W-:-:S02]  /*5a80*/  HADD2.F32 R53, -RZ, R62.H1_H1 ;  /* 0x3000003eff357230 */ /* 0x000fc40000004100 */
[----:B------:R-:W-:Y:S02]  /*5a90*/  HADD2.F32 R62, -RZ, R62.H0_H0 ;  /* 0x2000003eff3e7230 */ /* 0x000fe40000004100 */
[----:B------:R-:W-:Y:S01]  /*5aa0*/  F2FP.SATFINITE.E4M3.F32.PACK_AB_MERGE_C R67, R67, R108, RZ ;  /* 0x0000006c4343723e */ /* 0x000fe200048070ff */
[CC--:B------:R-:W-:Y:S02]  /*5ab0*/  FMUL.FTZ R55, R53.reuse, R65.reuse ;  /* 0x0000004135377220 */ /* 0x0c0fe40000410000 */
[C---:B------:R-:W-:Y:S02]  /*5ac0*/  FMUL.FTZ R66, R62.reuse, R65 ;  /* 0x000000413e427220 */ /* 0x040fe40000410000 */
[-C--:B------:R-:W-:Y:S02]  /*5ad0*/  FFMA.FTZ R55, R62, R64.reuse, -R55 ;  /* 0x000000403e377223 */ /* 0x080fe40000010837 */
[----:B------:R-:W-:-:S05]  /*5ae0*/  FFMA.FTZ R66, R53, R64, R66 ;  /* 0x0000004035427223 */ /* 0x000fca0000010042 */
[----:B------:R-:W-:-:S07]  /*5af0*/  F2FP.SATFINITE.E4M3.F32.PACK_AB_MERGE_C R14, R66, R55, R67 ;  /* 0x00000037420e723e */ /* 0x000fce0004807043 */
.L_x_3099:
[----:B------:R-:W-:Y:S05]  /*5b00*/  BSYNC B2 ;  /* 0x0000000000027941 */ /* 0x000fea0003800000 */
.L_x_3098:
[----:B0-----:R0:W-:Y:S02]  /*5b10*/  ST.E.128 desc[UR46][R56.64], R12 ;  /* 0x0000000c38007985 */ /* 0x0011e4000c101d2e */
.L_x_3093:
[----:B------:R-:W-:Y:S05]  /*5b20*/  BSYNC B1 ;  /* 0x0000000000017941 */ /* 0x000fea0003800000 */
.L_x_3092:
[----:B------:R-:W-:-:S03]  /*5b30*/  UMOV UR4, 0xffffffff ;  /* 0xffffffff00047882 */ /* 0x000fc60000000000 */
[----:B------:R-:W-:Y:S05]  /*5b40*/  BRA.DIV UR4, `(.L_x_3100) ;  /* 0x000002c604587947 */ /* 0x000fea000b800000 */
[----:B------:R0:W0:Y:S04]  /*5b50*/  SHFL.IDX PT, R54, R100, 0x2, 0x181f ;  /* 0x00581f0064367f89 */ /* 0x00002800000e0000 */
[----:B------:R0:W0:Y:S02]  /*5b60*/  SHFL.IDX PT, R55, R99, 0x2, 0x181f ;  /* 0x00581f0063377f89 */ /* 0x00002400000e0000 */
.L_x_3448:
        /* <DEDUP_REMOVED lines=10> */
[----:B----4-:R-:W-:Y:S02]  /*5c10*/  SHF.R.U32.HI R11, RZ, 0x8, R49 ;  /* 0x00000008ff0b7819 */ /* 0x010fe40000011631 */
[----:B------:R-:W-:Y:S02]  /*5c20*/  SHF.R.U32.HI R56, RZ, 0x8, R51 ;  /* 0x00000008ff387819 */ /* 0x000fe40000011633 */
[----:B------:R-:W-:Y:S02]  /*5c30*/  SHF.R.U32.HI R57, RZ, 0x10, R49 ;  /* 0x00000010ff397819 */ /* 0x000fe40000011631 */
[----:B------:R-:W-:Y:S01]  /*5c40*/  LOP3.LUT R48, R49, 0xff0000ff, RZ, 0xc0, !PT ;  /* 0xff0000ff31307812 */ /* 0x000fe200078ec0ff */
[----:B0-----:R-:W-:Y:S01]  /*5c50*/  IMAD.MOV.U32 R49, RZ, RZ, R15 ;  /* 0x000000ffff317224 */ /* 0x001fe200078e000f */
[----:B------:R-:W-:Y:S01]  /*5c60*/  SHF.L.U32 R15, R11, 0x8, RZ ;  /* 0x000000080b0f7819 */ /* 0x000fe200000006ff */
[----:B------:R-:W-:Y:S01]  /*5c70*/  IMAD.MOV.U32 R11, RZ, RZ, R13 ;  /* 0x000000ffff0b7224 */ /* 0x000fe200078e000d */
[----:B------:R-:W-:Y:S01]  /*5c80*/  SHF.R.U32.HI R59, RZ, 0x10, R51 ;  /* 0x00000010ff3b7819 */ /* 0x000fe20000011633 */
[----:B------:R-:W-:Y:S01]  /*5c90*/  IMAD.SHL.U32 R13, R56, 0x100, RZ ;  /* 0x00000100380d7824 */ /* 0x000fe200078e00ff */
[----:B------:R-:W-:Y:S01]  /*5ca0*/  LOP3.LUT R50, R51, 0xff0000ff, RZ, 0xc0, !PT ;  /* 0xff0000ff33327812 */ /* 0x000fe200078ec0ff */
[----:B------:R-:W-:Y:S01]  /*5cb0*/  IMAD.MOV.U32 R51, RZ, RZ, R12 ;  /* 0x000000ffff337224 */ /* 0x000fe200078e000c */
[----:B------:R-:W-:Y:S01]  /*5cc0*/  LOP3.LUT R15, R48, 0xff00, R15, 0xf8, !PT ;  /* 0x0000ff00300f7812 */ /* 0x000fe200078ef80f */
[----:B------:R-:W-:Y:S01]  /*5cd0*/  IMAD.U32 R12, R57, 0x10000, RZ ;  /* 0x00010000390c7824 */ /* 0x000fe200078e00ff */
[----:B------:R-:W-:-:S02]  /*5ce0*/  LOP3.LUT R58, R50, 0xff00, R13, 0xf8, !PT ;  /* 0x0000ff00323a7812 */ /* 0x000fc400078ef80d */
[----:B------:R-:W-:Y:S02]  /*5cf0*/  F2FP.F16.E4M3.UNPACK_B R56, R107.H1 ;  /* 0x0000006bff38723e */ /* 0x000fe400030006ff */
[----:B------:R-:W-:Y:S02]  /*5d00*/  F2FP.F16.E4M3.UNPACK_B R13, R11 ;  /* 0x0000000bff0d723e */ /* 0x000fe400020006ff */
[----:B------:R-:W-:Y:S01]  /*5d10*/  LOP3.LUT R12, R15, 0xff0000, R12, 0xf8, !PT ;  /* 0x00ff00000f0c7812 */ /* 0x000fe200078ef80c */
[----:B------:R-:W-:Y:S01]  /*5d20*/  IMAD.U32 R15, R59, 0x10000, RZ ;  /* 0x000100003b0f7824 */ /* 0x000fe200078e00ff */
[-C--:B------:R-:W-:Y:S01]  /*5d30*/  F2FP.F16.E4M3.UNPACK_B R57, R106.reuse.H1 ;  /* 0x0000006aff39723e */ /* 0x080fe200030006ff */
[--C-:B------:R-:W-:Y:S01]  /*5d40*/  HADD2.F32 R61, -RZ, R56.reuse.H0_H0 ;  /* 0x20000038ff3d7230 */ /* 0x100fe20000004100 */
[----:B------:R-:W-:Y:S01]  /*5d50*/  F2FP.F16.E4M3.UNPACK_B R107, R107 ;  /* 0x0000006bff6b723e */ /* 0x000fe200020006ff */
[--C-:B------:R-:W-:Y:S01]  /*5d60*/  HADD2.F32 R50, -RZ, R13.reuse.H1_H1 ;  /* 0x3000000dff327230 */ /* 0x100fe20000004100 */
[----:B------:R-:W-:Y:S01]  /*5d70*/  F2FP.F16.E4M3.UNPACK_B R106, R106 ;  /* 0x0000006aff6a723e */ /* 0x000fe200020006ff */
[----:B------:R-:W-:Y:S01]  /*5d80*/  HADD2.F32 R48, -RZ, R13.H0_H0 ;  /* 0x2000000dff307230 */ /* 0x000fe20000004100 */
[----:B------:R-:W-:Y:S01]  /*5d90*/  LOP3.LUT R13, R58, 0xff0000, R15, 0xf8, !PT ;  /* 0x00ff00003a0d7812 */ /* 0x000fe200078ef80f */
[----:B------:R-:W-:Y:S01]  /*5da0*/  HADD2.F32 R59, -RZ, R57.H0_H0 ;  /* 0x20000039ff3b7230 */ /* 0x000fe20000004100 */
[----:B------:R-:W-:Y:S01]  /*5db0*/  F2FP.F16.E4M3.UNPACK_B R15, R11.H1 ;  /* 0x0000000bff0f723e */ /* 0x000fe200030006ff */
[-C--:B------:R-:W-:Y:S01]  /*5dc0*/  FMUL.FTZ R11, R50, R61.reuse ;  /* 0x0000003d320b7220 */ /* 0x080fe20000410000 */
[----:B------:R-:W-:Y:S01]  /*5dd0*/  FMUL.FTZ R61, R48, R61 ;  /* 0x0000003d303d7220 */ /* 0x000fe20000410000 */
[----:B------:R-:W-:Y:S01]  /*5de0*/  HADD2.F32 R58, -RZ, R56.H1_H1 ;  /* 0x30000038ff3a7230 */ /* 0x000fe20000004100 */
[----:B------:R-:W-:Y:S01]  /*5df0*/  F2FP.F16.E4M3.UNPACK_B R63, R12.H1 ;  /* 0x0000000cff3f723e */ /* 0x000fe200030006ff */
[----:B------:R-:W-:-:S02]  /*5e00*/  HADD2.F32 R56, -RZ, R15.H1_H1 ;  /* 0x3000000fff387230 */ /* 0x000fc40000004100 */
[-C--:B------:R-:W-:Y:S01]  /*5e10*/  FFMA.FTZ R11, R48, R59.reuse, -R11 ;  /* 0x0000003b300b7223 */ /* 0x080fe2000001080b */
[----:B------:R-:W-:Y:S01]  /*5e20*/  FFMA.FTZ R48, R50, R59, R61 ;  /* 0x0000003b32307223 */ /* 0x000fe2000001003d */
[----:B------:R-:W-:Y:S02]  /*5e30*/  HADD2.F32 R15, -RZ, R15.H0_H0 ;  /* 0x2000000fff0f7230 */ /* 0x000fe40000004100 */
[----:B------:R-:W-:Y:S02]  /*5e40*/  HADD2.F32 R50, -RZ, R57.H1_H1 ;  /* 0x30000039ff327230 */ /* 0x000fe40000004100 */
[-C--:B------:R-:W-:Y:S01]  /*5e50*/  FMUL.FTZ R60, R56, R58.reuse ;  /* 0x0000003a383c7220 */ /* 0x080fe20000410000 */
[----:B------:R-:W-:Y:S01]  /*5e60*/  F2FP.F16.E4M3.UNPACK_B R57, R51.H1 ;  /* 0x00000033ff39723e */ /* 0x000fe200030006ff */
[C---:B------:R-:W-:Y:S01]  /*5e70*/  FMUL.FTZ R61, R15.reuse, R58 ;  /* 0x0000003a0f3d7220 */ /* 0x040fe20000410000 */
[----:B------:R-:W-:Y:S02]  /*5e80*/  HADD2.F32 R62, -RZ, R106.H1_H1 ;  /* 0x3000006aff3e7230 */ /* 0x000fe40000004100 */
[----:B------:R-:W-:Y:S01]  /*5e90*/  FFMA.FTZ R15, R15, R50, -R60 ;  /* 0x000000320f0f7223 */ /* 0x000fe2000001083c */
[----:B------:R-:W-:-:S02]  /*5ea0*/  HADD2.F32 R60, -RZ, R107.H1_H1 ;  /* 0x3000006bff3c7230 */ /* 0x000fc40000004100 */
[----:B------:R-:W-:Y:S01]  /*5eb0*/  FFMA.FTZ R50, R56, R50, R61 ;  /* 0x0000003238327223 */ /* 0x000fe2000001003d */
[--C-:B------:R-:W-:Y:S01]  /*5ec0*/  HADD2.F32 R59, -RZ, R57.reuse.H1_H1 ;  /* 0x30000039ff3b7230 */ /* 0x100fe20000004100 */
[----:B------:R-:W-:Y:S01]  /*5ed0*/  F2FP.F16.E4M3.UNPACK_B R56, R51 ;  /* 0x00000033ff38723e */ /* 0x000fe200020006ff */
[----:B------:R-:W-:Y:S02]  /*5ee0*/  HADD2.F32 R57, -RZ, R57.H0_H0 ;  /* 0x20000039ff397230 */ /* 0x000fe40000004100 */
[----:B------:R-:W-:Y:S02]  /*5ef0*/  HADD2.F32 R107, -RZ, R107.H0_H0 ;  /* 0x2000006bff6b7230 */ /* 0x000fe40000004100 */
[-C--:B------:R-:W-:Y:S01]  /*5f00*/  FMUL.FTZ R64, R59, R60.reuse ;  /* 0x0000003c3b407220 */ /* 0x080fe20000410000 */
[--C-:B------:R-:W-:Y:S02]  /*5f10*/  HADD2.F32 R58, -RZ, R56.reuse.H1_H1 ;  /* 0x30000038ff3a7230 */ /* 0x100fe40000004100 */
[C---:B------:R-:W-:Y:S01]  /*5f20*/  FMUL.FTZ R66, R57.reuse, R60 ;  /* 0x0000003c39427220 */ /* 0x040fe20000410000 */
[----:B------:R-:W-:Y:S01]  /*5f30*/  F2FP.F16.E4M3.UNPACK_B R60, R49 ;  /* 0x00000031ff3c723e */ /* 0x000fe200020006ff */
[----:B------:R-:W-:Y:S01]  /*5f40*/  FFMA.FTZ R51, R57, R62, -R64 ;  /* 0x0000003e39337223 */ /* 0x000fe20000010840 */
[----:B------:R-:W-:-:S02]  /*5f50*/  HADD2.F32 R57, -RZ, R56.H0_H0 ;  /* 0x20000038ff397230 */ /* 0x000fc40000004100 */
[----:B------:R-:W-:Y:S01]  /*5f60*/  FFMA.FTZ R56, R59, R62, R66 ;  /* 0x0000003e3b387223 */ /* 0x000fe20000010042 */
[----:B------:R-:W-:Y:S01]  /*5f70*/  F2FP.F16.E4M3.UNPACK_B R62, R13.H1 ;  /* 0x0000000dff3e723e */ /* 0x000fe200030006ff */
[----:B------:R-:W-:Y:S02]  /*5f80*/  HADD2.F32 R106, -RZ, R106.H0_H0 ;  /* 0x2000006aff6a7230 */ /* 0x000fe40000004100 */
[----:B------:R-:W-:Y:S01]  /*5f90*/  FMUL.FTZ R64, R58, R107 ;  /* 0x0000006b3a407220 */ /* 0x000fe20000410000 */
[----:B------:R-:W-:Y:S01]  /*5fa0*/  HADD2.F32 R61, -RZ, R60.H1_H1 ;  /* 0x3000003cff3d7230 */ /* 0x000fe20000004100 */
[----:B------:R-:W-:Y:S01]  /*5fb0*/  F2FP.F16.E4M3.UNPACK_B R59, R49.H1 ;  /* 0x00000031ff3b723e */ /* 0x000fe200030006ff */
[----:B------:R-:W-:Y:S02]  /*5fc0*/  HADD2.F32 R65, -RZ, R62.H0_H0 ;  /* 0x2000003eff417230 */ /* 0x000fe40000004100 */
[----:B------:R-:W-:Y:S01]  /*5fd0*/  FMUL.FTZ R107, R57, R107 ;  /* 0x0000006b396b7220 */ /* 0x000fe20000410000 */
[----:B------:R-:W-:-:S02]  /*5fe0*/  HADD2.F32 R60, -RZ, R60.H0_H0 ;  /* 0x2000003cff3c7230 */ /* 0x000fc40000004100 */
[----:B------:R-:W-:Y:S01]  /*5ff0*/  FFMA.FTZ R57, R57, R106, -R64 ;  /* 0x0000006a39397223 */ /* 0x000fe20000010840 */
[--C-:B------:R-:W-:Y:S02]  /*6000*/  HADD2.F32 R64, -RZ, R63.reuse.H0_H0 ;  /* 0x2000003fff407230 */ /* 0x100fe40000004100 */
[-C--:B------:R-:W-:Y:S01]  /*6010*/  FMUL.FTZ R67, R61, R65.reuse ;  /* 0x000000413d437220 */ /* 0x080fe20000410000 */
[----:B------:R-:W-:Y:S02]  /*6020*/  HADD2.F32 R63, -RZ, R63.H1_H1 ;  /* 0x3000003fff3f7230 */ /* 0x000fe40000004100 */
[C---:B------:R-:W-:Y:S01]  /*6030*/  FMUL.FTZ R66, R60.reuse, R65 ;  /* 0x000000413c427220 */ /* 0x040fe20000410000 */
[----:B------:R-:W-:Y:S02]  /*6040*/  HADD2.F32 R65, -RZ, R62.H1_H1 ;  /* 0x3000003eff417230 */ /* 0x000fe40000004100 */
[----:B------:R-:W-:Y:S01]  /*6050*/  FFMA.FTZ R49, R60, R64, -R67 ;  /* 0x000000403c317223 */ /* 0x000fe20000010843 */
[----:B------:R-:W-:-:S02]  /*6060*/  HADD2.F32 R62, -RZ, R59.H1_H1 ;  /* 0x3000003bff3e7230 */ /* 0x000fc40000004100 */
[----:B------:R-:W-:Y:S01]  /*6070*/  FFMA.FTZ R60, R61, R64, R66 ;  /* 0x000000403d3c7223 */ /* 0x000fe20000010042 */
[----:B------:R-:W-:Y:S01]  /*6080*/  HADD2.F32 R59, -RZ, R59.H0_H0 ;  /* 0x2000003bff3b7230 */ /* 0x000fe20000004100 */
[----:B------:R-:W-:Y:S01]  /*6090*/  F2FP.F16.E4M3.UNPACK_B R61, R14.H1 ;  /* 0x0000000eff3d723e */ /* 0x000fe200030006ff */
[----:B------:R-:W-:Y:S01]  /*60a0*/  FFMA.FTZ R58, R58, R106, R107 ;  /* 0x0000006a3a3a7223 */ /* 0x000fe2000001006b */
[-C--:B------:R-:W-:Y:S01]  /*60b0*/  FMUL.FTZ R64, R62, R65.reuse ;  /* 0x000000413e407220 */ /* 0x080fe20000410000 */
[----:B------:R-:W-:Y:S01]  /*60c0*/  F2FP.F16.E4M3.UNPACK_B R14, R14 ;  /* 0x0000000eff0e723e */ /* 0x000fe200020006ff */
[C---:B------:R-:W-:Y:S01]  /*60d0*/  FMUL.FTZ R65, R59.reuse, R65 ;  /* 0x000000413b417220 */ /* 0x040fe20000410000 */
[----:B------:R-:W-:Y:S01]  /*60e0*/  F2FP.SATFINITE.E4M3.F32.PACK_AB_MERGE_C R50, R50, R15, RZ ;  /* 0x0000000f3232723e */ /* 0x000fe200048070ff */
[----:B------:R-:W-:Y:S01]  /*60f0*/  FFMA.FTZ R59, R59, R63, -R64 ;  /* 0x0000003f3b3b7223 */ /* 0x000fe20000010840 */
[----:B------:R-:W-:Y:S01]  /*6100*/  F2FP.F16.E4M3.UNPACK_B R64, R13 ;  /* 0x0000000dff40723e */ /* 0x000fe200020006ff */
[----:B------:R-:W-:Y:S01]  /*6110*/  FFMA.FTZ R62, R62, R63, R65 ;  /* 0x0000003f3e3e7223 */ /* 0x000fe20000010041 */
[----:B------:R-:W-:Y:S01]  /*6120*/  F2FP.F16.E4M3.UNPACK_B R63, R12 ;  /* 0x0000000cff3f723e */ /* 0x000fe200020006ff */
[--C-:B------:R-:W-:Y:S01]  /*6130*/  HADD2.F32 R13, -RZ, R61.reuse.H1_H1 ;  /* 0x3000003dff0d7230 */ /* 0x100fe20000004100 */
[----:B------:R-:W-:Y:S01]  /*6140*/  F2FP.SATFINITE.E4M3.F32.PACK_AB_MERGE_C R51, R56, R51, RZ ;  /* 0x000000333833723e */ /* 0x000fe200048070ff */
[----:B------:R-:W-:Y:S01]  /*6150*/  HADD2.F32 R66, -RZ, R64.H1_H1 ;  /* 0x30000040ff427230 */ /* 0x000fe20000004100 */
[----:B------:R-:W-:Y:S01]  /*6160*/  F2FP.SATFINITE.E4M3.F32.PACK_AB_MERGE_C R59, R62, R59, RZ ;  /* 0x0000003b3e3b723e */ /* 0x000fe200048070ff */
        /* <DEDUP_REMOVED lines=8> */
[----:B------:R-:W-:Y:S02]  /*61f0*/  HADD2.F32 R13, -RZ, R64.H0_H0 ;  /* 0x20000040ff0d7230 */ /* 0x000fe40000004100 */
[--C-:B------:R-:W-:Y:S02]  /*6200*/  HADD2.F32 R12, -RZ, R14.reuse.H1_H1 ;  /* 0x3000000eff0c7230 */ /* 0x100fe40000004100 */
[----:B------:R-:W-:Y:S01]  /*6210*/  HADD2.F32 R14, -RZ, R14.H0_H0 ;  /* 0x2000000eff0e7230 */ /* 0x000fe20000004100 */
[----:B------:R-:W-:Y:S02]  /*6220*/  F2FP.SATFINITE.E4M3.F32.PACK_AB_MERGE_C R61, R61, R102, RZ ;  /* 0x000000663d3d723e */ /* 0x000fe400048070ff */
[-C--:B------:R-:W-:Y:S02]  /*6230*/  FMUL.FTZ R15, R12, R13.reuse ;  /* 0x0000000d0c0f7220 */ /* 0x080fe40000410000 */
[----:B------:R-:W-:-:S02]  /*6240*/  FMUL.FTZ R13, R14, R13 ;  /* 0x0000000d0e0d7220 */ /* 0x000fc40000410000 */
[-C--:B------:R-:W-:Y:S02]  /*6250*/  FFMA.FTZ R15, R14, R63.reuse, -R15 ;  /* 0x0000003f0e0f7223 */ /* 0x080fe4000001080f */
[----:B------:R-:W-:Y:S01]  /*6260*/  FFMA.FTZ R12, R12, R63, R13 ;  /* 0x0000003f0c0c7223 */ /* 0x000fe2000001000d */
[----:B------:R-:W-:-:S04]  /*6270*/  F2FP.SATFINITE.E4M3.F32.PACK_AB_MERGE_C R13, R48, R11, R50 ;  /* 0x0000000b300d723e */ /* 0x000fc80004807032 */
[----:B------:R-:W-:Y:S02]  /*6280*/  F2FP.SATFINITE.E4M3.F32.PACK_AB_MERGE_C R14, R12, R15, R61 ;  /* 0x0000000f0c0e723e */ /* 0x000fe4000480703d */
[----:B------:R-:W-:Y:S02]  /*6290*/  F2FP.SATFINITE.E4M3.F32.PACK_AB_MERGE_C R15, R60, R49, R59 ;  /* 0x000000313c0f723e */ /* 0x000fe4000480703b */
[----:B------:R-:W-:-:S07]  /*62a0*/  MOV R12, R51 ;  /* 0x00000033000c7202 */ /* 0x000fce0000000f00 */
.L_x_3106:
[----:B------:R-:W-:Y:S05]  /*62b0*/  BSYNC B3 ;  /* 0x0000000000037941 */ /* 0x000fea0003800000 */
.L_x_3105:
[----:B0-----:R0:W-:Y:S02]  /*62c0*/  ST.E.128 desc[UR46][R52.64], R12 ;  /* 0x0000000c34007985 */ /* 0x0011e4000c101d2e */
.L_x_3104:
[----:B------:R-:W-:Y:S05]  /*62d0*/  BSYNC B2 ;  /* 0x0000000000027941 */ /* 0x000fea0003800000 */
.L_x_3103:
        /* <DEDUP_REMOVED lines=41> */
[-C--:B------:R-:W-:Y:S01]  /*6570*/  FMUL.FTZ R54, R50, R52.reuse ;  /* 0x0000003432367220 */ /* 0x080fe20000410000 */
[----:B------:R-:W-:Y:S01]  /*6580*/  FMUL.FTZ R57, R47, R52 ;  /* 0x000000342f397220 */ /* 0x000fe20000410000 */
[----:B------:R-:W-:Y:S01]  /*6590*/  F2FP.F16.E4M3.UNPACK_B R46, R45.H1 ;  /* 0x0000002dff2e723e */ /* 0x000fe200030006ff */
[----:B------:R-:W-:-:S02]  /*65a0*/  HADD2.F32 R52, -RZ, R104.H1_H1 ;  /* 0x30000068ff347230 */ /* 0x000fc40000004100 */
[-C--:B------:R-:W-:Y:S01]  /*65b0*/  FFMA.FTZ R54, R47, R51.reuse, -R54 ;  /* 0x000000332f367223 */ /* 0x080fe20000010836 */
[----:B------:R-:W-:Y:S01]  /*65c0*/  FFMA.FTZ R57, R50, R51, R57 ;  /* 0x0000003332397223 */ /* 0x000fe20000010039 */
[----:B------:R-:W-:Y:S01]  /*65d0*/  F2FP.F16.E4M3.UNPACK_B R45, R45 ;  /* 0x0000002dff2d723e */ /* 0x000fe200020006ff */
[--C-:B------:R-:W-:Y:S01]  /*65e0*/  HADD2.F32 R51, -RZ, R46.reuse.H1_H1 ;  /* 0x3000002eff337230 */ /* 0x100fe20000004100 */
[----:B------:R-:W-:Y:S01]  /*65f0*/  F2FP.F16.E4M3.UNPACK_B R103, R103 ;  /* 0x00000067ff67723e */ /* 0x000fe200020006ff */
[----:B------:R-:W-:Y:S01]  /*6600*/  HADD2.F32 R50, -RZ, R46.H0_H0 ;  /* 0x2000002eff327230 */ /* 0x000fe20000004100 */
[----:B------:R-:W-:Y:S01]  /*6610*/  F2FP.F16.E4M3.UNPACK_B R58, R44.H1 ;  /* 0x0000002cff3a723e */ /* 0x000fe200030006ff */
[--C-:B------:R-:W-:Y:S02]  /*6620*/  HADD2.F32 R46, -RZ, R45.reuse.H0_H0 ;  /* 0x2000002dff2e7230 */ /* 0x100fe40000004100 */
[----:B------:R-:W-:Y:S01]  /*6630*/  FMUL.FTZ R55, R51, R52 ;  /* 0x0000003433377220 */ /* 0x000fe20000410000 */
[----:B------:R-:W-:-:S02]  /*6640*/  HADD2.F32 R47, -RZ, R45.H1_H1 ;  /* 0x3000002dff2f7230 */ /* 0x000fc40000004100 */
[----:B------:R-:W-:Y:S01]  /*6650*/  FMUL.FTZ R52, R50, R52 ;  /* 0x0000003432347220 */ /* 0x000fe20000410000 */
[----:B------:R-:W-:Y:S02]  /*6660*/  HADD2.F32 R104, -RZ, R104.H0_H0 ;  /* 0x20000068ff687230 */ /* 0x000fe40000004100 */
[--C-:B------:R-:W-:Y:S02]  /*6670*/  HADD2.F32 R45, -RZ, R103.reuse.H1_H1 ;  /* 0x30000067ff2d7230 */ /* 0x100fe40000004100 */
[----:B------:R-:W-:Y:S02]  /*6680*/  HADD2.F32 R103, -RZ, R103.H0_H0 ;  /* 0x20000067ff677230 */ /* 0x000fe40000004100 */
[-C--:B------:R-:W-:Y:S01]  /*6690*/  FMUL.FTZ R53, R47, R104.reuse ;  /* 0x000000682f357220 */ /* 0x080fe20000410000 */
[----:B------:R-:W-:Y:S01]  /*66a0*/  FMUL.FTZ R104, R46, R104 ;  /* 0x000000682e687220 */ /* 0x000fe20000410000 */
[-C--:B------:R-:W-:Y:S01]  /*66b0*/  FFMA.FTZ R51, R51, R45.reuse, R52 ;  /* 0x0000002d33337223 */ /* 0x080fe20000010034 */
[----:B------:R-:W-:Y:S01]  /*66c0*/  FFMA.FTZ R50, R50, R45, -R55 ;  /* 0x0000002d32327223 */ /* 0x000fe20000010837 */
[----:B------:R-:W-:Y:S01]  /*66d0*/  F2FP.F16.E4M3.UNPACK_B R52, R15.H1 ;  /* 0x0000000fff34723e */ /* 0x000fe200030006ff */
[-C--:B------:R-:W-:Y:S01]  /*66e0*/  FFMA.FTZ R45, R46, R103.reuse, -R53 ;  /* 0x000000672e2d7223 */ /* 0x080fe20000010835 */
[----:B------:R-:W-:Y:S01]  /*66f0*/  FFMA.FTZ R46, R47, R103, R104 ;  /* 0x000000672f2e7223 */ /* 0x000fe20000010068 */
[----:B------:R-:W-:Y:S01]  /*6700*/  F2FP.SATFINITE.E4M3.F32.PACK_AB_MERGE_C R47, R57, R54, RZ ;  /* 0x00000036392f723e */ /* 0x000fe200048070ff */
[----:B------:R-:W-:Y:S01]  /*6710*/  HADD2.F32 R60, -RZ, R58.H1_H1 ;  /* 0x3000003aff3c7230 */ /* 0x000fe20000004100 */
[----:B------:R-:W-:Y:S01]  /*6720*/  F2FP.SATFINITE.E4M3.F32.PACK_AB_MERGE_C R50, R51, R50, RZ ;  /* 0x000000323332723e */ /* 0x000fe200048070ff */
[--C-:B------:R-:W-:Y:S01]  /*6730*/  HADD2.F32 R53, -RZ, R52.reuse.H0_H0 ;  /* 0x20000034ff357230 */ /* 0x100fe20000004100 */
[-C--:B------:R-:W-:Y:S01]  /*6740*/  F2FP.F16.E4M3.UNPACK_B R55, R13.reuse.H1 ;  /* 0x0000000dff37723e */ /* 0x080fe200030006ff */
[----:B------:R-:W-:Y:S01]  /*6750*/  HADD2.F32 R52, -RZ, R52.H1_H1 ;  /* 0x30000034ff347230 */ /* 0x000fe20000004100 */
[----:B------:R-:W-:Y:S01]  /*6760*/  F2FP.F16.E4M3.UNPACK_B R51, R14.H1 ;  /* 0x0000000eff33723e */ /* 0x000fe200030006ff */
[----:B------:R-:W-:Y:S01]  /*6770*/  HADD2.F32 R58, -RZ, R58.H0_H0 ;  /* 0x2000003aff3a7230 */ /* 0x000fe20000004100 */
        /* <DEDUP_REMOVED lines=14> */
[----:B------:R-:W-:Y:S01]  /*6860*/  FFMA.FTZ R60, R51, R53, -R60 ;  /* 0x00000035333c7223 */ /* 0x000fe2000001083c */
[----:B------:R-:W-:-:S02]  /*6870*/  HADD2.F32 R57, -RZ, R57.H0_H0 ;  /* 0x20000039ff397230 */ /* 0x000fc40000004100 */
[----:B------:R-:W-:Y:S01]  /*6880*/  FFMA.FTZ R59, R44, R53, R59 ;  /* 0x000000352c3b7223 */ /* 0x000fe2000001003b */
[--C-:B------:R-:W-:Y:S02]  /*6890*/  HADD2.F32 R44, -RZ, R15.reuse.H0_H0 ;  /* 0x2000000fff2c7230 */ /* 0x100fe40000004100 */
[----:B------:R-:W-:Y:S01]  /*68a0*/  FFMA.FTZ R56, R52, R56, R61 ;  /* 0x0000003834387223 */ /* 0x000fe2000001003d */
[----:B------:R-:W-:Y:S02]  /*68b0*/  HADD2.F32 R51, -RZ, R15.H1_H1 ;  /* 0x3000000fff337230 */ /* 0x000fe40000004100 */
[--C-:B------:R-:W-:Y:S01]  /*68c0*/  HADD2.F32 R15, -RZ, R14.reuse.H0_H0 ;  /* 0x2000000eff0f7230 */ /* 0x100fe20000004100 */
[----:B------:R-:W-:Y:S01]  /*68d0*/  F2FP.SATFINITE.E4M3.F32.PACK_AB_MERGE_C R59, R59, R60, RZ ;  /* 0x0000003c3b3b723e */ /* 0x000fe200048070ff */
[----:B------:R-:W-:Y:S02]  /*68e0*/  HADD2.F32 R14, -RZ, R14.H1_H1 ;  /* 0x3000000eff0e7230 */ /* 0x000fe40000004100 */
[----:B------:R-:W-:Y:S01]  /*68f0*/  FMUL.FTZ R53, R51, R58 ;  /* 0x0000003a33357220 */ /* 0x000fe20000410000 */
[----:B------:R-:W-:-:S02]  /*6900*/  HADD2.F32 R55, -RZ, R55.H0_H0 ;  /* 0x20000037ff377230 */ /* 0x000fc40000004100 */
        /* <DEDUP_REMOVED lines=8> */
[----:B------:R-:W-:Y:S02]  /*6990*/  F2FP.SATFINITE.E4M3.F32.PACK_AB_MERGE_C R56, R56, R13, RZ ;  /* 0x0000000d3838723e */ /* 0x000fe400048070ff */
[----:B------:R-:W-:-:S02]  /*69a0*/  F2FP.SATFINITE.E4M3.F32.PACK_AB_MERGE_C R13, R12, R11, R47 ;  /* 0x0000000b0c0d723e */ /* 0x000fc4000480702f */
[----:B------:R-:W-:Y:S02]  /*69b0*/  F2FP.SATFINITE.E4M3.F32.PACK_AB_MERGE_C R12, R46, R45, R50 ;  /* 0x0000002d2e0c723e */ /* 0x000fe40004807032 */
[----:B------:R-:W-:Y:S02]  /*69c0*/  F2FP.SATFINITE.E4M3.F32.PACK_AB_MERGE_C R14, R57, R52, R59 ;  /* 0x00000034390e723e */ /* 0x000fe4000480703b */
[----:B------:R-:W-:-:S07]  /*69d0*/  F2FP.SATFINITE.E4M3.F32.PACK_AB_MERGE_C R15, R58, R53, R56 ;  /* 0x000000353a0f723e */ /* 0x000fce0004807038 */
.L_x_3108:
[----:B------:R-:W-:Y:S05]  /*69e0*/  BSYNC B2 ;  /* 0x0000000000027941 */ /* 0x000fea0003800000 */
.L_x_3107:
[----:B0-----:R0:W-:Y:S02]  /*69f0*/  ST.E.128 desc[UR46][R48.64], R12 ;  /* 0x0000000c30007985 */ /* 0x0011e4000c101d2e */
.L_x_3102:
[----:B------:R-:W-:Y:S05]  /*6a00*/  BSYNC B1 ;  /* 0x0000000000017941 */ /* 0x000fea0003800000 */
.L_x_3101:
[----:B------:R-:W-:-:S03]  /*6a10*/  UMOV UR4, 0xffffffff ;  /* 0xffffffff00047882 */ /* 0x000fc60000000000 */
[----:B------:R-:W-:Y:S05]  /*6a20*/  BRA.DIV UR4, `(.L_x_3109) ;  /* 0x000002b604ec7947 */ /* 0x000fea000b800000 */
[----:B0-2---:R-:W0:Y:S04]  /*6a30*/  SHFL.IDX PT, R100, R100, 0x3, 0x181f ;  /* 0x00781f0064647f89 */ /* 0x005e2800000e0000 */
[----:B------:R-:W2:Y:S02]  /*6a40*/  SHFL.IDX PT, R99, R99, 0x3, 0x181f ;  /* 0x00781f0063637f89 */ /* 0x000ea400000e0000 */
.L_x_3452:
        /* <DEDUP_REMOVED lines=18> */
[----:B------:R-:W-:-:S02]  /*6b70*/  LOP3.LUT R13, R40, 0xff00, R43, 0xf8, !PT ;  /* 0x0000ff00280d7812 */ /* 0x000fc400078ef82b */
[----:B------:R-:W-:Y:S01]  /*6b80*/  LOP3.LUT R42, R42, 0xff00, R47, 0xf8, !PT ;  /* 0x0000ff002a2a7812 */ /* 0x000fe200078ef82f */
[----:B------:R-:W-:Y:S01]  /*6b90*/  IMAD.U32 R40, R48, 0x10000, RZ ;  /* 0x0001000030287824 */ /* 0x000fe200078e00ff */
[----:B------:R-:W-:Y:S01]  /*6ba0*/  MOV R41, R12 ;  /* 0x0000000c00297202 */ /* 0x000fe20000000f00 */
        /* <DEDUP_REMOVED lines=91> */
.L_x_3114:
[----:B------:R-:W-:Y:S05]  /*7160*/  BSYNC B2 ;  /* 0x0000000000027941 */ /* 0x000fea0003800000 */
.L_x_3113:
[----:B-1----:R0:W-:Y:S02]  /*7170*/  ST.E.128 desc[UR46][R44.64], R12 ;  /* 0x0000000c2c007985 */ /* 0x0021e4000c101d2e */
.L_x_3112:
[----:B------:R-:W-:Y:S05]  /*7180*/  BSYNC B1 ;  /* 0x0000000000017941 */ /* 0x000fea0003800000 */
.L_x_3111:
[----:B------:R-:W-:-:S13]  /*7190*/  LOP3.LUT P2, RZ, R123, 0x2, RZ, 0xc0, !PT ;  /* 0x000000027bff7812 */ /* 0x000fda000784c0ff */
[----:B------:R-:W-:Y:S05]  /*71a0*/  @P2 BRA `(.L_x_3110) ;  /* 0x00000054000c2947 */ /* 0x000fea0003800000 */
[----:B0-----:R0:W0:Y:S01]  /*71b0*/  LDS.128 R12, [R89+0x2f400] ;  /* 0x02f40000590c7984 */ /* 0x0010220000000c00 */
[----:B--2---:R-:W-:Y:S01]  /*71c0*/  IADD3 R40, P2, R22, R99, RZ ;  /* 0x0000006316287210 */ /* 0x004fe20007f5e0ff */
[----:B------:R-:W-:Y:S04]  /*71d0*/  BSSY B1, `(.L_x_3115) ;  /* 0x000006c000017945 */ /* 0x000fe80003800000 */
[----:B------:R-:W-:Y:S01]  /*71e0*/  IMAD.X R41, R100, 0x1, R217, P2 ;  /* 0x0000000164297824 */ /* 0x000fe200010e06d9 */
[----:B------:R-:W-:-:S13]  /*71f0*/  ISETP.GE.AND P2, PT, R218, R101, PT ;  /* 0x00000065da00720c */ /* 0x000fda0003f46270 */
[----:B------:R-:W-:Y:S05]  /*7200*/  @P2 BRA `(.L_x_3116) ;  /* 0x0000000400a02947 */ /* 0x000fea0003800000 */
[----:B----4-:R-:W-:Y:S02]  /*7210*/  SHF.R.U32.HI R11, RZ, 0x8, R37 ;  /* 0x00000008ff0b7819 */ /* 0x010fe40000011625 */
[----:B------:R-:W-:Y:S02]  /*7220*/  SHF.R.U32.HI R38, RZ, 0x8, R39 ;  /* 0x00000008ff267819 */ /* 0x000fe40000011627 */
[----:B------:R-:W-:Y:S01]  /*7230*/  SHF.R.U32.HI R44, RZ, 0x10, R37 ;  /* 0x00000010ff2c7819 */ /* 0x000fe20000011625 */
[----:B------:R-:W-:Y:S01]  /*7240*/  IMAD.SHL.U32 R11, R11, 0x100, RZ ;  /* 0x000001000b0b7824 */ /* 0x000fe200078e00ff */
[----:B------:R-:W-:Y:S01]  /*7250*/  LOP3.LUT R36, R37, 0xff0000ff, RZ, 0xc0, !PT ;  /* 0xff0000ff25247812 */ /* 0x000fe200078ec0ff */
[----:B------:R-:W-:Y:S01]  /*7260*/  IMAD.SHL.U32 R38, R38, 0x100, RZ ;  /* 0x0000010026267824 */ /* 0x000fe200078e00ff */
[----:B------:R-:W-:Y:S02]  /*7270*/  SHF.R.U32.HI R42, RZ, 0x10, R39 ;  /* 0x00000010ff2a7819 */ /* 0x000fe40000011627 */
[----:B------:R-:W-:-:S02]  /*7280*/  LOP3.LUT R43, R39, 0xff0000ff, RZ, 0xc0, !PT ;  /* 0xff0000ff272b7812 */ /* 0x000fc400078ec0ff */
[----:B0-----:R-:W-:Y:S01]  /*7290*/  MOV R37, R12 ;  /* 0x0000000c00257202 */ /* 0x001fe20000000f00 */
[----:B------:R-:W-:Y:S01]  /*72a0*/  IMAD.U32 R12, R44, 0x10000, RZ ;  /* 0x000100002c0c7824 */ /* 0x000fe200078e00ff */
[----:B------:R-:W-:Y:S01]  /*72b0*/  LOP3.LUT R39, R36, 0xff00, R11, 0xf8, !PT ;  /* 0x0000ff0024277812 */ /* 0x000fe200078ef80b */
[----:B------:R-:W-:Y:S01]  /*72c0*/  IMAD.U32 R36, R42, 0x10000, RZ ;  /* 0x000100002a247824 */ /* 0x000fe200078e00ff */
[----:B------:R-:W-:Y:S02]  /*72d0*/  LOP3.LUT R43, R43, 0xff00, R38, 0xf8, !PT ;  /* 0x0000ff002b2b7812 */ /* 0x000fe400078ef826 */
[----:B------:R-:W-:Y:S02]  /*72e0*/  F2FP.F16.E4M3.UNPACK_B R38, R73.H1 ;  /* 0x00000049ff26723e */ /* 0x000fe400030006ff */
[-C--:B------:R-:W-:Y:S02]  /*72f0*/  F2FP.F16.E4M3.UNPACK_B R11, R13.reuse ;  /* 0x0000000dff0b723e */ /* 0x080fe400020006ff */
[----:B------:R-:W-:Y:S01]  /*7300*/  LOP3.LUT R12, R39, 0xff0000, R12, 0xf8, !PT ;  /* 0x00ff0000270c7812 */ /* 0x000fe200078ef80c */
[--C-:B------:R-:W-:Y:S01]  /*7310*/  HADD2.F32 R44, -RZ, R38.reuse.H1_H1 ;  /* 0x30000026ff2c7230 */ /* 0x100fe20000004100 */
[----:B------:R-:W-:Y:S01]  /*7320*/  LOP3.LUT R45, R43, 0xff0000, R36, 0xf8, !PT ;  /* 0x00ff00002b2d7812 */ /* 0x000fe200078ef824 */
[----:B------:R-:W-:Y:S01]  /*7330*/  HADD2.F32 R43, -RZ, R38.H0_H0 ;  /* 0x20000026ff2b7230 */ /* 0x000fe20000004100 */
[----:B------:R-:W-:Y:S01]  /*7340*/  F2FP.F16.E4M3.UNPACK_B R39, R72.H1 ;  /* 0x00000048ff27723e */ /* 0x000fe200030006ff */
[--C-:B------:R-:W-:Y:S01]  /*7350*/  HADD2.F32 R36, -RZ, R11.reuse.H1_H1 ;  /* 0x3000000bff247230 */ /* 0x100fe20000004100 */
[----:B------:R-:W-:Y:S01]  /*7360*/  F2FP.F16.E4M3.UNPACK_B R13, R13.H1 ;  /* 0x0000000dff0d723e */ /* 0x000fe200030006ff */
[----:B------:R-:W-:Y:S01]  /*7370*/  HADD2.F32 R11, -RZ, R11.H0_H0 ;  /* 0x2000000bff0b7230 */ /* 0x000fe20000004100 */
[----:B------:R-:W-:Y:S01]  /*7380*/  F2FP.F16.E4M3.UNPACK_B R73, R73 ;  /* 0x00000049ff49723e */ /* 0x000fe200020006ff */
[----:B------:R-:W-:-:S02]  /*7390*/  HADD2.F32 R42, -RZ, R39.H0_H0 ;  /* 0x20000027ff2a7230 */ /* 0x000fc40000004100 */
[-C--:B------:R-:W-:Y:S01]  /*73a0*/  FMUL.FTZ R46, R36, R43.reuse ;  /* 0x0000002b242e7220 */ /* 0x080fe20000410000 */
[--C-:B------:R-:W-:Y:S02]  /*73b0*/  HADD2.F32 R38, -RZ, R13.reuse.H1_H1 ;  /* 0x3000000dff267230 */ /* 0x100fe40000004100 */
[C---:B------:R-:W-:Y:S01]  /*73c0*/  FMUL.FTZ R43, R11.reuse, R43 ;  /* 0x0000002b0b2b7220 */ /* 0x040fe20000410000 */
[----:B------:R-:W-:Y:S02]  /*73d0*/  HADD2.F32 R13, -RZ, R13.H0_H0 ;  /* 0x2000000dff0d7230 */ /* 0x000fe40000004100 */
[----:B------:R-:W-:Y:S01]  /*73e0*/  FFMA.FTZ R11, R11, R42, -R46 ;  /* 0x0000002a0b0b7223 */ /* 0x000fe2000001082e */
[----:B------:R-:W-:Y:S02]  /*73f0*/  HADD2.F32 R39, -RZ, R39.H1_H1 ;  /* 0x30000027ff277230 */ /* 0x000fe40000004100 */
[----:B------:R-:W-:Y:S01]  /*7400*/  FMUL.FTZ R46, R38, R44 ;  /* 0x0000002c262e7220 */ /* 0x000fe20000410000 */
[----:B------:R-:W-:Y:S01]  /*7410*/  FFMA.FTZ R36, R36, R42, R43 ;  /* 0x0000002a24247223 */ /* 0x000fe2000001002b */
[C---:B------:R-:W-:Y:S01]  /*7420*/  FMUL.FTZ R47, R13.reuse, R44 ;  /* 0x0000002c0d2f7220 */ /* 0x040fe20000410000 */
[----:B------:R-:W-:Y:S01]  /*7430*/  F2FP.F16.E4M3.UNPACK_B R72, R72 ;  /* 0x00000048ff48723e */ /* 0x000fe200020006ff */
[----:B------:R-:W-:Y:S01]  /*7440*/  FFMA.FTZ R49, R13, R39, -R46 ;  /* 0x000000270d317223 */ /* 0x000fe2000001082e */
[----:B------:R-:W-:Y:S01]  /*7450*/  F2FP.F16.E4M3.UNPACK_B R13, R37.H1 ;  /* 0x00000025ff0d723e */ /* 0x000fe200030006ff */
[----:B------:R-:W-:Y:S01]  /*7460*/  FFMA.FTZ R50, R38, R39, R47 ;  /* 0x0000002726327223 */ /* 0x000fe2000001002f */
[----:B------:R-:W-:Y:S01]  /*7470*/  HADD2.F32 R43, -RZ, R73.H1_H1 ;  /* 0x30000049ff2b7230 */ /* 0x000fe20000004100 */
[----:B------:R-:W-:Y:S01]  /*7480*/  F2FP.F16.E4M3.UNPACK_B R37, R37 ;  /* 0x00000025ff25723e */ /* 0x000fe200020006ff */
[----:B------:R-:W-:-:S02]  /*7490*/  HADD2.F32 R42, -RZ, R72.H1_H1 ;  /* 0x30000048ff2a7230 */ /* 0x000fc40000004100 */
[--C-:B------:R-:W-:Y:S01]  /*74a0*/  HADD2.F32 R38, -RZ, R13.reuse.H0_H0 ;  /* 0x2000000dff267230 */ /* 0x100fe20000004100 */
[----:B------:R-:W-:Y:S01]  /*74b0*/  F2FP.SATFINITE.E4M3.F32.PACK_AB_MERGE_C R53, R50, R49, RZ ;  /* 0x000000313235723e */ /* 0x000fe200048070ff */
[----:B------:R-:W-:Y:S02]  /*74c0*/  HADD2.F32 R39, -RZ, R13.H1_H1 ;  /* 0x3000000dff277230 */ /* 0x000fe40000004100 */
[----:B------:R-:W-:Y:S02]  /*74d0*/  HADD2.F32 R13, -RZ, R37.H0_H0 ;  /* 0x20000025ff0d7230 */ /* 0x000fe40000004100 */
[-C--:B------:R-:W-:Y:S01]  /*74e0*/  FMUL.FTZ R48, R38, R43.reuse ;  /* 0x0000002b26307220 */ /* 0x080fe20000410000 */
[----:B------:R-:W-:Y:S02]  /*74f0*/  HADD2.F32 R44, -RZ, R73.H0_H0 ;  /* 0x20000049ff2c7230 */ /* 0x000fe40000004100 */
[----:B------:R-:W-:Y:S01]  /*7500*/  FMUL.FTZ R47, R39, R43 ;  /* 0x0000002b272f7220 */ /* 0x000fe20000410000 */
[----:B------:R-:W-:-:S02]  /*7510*/  HADD2.F32 R37, -RZ, R37.H1_H1 ;  /* 0x30000025ff257230 */ /* 0x000fc40000004100 */
[-C--:B------:R-:W-:Y:S01]  /*7520*/  FFMA.FTZ R48, R39, R42.reuse, R48 ;  /* 0x0000002a27307223 */ /* 0x080fe20000010030 */
[----:B------:R-:W-:Y:S02]  /*7530*/  HADD2.F32 R72, -RZ, R72.H0_H0 ;  /* 0x20000048ff487230 */ /* 0x000fe40000004100 */
[----:B------:R-:W-:Y:S01]  /*7540*/  FFMA.FTZ R47, R38, R42, -R47 ;  /* 0x0000002a262f7223 */ /* 0x000fe2000001082f */
[----:B------:R-:W-:Y:S01]  /*7550*/  F2FP.F16.E4M3.UNPACK_B R38, R15.H1 ;  /* 0x0000000fff26723e */ /* 0x000fe200030006ff */
[-C--:B------:R-:W-:Y:S01]  /*7560*/  FMUL.FTZ R46, R37, R44.reuse ;  /* 0x0000002c252e7220 */ /* 0x080fe20000410000 */
[C---:B------:R-:W-:Y:S01]  /*7570*/  FMUL.FTZ R44, R13.reuse, R44 ;  /* 0x0000002c0d2c7220 */ /* 0x040fe20000410000 */
[----:B------:R-:W-:Y:S02]  /*7580*/  F2FP.F16.E4M3.UNPACK_B R43, R12 ;  /* 0x0000000cff2b723e */ /* 0x000fe400020006ff */
[----:B------:R-:W-:Y:S01]  /*7590*/  F2FP.SATFINITE.E4M3.F32.PACK_AB_MERGE_C R52, R48, R47, RZ ;  /* 0x0000002f3034723e */ /* 0x000fe200048070ff */
[-C--:B------:R-:W-:Y:S01]  /*75a0*/  FFMA.FTZ R13, R13, R72.reuse, -R46 ;  /* 0x000000480d0d7223 */ /* 0x080fe2000001082e */
[-C--:B------:R-:W-:Y:S01]  /*75b0*/  F2FP.F16.E4M3.UNPACK_B R47, R45.reuse.H1 ;  /* 0x0000002dff2f723e */ /* 0x080fe200030006ff */
[----:B------:R-:W-:Y:S01]  /*75c0*/  FFMA.FTZ R72, R37, R72, R44 ;  /* 0x0000004825487223 */ /* 0x000fe2000001002c */
[----:B------:R-:W-:Y:S01]  /*75d0*/  F2FP.F16.E4M3.UNPACK_B R44, R12.H1 ;  /* 0x0000000cff2c723e */ /* 0x000fe200030006ff */
[--C-:B------:R-:W-:Y:S01]  /*75e0*/  HADD2.F32 R42, -RZ, R38.reuse.H1_H1 ;  /* 0x30000026ff2a7230 */ /* 0x100fe20000004100 */
[----:B------:R-:W-:Y:S01]  /*75f0*/  F2FP.F16.E4M3.UNPACK_B R37, R14.H1 ;  /* 0x0000000eff25723e */ /* 0x000fe200030006ff */
        /* <DEDUP_REMOVED lines=8> */
[----:B------:R-:W-:Y:S02]  /*7680*/  HADD2.F32 R48, -RZ, R46.H1_H1 ;  /* 0x3000002eff307230 */ /* 0x000fe40000004100 */
[----:B------:R-:W-:Y:S01]  /*7690*/  FFMA.FTZ R51, R39, R45, -R12 ;  /* 0x0000002d27337223 */ /* 0x000fe2000001080c */
[----:B------:R-:W-:Y:S01]  /*76a0*/  HADD2.F32 R37, -RZ, R37.H0_H0 ;  /* 0x20000025ff257230 */ /* 0x000fe20000004100 */
[----:B------:R-:W-:Y:S01]  /*76b0*/  F2FP.F16.E4M3.UNPACK_B R14, R14 ;  /* 0x0000000eff0e723e */ /* 0x000fe200020006ff */
[----:B------:R-:W-:Y:S02]  /*76c0*/  HADD2.F32 R12, -RZ, R43.H1_H1 ;  /* 0x3000002bff0c7230 */ /* 0x000fe40000004100 */
[----:B------:R-:W-:Y:S01]  /*76d0*/  FMUL.FTZ R50, R38, R48 ;  /* 0x0000003026327220 */ /* 0x000fe20000410000 */
[----:B------:R-:W-:-:S02]  /*76e0*/  HADD2.F32 R44, -RZ, R44.H0_H0 ;  /* 0x2000002cff2c7230 */ /* 0x000fc40000004100 */
[C---:B------:R-:W-:Y:S01]  /*76f0*/  FMUL.FTZ R39, R37.reuse, R48 ;  /* 0x0000003025277220 */ /* 0x040fe20000410000 */
[----:B------:R-:W-:Y:S01]  /*7700*/  FFMA.FTZ R48, R42, R45, R49 ;  /* 0x0000002d2a307223 */ /* 0x000fe20000010031 */
[-C--:B------:R-:W-:Y:S01]  /*7710*/  FFMA.FTZ R50, R37, R12.reuse, -R50 ;  /* 0x0000000c25327223 */ /* 0x080fe20000010832 */
[--C-:B------:R-:W-:Y:S02]  /*7720*/  HADD2.F32 R37, -RZ, R15.reuse.H0_H0 ;  /* 0x2000000fff257230 */ /* 0x100fe40000004100 */
[----:B------:R-:W-:Y:S01]  /*7730*/  FFMA.FTZ R49, R38, R12, R39 ;  /* 0x0000000c26317223 */ /* 0x000fe20000010027 */
[--C-:B------:R-:W-:Y:S01]  /*7740*/  HADD2.F32 R12, -RZ, R14.reuse.H0_H0 ;  /* 0x2000000eff0c7230 */ /* 0x100fe20000004100 */
[----:B------:R-:W-:Y:S01]  /*7750*/  F2FP.SATFINITE.E4M3.F32.PACK_AB_MERGE_C R11, R36, R11, R53 ;  /* 0x0000000b240b723e */ /* 0x000fe20004807035 */
[----:B------:R-:W-:Y:S01]  /*7760*/  HADD2.F32 R15, -RZ, R15.H1_H1 ;  /* 0x3000000fff0f7230 */ /* 0x000fe20000004100 */
[----:B------:R-:W-:Y:S01]  /*7770*/  F2FP.SATFINITE.E4M3.F32.PACK_AB_MERGE_C R48, R48, R51, RZ ;  /* 0x000000333030723e */ /* 0x000fe200048070ff */
[----:B------:R-:W-:Y:S01]  /*7780*/  HADD2.F32 R38, -RZ, R47.H0_H0 ;  /* 0x2000002fff267230 */ /* 0x000fe20000004100 */
[----:B------:R-:W-:Y:S01]  /*7790*/  F2FP.SATFINITE.E4M3.F32.PACK_AB_MERGE_C R49, R49, R50, RZ ;  /* 0x000000323131723e */ /* 0x000fe200048070ff */
[----:B------:R-:W-:-:S02]  /*77a0*/  HADD2.F32 R14, -RZ, R14.H1_H1 ;  /* 0x3000000eff0e7230 */ /* 0x000fc40000004100 */
[----:B------:R-:W-:Y:S02]  /*77b0*/  HADD2.F32 R39, -RZ, R46.H0_H0 ;  /* 0x2000002eff277230 */ /* 0x000fe40000004100 */
[-C--:B------:R-:W-:Y:S01]  /*77c0*/  FMUL.FTZ R42, R15, R38.reuse ;  /* 0x000000260f2a7220 */ /* 0x080fe20000410000 */
[----:B------:R-:W-:Y:S02]  /*77d0*/  HADD2.F32 R43, -RZ, R43.H0_H0 ;  /* 0x2000002bff2b7230 */ /* 0x000fe40000004100 */
[C---:B------:R-:W-:Y:S01]  /*77e0*/  FMUL.FTZ R38, R37.reuse, R38 ;  /* 0x0000002625267220 */ /* 0x040fe20000410000 */
[-C--:B------:R-:W-:Y:S01]  /*77f0*/  FMUL.FTZ R45, R14, R39.reuse ;  /* 0x000000270e2d7220 */ /* 0x080fe20000410000 */
[C---:B------:R-:W-:Y:S01]  /*7800*/  FMUL.FTZ R39, R12.reuse, R39 ;  /* 0x000000270c277220 */ /* 0x040fe20000410000 */
[-C--:B------:R-:W-:Y:S01]  /*7810*/  FFMA.FTZ R42, R37, R44.reuse, -R42 ;  /* 0x0000002c252a7223 */ /* 0x080fe2000001082a */
[----:B------:R-:W-:Y:S01]  /*7820*/  FFMA.FTZ R15, R15, R44, R38 ;  /* 0x0000002c0f0f7223 */ /* 0x000fe20000010026 */
[-C--:B------:R-:W-:Y:S01]  /*7830*/  FFMA.FTZ R45, R12, R43.reuse, -R45 ;  /* 0x0000002b0c2d7223 */ /* 0x080fe2000001082d */
[----:B------:R-:W-:Y:S01]  /*7840*/  FFMA.FTZ R14, R14, R43, R39 ;  /* 0x0000002b0e0e7223 */ /* 0x000fe20000010027 */
[----:B------:R-:W-:Y:S01]  /*7850*/  F2FP.SATFINITE.E4M3.F32.PACK_AB_MERGE_C R12, R72, R13, R52 ;  /* 0x0000000d480c723e */ /* 0x000fe20004807034 */
[----:B------:R-:W-:Y:S01]  /*7860*/  IMAD.MOV.U32 R13, RZ, RZ, R11 ;  /* 0x000000ffff0d7224 */ /* 0x000fe200078e000b */
[----:B------:R-:W-:-:S02]  /*7870*/  F2FP.SATFINITE.E4M3.F32.PACK_AB_MERGE_C R15, R15, R42, R48 ;  /* 0x0000002a0f0f723e */ /* 0x000fc40004807030 */
[----:B------:R-:W-:-:S07]  /*7880*/  F2FP.SATFINITE.E4M3.F32.PACK_AB_MERGE_C R14, R14, R45, R49 ;  /* 0x0000002d0e0e723e */ /* 0x000fce0004807031 */
.L_x_3116:
[----:B------:R-:W-:Y:S05]  /*7890*/  BSYNC B1 ;  /* 0x0000000000017941 */ /* 0x000fea0003800000 */
.L_x_3115:
[----:B0-----:R0:W-:Y:S01]  /*78a0*/  ST.E.128 desc[UR46][R40.64], R12 ;  /* 0x0000000c28007985 */ /* 0x0011e2000c101d2e */
[----:B------:R-:W-:Y:S05]  /*78b0*/  BRA `(.L_x_3110) ;  /* 0x0000004c00487947 */ /* 0x000fea0003800000 */
.L_x_3070:
[C---:B------:R-:W-:Y:S01]  /*78c0*/  ISETP.GE.AND P5, PT, R219.reuse, R97, PT ;  /* 0x00000061db00720c */ /* 0x040fe20003fa6270 */
[C---:B------:R-:W-:Y:S01]  /*78d0*/  VIADD R36, R219.reuse, 0x60 ;  /* 0x00000060db247836 */ /* 0x040fe20000000000 */
[----:B------:R-:W-:Y:S01]  /*78e0*/  P2R R40, PR, RZ, 0x1 ;  /* 0x00000001ff287803 */ /* 0x000fe20000000000 */
[----:B------:R-:W-:Y:S01]  /*78f0*/  VIADD R41, R219, 0x20 ;  /* 0x00000020db297836 */ /* 0x000fe20000000000 */
[----:B------:R-:W-:Y:S02]  /*7900*/  ISETP.GE.OR P5, PT, R16, R101, P5 ;  /* 0x000000651000720c */ /* 0x000fe40002fa6670 */
[----:B------:R-:W-:-:S11]  /*7910*/  CS2R R42, SRZ ;  /* 0x00000000002a7805 */ /* 0x000fd6000001ff00 */
        /* <DEDUP_REMOVED lines=12> */
[----:B------:R-:W-:Y:S01]  /*79e0*/  @!P2 IMAD R37, R37, 0x60, RZ ;  /* 0x000000602525a824 */ /* 0x000fe200078e02ff */
[----:B--2---:R-:W-:-:S04]  /*79f0*/  @!P2 IADD3 R72, P3, P4, R80, R72, R38 ;  /* 0x000000485048a210 */ /* 0x004fc80007c7e026 */
[----:B------:R-:W-:-:S04]  /*7a00*/  @!P2 IADD3 R36, R39, R37, RZ ;  /* 0x000000252724a210 */ /* 0x000fc80007ffe0ff */
[----:B------:R-:W-:Y:S02]  /*7a10*/  @!P2 IADD3.X R73, R69, R73, R36, P3, P4 ;  /* 0x000000494549a210 */ /* 0x000fe40001fe8424 */
[----:B------:R-:W0:Y:S02]  /*7a20*/  @!P2 LDC.64 R36, c[0x0][0x408] ;  /* 0x00010200ff24ab82 */ /* 0x000e240000000a00 */
[----:B0-----:R-:W-:-:S04]  /*7a30*/  @!P2 IMAD.WIDE.U32 R38, R36, 0x60, R14 ;  /* 0x000000602426a825 */ /* 0x001fc800078e000e */
[----:B------:R-:W-:Y:S01]  /*7a40*/  @!P2 IMAD R37, R37, 0x60, RZ ;  /* 0x000000602525a824 */ /* 0x000fe200078e02ff */
[----:B---3--:R-:W-:-:S03]  /*7a50*/  @!P2 IADD3 R74, P3, P4, R84, R74, R38 ;  /* 0x0000004a544aa210 */ /* 0x008fc60007c7e026 */
[----:B------:R-:W-:-:S05]  /*7a60*/  @!P2 IMAD.IADD R37, R39, 0x1, R37 ;  /* 0x000000012725a824 */ /* 0x000fca00078e0225 */
[----:B------:R-:W-:Y:S02]  /*7a70*/  @!P2 IADD3.X R75, R76, R75, R37, P3, P4 ;  /* 0x0000004b4c4ba210 */ /* 0x000fe40001fe8425 */
[----:B-1----:R-:W-:-:S04]  /*7a80*/  @!P5 IADD3 R46, P3, P4, R84, R46, R14 ;  /* 0x0000002e542ed210 */ /* 0x002fc80007c7e00e */
[----:B------:R-:W-:Y:S02]  /*7a90*/  @!P5 IADD3.X R47, R76, R47, R11, P3, P4 ;  /* 0x0000002f4c2fd210 */ /* 0x000fe40001fe840b */
[----:B------:R-:W-:Y:S01]  /*7aa0*/  ISETP.GE.AND P4, PT, R41, R97, PT ;  /* 0x000000612900720c */ /* 0x000fe20003f86270 */
[----:B------:R-:W-:-:S03]  /*7ab0*/  VIADD R41, R219, 0x40 ;  /* 0x00000040db297836 */ /* 0x000fc60000000000 */
[----:B------:R-:W-:-:S13]  /*7ac0*/  ISETP.GE.OR P4, PT, R16, R101, P4 ;  /* 0x000000651000720c */ /* 0x000fda0002786670 */
[----:B------:R-:W-:Y:S01]  /*7ad0*/  @!P4 IADD3 R39, P3, P6, R80, R12, R20 ;  /* 0x0000000c5027c210 */ /* 0x000fe20007e7e014 */
[----:B------:R-:W0:Y:S03]  /*7ae0*/  @!P4 LDC.64 R52, c[0x0][0x3e8] ;  /* 0x0000fa00ff34cb82 */ /* 0x000e260000000a00 */
[----:B------:R-:W-:Y:S02]  /*7af0*/  @!P4 IADD3.X R38, R69, R88, R8, P3, P6 ;  /* 0x000000584526c210 */ /* 0x000fe40001fec408 */
[----:B------:R-:W-:-:S03]  /*7b00*/  ISETP.GE.AND P3, PT, R41, R97, PT ;  /* 0x000000612900720c */ /* 0x000fc60003f66270 */
        /* <DEDUP_REMOVED lines=9> */
[----:B------:R-:W-:Y:S02]  /*7ba0*/  ISETP.NE.AND P0, PT, R40, RZ, PT ;  /* 0x000000ff2800720c */ /* 0x000fe40003f05270 */
[----:B------:R-:W-:Y:S01]  /*7bb0*/  CS2R R40, SRZ ;  /* 0x0000000000287805 */ /* 0x000fe2000001ff00 */
[----:B------:R-:W-:Y:S01]  /*7bc0*/  @!P4 IMAD.X R53, R38, 0x1, R53, P6 ;  /* 0x000000012635c824 */ /* 0x000fe200030e0635 */
[----:B-1----:R-:W-:Y:S02]  /*7bd0*/  @!P4 IADD3 R54, P6, R15, R54, RZ ;  /* 0x000000360f36c210 */ /* 0x002fe40007fde0ff */
[----:B------:R-:W-:Y:S01]  /*7be0*/  CS2R R38, SRZ ;  /* 0x0000000000267805 */ /* 0x000fe2000001ff00 */
[----:B------:R-:W0:Y:S01]  /*7bf0*/  @!P3 LDC.64 R14, c[0x0][0x3e8] ;  /* 0x0000fa00ff0ebb82 */ /* 0x000e220000000a00 */
[----:B------:R1:W2:Y:S01]  /*7c00*/  @!P5 LDG.E.128 R40, desc[UR46][R46.64] ;  /* 0x0000002e2e28d981 */ /* 0x0002a2000c1e1d00 */
[----:B------:R-:W-:-:S02]  /*7c10*/  @!P4 IADD3.X R55, R12, R55, RZ, P6, !PT ;  /* 0x000000370c37c210 */ /* 0x000fc400037fe4ff */
[----:B0-----:R-:W-:-:S04]  /*7c20*/  @!P3 IADD3 R14, P6, R13, R14, RZ ;  /* 0x0000000e0d0eb210 */ /* 0x001fc80007fde0ff */
[----:B------:R-:W0:Y:S01]  /*7c30*/  @!P3 LDC.64 R12, c[0x0][0x400] ;  /* 0x00010000ff0cbb82 */ /* 0x000e220000000a00 */
[----:B------:R-:W-:Y:S01]  /*7c40*/  @!P3 IMAD.X R15, R88, 0x1, R15, P6 ;  /* 0x00000001580fb824 */ /* 0x000fe200030e060f */
[----:B-1----:R-:W-:Y:S02]  /*7c50*/  CS2R R46, SRZ ;  /* 0x00000000002e7805 */ /* 0x002fe4000001ff00 */
[----:B------:R-:W-:Y:S02]  /*7c60*/  CS2R R48, SRZ ;  /* 0x0000000000307805 */ /* 0x000fe4000001ff00 */
[----:B------:R-:W-:Y:S02]  /*7c70*/  CS2R R50, SRZ ;  /* 0x0000000000327805 */ /* 0x000fe4000001ff00 */
[----:B------:R-:W-:Y:S02]  /*7c80*/  CS2R R56, SRZ ;  /* 0x0000000000387805 */ /* 0x000fe4000001ff00 */
[----:B------:R-:W-:-:S02]  /*7c90*/  CS2R R58, SRZ ;  /* 0x00000000003a7805 */ /* 0x000fc4000001ff00 */
        /* <DEDUP_REMOVED lines=24> */
[----:B----4-:R-:W-:Y:S02]  /*7e20*/  IMAD.MOV.U32 R101, RZ, RZ, R60 ;  /* 0x000000ffff657224 */ /* 0x010fe400078e003c */
[----:B------:R-:W-:-:S02]  /*7e30*/  IMAD.MOV.U32 R102, RZ, RZ, R62 ;  /* 0x000000ffff667224 */ /* 0x000fc400078e003e */
[----:B-----5:R-:W-:Y:S01]  /*7e40*/  IMAD.MOV.U32 R103, RZ, RZ, R64 ;  /* 0x000000ffff677224 */ /* 0x020fe200078e0040 */
[----:B------:R-:W-:Y:S01]  /*7e50*/  MOV R104, R66 ;  /* 0x0000004200687202 */ /* 0x000fe20000000f00 */
[----:B------:R-:W-:Y:S02]  /*7e60*/  IMAD.MOV.U32 R109, RZ, RZ, R56 ;  /* 0x000000ffff6d7224 */ /* 0x000fe400078e0038 */
[----:B------:R-:W-:Y:S02]  /*7e70*/  IMAD.MOV.U32 R110, RZ, RZ, R58 ;  /* 0x000000ffff6e7224 */ /* 0x000fe400078e003a */
[----:B------:R-:W-:Y:S02]  /*7e80*/  IMAD.MOV.U32 R116, RZ, RZ, R36 ;  /* 0x000000ffff747224 */ /* 0x000fe400078e0024 */
[----:B------:R-:W-:Y:S02]  /*7e90*/  IMAD.MOV.U32 R119, RZ, RZ, R38 ;  /* 0x000000ffff777224 */ /* 0x000fe400078e0026 */
[----:B------:R-:W-:-:S02]  /*7ea0*/  IMAD.MOV.U32 R112, RZ, RZ, R44 ;  /* 0x000000ffff707224 */ /* 0x000fc400078e002c */
[----:B------:R-:W-:Y:S02]  /*7eb0*/  IMAD.MOV.U32 R113, RZ, RZ, R46 ;  /* 0x000000ffff717224 */ /* 0x000fe400078e002e */
[----:B------:R-:W-:Y:S01]  /*7ec0*/  IMAD.MOV.U32 R107, RZ, RZ, R52 ;  /* 0x000000ffff6b7224 */ /* 0x000fe200078e0034 */
[----:B------:R-:W-:Y:S01]  /*7ed0*/  MOV R108, R54 ;  /* 0x00000036006c7202 */ /* 0x000fe20000000f00 */
[----:B------:R-:W-:Y:S06]  /*7ee0*/  @!P5 BRA `(.L_x_3117) ;  /* 0x000000000004d947 */ /* 0x000fec0003800000 */
[----:B------:R-:W-:Y:S01]  /*7ef0*/  BPT.TRAP 0x1 ;  /* 0x000000040000795c */ /* 0x000fe20000300000 */
.L_x_3117:
[----:B------:R-:W-:Y:S01]  /*7f00*/  IMAD R88, R216, 0x8, R23 ;  /* 0x00000008d8587824 */ /* 0x000fe200078e0217 */
[----:B------:R-:W-:Y:S01]  /*7f10*/  SHF.L.U32 R98, R223, 0x1f, RZ ;  /* 0x0000001fdf627819 */ /* 0x000fe200000006ff */
[----:B------:R-:W0:Y:S01]  /*7f20*/  LDC R105, c[0x0][0x2f4] ;  /* 0x0000bd00ff697b82 */ /* 0x000e220000000800 */
[----:B------:R-:W-:Y:S02]  /*7f30*/  BSSY B1, `(.L_x_3118) ;  /* 0x0000003000017945 */ /* 0x000fe40003800000 */
[----:B------:R-:W1:Y:S02]  /*7f40*/  SYNCS.PHASECHK.TRANS64.TRYWAIT P3, [R88+URZ+0x38890], R98 ;  /* 0x03889062580075a7 */ /* 0x000e64000806017f */
[----:B-1----:R-:W-:Y:S05]  /*7f50*/  @!P3 BRA `(.L_x_3119) ;  /* 0x000002a000ecb947 */ /* 0x002fea0003800000 */
.L_x_3453:
[----:B------:R-:W-:Y:S05]  /*7f60*/  BSYNC B1 ;  /* 0x0000000000017941 */ /* 0x000fea0003800000 */
.L_x_3118:
[----:B------:R-:W-:Y:S01]  /*7f70*/  UMOV UR4, 0xffffffff ;  /* 0xffffffff00047882 */ /* 0x000fe20000000000 */
[----:B0-----:R-:W-:Y:S02]  /*7f80*/  IMAD.IADD R106, R105, 0x1, -R34 ;  /* 0x00000001696a7824 */ /* 0x001fe400078e0a22 */
[----:B------:R-:W-:Y:S05]  /*7f90*/  BRA.DIV UR4, `(.L_x_3120) ;  /* 0x000002a204f07947 */ /* 0x000fea000b800000 */
[----:B------:R0:W2:Y:S04]  /*7fa0*/  SHFL.IDX PT, R111, R100, RZ, 0x181f ;  /* 0x00181fff646f7589 */ /* 0x0000a800000e0000 */
[----:B------:R0:W3:Y:S02]  /*7fb0*/  SHFL.IDX PT, R11, R99, RZ, 0x181f ;  /* 0x00181fff630b7589 */ /* 0x0000e400000e0000 */
.L_x_3457:
[----:B------:R-:W-:Y:S01]  /*7fc0*/  ISETP.GE.OR P3, PT, R219, R97, P1 ;  /* 0x00000061db00720c */ /* 0x000fe20000f66670 */
[----:B------:R-:W-:-:S12]  /*7fd0*/  BSSY B1, `(.L_x_3121) ;  /* 0x00000f9000017945 */ /* 0x000fd80003800000 */
[----:B------:R-:W-:Y:S05]  /*7fe0*/  @P3 BRA `(.L_x_3122) ;  /* 0x0000000c00dc3947 */ /* 0x000fea0003800000 */
[----:B------:R-:W4:Y:S01]  /*7ff0*/  LDL R14, [R1+0x4c] ;  /* 0x00004c00010e7983 */ /* 0x000f220000100800 */
[----:B------:R-:W-:Y:S01]  /*8000*/  SEL R12, R34, R106, !P0 ;  /* 0x0000006a220c7207 */ /* 0x000fe20004000000 */
[C---:B------:R-:W-:Y:S01]  /*8010*/  IMAD.SHL.U32 R15, R219.reuse, 0x80, RZ ;  /* 0x00000080db0f7824 */ /* 0x040fe200078e00ff */
[----:B------:R-:W-:Y:S01]  /*8020*/  BSSY B2, `(.L_x_3123) ;  /* 0x00000ec000027945 */ /* 0x000fe20003800000 */
[----:B------:R-:W-:Y:S01]  /*8030*/  IMAD.SHL.U32 R72, R219, 0x80, RZ ;  /* 0x00000080db487824 */ /* 0x000fe200078e00ff */
[----:B------:R-:W-:Y:S02]  /*8040*/  SHF.R.S32.HI R13, RZ, 0x1f, R12 ;  /* 0x0000001fff0d7819 */ /* 0x000fe4000001140c */
[----:B------:R-:W-:Y:S02]  /*8050*/  LOP3.LUT R15, R15, 0x380, RZ, 0xc0, !PT ;  /* 0x000003800f0f7812 */ /* 0x000fe400078ec0ff */
[----:B------:R-:W-:Y:S02]  /*8060*/  LEA.HI R12, R13, R12, RZ, 0x5 ;  /* 0x0000000c0d0c7211 */ /* 0x000fe400078f28ff */
[----:B------:R-:W-:-:S02]  /*8070*/  LOP3.LUT R72, R72, 0x380, RZ, 0xc0, !PT ;  /* 0x0000038048487812 */ /* 0x000fc400078ec0ff */
[----:B------:R-:W-:Y:S02]  /*8080*/  LEA.HI.SX32 R12, R12, R77, 0x1b ;  /* 0x0000004d0c0c7211 */ /* 0x000fe400078fdaff */
[----:B------:R-:W-:Y:S02]  /*8090*/  SHF.R.U32.HI R15, RZ, 0x3, R15 ;  /* 0x00000003ff0f7819 */ /* 0x000fe4000001160f */
[----:B------:R-:W-:Y:S01]  /*80a0*/  SHF.R.S32.HI R13, RZ, 0x1f, R12 ;  /* 0x0000001fff0d7819 */ /* 0x000fe2000001140c */
[----:B------:R-:W-:-:S03]  /*80b0*/  IMAD.SHL.U32 R120, R12, 0x10, RZ ;  /* 0x000000100c787824 */ /* 0x000fc600078e00ff */
[----:B------:R-:W-:Y:S02]  /*80c0*/  LEA.HI R13, R13, R12, RZ, 0x3 ;  /* 0x0000000c0d0d7211 */ /* 0x000fe400078f18ff */
[----:B------:R-:W-:Y:S02]  /*80d0*/  LOP3.LUT R12, R72, 0x70, R120, 0xf8, !PT ;  /* 0x00000070480c7812 */ /* 0x000fe400078ef878 */
[----:B------:R-:W-:Y:S02]  /*80e0*/  SHF.L.U32 R13, R13, 0xb, RZ ;  /* 0x0000000b0d0d7819 */ /* 0x000fe400000006ff */
[----:B------:R-:W-:Y:S02]  /*80f0*/  LOP3.LUT R12, R12, R15, RZ, 0x3c, !PT ;  /* 0x0000000f0c0c7212 */ /* 0x000fe400078e3cff */
[----:B------:R-:W-:-:S04]  /*8100*/  LOP3.LUT R13, R13, 0xffffc000, RZ, 0xc0, !PT ;  /* 0xffffc0000d0d7812 */ /* 0x000fc800078ec0ff */
[----:B----4-:R-:W-:Y:S01]  /*8110*/  IADD3 R13, R12, R13, R14 ;  /* 0x0000000d0c0d7210 */ /* 0x010fe20007ffe00e */
[----:B------:R-:W-:-:S04]  /*8120*/  IMAD R12, R216, 0x8000, R4 ;  /* 0x00008000d80c7824 */ /* 0x000fc800078e0204 */
[----:B------:R-:W-:Y:S02]  /*8130*/  IMAD R72, R216, 0x8000, R13 ;  /* 0x00008000d8487824 */ /* 0x000fe400078e020d */
        /* <DEDUP_REMOVED lines=9> */
[----:B------:R-:W-:Y:S01]  /*81d0*/  SHF.R.U32.HI R124, RZ, 0x10, R41 ;  /* 0x00000010ff7c7819 */ /* 0x000fe20000011629 */
[----:B------:R-:W-:Y:S01]  /*81e0*/  IMAD.SHL.U32 R123, R123, 0x100, RZ ;  /* 0x000001007b7b7824 */ /* 0x000fe200078e00ff */
[----:B------:R-:W-:Y:S01]  /*81f0*/  LOP3.LUT R40, R37, 0xff0000ff, RZ, 0xc0, !PT ;  /* 0xff0000ff25287812 */ /* 0x000fe200078ec0ff */
[----:B------:R-:W-:Y:S01]  /*8200*/  IMAD.U32 R42, R42, 0x10000, RZ ;  /* 0x000100002a2a7824 */ /* 0x000fe200078e00ff */
[----:B------:R-:W-:Y:S01]  /*8210*/  SHF.R.U32.HI R122, RZ, 0x8, R39 ;  /* 0x00000008ff7a7819 */ /* 0x000fe20000011627 */
[----:B------:R-:W-:Y:S01]  /*8220*/  IMAD.U32 R124, R124, 0x10000, RZ ;  /* 0x000100007c7c7824 */ /* 0x000fe200078e00ff */
[----:B------:R-:W-:-:S02]  /*8230*/  LOP3.LUT R121, R39, 0xff0000ff, RZ, 0xc0, !PT ;  /* 0xff0000ff27797812 */ /* 0x000fc400078ec0ff */
[----:B------:R-:W-:Y:S02]  /*8240*/  SHF.R.U32.HI R36, RZ, 0x10, R39 ;  /* 0x00000010ff247819 */ /* 0x000fe40000011627 */
[----:B------:R-:W-:Y:S02]  /*8250*/  LOP3.LUT R39, R41, 0xff0000ff, RZ, 0xc0, !PT ;  /* 0xff0000ff29277812 */ /* 0x000fe400078ec0ff */
[----:B------:R-:W-:Y:S01]  /*8260*/  LOP3.LUT R40, R40, 0xff00, R125, 0xf8, !PT ;  /* 0x0000ff0028287812 */ /* 0x000fe200078ef87d */
[----:B------:R-:W-:Y:S01]  /*8270*/  IMAD.U32 R36, R36, 0x10000, RZ ;  /* 0x0001000024247824 */ /* 0x000fe200078e00ff */
[----:B------:R-:W-:Y:S02]  /*8280*/  LOP3.LUT R39, R39, 0xff00, R123, 0xf8, !PT ;  /* 0x0000ff0027277812 */ /* 0x000fe400078ef87b */
[----:B------:R-:W-:Y:S02]  /*8290*/  SHF.R.U32.HI R37, RZ, 0x8, R43 ;  /* 0x00000008ff257819 */ /* 0x000fe4000001162b */
[----:B------:R-:W-:-:S02]  /*82a0*/  LOP3.LUT R38, R43, 0xff0000ff, RZ, 0xc0, !PT ;  /* 0xff0000ff2b267812 */ /* 0x000fc400078ec0ff */
[----:B------:R-:W-:Y:S01]  /*82b0*/  SHF.R.U32.HI R41, RZ, 0x10, R43 ;  /* 0x00000010ff297819 */ /* 0x000fe2000001162b */
[----:B------:R-:W-:Y:S01]  /*82c0*/  IMAD.SHL.U32 R37, R37, 0x100, RZ ;  /* 0x0000010025257824 */ /* 0x000fe200078e00ff */
[----:B------:R-:W-:Y:S02]  /*82d0*/  SHF.L.U32 R43, R122, 0x8, RZ ;  /* 0x000000087a2b7819 */ /* 0x000fe400000006ff */
[----:B------:R-:W-:Y:S02]  /*82e0*/  LOP3.LUT R123, R40, 0xff0000, R42, 0xf8, !PT ;  /* 0x00ff0000287b7812 */ /* 0x000fe400078ef82a */
[----:B------:R-:W-:Y:S02]  /*82f0*/  LOP3.LUT R42, R39, 0xff0000, R124, 0xf8, !PT ;  /* 0x00ff0000272a7812 */ /* 0x000fe400078ef87c */
[----:B------:R-:W-:Y:S02]  /*8300*/  LOP3.LUT R43, R121, 0xff00, R43, 0xf8, !PT ;  /* 0x0000ff00792b7812 */ /* 0x000fe400078ef82b */
[----:B0-----:R-:W-:-:S02]  /*8310*/  F2FP.F16.E4M3.UNPACK_B R121, R73 ;  /* 0x00000049ff79723e */ /* 0x001fc400020006ff */
[----:B------:R-:W-:Y:S02]  /*8320*/  F2FP.F16.E4M3.UNPACK_B R124, R42 ;  /* 0x0000002aff7c723e */ /* 0x000fe400020006ff */
[----:B----4-:R-:W-:Y:S01]  /*8330*/  F2FP.F16.E4M3.UNPACK_B R39, R13 ;  /* 0x0000000dff27723e */ /* 0x010fe200020006ff */
        /* <DEDUP_REMOVED lines=78> */
[----:B------:R-:W-:-:S02]  /*8820*/  HADD2.F32 R75, -RZ, R37.H0_H0 ;  /* 0x20000025ff4b7230 */ /* 0x000fc40000004100 */
[----:B------:R-:W-:Y:S02]  /*8830*/  HADD2.F32 R37, -RZ, R37.H1_H1 ;  /* 0x30000025ff257230 */ /* 0x000fe40000004100 */
[--C-:B------:R-:W-:Y:S02]  /*8840*/  HADD2.F32 R125, -RZ, R41.reuse.H0_H0 ;  /* 0x20000029ff7d7230 */ /* 0x100fe40000004100 */
        /* <DEDUP_REMOVED lines=25> */
[-C--:B------:R-:W-:Y:S02]  /*89e0*/  FFMA.FTZ R124, R122, R123.reuse, -R124 ;  /* 0x0000007b7a7c7223 */ /* 0x080fe4000001087c */
        /* <DEDUP_REMOVED lines=45> */
[----:B------:R-:W-:-:S03]  /*8cc0*/  FFMA.FTZ R124, R116, R117, -R124 ;  /* 0x00000075747c7223 */ /* 0x000fc6000001087c */
[----:B------:R-:W-:Y:S01]  /*8cd0*/  FFMA.FTZ R128, R72, R117, R128 ;  /* 0x0000007548807223 */ /* 0x000fe20000010080 */
[CC--:B------:R-:W-:Y:S01]  /*8ce0*/  FMUL.FTZ R72, R43.reuse, R14.reuse ;  /* 0x0000000e2b487220 */ /* 0x0c0fe20000410000 */
[C---:B------:R-:W-:Y:S01]  /*8cf0*/  FMUL.FTZ R14, R42.reuse, R14 ;  /* 0x0000000e2a0e7220 */ /* 0x040fe20000410000 */
[----:B------:R-:W-:Y:S02]  /*8d00*/  HADD2.F32 R117, -RZ, R118.H0_H0 ;  /* 0x20000076ff757230 */ /* 0x000fe40000004100 */
[-C--:B------:R-:W-:Y:S01]  /*8d10*/  FFMA.FTZ R42, R42, R73.reuse, -R72 ;  /* 0x000000492a2a7223 */ /* 0x080fe20000010848 */
[----:B------:R-:W-:Y:S01]  /*8d20*/  FFMA.FTZ R14, R43, R73, R14 ;  /* 0x000000492b0e7223 */ /* 0x000fe2000001000e */
[----:B------:R-:W-:Y:S02]  /*8d30*/  HADD2.F32 R43, -RZ, R74.H0_H0 ;  /* 0x2000004aff2b7230 */ /* 0x000fe40000004100 */
[----:B------:R-:W-:Y:S01]  /*8d40*/  HADD2.F32 R73, -RZ, R41.H0_H0 ;  /* 0x20000029ff497230 */ /* 0x000fe20000004100 */
[----:B------:R-:W-:Y:S01]  /*8d50*/  F2FP.SATFINITE.E4M3.F32.PACK_AB_MERGE_C R42, R42, R124, RZ ;  /* 0x0000007c2a2a723e */ /* 0x000fe200048070ff */
        /* <DEDUP_REMOVED lines=8> */
[----:B------:R-:W-:-:S02]  /*8de0*/  HADD2.F32 R119, -RZ, R119.H1_H1 ;  /* 0x30000077ff777230 */ /* 0x000fc40000004100 */
[----:B------:R-:W-:Y:S01]  /*8df0*/  FMUL.FTZ R43, R74, R118 ;  /* 0x000000764a2b7220 */ /* 0x000fe20000410000 */
[----:B------:R-:W-:Y:S01]  /*8e00*/  F2FP.SATFINITE.E4M3.F32.PACK_AB_MERGE_C R14, R14, R128, RZ ;  /* 0x000000800e0e723e */ /* 0x000fe200048070ff */
[----:B------:R-:W-:Y:S01]  /*8e10*/  FMUL.FTZ R118, R41, R118 ;  /* 0x0000007629767220 */ /* 0x000fe20000410000 */
[----:B------:R-:W-:Y:S01]  /*8e20*/  F2FP.SATFINITE.E4M3.F32.PACK_AB_MERGE_C R73, R39, R40, R13 ;  /* 0x000000282749723e */ /* 0x000fe2000480700d */
[-C--:B------:R-:W-:Y:S01]  /*8e30*/  FFMA.FTZ R43, R41, R119.reuse, -R43 ;  /* 0x00000077292b7223 */ /* 0x080fe2000001082b */
[----:B------:R-:W-:Y:S02]  /*8e40*/  IMAD.MOV.U32 R13, RZ, RZ, R121 ;  /* 0x000000ffff0d7224 */ /* 0x000fe400078e0079 */
[----:B------:R-:W-:Y:S01]  /*8e50*/  FFMA.FTZ R118, R74, R119, R118 ;  /* 0x000000774a767223 */ /* 0x000fe20000010076 */
[----:B------:R-:W-:Y:S02]  /*8e60*/  MOV R72, R36 ;  /* 0x0000002400487202 */ /* 0x000fe40000000f00 */
[----:B------:R-:W-:-:S02]  /*8e70*/  F2FP.SATFINITE.E4M3.F32.PACK_AB_MERGE_C R42, R43, R116, R42 ;  /* 0x000000742b2a723e */ /* 0x000fc4000480702a */
[----:B------:R-:W-:Y:S02]  /*8e80*/  F2FP.SATFINITE.E4M3.F32.PACK_AB_MERGE_C R117, R118, R117, R14 ;  /* 0x000000757675723e */ /* 0x000fe4000480700e */
[----:B------:R-:W-:Y:S01]  /*8e90*/  F2FP.SATFINITE.E4M3.F32.PACK_AB_MERGE_C R43, R38, R129, R75 ;  /* 0x00000081262b723e */ /* 0x000fe2000480704b */
[----:B------:R-:W-:Y:S01]  /*8ea0*/  IMAD.MOV.U32 R14, RZ, RZ, R42 ;  /* 0x000000ffff0e7224 */ /* 0x000fe200078e002a */
[----:B------:R-:W-:Y:S01]  /*8eb0*/  F2FP.SATFINITE.E4M3.F32.PACK_AB_MERGE_C R75, R15, R126, R37 ;  /* 0x0000007e0f4b723e */ /* 0x000fe20004807025 */
[----:B------:R-:W-:Y:S02]  /*8ec0*/  IMAD.MOV.U32 R74, RZ, RZ, R117 ;  /* 0x000000ffff4a7224 */ /* 0x000fe400078e0075 */
[----:B------:R-:W-:-:S07]  /*8ed0*/  IMAD.MOV.U32 R15, RZ, RZ, R43 ;  /* 0x000000ffff0f7224 */ /* 0x000fce00078e002b */
.L_x_3124:
[----:B------:R-:W-:Y:S05]  /*8ee0*/  BSYNC B2 ;  /* 0x0000000000027941 */ /* 0x000fea0003800000 */
.L_x_3123:
[----:B------:R-:W-:-:S13]  /*8ef0*/  ISETP.GE.AND P3, PT, R120, R105, PT ;  /* 0x000000697800720c */ /* 0x000fda0003f66270 */
[----:B---3--:R-:W-:-:S04]  /*8f00*/  @!P3 IADD3 R36, P4, R11, R120, RZ ;  /* 0x000000780b24b210 */ /* 0x008fc80007f9e0ff */
[----:B--2---:R-:W-:Y:S02]  /*8f10*/  @!P3 LEA.HI.X.SX32 R37, R120, R111, 0x1, P4 ;  /* 0x0000006f7825b211 */ /* 0x004fe400020f0eff */
[----:B------:R-:W-:-:S05]  /*8f20*/  IADD3 R38, P4, R71, R11, RZ ;  /* 0x0000000b47267210 */ /* 0x000fca0007f9e0ff */
[----:B------:R-:W-:-:S05]  /*8f30*/  IMAD.X R39, R111, 0x1, R87, P4 ;  /* 0x000000016f277824 */ /* 0x000fca00020e0657 */
[----:B----4-:R4:W-:Y:S04]  /*8f40*/  ST.E.128 desc[UR46][R38.64], R12 ;  /* 0x0000000c26007985 */ /* 0x0109e8000c101d2e */
[----:B0-----:R4:W-:Y:S02]  /*8f50*/  @!P3 ST.E.128 desc[UR46][R36.64], R72 ;  /* 0x000000482400b985 */ /* 0x0019e4000c101d2e */
.L_x_3122:
[----:B------:R-:W-:Y:S05]  /*8f60*/  BSYNC B1 ;  /* 0x0000000000017941 */ /* 0x000fea0003800000 */
.L_x_3121:
[----:B------:R-:W-:-:S03]  /*8f70*/  UMOV UR4, 0xffffffff ;  /* 0xffffffff00047882 */ /* 0x000fc60000000000 */
[----:B------:R-:W-:Y:S05]  /*8f80*/  BRA.DIV UR4, `(.L_x_3125) ;  /* 0x0000029604407947 */ /* 0x000fea000b800000 */
[----:B------:R0:W0:Y:S04]  /*8f90*/  SHFL.IDX PT, R43, R100, 0x1, 0x181f ;  /* 0x00381f00642b7f89 */ /* 0x00002800000e0000 */
[----:B------:R0:W0:Y:S02]  /*8fa0*/  SHFL.IDX PT, R42, R99, 0x1, 0x181f ;  /* 0x00381f00632a7f89 */ /* 0x00002400000e0000 */
.L_x_3461:
[----:B---3--:R-:W-:Y:S01]  /*8fb0*/  VIADD R11, R219, 0x20 ;  /* 0x00000020db0b7836 */ /* 0x008fe20000000000 */
[----:B------:R-:W-:Y:S04]  /*8fc0*/  BSSY B1, `(.L_x_3126) ;  /* 0x00000f7000017945 */ /* 0x000fe80003800000 */
[----:B------:R-:W-:-:S13]  /*8fd0*/  ISETP.GE.OR P3, PT, R11, R97, P1 ;  /* 0x000000610b00720c */ /* 0x000fda0000f66670 */
[----:B------:R-:W-:Y:S05]  /*8fe0*/  @P3 BRA `(.L_x_3127) ;  /* 0x0000000c00d03947 */ /* 0x000fea0003800000 */
[----:B----4-:R-:W3:Y:S01]  /*8ff0*/  LDL R14, [R1+0x74] ;  /* 0x00007400010e7983 */ /* 0x010ee20000100800 */
[----:B------:R-:W-:Y:S01]  /*9000*/  SEL R11, R34, R106, !P0 ;  /* 0x0000006a220b7207 */ /* 0x000fe20004000000 */
[C---:B------:R-:W-:Y:S01]  /*9010*/  VIADD R36, R219.reuse, 0x20 ;  /* 0x00000020db247836 */ /* 0x040fe20000000000 */
[----:B------:R-:W-:Y:S01]  /*9020*/  IADD3 R15, R219, 0x20, RZ ;  /* 0x00000020db0f7810 */ /* 0x000fe20007ffe0ff */
[----:B------:R-:W-:Y:S01]  /*9030*/  BSSY B2, `(.L_x_3128) ;  /* 0x00000e8000027945 */ /* 0x000fe20003800000 */
[----:B------:R-:W-:Y:S01]  /*9040*/  SHF.R.S32.HI R12, RZ, 0x1f, R11 ;  /* 0x0000001fff0c7819 */ /* 0x000fe2000001140b */
[----:B------:R-:W-:Y:S02]  /*9050*/  IMAD.SHL.U32 R36, R36, 0x80, RZ ;  /* 0x0000008024247824 */ /* 0x000fe400078e00ff */
        /* <DEDUP_REMOVED lines=18> */
[----:B------:R-:W3:Y:S04]  /*9180*/  LDS.128 R12, [R12+0x28400] ;  /* 0x028400000c0c7984 */ /* 0x000ee80000000c00 */
[----:B------:R-:W4:Y:S01]  /*9190*/  LDS.128 R36, [R36+0x28400] ;  /* 0x0284000024247984 */ /* 0x000f220000000c00 */
[----:B------:R-:W-:Y:S05]  /*91a0*/  @P2 BRA `(.L_x_3129) ;  /* 0x0000000c00402947 */ /* 0x000fea0003800000 */
[----:B------:R-:W-:Y:S02]  /*91b0*/  SHF.R.U32.HI R50, RZ, 0x8, R49 ;  /* 0x00000008ff327819 */ /* 0x000fe40000011631 */
[--C-:B------:R-:W-:Y:S02]  /*91c0*/  SHF.R.U32.HI R41, RZ, 0x10, R45.reuse ;  /* 0x00000010ff297819 */ /* 0x100fe4000001162d */
[----:B------:R-:W-:Y:S02]  /*91d0*/  SHF.R.U32.HI R75, RZ, 0x8, R45 ;  /* 0x00000008ff4b7819 */ /* 0x000fe4000001162d */
[----:B------:R-:W-:Y:S01]  /*91e0*/  LOP3.LUT R44, R45, 0xff0000ff, RZ, 0xc0, !PT ;  /* 0xff0000ff2d2c7812 */ /* 0x000fe200078ec0ff */
[----:B------:R-:W-:Y:S01]  /*91f0*/  IMAD.U32 R41, R41, 0x10000, RZ ;  /* 0x0001000029297824 */ /* 0x000fe200078e00ff */
[--C-:B------:R-:W-:Y:S01]  /*9200*/  SHF.R.U32.HI R40, RZ, 0x10, R47.reuse ;  /* 0x00000010ff287819 */ /* 0x100fe2000001162f */
[----:B------:R-:W-:Y:S01]  /*9210*/  IMAD.SHL.U32 R75, R75, 0x100, RZ ;  /* 0x000001004b4b7824 */ /* 0x000fe200078e00ff */
[----:B------:R-:W-:-:S02]  /*9220*/  SHF.R.U32.HI R48, RZ, 0x8, R47 ;  /* 0x00000008ff307819 */ /* 0x000fc4000001162f */
[----:B------:R-:W-:Y:S01]  /*9230*/  LOP3.LUT R73, R47, 0xff0000ff, RZ, 0xc0, !PT ;  /* 0xff0000ff2f497812 */ /* 0x000fe200078ec0ff */
[----:B------:R-:W-:Y:S01]  /*9240*/  IMAD.U32 R40, R40, 0x10000, RZ ;  /* 0x0001000028287824 */ /* 0x000fe200078e00ff */
[----:B------:R-:W-:Y:S01]  /*9250*/  SHF.R.U32.HI R46, RZ, 0x10, R49 ;  /* 0x00000010ff2e7819 */ /* 0x000fe20000011631 */
[----:B------:R-:W-:Y:S01]  /*9260*/  IMAD.SHL.U32 R48, R48, 0x100, RZ ;  /* 0x0000010030307824 */ /* 0x000fe200078e00ff */
[----:B------:R-:W-:Y:S02]  /*9270*/  LOP3.LUT R72, R49, 0xff0000ff, RZ, 0xc0, !PT ;  /* 0xff0000ff31487812 */ /* 0x000fe400078ec0ff */
[--C-:B------:R-:W-:Y:S01]  /*9280*/  SHF.R.U32.HI R45, RZ, 0x10, R51.reuse ;  /* 0x00000010ff2d7819 */ /* 0x100fe20000011633 */
[----:B------:R-:W-:Y:S01]  /*9290*/  IMAD.U32 R46, R46, 0x10000, RZ ;  /* 0x000100002e2e7824 */ /* 0x000fe200078e00ff */
[----:B------:R-:W-:Y:S02]  /*92a0*/  SHF.R.U32.HI R47, RZ, 0x8, R51 ;  /* 0x00000008ff2f7819 */ /* 0x000fe40000011633 */
[----:B------:R-:W-:-:S02]  /*92b0*/  LOP3.LUT R49, R51, 0xff0000ff, RZ, 0xc0, !PT ;  /* 0xff0000ff33317812 */ /* 0x000fc400078ec0ff */
[----:B------:R-:W-:Y:S02]  /*92c0*/  SHF.L.U32 R51, R50, 0x8, RZ ;  /* 0x0000000832337819 */ /* 0x000fe400000006ff */
[----:B------:R-:W-:Y:S02]  /*92d0*/  LOP3.LUT R44, R44, 0xff00, R75, 0xf8, !PT ;  /* 0x0000ff002c2c7812 */ /* 0x000fe400078ef84b */
[----:B------:R-:W-:Y:S02]  /*92e0*/  LOP3.LUT R51, R72, 0xff00, R51, 0xf8, !PT ;  /* 0x0000ff0048337812 */ /* 0x000fe400078ef833 */
[----:B------:R-:W-:Y:S02]  /*92f0*/  LOP3.LUT R73, R73, 0xff00, R48, 0xf8, !PT ;  /* 0x0000ff0049497812 */ /* 0x000fe400078ef830 */
[----:B------:R-:W-:Y:S02]  /*9300*/  LOP3.LUT R46, R51, 0xff0000, R46, 0xf8, !PT ;  /* 0x00ff0000332e7812 */ /* 0x000fe400078ef82e */
[----:B------:R-:W-:-:S02]  /*9310*/  LOP3.LUT R48, R44, 0xff0000, R41, 0xf8, !PT ;  /* 0x00ff00002c307812 */ /* 0x000fc400078ef829 */
[----:B----4-:R-:W-:Y:S02]  /*9320*/  F2FP.F16.E4M3.UNPACK_B R50, R37 ;  /* 0x00000025ff32723e */ /* 0x010fe400020006ff */
[----:B------:R-:W-:Y:S02]  /*9330*/  F2FP.F16.E4M3.UNPACK_B R72, R46 ;  /* 0x0000002eff48723e */ /* 0x000fe400020006ff */
[----:B---3--:R-:W-:Y:S01]  /*9340*/  F2FP.F16.E4M3.UNPACK_B R41, R13 ;  /* 0x0000000dff29723e */ /* 0x008fe200020006ff */
[----:B------:R-:W-:Y:S01]  /*9350*/  HADD2.F32 R44, -RZ, R50.H0_H0 ;  /* 0x20000032ff2c7230 */ /* 0x000fe20000004100 */
[-C--:B------:R-:W-:Y:S01]  /*9360*/  F2FP.F16.E4M3.UNPACK_B R74, R48.reuse ;  /* 0x00000030ff4a723e */ /* 0x080fe200020006ff */
[----:B--2---:R-:W-:Y:S01]  /*9370*/  HADD2.F32 R111, -RZ, R72.H0_H0 ;  /* 0x20000048ff6f7230 */ /* 0x004fe20000004100 */
[----:B------:R-:W-:Y:S01]  /*9380*/  F2FP.F16.E4M3.UNPACK_B R37, R37.H1 ;  /* 0x00000025ff25723e */ /* 0x000fe200030006ff */
[----:B------:R-:W-:Y:S01]  /*9390*/  HADD2.F32 R51, -RZ, R41.H0_H0 ;  /* 0x20000029ff337230 */ /* 0x000fe20000004100 */
[----:B------:R-:W-:Y:S01]  /*93a0*/  F2FP.F16.E4M3.UNPACK_B R48, R48.H1 ;  /* 0x00000030ff30723e */ /* 0x000fe200030006ff */
[----:B------:R-:W-:-:S02]  /*93b0*/  HADD2.F32 R75, -RZ, R74.H0_H0 ;  /* 0x2000004aff4b7230 */ /* 0x000fc40000004100 */
[CC--:B------:R-:W-:Y:S01]  /*93c0*/  FMUL.FTZ R116, R44.reuse, R111.reuse ;  /* 0x0000006f2c747220 */ /* 0x0c0fe20000410000 */
[----:B------:R-:W-:Y:S02]  /*93d0*/  HADD2.F32 R72, -RZ, R72.H1_H1 ;  /* 0x30000048ff487230 */ /* 0x000fe40000004100 */
[C---:B------:R-:W-:Y:S01]  /*93e0*/  FMUL.FTZ R111, R51.reuse, R111 ;  /* 0x0000006f336f7220 */ /* 0x040fe20000410000 */
[----:B------:R-:W-:Y:S02]  /*93f0*/  HADD2.F32 R41, -RZ, R41.H1_H1 ;  /* 0x30000029ff297230 */ /* 0x000fe40000004100 */
[-C--:B------:R-:W-:Y:S01]  /*9400*/  FFMA.FTZ R51, R51, R75.reuse, -R116 ;  /* 0x0000004b33337223 */ /* 0x080fe20000010874 */
[----:B------:R-:W-:Y:S02]  /*9410*/  HADD2.F32 R74, -RZ, R74.H1_H1 ;  /* 0x3000004aff4a7230 */ /* 0x000fe40000004100 */
        /* <DEDUP_REMOVED lines=18> */
[----:B------:R-:W-:Y:S01]  /*9540*/  FFMA.FTZ R13, R13, R75, R111 ;  /* 0x0000004b0d0d7223 */ /* 0x000fe2000001006f */
[----:B------:R-:W-:Y:S02]  /*9550*/  HADD2.F32 R75, -RZ, R74.H1_H1 ;  /* 0x3000004aff4b7230 */ /* 0x000fe40000004100 */
[----:B------:R-:W-:-:S03]  /*9560*/  FMUL.FTZ R74, R37, R72 ;  /* 0x00000048254a7220 */ /* 0x000fc60000410000 */
[C---:B------:R-:W-:Y:S01]  /*9570*/  FMUL.FTZ R116, R75.reuse, R72 ;  /* 0x000000484b747220 */ /* 0x040fe20000410000 */
[-C--:B------:R-:W-:Y:S01]  /*9580*/  FFMA.FTZ R72, R75, R48.reuse, -R74 ;  /* 0x000000304b487223 */ /* 0x080fe2000001084a */
[----:B------:R-:W-:Y:S01]  /*9590*/  IMAD.SHL.U32 R74, R47, 0x100, RZ ;  /* 0x000001002f4a7824 */ /* 0x000fe200078e00ff */
[----:B------:R-:W-:Y:S01]  /*95a0*/  LOP3.LUT R47, R73, 0xff0000, R40, 0xf8, !PT ;  /* 0x00ff0000492f7812 */ /* 0x000fe200078ef828 */
[----:B------:R-:W-:Y:S01]  /*95b0*/  FFMA.FTZ R48, R37, R48, R116 ;  /* 0x0000003025307223 */ /* 0x000fe20000010074 */
[----:B------:R-:W-:Y:S01]  /*95c0*/  IMAD.U32 R37, R45, 0x10000, RZ ;  /* 0x000100002d257824 */ /* 0x000fe200078e00ff */
[----:B------:R-:W-:Y:S02]  /*95d0*/  F2FP.F16.E4M3.UNPACK_B R40, R39 ;  /* 0x00000027ff28723e */ /* 0x000fe400020006ff */
[----:B------:R-:W-:Y:S02]  /*95e0*/  LOP3.LUT R74, R49, 0xff00, R74, 0xf8, !PT ;  /* 0x0000ff00314a7812 */ /* 0x000fe400078ef84a */
[----:B------:R-:W-:Y:S01]  /*95f0*/  MOV R49, R15 ;  /* 0x0000000f00317202 */ /* 0x000fe20000000f00 */
[----:B------:R-:W-:Y:S01]  /*9600*/  HADD2.F32 R75, -RZ, R40.H0_H0 ;  /* 0x20000028ff4b7230 */ /* 0x000fe20000004100 */
[----:B------:R-:W-:-:S02]  /*9610*/  LOP3.LUT R37, R74, 0xff0000, R37, 0xf8, !PT ;  /* 0x00ff00004a257812 */ /* 0x000fc400078ef825 */
[----:B------:R-:W-:Y:S02]  /*9620*/  F2FP.F16.E4M3.UNPACK_B R15, R49 ;  /* 0x00000031ff0f723e */ /* 0x000fe400020006ff */
[----:B------:R-:W-:Y:S02]  /*9630*/  F2FP.F16.E4M3.UNPACK_B R73, R37 ;  /* 0x00000025ff49723e */ /* 0x000fe400020006ff */
[----:B------:R-:W-:Y:S01]  /*9640*/  F2FP.F16.E4M3.UNPACK_B R74, R47 ;  /* 0x0000002fff4a723e */ /* 0x000fe200020006ff */
[----:B------:R-:W-:Y:S01]  /*9650*/  HADD2.F32 R116, -RZ, R15.H0_H0 ;  /* 0x2000000fff747230 */ /* 0x000fe20000004100 */
[----:B------:R-:W-:Y:S01]  /*9660*/  F2FP.F16.E4M3.UNPACK_B R39, R39.H1 ;  /* 0x00000027ff27723e */ /* 0x000fe200030006ff */
[--C-:B------:R-:W-:Y:S01]  /*9670*/  HADD2.F32 R45, -RZ, R73.reuse.H0_H0 ;  /* 0x20000049ff2d7230 */ /* 0x100fe20000004100 */
[----:B------:R-:W-:Y:S01]  /*9680*/  F2FP.F16.E4M3.UNPACK_B R37, R37.H1 ;  /* 0x00000025ff25723e */ /* 0x000fe200030006ff */
[----:B------:R-:W-:Y:S01]  /*9690*/  HADD2.F32 R111, -RZ, R74.H0_H0 ;  /* 0x2000004aff6f7230 */ /* 0x000fe20000004100 */
[----:B------:R-:W-:Y:S01]  /*96a0*/  F2FP.F16.E4M3.UNPACK_B R47, R47.H1 ;  /* 0x0000002fff2f723e */ /* 0x000fe200030006ff */
[----:B------:R-:W-:-:S02]  /*96b0*/  HADD2.F32 R73, -RZ, R73.H1_H1 ;  /* 0x30000049ff497230 */ /* 0x000fc40000004100 */
[CC--:B------:R-:W-:Y:S01]  /*96c0*/  FMUL.FTZ R117, R75.reuse, R45.reuse ;  /* 0x0000002d4b757220 */ /* 0x0c0fe20000410000 */
[----:B------:R-:W-:Y:S01]  /*96d0*/  FMUL.FTZ R45, R116, R45 ;  /* 0x0000002d742d7220 */ /* 0x000fe20000410000 */
[----:B------:R-:W-:Y:S01]  /*96e0*/  HADD2.F32 R15, -RZ, R15.H1_H1 ;  /* 0x3000000fff0f7230 */ /* 0x000fe20000004100 */
[----:B------:R-:W-:Y:S01]  /*96f0*/  F2FP.SATFINITE.E4M3.F32.PACK_AB_MERGE_C R46, R72, R46, RZ ;  /* 0x0000002e482e723e */ /* 0x000fe200048070ff */
[----:B------:R-:W-:Y:S02]  /*9700*/  HADD2.F32 R74, -RZ, R74.H1_H1 ;  /* 0x3000004aff4a7230 */ /* 0x000fe40000004100 */
[-C--:B------:R-:W-:Y:S01]  /*9710*/  FFMA.FTZ R75, R75, R111.reuse, R45 ;  /* 0x0000006f4b4b7223 */ /* 0x080fe2000001002d */
[----:B------:R-:W-:Y:S02]  /*9720*/  HADD2.F32 R45, -RZ, R40.H1_H1 ;  /* 0x30000028ff2d7230 */ /* 0x000fe40000004100 */
[----:B------:R-:W-:Y:S01]  /*9730*/  FFMA.FTZ R117, R116, R111, -R117 ;  /* 0x0000006f74757223 */ /* 0x000fe20000010875 */
[--C-:B------:R-:W-:Y:S01]  /*9740*/  HADD2.F32 R111, -RZ, R37.reuse.H0_H0 ;  /* 0x20000025ff6f7230 */ /* 0x100fe20000004100 */
[----:B------:R-:W-:Y:S01]  /*9750*/  F2FP.SATFINITE.E4M3.F32.PACK_AB_MERGE_C R50, R50, R51, R46 ;  /* 0x000000333232723e */ /* 0x000fe2000480702e */
[----:B------:R-:W-:-:S02]  /*9760*/  HADD2.F32 R37, -RZ, R37.H1_H1 ;  /* 0x30000025ff257230 */ /* 0x000fc40000004100 */
[----:B------:R-:W-:Y:S01]  /*9770*/  FMUL.FTZ R40, R45, R73 ;  /* 0x000000492d287220 */ /* 0x000fe20000410000 */
[----:B------:R-:W-:Y:S02]  /*9780*/  F2FP.F16.E4M3.UNPACK_B R46, R36.H1 ;  /* 0x00000024ff2e723e */ /* 0x000fe400030006ff */
[----:B------:R-:W-:Y:S01]  /*9790*/  F2FP.SATFINITE.E4M3.F32.PACK_AB_MERGE_C R13, R48, R13, RZ ;  /* 0x0000000d300d723e */ /* 0x000fe200048070ff */
[C---:B------:R-:W-:Y:S01]  /*97a0*/  FFMA.FTZ R40, R15.reuse, R74, -R40 ;  /* 0x0000004a0f287223 */ /* 0x040fe20000010828 */
[----:B------:R-:W-:Y:S01]  /*97b0*/  FMUL.FTZ R15, R15, R73 ;  /* 0x000000490f0f7220 */ /* 0x000fe20000410000 */
[--C-:B------:R-:W-:Y:S01]  /*97c0*/  HADD2.F32 R73, -RZ, R47.reuse.H0_H0 ;  /* 0x2000002fff497230 */ /* 0x100fe20000004100 */
[----:B------:R-:W-:Y:S01]  /*97d0*/  F2FP.F16.E4M3.UNPACK_B R48, R112.H1 ;  /* 0x00000070ff30723e */ /* 0x000fe200030006ff */
[----:B------:R-:W-:Y:S02]  /*97e0*/  HADD2.F32 R47, -RZ, R47.H1_H1 ;  /* 0x3000002fff2f7230 */ /* 0x000fe40000004100 */
[----:B------:R-:W-:Y:S01]  /*97f0*/  FFMA.FTZ R15, R45, R74, R15 ;  /* 0x0000004a2d0f7223 */ /* 0x000fe2000001000f */
[----:B------:R-:W-:Y:S01]  /*9800*/  F2FP.F16.E4M3.UNPACK_B R45, R49.H1 ;  /* 0x00000031ff2d723e */ /* 0x000fe200030006ff */
[--C-:B------:R-:W-:Y:S01]  /*9810*/  HADD2.F32 R49, -RZ, R39.reuse.H0_H0 ;  /* 0x20000027ff317230 */ /* 0x100fe20000004100 */
[----:B------:R-:W-:Y:S01]  /*9820*/  F2FP.F16.E4M3.UNPACK_B R36, R36 ;  /* 0x00000024ff24723e */ /* 0x000fe200020006ff */
[----:B------:R-:W-:Y:S01]  /*9830*/  HADD2.F32 R39, -RZ, R39.H1_H1 ;  /* 0x30000027ff277230 */ /* 0x000fe20000004100 */
[----:B------:R-:W-:Y:S01]  /*9840*/  F2FP.F16.E4M3.UNPACK_B R112, R112 ;  /* 0x00000070ff70723e */ /* 0x000fe200020006ff */
[----:B------:R-:W-:-:S02]  /*9850*/  HADD2.F32 R74, -RZ, R45.H0_H0 ;  /* 0x2000002dff4a7230 */ /* 0x000fc40000004100 */
[----:B------:R-:W-:Y:S01]  /*9860*/  FMUL.FTZ R116, R49, R111 ;  /* 0x0000006f31747220 */ /* 0x000fe20000410000 */
[----:B------:R-:W-:Y:S02]  /*9870*/  HADD2.F32 R45, -RZ, R45.H1_H1 ;  /* 0x3000002dff2d7230 */ /* 0x000fe40000004100 */
[----:B------:R-:W-:Y:S02]  /*9880*/  HADD2.F32 R72, -RZ, R48.H0_H0 ;  /* 0x20000030ff487230 */ /* 0x000fe40000004100 */
[C---:B------:R-:W-:Y:S01]  /*9890*/  FFMA.FTZ R116, R74.reuse, R73, -R116 ;  /* 0x000000494a747223 */ /* 0x040fe20000010874 */
[----:B------:R-:W-:-:S04]  /*98a0*/  FMUL.FTZ R74, R74, R111 ;  /* 0x0000006f4a4a7220 */ /* 0x000fc80000410000 */
        /* <DEDUP_REMOVED lines=22> */
[----:B------:R-:W-:Y:S02]  /*9a10*/  HADD2.F32 R72, -RZ, R45.H1_H1 ;  /* 0x3000002dff487230 */ /* 0x000fe40000004100 */
[----:B------:R-:W-:Y:S01]  /*9a20*/  FMUL.FTZ R45, R46, R37 ;  /* 0x000000252e2d7220 */ /* 0x000fe20000410000 */
[----:B------:R-:W-:Y:S01]  /*9a30*/  HADD2.F32 R47, -RZ, R48.H1_H1 ;  /* 0x30000030ff2f7230 */ /* 0x000fe20000004100 */
[----:B------:R-:W-:Y:S01]  /*9a40*/  F2FP.SATFINITE.E4M3.F32.PACK_AB_MERGE_C R39, R15, R75, R74 ;  /* 0x0000004b0f27723e */ /* 0x000fe2000480704a */
[----:B------:R-:W-:-:S02]  /*9a50*/  HADD2.F32 R48, -RZ, R12.H0_H0 ;  /* 0x2000000cff307230 */ /* 0x000fc40000004100 */
[C---:B------:R-:W-:Y:S01]  /*9a60*/  FMUL.FTZ R37, R72.reuse, R37 ;  /* 0x0000002548257220 */ /* 0x040fe20000410000 */
[----:B------:R-:W-:Y:S02]  /*9a70*/  IMAD.MOV.U32 R15, RZ, RZ, R49 ;  /* 0x000000ffff0f7224 */ /* 0x000fe400078e0031 */
[-C--:B------:R-:W-:Y:S01]  /*9a80*/  FFMA.FTZ R45, R72, R47.reuse, -R45 ;  /* 0x0000002f482d7223 */ /* 0x080fe2000001082d */
[----:B------:R-:W-:Y:S02]  /*9a90*/  HADD2.F32 R72, -RZ, R114.H0_H0 ;  /* 0x20000072ff487230 */ /* 0x000fe40000004100 */
[----:B------:R-:W-:Y:S01]  /*9aa0*/  FFMA.FTZ R37, R46, R47, R37 ;  /* 0x0000002f2e257223 */ /* 0x000fe20000010025 */
[----:B------:R-:W-:Y:S02]  /*9ab0*/  HADD2.F32 R46, -RZ, R36.H0_H0 ;  /* 0x20000024ff2e7230 */ /* 0x000fe40000004100 */
[----:B------:R-:W-:Y:S01]  /*9ac0*/  HADD2.F32 R47, -RZ, R112.H0_H0 ;  /* 0x20000070ff2f7230 */ /* 0x000fe20000004100 */
[----:B------:R-:W-:Y:S01]  /*9ad0*/  F2FP.SATFINITE.E4M3.F32.PACK_AB_MERGE_C R73, R45, R73, RZ ;  /* 0x000000492d49723e */ /* 0x000fe200048070ff */
[----:B------:R-:W-:-:S02]  /*9ae0*/  HADD2.F32 R114, -RZ, R114.H1_H1 ;  /* 0x30000072ff727230 */ /* 0x000fc40000004100 */
[-C--:B------:R-:W-:Y:S01]  /*9af0*/  FMUL.FTZ R51, R46, R72.reuse ;  /* 0x000000482e337220 */ /* 0x080fe20000410000 */
[C---:B------:R-:W-:Y:S01]  /*9b00*/  FMUL.FTZ R72, R48.reuse, R72 ;  /* 0x0000004830487220 */ /* 0x040fe20000410000 */
[----:B------:R-:W-:Y:S01]  /*9b10*/  HADD2.F32 R112, -RZ, R112.H1_H1 ;  /* 0x30000070ff707230 */ /* 0x000fe20000004100 */
[----:B------:R-:W-:Y:S01]  /*9b20*/  F2FP.SATFINITE.E4M3.F32.PACK_AB_MERGE_C R37, R37, R111, RZ ;  /* 0x0000006f2525723e */ /* 0x000fe200048070ff */
[-C--:B------:R-:W-:Y:S01]  /*9b30*/  FFMA.FTZ R51, R48, R47.reuse, -R51 ;  /* 0x0000002f30337223 */ /* 0x080fe20000010833 */
[----:B------:R-:W-:Y:S01]  /*9b40*/  FFMA.FTZ R72, R46, R47, R72 ;  /* 0x0000002f2e487223 */ /* 0x000fe20000010048 */
[----:B------:R-:W-:Y:S01]  /*9b50*/  HADD2.F32 R47, -RZ, R36.H1_H1 ;  /* 0x30000024ff2f7230 */ /* 0x000fe20000004100 */
[-C--:B------:R-:W-:Y:S01]  /*9b60*/  F2FP.F16.E4M3.UNPACK_B R48, R38.reuse.H1 ;  /* 0x00000026ff30723e */ /* 0x080fe200030006ff */
[----:B------:R-:W-:Y:S01]  /*9b70*/  IMAD.MOV.U32 R46, RZ, RZ, R14 ;  /* 0x000000ffff2e7224 */ /* 0x000fe200078e000e */
[----:B------:R-:W-:Y:S02]  /*9b80*/  F2FP.F16.E4M3.UNPACK_B R38, R38 ;  /* 0x00000026ff26723e */ /* 0x000fe400020006ff */
[-C--:B------:R-:W-:Y:S01]  /*9b90*/  FMUL.FTZ R12, R47, R114.reuse ;  /* 0x000000722f0c7220 */ /* 0x080fe20000410000 */
[----:B------:R-:W-:Y:S01]  /*9ba0*/  FMUL.FTZ R114, R119, R114 ;  /* 0x0000007277727220 */ /* 0x000fe20000410000 */
[----:B------:R-:W-:-:S02]  /*9bb0*/  HADD2.F32 R36, -RZ, R48.H0_H0 ;  /* 0x20000030ff247230 */ /* 0x000fc40000004100 */
[-C--:B------:R-:W-:Y:S01]  /*9bc0*/  FFMA.FTZ R12, R119, R112.reuse, -R12 ;  /* 0x00000070770c7223 */ /* 0x080fe2000001080c */
[----:B------:R-:W-:Y:S01]  /*9bd0*/  FFMA.FTZ R45, R47, R112, R114 ;  /* 0x000000702f2d7223 */ /* 0x000fe20000010072 */
[-C--:B------:R-:W-:Y:S01]  /*9be0*/  F2FP.F16.E4M3.UNPACK_B R47, R115.reuse.H1 ;  /* 0x00000073ff2f723e */ /* 0x080fe200030006ff */
[----:B------:R-:W-:Y:S01]  /*9bf0*/  HADD2.F32 R48, -RZ, R48.H1_H1 ;  /* 0x30000030ff307230 */ /* 0x000fe20000004100 */
[----:B------:R-:W-:Y:S02]  /*9c00*/  F2FP.F16.E4M3.UNPACK_B R115, R115 ;  /* 0x00000073ff73723e */ /* 0x000fe400020006ff */
[----:B------:R-:W-:Y:S01]  /*9c10*/  F2FP.SATFINITE.E4M3.F32.PACK_AB_MERGE_C R12, R12, R51, R73 ;  /* 0x000000330c0c723e */ /* 0x000fe20004807049 */
[--C-:B------:R-:W-:Y:S01]  /*9c20*/  HADD2.F32 R121, -RZ, R47.reuse.H0_H0 ;  /* 0x2000002fff797230 */ /* 0x100fe20000004100 */
[----:B------:R-:W-:Y:S01]  /*9c30*/  F2FP.F16.E4M3.UNPACK_B R51, R46.H1 ;  /* 0x0000002eff33723e */ /* 0x000fe200030006ff */
[----:B------:R-:W-:Y:S01]  /*9c40*/  HADD2.F32 R47, -RZ, R47.H1_H1 ;  /* 0x3000002fff2f7230 */ /* 0x000fe20000004100 */
[----:B------:R-:W-:-:S02]  /*9c50*/  F2FP.F16.E4M3.UNPACK_B R73, R113.H1 ;  /* 0x00000071ff49723e */ /* 0x000fc400030006ff */
[----:B------:R-:W-:Y:S01]  /*9c60*/  FMUL.FTZ R123, R36, R121 ;  /* 0x00000079247b7220 */ /* 0x000fe20000410000 */
[--C-:B------:R-:W-:Y:S01]  /*9c70*/  HADD2.F32 R14, -RZ, R51.reuse.H0_H0 ;  /* 0x20000033ff0e7230 */ /* 0x100fe20000004100 */
[----:B------:R-:W-:Y:S01]  /*9c80*/  F2FP.F16.E4M3.UNPACK_B R46, R46 ;  /* 0x0000002eff2e723e */ /* 0x000fe200020006ff */
[----:B------:R-:W-:Y:S02]  /*9c90*/  HADD2.F32 R112, -RZ, R51.H1_H1 ;  /* 0x30000033ff707230 */ /* 0x000fe40000004100 */
[----:B------:R-:W-:Y:S01]  /*9ca0*/  FMUL.FTZ R51, R48, R47 ;  /* 0x0000002f30337220 */ /* 0x000fe20000410000 */
[--C-:B------:R-:W-:Y:S02]  /*9cb0*/  HADD2.F32 R119, -RZ, R73.reuse.H0_H0 ;  /* 0x20000049ff777230 */ /* 0x100fe40000004100 */
[----:B------:R-:W-:Y:S01]  /*9cc0*/  FMUL.FTZ R121, R14, R121 ;  /* 0x000000790e797220 */ /* 0x000fe20000410000 */
[----:B------:R-:W-:Y:S02]  /*9cd0*/  HADD2.F32 R73, -RZ, R73.H1_H1 ;  /* 0x30000049ff497230 */ /* 0x000fe40000004100 */
[----:B------:R-:W-:Y:S01]  /*9ce0*/  FMUL.FTZ R47, R112, R47 ;  /* 0x0000002f702f7220 */ /* 0x000fe20000410000 */
[----:B------:R-:W-:Y:S01]  /*9cf0*/  F2FP.F16.E4M3.UNPACK_B R113, R113 ;  /* 0x00000071ff71723e */ /* 0x000fe200020006ff */
[-C--:B------:R-:W-:Y:S01]  /*9d00*/  FFMA.FTZ R14, R14, R119.reuse, -R123 ;  /* 0x000000770e0e7223 */ /* 0x080fe2000001087b */
[----:B------:R-:W-:Y:S01]  /*9d10*/  FFMA.FTZ R36, R36, R119, R121 ;  /* 0x0000007724247223 */ /* 0x000fe20000010079 */
[-C--:B------:R-:W-:Y:S01]  /*9d20*/  FFMA.FTZ R47, R48, R73.reuse, R47 ;  /* 0x00000049302f7223 */ /* 0x080fe2000001002f */
[----:B------:R-:W-:Y:S01]  /*9d30*/  FFMA.FTZ R51, R112, R73, -R51 ;  /* 0x0000004970337223 */ /* 0x000fe20000010833 */
[----:B------:R-:W-:-:S02]  /*9d40*/  HADD2.F32 R119, -RZ, R115.H0_H0 ;  /* 0x20000073ff777230 */ /* 0x000fc40000004100 */
[----:B------:R-:W-:Y:S01]  /*9d50*/  HADD2.F32 R48, -RZ, R38.H0_H0 ;  /* 0x20000026ff307230 */ /* 0x000fe20000004100 */
[----:B------:R-:W-:Y:S01]  /*9d60*/  F2FP.SATFINITE.E4M3.F32.PACK_AB_MERGE_C R47, R47, R36, RZ ;  /* 0x000000242f2f723e */ /* 0x000fe200048070ff */
        /* <DEDUP_REMOVED lines=12> */
[----:B------:R-:W-:Y:S01]  /*9e30*/  F2FP.SATFINITE.E4M3.F32.PACK_AB_MERGE_C R36, R45, R72, R37 ;  /* 0x000000482d24723e */ /* 0x000fe20004807025 */
[C---:B------:R-:W-:Y:S01]  /*9e40*/  FMUL.FTZ R115, R46.reuse, R115 ;  /* 0x000000732e737220 */ /* 0x040fe20000410000 */
[----:B------:R-:W-:Y:S01]  /*9e50*/  F2FP.SATFINITE.E4M3.F32.PACK_AB_MERGE_C R37, R41, R44, R13 ;  /* 0x0000002c2925723e */ /* 0x000fe2000480700d */
[----:B------:R-:W-:Y:S01]  /*9e60*/  FFMA.FTZ R73, R46, R113, -R73 ;  /* 0x000000712e497223 */ /* 0x000fe20000010849 */
[----:B------:R-:W-:-:S02]  /*9e70*/  IMAD.MOV.U32 R13, RZ, RZ, R50 ;  /* 0x000000ffff0d7224 */ /* 0x000fc400078e0032 */
[----:B------:R-:W-:Y:S02]  /*9e80*/  FFMA.FTZ R38, R38, R113, R115 ;  /* 0x0000007126267223 */ /* 0x000fe40000010073 */
[----:B------:R-:W-:-:S03]  /*9e90*/  F2FP.SATFINITE.E4M3.F32.PACK_AB_MERGE_C R14, R73, R112, R14 ;  /* 0x00000070490e723e */ /* 0x000fc6000480700e */
[----:B------:R-:W-:-:S07]  /*9ea0*/  F2FP.SATFINITE.E4M3.F32.PACK_AB_MERGE_C R38, R38, R119, R47 ;  /* 0x000000772626723e */ /* 0x000fce000480702f */
.L_x_3129:
[----:B------:R-:W-:Y:S05]  /*9eb0*/  BSYNC B2 ;  /* 0x0000000000027941 */ /* 0x000fea0003800000 */
.L_x_3128:
[----:B0-----:R-:W-:-:S05]  /*9ec0*/  IADD3 R40, P3, R71, R42, RZ ;  /* 0x0000002a47287210 */ /* 0x001fca0007f7e0ff */
[----:B------:R-:W-:Y:S01]  /*9ed0*/  IMAD.X R41, R43, 0x1, R87, P3 ;  /* 0x000000012b297824 */ /* 0x000fe200018e0657 */
[----:B------:R-:W-:-:S04]  /*9ee0*/  ISETP.GE.AND P3, PT, R11, R105, PT ;  /* 0x000000690b00720c */ /* 0x000fc80003f66270 */
[----:B---3--:R3:W-:Y:S09]  /*9ef0*/  ST.E.128 desc[UR46][R40.64], R12 ;  /* 0x0000000c28007985 */ /* 0x0087f2000c101d2e */
[----:B------:R-:W-:-:S04]  /*9f00*/  @!P3 IADD3 R42, P4, R11, R42, RZ ;  /* 0x0000002a0b2ab210 */ /* 0x000fc80007f9e0ff */
[----:B------:R-:W-:-:S05]  /*9f10*/  @!P3 LEA.HI.X.SX32 R43, R11, R43, 0x1, P4 ;  /* 0x0000002b0b2bb211 */ /* 0x000fca00020f0eff */
[----:B----4-:R3:W-:Y:S04]  /*9f20*/  @!P3 ST.E.128 desc[UR46][R42.64], R36 ;  /* 0x000000242a00b985 */ /* 0x0107e8000c101d2e */
.L_x_3127:
[----:B------:R-:W-:Y:S05]  /*9f30*/  BSYNC B1 ;  /* 0x0000000000017941 */ /* 0x000fea0003800000 */
.L_x_3126:
[----:B------:R-:W-:-:S03]  /*9f40*/  UMOV UR4, 0xffffffff ;  /* 0xffffffff00047882 */ /* 0x000fc60000000000 */
[----:B------:R-:W-:Y:S05]  /*9f50*/  BRA.DIV UR4, `(.L_x_3130) ;  /* 0x0000028604987947 */ /* 0x000fea000b800000 */
[----:B------:R1:W1:Y:S04]  /*9f60*/  SHFL.IDX PT, R44, R100, 0x2, 0x181f ;  /* 0x00581f00642c7f89 */ /* 0x00026800000e0000 */
[----:B0--3--:R0:W3:Y:S02]  /*9f70*/  SHFL.IDX PT, R42, R99, 0x2, 0x181f ;  /* 0x00581f00632a7f89 */ /* 0x0090e400000e0000 */
.L_x_3465:
[----:B------:R-:W-:Y:S01]  /*9f80*/  VIADD R11, R219, 0x40 ;  /* 0x00000040db0b7836 */ /* 0x000fe20000000000 */
[----:B------:R-:W-:Y:S04]  /*9f90*/  BSSY B1, `(.L_x_3131) ;  /* 0x00000f9000017945 */ /* 0x000fe80003800000 */
[----:B------:R-:W-:-:S13]  /*9fa0*/  ISETP.GE.OR P3, PT, R11, R97, P1 ;  /* 0x000000610b00720c */ /* 0x000fda0000f66670 */
[----:B------:R-:W-:Y:S05]  /*9fb0*/  @P3 BRA `(.L_x_3132) ;  /* 0x0000000c00d83947 */ /* 0x000fea0003800000 */
[----:B----4-:R-:W4:Y:S01]  /*9fc0*/  LDL R14, [R1+0x70] ;  /* 0x00007000010e7983 */ /* 0x010f220000100800 */
[----:B------:R-:W-:Y:S01]  /*9fd0*/  SEL R11, R34, R106, !P0 ;  /* 0x0000006a220b7207 */ /* 0x000fe20004000000 */
[----:B------:R-:W-:Y:S01]  /*9fe0*/  VIADD R15, R219, 0x40 ;  /* 0x00000040db0f7836 */ /* 0x000fe20000000000 */
[----:B---3--:R-:W-:Y:S01]  /*9ff0*/  IADD3 R40, P3, R71, R42, RZ ;  /* 0x0000002a47287210 */ /* 0x008fe20007f7e0ff */
[----:B------:R-:W-:Y:S01]  /*a000*/  VIADD R36, R219, 0x40 ;  /* 0x00000040db247836 */ /* 0x000fe20000000000 */
[----:B------:R-:W-:Y:S01]  /*a010*/  SHF.R.S32.HI R12, RZ, 0x1f, R11 ;  /* 0x0000001fff0c7819 */ /* 0x000fe2000001140b */
[----:B------:R-:W-:Y:S01]  /*a020*/  IMAD.SHL.U32 R15, R15, 0x80, RZ ;  /* 0x000000800f0f7824 */ /* 0x000fe200078e00ff */
[----:B------:R-:W-:Y:S01]  /*a030*/  BSSY B2, `(.L_x_3133) ;  /* 0x00000e9000027945 */ /* 0x000fe20003800000 */
[----:B------:R-:W-:Y:S01]  /*a040*/  IMAD.SHL.U32 R36, R36, 0x80, RZ ;  /* 0x0000008024247824 */ /* 0x000fe200078e00ff */
[----:B------:R-:W-:Y:S02]  /*a050*/  LEA.HI R12, R12, R11, RZ, 0x5 ;  /* 0x0000000b0c0c7211 */ /* 0x000fe400078f28ff */
[----:B------:R-:W-:-:S02]  /*a060*/  LOP3.LUT R15, R15, 0x380, RZ, 0xc0, !PT ;  /* 0x000003800f0f7812 */ /* 0x000fc400078ec0ff */
[----:B------:R-:W-:Y:S02]  /*a070*/  LEA.HI.SX32 R12, R12, R77, 0x1b ;  /* 0x0000004d0c0c7211 */ /* 0x000fe400078fdaff */
[----:B------:R-:W-:Y:S02]  /*a080*/  LOP3.LUT R36, R36, 0x380, RZ, 0xc0, !PT ;  /* 0x0000038024247812 */ /* 0x000fe400078ec0ff */
[----:B------:R-:W-:Y:S01]  /*a090*/  SHF.R.S32.HI R13, RZ, 0x1f, R12 ;  /* 0x0000001fff0d7819 */ /* 0x000fe2000001140c */
[----:B------:R-:W-:Y:S01]  /*a0a0*/  IMAD.SHL.U32 R11, R12, 0x10, RZ ;  /* 0x000000100c0b7824 */ /* 0x000fe200078e00ff */
[----:B------:R-:W-:Y:S02]  /*a0b0*/  SHF.R.U32.HI R15, RZ, 0x3, R15 ;  /* 0x00000003ff0f7819 */ /* 0x000fe4000001160f */
[----:B------:R-:W-:Y:S02]  /*a0c0*/  LEA.HI R13, R13, R12, RZ, 0x3 ;  /* 0x0000000c0d0d7211 */ /* 0x000fe400078f18ff */
[----:B------:R-:W-:-:S02]  /*a0d0*/  LOP3.LUT R12, R36, 0x70, R11, 0xf8, !PT ;  /* 0x00000070240c7812 */ /* 0x000fc400078ef80b */
[----:B------:R-:W-:Y:S02]  /*a0e0*/  SHF.L.U32 R13, R13, 0xb, RZ ;  /* 0x0000000b0d0d7819 */ /* 0x000fe400000006ff */
[----:B------:R-:W-:Y:S02]  /*a0f0*/  LOP3.LUT R12, R12, R15, RZ, 0x3c, !PT ;  /* 0x0000000f0c0c7212 */ /* 0x000fe400078e3cff */
[----:B------:R-:W-:Y:S02]  /*a100*/  LOP3.LUT R13, R13, 0xffffc000, RZ, 0xc0, !PT ;  /* 0xffffc0000d0d7812 */ /* 0x000fe400078ec0ff */
[----:B-1----:R-:W-:Y:S02]  /*a110*/  IADD3.X R41, R44, R87, RZ, P3, !PT ;  /* 0x000000572c297210 */ /* 0x002fe40001ffe4ff */
[----:B----4-:R-:W-:Y:S01]  /*a120*/  IADD3 R13, R12, R13, R14 ;  /* 0x0000000d0c0d7210 */ /* 0x010fe20007ffe00e */
[----:B------:R-:W-:-:S04]  /*a130*/  IMAD R12, R216, 0x8000, R6 ;  /* 0x00008000d80c7824 */ /* 0x000fc800078e0206 */
[----:B------:R-:W-:Y:S02]  /*a140*/  IMAD R14, R216, 0x8000, R13 ;  /* 0x00008000d80e7824 */ /* 0x000fe400078e020d */
[C---:B------:R-:W-:Y:S02]  /*a150*/  IMAD.IADD R12, R23.reuse, 0x1, R12 ;  /* 0x00000001170c7824 */ /* 0x040fe400078e020c */
[----:B------:R-:W-:-:S04]  /*a160*/  IMAD.IADD R36, R23, 0x1, R14 ;  /* 0x0000000117247824 */ /* 0x000fc800078e020e */
[----:B------:R-:W1:Y:S04]  /*a170*/  LDS.128 R12, [R12+0x28400] ;  /* 0x028400000c0c7984 */ /* 0x000e680000000c00 */
[----:B------:R-:W3:Y:S01]  /*a180*/  LDS.128 R36, [R36+0x28400] ;  /* 0x0284000024247984 */ /* 0x000ee20000000c00 */
[----:B------:R-:W-:Y:S05]  /*a190*/  @P2 BRA `(.L_x_3134) ;  /* 0x0000000c00482947 */ /* 0x000fea0003800000 */
[----:B---3--:R-:W-:Y:S01]  /*a1a0*/  IMAD.MOV.U32 R58, RZ, RZ, R36 ;  /* 0x000000ffff3a7224 */ /* 0x008fe200078e0024 */
[----:B-1----:R-:W-:Y:S02]  /*a1b0*/  MOV R56, R12 ;  /* 0x0000000c00387202 */ /* 0x002fe40000000f00 */
[--C-:B------:R-:W-:Y:S02]  /*a1c0*/  SHF.R.U32.HI R43, RZ, 0x8, R53.reuse ;  /* 0x00000008ff2b7819 */ /* 0x100fe40000011635 */
[----:B------:R-:W-:Y:S02]  /*a1d0*/  LOP3.LUT R45, R53, 0xff0000ff, RZ, 0xc0, !PT ;  /* 0xff0000ff352d7812 */ /* 0x000fe400078ec0ff */
[----:B------:R-:W-:Y:S02]  /*a1e0*/  SHF.R.U32.HI R48, RZ, 0x10, R53 ;  /* 0x00000010ff307819 */ /* 0x000fe40000011635 */
[--C-:B------:R-:W-:Y:S02]  /*a1f0*/  SHF.R.U32.HI R47, RZ, 0x8, R55.reuse ;  /* 0x00000008ff2f7819 */ /* 0x100fe40000011637 */
[----:B------:R-:W-:Y:S01]  /*a200*/  LOP3.LUT R46, R55, 0xff0000ff, RZ, 0xc0, !PT ;  /* 0xff0000ff372e7812 */ /* 0x000fe200078ec0ff */
[----:B------:R-:W-:Y:S01]  /*a210*/  IMAD.U32 R48, R48, 0x10000, RZ ;  /* 0x0001000030307824 */ /* 0x000fe200078e00ff */
[----:B------:R-:W-:Y:S01]  /*a220*/  SHF.R.U32.HI R49, RZ, 0x10, R55 ;  /* 0x00000010ff317819 */ /* 0x000fe20000011637 */
[----:B------:R-:W-:Y:S01]  /*a230*/  IMAD.SHL.U32 R47, R47, 0x100, RZ ;  /* 0x000001002f2f7824 */ /* 0x000fe200078e00ff */
[----:B------:R-:W-:-:S02]  /*a240*/  SHF.R.U32.HI R53, RZ, 0x8, R59 ;  /* 0x00000008ff357819 */ /* 0x000fc4000001163b */
[----:B------:R-:W-:Y:S02]  /*a250*/  LOP3.LUT R54, R59, 0xff0000ff, RZ, 0xc0, !PT ;  /* 0xff0000ff3b367812 */ /* 0x000fe400078ec0ff */
[----:B------:R-:W-:Y:S02]  /*a260*/  SHF.R.U32.HI R55, RZ, 0x10, R59 ;  /* 0x00000010ff377819 */ /* 0x000fe4000001163b */
[----:B------:R-:W-:Y:S02]  /*a270*/  F2FP.F16.E4M3.UNPACK_B R74, R109.H1 ;  /* 0x0000006dff4a723e */ /* 0x000fe400030006ff */
[----:B------:R-:W-:Y:S01]  /*a280*/  F2FP.F16.E4M3.UNPACK_B R72, R58.H1 ;  /* 0x0000003aff48723e */ /* 0x000fe200030006ff */
[----:B------:R-:W-:Y:S01]  /*a290*/  IMAD.U32 R55, R55, 0x10000, RZ ;  /* 0x0001000037377824 */ /* 0x000fe200078e00ff */
[----:B------:R-:W-:Y:S01]  /*a2a0*/  F2FP.F16.E4M3.UNPACK_B R59, R56.H1 ;  /* 0x00000038ff3b723e */ /* 0x000fe200030006ff */
[----:B------:R-:W-:Y:S01]  /*a2b0*/  HADD2.F32 R75, -RZ, R74.H0_H0 ;  /* 0x2000004aff4b7230 */ /* 0x000fe20000004100 */
[--C-:B------:R-:W-:Y:S01]  /*a2c0*/  SHF.R.U32.HI R50, RZ, 0x8, R57.reuse ;  /* 0x00000008ff327819 */ /* 0x100fe20000011639 */
[----:B------:R-:W-:Y:S01]  /*a2d0*/  HADD2.F32 R36, -RZ, R72.H0_H0 ;  /* 0x20000048ff247230 */ /* 0x000fe20000004100 */
[----:B------:R-:W-:Y:S01]  /*a2e0*/  LOP3.LUT R51, R57, 0xff0000ff, RZ, 0xc0, !PT ;  /* 0xff0000ff39337812 */ /* 0x000fe200078ec0ff */
[----:B------:R-:W-:Y:S01]  /*a2f0*/  HADD2.F32 R12, -RZ, R59.H0_H0 ;  /* 0x2000003bff0c7230 */ /* 0x000fe20000004100 */
[----:B------:R-:W-:Y:S01]  /*a300*/  SHF.R.U32.HI R52, RZ, 0x10, R57 ;  /* 0x00000010ff347819 */ /* 0x000fe20000011639 */
[----:B------:R-:W-:Y:S01]  /*a310*/  HADD2.F32 R74, -RZ, R74.H1_H1 ;  /* 0x3000004aff4a7230 */ /* 0x000fe20000004100 */
[----:B------:R-:W-:Y:S01]  /*a320*/  F2FP.F16.E4M3.UNPACK_B R57, R107.H1 ;  /* 0x0000006bff39723e */ /* 0x000fe200030006ff */
[----:B--2---:R-:W-:Y:S01]  /*a330*/  FMUL.FTZ R111, R36, R75 ;  /* 0x0000004b246f7220 */ /* 0x004fe20000410000 */
[----:B------:R-:W-:-:S02]  /*a340*/  HADD2.F32 R72, -RZ, R72.H1_H1 ;  /* 0x30000048ff487230 */ /* 0x000fc40000004100 */
[----:B------:R-:W-:Y:S01]  /*a350*/  FMUL.FTZ R75, R12, R75 ;  /* 0x0000004b0c4b7220 */ /* 0x000fe20000410000 */
[----:B------:R-:W-:Y:S01]  /*a360*/  HADD2.F32 R59, -RZ, R59.H1_H1 ;  /* 0x3000003bff3b7230 */ /* 0x000fe20000004100 */
[----:B------:R-:W-:Y:S01]  /*a370*/  F2FP.F16.E4M3.UNPACK_B R109, R109 ;  /* 0x0000006dff6d723e */ /* 0x000fe200020006ff */
[--C-:B------:R-:W-:Y:S02]  /*a380*/  HADD2.F32 R73, -RZ, R57.reuse.H0_H0 ;  /* 0x20000039ff497230 */ /* 0x100fe40000004100 */
[----:B------:R-:W-:Y:S01]  /*a390*/  FMUL.FTZ R112, R72, R74 ;  /* 0x0000004a48707220 */ /* 0x000fe20000410000 */
[----:B------:R-:W-:Y:S01]  /*a3a0*/  HADD2.F32 R57, -RZ, R57.H1_H1 ;  /* 0x30000039ff397230 */ /* 0x000fe20000004100 */
[----:B------:R-:W-:Y:S01]  /*a3b0*/  F2FP.F16.E4M3.UNPACK_B R58, R58 ;  /* 0x0000003aff3a723e */ /* 0x000fe200020006ff */
[----:B------:R-:W-:Y:S02]  /*a3c0*/  IMAD.SHL.U32 R50, R50, 0x100, RZ ;  /* 0x0000010032327824 */ /* 0x000fe400078e00ff */
        /* <DEDUP_REMOVED lines=8> */
[----:B------:R-:W-:Y:S01]  /*a450*/  LOP3.LUT R50, R51, 0xff00, R50, 0xf8, !PT ;  /* 0x0000ff0033327812 */ /* 0x000fe200078ef832 */
[----:B------:R-:W-:Y:S01]  /*a460*/  HADD2.F32 R73, -RZ, R58.H0_H0 ;  /* 0x2000003aff497230 */ /* 0x000fe20000004100 */
[----:B------:R-:W-:Y:S01]  /*a470*/  F2FP.F16.E4M3.UNPACK_B R51, R37 ;  /* 0x00000025ff33723e */ /* 0x000fe200020006ff */
        /* <DEDUP_REMOVED lines=11> */
[-C--:B------:R-:W-:Y:S01]  /*a530*/  F2FP.F16.E4M3.UNPACK_B R112, R108.reuse.H1 ;  /* 0x0000006cff70723e */ /* 0x080fe200030006ff */
[----:B------:R-:W-:Y:S01]  /*a540*/  IMAD.MOV.U32 R74, RZ, RZ, R38 ;  /* 0x000000ffff4a7224 */ /* 0x000fe200078e0026 */
[----:B------:R-:W-:-:S02]  /*a550*/  F2FP.F16.E4M3.UNPACK_B R108, R108 ;  /* 0x0000006cff6c723e */ /* 0x000fc400020006ff */
[-C--:B------:R-:W-:Y:S01]  /*a560*/  FMUL.FTZ R111, R72, R109.reuse ;  /* 0x0000006d486f7220 */ /* 0x080fe20000410000 */
[C---:B------:R-:W-:Y:S01]  /*a570*/  FMUL.FTZ R109, R56.reuse, R109 ;  /* 0x0000006d386d7220 */ /* 0x040fe20000410000 */
[--C-:B------:R-:W-:Y:S01]  /*a580*/  HADD2.F32 R113, -RZ, R112.reuse.H0_H0 ;  /* 0x20000070ff717230 */ /* 0x100fe20000004100 */
[----:B------:R-:W-:Y:S01]  /*a590*/  SHF.L.U32 R53, R53, 0x8, RZ ;  /* 0x0000000835357819 */ /* 0x000fe200000006ff */
[-C--:B------:R-:W-:Y:S01]  /*a5a0*/  FFMA.FTZ R58, R56, R107.reuse, -R111 ;  /* 0x0000006b383a7223 */ /* 0x080fe2000001086f */
[----:B------:R-:W-:Y:S01]  /*a5b0*/  FFMA.FTZ R56, R72, R107, R109 ;  /* 0x0000006b48387223 */ /* 0x000fe2000001006d */
[----:B------:R-:W-:Y:S01]  /*a5c0*/  IMAD.MOV.U32 R72, RZ, RZ, R14 ;  /* 0x000000ffff487224 */ /* 0x000fe200078e000e */
[----:B------:R-:W-:Y:S01]  /*a5d0*/  F2FP.F16.E4M3.UNPACK_B R107, R110.H1 ;  /* 0x0000006eff6b723e */ /* 0x000fe200030006ff */
[----:B------:R-:W-:Y:S01]  /*a5e0*/  HADD2.F32 R112, -RZ, R112.H1_H1 ;  /* 0x30000070ff707230 */ /* 0x000fe20000004100 */
[----:B------:R-:W-:Y:S02]  /*a5f0*/  F2FP.F16.E4M3.UNPACK_B R109, R74.H1 ;  /* 0x0000004aff6d723e */ /* 0x000fe400030006ff */
[----:B------:R-:W-:Y:S01]  /*a600*/  F2FP.F16.E4M3.UNPACK_B R111, R72.H1 ;  /* 0x00000048ff6f723e */ /* 0x000fe200030006ff */
[--C-:B------:R-:W-:Y:S01]  /*a610*/  HADD2.F32 R115, -RZ, R107.reuse.H0_H0 ;  /* 0x2000006bff737230 */ /* 0x100fe20000004100 */
[----:B------:R-:W-:Y:S01]  /*a620*/  F2FP.F16.E4M3.UNPACK_B R110, R110 ;  /* 0x0000006eff6e723e */ /* 0x000fe200020006ff */
[----:B------:R-:W-:Y:S01]  /*a630*/  HADD2.F32 R114, -RZ, R107.H1_H1 ;  /* 0x3000006bff727230 */ /* 0x000fe20000004100 */
[----:B------:R-:W-:Y:S01]  /*a640*/  F2FP.SATFINITE.E4M3.F32.PACK_AB_MERGE_C R36, R56, R73, R36 ;  /* 0x000000493824723e */ /* 0x000fe20004807024 */
[----:B------:R-:W-:Y:S01]  /*a650*/  HADD2.F32 R14, -RZ, R111.H0_H0 ;  /* 0x2000006fff0e7230 */ /* 0x000fe20000004100 */
[----:B------:R-:W-:Y:S01]  /*a660*/  F2FP.SATFINITE.E4M3.F32.PACK_AB_MERGE_C R12, R59, R12, RZ ;  /* 0x0000000c3b0c723e */ /* 0x000fe200048070ff */
[----:B------:R-:W-:Y:S01]  /*a670*/  HADD2.F32 R107, -RZ, R109.H1_H1 ;  /* 0x3000006dff6b7230 */ /* 0x000fe20000004100 */
[----:B------:R-:W-:Y:S01]  /*a680*/  LOP3.LUT R54, R54, 0xff00, R53, 0xf8, !PT ;  /* 0x0000ff0036367812 */ /* 0x000fe200078ef835 */
[----:B------:R-:W-:Y:S01]  /*a690*/  HADD2.F32 R111, -RZ, R111.H1_H1 ;  /* 0x3000006fff6f7230 */ /* 0x000fe20000004100 */
[----:B------:R-:W-:Y:S01]  /*a6a0*/  F2FP.SATFINITE.E4M3.F32.PACK_AB_MERGE_C R12, R58, R75, R12 ;  /* 0x0000004b3a0c723e */ /* 0x000fe2000480700c */
[----:B------:R-:W-:-:S02]  /*a6b0*/  HADD2.F32 R38, -RZ, R109.H0_H0 ;  /* 0x2000006dff267230 */ /* 0x000fc40000004100 */
[-C--:B------:R-:W-:Y:S01]  /*a6c0*/  FMUL.FTZ R116, R107, R114.reuse ;  /* 0x000000726b747220 */ /* 0x080fe20000410000 */
[C---:B------:R-:W-:Y:S02]  /*a6d0*/  FMUL.FTZ R114, R111.reuse, R114 ;  /* 0x000000726f727220 */ /* 0x040fe40000410000 */
[-C--:B------:R-:W-:Y:S01]  /*a6e0*/  FMUL.FTZ R117, R38, R115.reuse ;  /* 0x0000007326757220 */ /* 0x080fe20000410000 */
[-C--:B------:R-:W-:Y:S01]  /*a6f0*/  FFMA.FTZ R109, R111, R112.reuse, -R116 ;  /* 0x000000706f6d7223 */ /* 0x080fe20000010874 */
[C---:B------:R-:W-:Y:S01]  /*a700*/  FMUL.FTZ R115, R14.reuse, R115 ;  /* 0x000000730e737220 */ /* 0x040fe20000410000 */
[----:B------:R-:W-:Y:S01]  /*a710*/  FFMA.FTZ R107, R107, R112, R114 ;  /* 0x000000706b6b7223 */ /* 0x000fe20000010072 */
[----:B------:R-:W-:Y:S01]  /*a720*/  F2FP.F16.E4M3.UNPACK_B R111, R74 ;  /* 0x0000004aff6f723e */ /* 0x000fe200020006ff */
[-C--:B------:R-:W-:Y:S01]  /*a730*/  FFMA.FTZ R14, R14, R113.reuse, -R117 ;  /* 0x000000710e0e7223 */ /* 0x080fe20000010875 */
[----:B------:R-:W-:Y:S01]  /*a740*/  F2FP.F16.E4M3.UNPACK_B R112, R72 ;  /* 0x00000048ff70723e */ /* 0x000fe200020006ff */
[----:B------:R-:W-:Y:S01]  /*a750*/  FFMA.FTZ R38, R38, R113, R115 ;  /* 0x0000007126267223 */ /* 0x000fe20000010073 */
[----:B------:R-:W-:-:S02]  /*a760*/  HADD2.F32 R115, -RZ, R110.H0_H0 ;  /* 0x2000006eff737230 */ /* 0x000fc40000004100 */
[--C-:B------:R-:W-:Y:S01]  /*a770*/  HADD2.F32 R74, -RZ, R111.reuse.H0_H0 ;  /* 0x2000006fff4a7230 */ /* 0x100fe20000004100 */
        /* <DEDUP_REMOVED lines=12> */
[----:B------:R-:W-:-:S03]  /*a840*/  FMUL.FTZ R112, R111, R110 ;  /* 0x0000006e6f707220 */ /* 0x000fc60000410000 */
[C---:B------:R-:W-:Y:S01]  /*a850*/  FMUL.FTZ R110, R113.reuse, R110 ;  /* 0x0000006e716e7220 */ /* 0x040fe20000410000 */
[----:B------:R-:W-:-:S03]  /*a860*/  FFMA.FTZ R113, R113, R108, -R112 ;  /* 0x0000006c71717223 */ /* 0x000fc60000010870 */
[----:B------:R-:W-:Y:S01]  /*a870*/  FFMA.FTZ R111, R111, R108, R110 ;  /* 0x0000006c6f6f7223 */ /* 0x000fe2000001006e */
[----:B------:R-:W-:Y:S01]  /*a880*/  IMAD.SHL.U32 R108, R43, 0x100, RZ ;  /* 0x000001002b6c7824 */ /* 0x000fe200078e00ff */
[----:B------:R-:W-:Y:S01]  /*a890*/  LOP3.LUT R43, R46, 0xff00, R47, 0xf8, !PT ;  /* 0x0000ff002e2b7812 */ /* 0x000fe200078ef82f */
[----:B------:R-:W-:Y:S01]  /*a8a0*/  IMAD.U32 R46, R49, 0x10000, RZ ;  /* 0x00010000312e7824 */ /* 0x000fe200078e00ff */
[----:B------:R-:W-:Y:S01]  /*a8b0*/  F2FP.SATFINITE.E4M3.F32.PACK_AB_MERGE_C R14, R113, R72, R14 ;  /* 0x00000048710e723e */ /* 0x000fe2000480700e */
[----:B------:R-:W-:Y:S01]  /*a8c0*/  IMAD.U32 R49, R52, 0x10000, RZ ;  /* 0x0001000034317824 */ /* 0x000fe200078e00ff */
[----:B------:R-:W-:Y:S02]  /*a8d0*/  LOP3.LUT R45, R45, 0xff00, R108, 0xf8, !PT ;  /* 0x0000ff002d2d7812 */ /* 0x000fe400078ef86c */
[----:B------:R-:W-:Y:S02]  /*a8e0*/  LOP3.LUT R43, R43, 0xff0000, R46, 0xf8, !PT ;  /* 0x00ff00002b2b7812 */ /* 0x000fe400078ef82e */
[----:B------:R-:W-:-:S02]  /*a8f0*/  LOP3.LUT R49, R50, 0xff0000, R49, 0xf8, !PT ;  /* 0x00ff000032317812 */ /* 0x000fc400078ef831 */
[----:B------:R-:W-:Y:S01]  /*a900*/  LOP3.LUT R47, R45, 0xff0000, R48, 0xf8, !PT ;  /* 0x00ff00002d2f7812 */ /* 0x000fe200078ef830 */
[----:B------:R-:W-:Y:S01]  /*a910*/  HADD2.F32 R45, -RZ, R51.H0_H0 ;  /* 0x20000033ff2d7230 */ /* 0x000fe20000004100 */
[----:B------:R-:W-:Y:S02]  /*a920*/  F2FP.F16.E4M3.UNPACK_B R57, R49 ;  /* 0x00000031ff39723e */ /* 0x000fe400020006ff */
[----:B------:R-:W-:Y:S02]  /*a930*/  F2FP.F16.E4M3.UNPACK_B R50, R13 ;  /* 0x0000000dff32723e */ /* 0x000fe400020006ff */
[----:B------:R-:W-:Y:S01]  /*a940*/  F2FP.F16.E4M3.UNPACK_B R56, R47 ;  /* 0x0000002fff38723e */ /* 0x000fe200020006ff */
[----:B------:R-:W-:Y:S01]  /*a950*/  HADD2.F32 R48, -RZ, R57.H0_H0 ;  /* 0x20000039ff307230 */ /* 0x000fe20000004100 */
[----:B------:R-:W-:Y:S01]  /*a960*/  F2FP.SATFINITE.E4M3.F32.PACK_AB_MERGE_C R38, R111, R74, R38 ;  /* 0x0000004a6f26723e */ /* 0x000fe20004807026 */
[----:B------:R-:W-:Y:S02]  /*a970*/  HADD2.F32 R46, -RZ, R50.H0_H0 ;  /* 0x20000032ff2e7230 */ /* 0x000fe40000004100 */
[----:B------:R-:W-:-:S02]  /*a980*/  HADD2.F32 R52, -RZ, R56.H0_H0 ;  /* 0x20000038ff347230 */ /* 0x000fc40000004100 */
[CC--:B------:R-:W-:Y:S01]  /*a990*/  FMUL.FTZ R53, R45.reuse, R48.reuse ;  /* 0x000000302d357220 */ /* 0x0c0fe20000410000 */
[----:B------:R-:W-:Y:S02]  /*a9a0*/  HADD2.F32 R57, -RZ, R57.H1_H1 ;  /* 0x30000039ff397230 */ /* 0x000fe40000004100 */
[C---:B------:R-:W-:Y:S01]  /*a9b0*/  FMUL.FTZ R58, R46.reuse, R48 ;  /* 0x000000302e3a7220 */ /* 0x040fe20000410000 */
[----:B------:R-:W-:Y:S02]  /*a9c0*/  HADD2.F32 R50, -RZ, R50.H1_H1 ;  /* 0x30000032ff327230 */ /* 0x000fe40000004100 */
[-C--:B------:R-:W-:Y:S01]  /*a9d0*/  FFMA.FTZ R46, R46, R52.reuse, -R53 ;  /* 0x000000342e2e7223 */ /* 0x080fe20000010835 */
[----:B------:R-:W-:Y:S01]  /*a9e0*/  HADD2.F32 R53, -RZ, R51.H1_H1 ;  /* 0x30000033ff357230 */ /* 0x000fe20000004100 */
[----:B------:R-:W-:Y:S01]  /*a9f0*/  LOP3.LUT R48, R54, 0xff0000, R55, 0xf8, !PT ;  /* 0x00ff000036307812 */ /* 0x000fe200078ef837 */
[----:B------:R-:W-:Y:S01]  /*aa00*/  FFMA.FTZ R45, R45, R52, R58 ;  /* 0x000000342d2d7223 */ /* 0x000fe2000001003a */
[----:B------:R-:W-:Y:S01]  /*aa10*/  F2FP.F16.E4M3.UNPACK_B R52, R37.H1 ;  /* 0x00000025ff34723e */ /* 0x000fe200030006ff */
[----:B------:R-:W-:Y:S01]  /*aa20*/  HADD2.F32 R56, -RZ, R56.H1_H1 ;  /* 0x30000038ff387230 */ /* 0x000fe20000004100 */
[----:B------:R-:W-:Y:S01]  /*aa30*/  F2FP.F16.E4M3.UNPACK_B R55, R49.H1 ;  /* 0x00000031ff37723e */ /* 0x000fe200030006ff */
[----:B------:R-:W-:Y:S01]  /*aa40*/  FMUL.FTZ R58, R50, R57 ;  /* 0x00000039323a7220 */ /* 0x000fe20000410000 */
[----:B------:R-:W-:Y:S01]  /*aa50*/  F2FP.F16.E4M3.UNPACK_B R51, R13.H1 ;  /* 0x0000000dff33723e */ /* 0x000fe200030006ff */
[----:B------:R-:W-:Y:S01]  /*aa60*/  FMUL.FTZ R13, R53, R57 ;  /* 0x00000039350d7220 */ /* 0x000fe20000410000 */
[----:B------:R-:W-:Y:S01]  /*aa70*/  HADD2.F32 R49, -RZ, R52.H0_H0 ;  /* 0x20000034ff317230 */ /* 0x000fe20000004100 */
[----:B------:R-:W-:Y:S01]  /*aa80*/  F2FP.F16.E4M3.UNPACK_B R54, R47.H1 ;  /* 0x0000002fff36723e */ /* 0x000fe200030006ff */
[----:B------:R-:W-:-:S02]  /*aa90*/  HADD2.F32 R72, -RZ, R55.H0_H0 ;  /* 0x20000037ff487230 */ /* 0x000fc40000004100 */
[-C--:B------:R-:W-:Y:S01]  /*aaa0*/  FFMA.FTZ R13, R50, R56.reuse, -R13 ;  /* 0x00000038320d7223 */ /* 0x080fe2000001080d */
[----:B------:R-:W-:Y:S02]  /*aab0*/  HADD2.F32 R37, -RZ, R51.H0_H0 ;  /* 0x20000033ff257230 */ /* 0x000fe40000004100 */
[----:B------:R-:W-:Y:S01]  /*aac0*/  FFMA.FTZ R50, R53, R56, R58 ;  /* 0x0000003835327223 */ /* 0x000fe2000001003a */
[----:B------:R-:W-:Y:S02]  /*aad0*/  HADD2.F32 R56, -RZ, R52.H1_H1 ;  /* 0x30000034ff387230 */ /* 0x000fe40000004100 */
[-C--:B------:R-:W-:Y:S01]  /*aae0*/  FMUL.FTZ R74, R49, R72.reuse ;  /* 0x00000048314a7220 */ /* 0x080fe20000410000 */
[----:B------:R-:W-:Y:S02]  /*aaf0*/  HADD2.F32 R52, -RZ, R55.H1_H1 ;  /* 0x30000037ff347230 */ /* 0x000fe40000004100 */
[----:B------:R-:W-:Y:S01]  /*ab00*/  FMUL.FTZ R72, R37, R72 ;  /* 0x0000004825487220 */ /* 0x000fe20000410000 */
[----:B------:R-:W-:Y:S01]  /*ab10*/  HADD2.F32 R58, -RZ, R54.H0_H0 ;  /* 0x20000036ff3a7230 */ /* 0x000fe20000004100 */
[----:B------:R-:W-:Y:S01]  /*ab20*/  F2FP.F16.E4M3.UNPACK_B R53, R39 ;  /* 0x00000027ff35723e */ /* 0x000fe200020006ff */
[----:B------:R-:W-:-:S02]  /*ab30*/  HADD2.F32 R51, -RZ, R51.H1_H1 ;  /* 0x30000033ff337230 */ /* 0x000fc40000004100 */
[----:B------:R-:W-:Y:S02]  /*ab40*/  HADD2.F32 R55, -RZ, R54.H1_H1 ;  /* 0x30000036ff377230 */ /* 0x000fe40000004100 */
[----:B------:R-:W-:Y:S01]  /*ab50*/  FMUL.FTZ R54, R56, R52 ;  /* 0x0000003438367220 */ /* 0x000fe20000410000 */
[----:B------:R-:W-:Y:S01]  /*ab60*/  FFMA.FTZ R47, R49, R58, R72 ;  /* 0x0000003a312f7223 */ /* 0x000fe20000010048 */
[----:B------:R-:W-:Y:S01]  /*ab70*/  F2FP.F16.E4M3.UNPACK_B R49, R48 ;  /* 0x00000030ff31723e */ /* 0x000fe200020006ff */
[C---:B------:R-:W-:Y:S01]  /*ab80*/  FMUL.FTZ R59, R51.reuse, R52 ;  /* 0x00000034333b7220 */ /* 0x040fe20000410000 */
[----:B------:R-:W-:Y:S01]  /*ab90*/  FFMA.FTZ R52, R51, R55, -R54 ;  /* 0x0000003733347223 */ /* 0x000fe20000010836 */
[----:B------:R-:W-:Y:S01]  /*aba0*/  F2FP.F16.E4M3.UNPACK_B R54, R15 ;  /* 0x0000000fff36723e */ /* 0x000fe200020006ff */
[----:B------:R-:W-:Y:S01]  /*abb0*/  FFMA.FTZ R37, R37, R58, -R74 ;  /* 0x0000003a25257223 */ /* 0x000fe2000001084a */
[----:B------:R-:W-:Y:S01]  /*abc0*/  F2FP.F16.E4M3.UNPACK_B R51, R43 ;  /* 0x0000002bff33723e */ /* 0x000fe200020006ff */
[----:B------:R-:W-:-:S02]  /*abd0*/  HADD2.F32 R58, -RZ, R53.H0_H0 ;  /* 0x20000035ff3a7230 */ /* 0x000fc40000004100 */
[----:B------:R-:W-:Y:S01]  /*abe0*/  FFMA.FTZ R56, R56, R55, R59 ;  /* 0x0000003738387223 */ /* 0x000fe2000001003b */
[----:B------:R-:W-:Y:S01]  /*abf0*/  HADD2.F32 R57, -RZ, R49.H0_H0 ;  /* 0x20000031ff397230 */ /* 0x000fe20000004100 */
[----:B------:R-:W-:Y:S01]  /*ac00*/  F2FP.SATFINITE.E4M3.F32.PACK_AB_MERGE_C R37, R52, R37, RZ ;  /* 0x000000253425723e */ /* 0x000fe200048070ff */
[----:B------:R-:W-:Y:S02]  /*ac10*/  HADD2.F32 R55, -RZ, R54.H0_H0 ;  /* 0x20000036ff377230 */ /* 0x000fe40000004100 */
[----:B------:R-:W-:Y:S02]  /*ac20*/  HADD2.F32 R59, -RZ, R51.H0_H0 ;  /* 0x20000033ff3b7230 */ /* 0x000fe40000004100 */
[CC--:B------:R-:W-:Y:S01]  /*ac30*/  FMUL.FTZ R72, R58.reuse, R57.reuse ;  /* 0x000000393a487220 */ /* 0x0c0fe20000410000 */
[----:B------:R-:W-:Y:S02]  /*ac40*/  HADD2.F32 R53, -RZ, R53.H1_H1 ;  /* 0x30000035ff357230 */ /* 0x000fe40000004100 */
[C---:B------:R-:W-:Y:S01]  /*ac50*/  FMUL.FTZ R73, R55.reuse, R57 ;  /* 0x0000003937497220 */ /* 0x040fe20000410000 */
[----:B------:R-:W-:Y:S01]  /*ac60*/  F2FP.F16.E4M3.UNPACK_B R57, R39.H1 ;  /* 0x00000027ff39723e */ /* 0x000fe200030006ff */
[----:B------:R-:W-:Y:S01]  /*ac70*/  FFMA.FTZ R55, R55, R59, -R72 ;  /* 0x0000003b37377223 */ /* 0x000fe20000010848 */
[----:B------:R-:W-:Y:S01]  /*ac80*/  F2FP.F16.E4M3.UNPACK_B R72, R48.H1 ;  /* 0x00000030ff48723e */ /* 0x000fe200030006ff */
[----:B------:R-:W-:Y:S01]  /*ac90*/  HADD2.F32 R49, -RZ, R49.H1_H1 ;  /* 0x30000031ff317230 */ /* 0x000fe20000004100 */
[----:B------:R-:W-:Y:S01]  /*aca0*/  F2FP.F16.E4M3.UNPACK_B R48, R15.H1 ;  /* 0x0000000fff30723e */ /* 0x000fe200030006ff */
[----:B------:R-:W-:Y:S01]  /*acb0*/  FFMA.FTZ R15, R58, R59, R73 ;  /* 0x0000003b3a0f7223 */ /* 0x000fe20000010049 */
[----:B------:R-:W-:Y:S01]  /*acc0*/  F2FP.F16.E4M3.UNPACK_B R59, R43.H1 ;  /* 0x0000002bff3b723e */ /* 0x000fe200030006ff */
[----:B------:R-:W-:Y:S01]  /*acd0*/  HADD2.F32 R58, -RZ, R57.H0_H0 ;  /* 0x20000039ff3a7230 */ /* 0x000fe20000004100 */
[----:B------:R-:W-:Y:S01]  /*ace0*/  F2FP.SATFINITE.E4M3.F32.PACK_AB_MERGE_C R47, R56, R47, RZ ;  /* 0x0000002f382f723e */ /* 0x000fe200048070ff */
[----:B------:R-:W-:Y:S01]  /*acf0*/  HADD2.F32 R73, -RZ, R72.H0_H0 ;  /* 0x20000048ff497230 */ /* 0x000fe20000004100 */
[----:B------:R-:W-:Y:S01]  /*ad00*/  F2FP.SATFINITE.E4M3.F32.PACK_AB_MERGE_C R13, R13, R46, R37 ;  /* 0x0000002e0d0d723e */ /* 0x000fe20004807025 */
[----:B------:R-:W-:Y:S01]  /*ad10*/  HADD2.F32 R39, -RZ, R48.H0_H0 ;  /* 0x20000030ff277230 */ /* 0x000fe20000004100 */
[----:B------:R-:W-:Y:S01]  /*ad20*/  F2FP.SATFINITE.E4M3.F32.PACK_AB_MERGE_C R37, R50, R45, R47 ;  /* 0x0000002d3225723e */ /* 0x000fe2000480702f */
        /* <DEDUP_REMOVED lines=8> */
[----:B------:R-:W-:-:S02]  /*adb0*/  HADD2.F32 R59, -RZ, R59.H1_H1 ;  /* 0x3000003bff3b7230 */ /* 0x000fc40000004100 */
[CC--:B------:R-:W-:Y:S01]  /*adc0*/  FMUL.FTZ R73, R57.reuse, R72.reuse ;  /* 0x0000004839497220 */ /* 0x0c0fe20000410000 */
[----:B------:R-:W-:Y:S02]  /*add0*/  HADD2.F32 R54, -RZ, R54.H1_H1 ;  /* 0x30000036ff367230 */ /* 0x000fe40000004100 */
[C---:B------:R-:W-:Y:S01]  /*ade0*/  FMUL.FTZ R72, R48.reuse, R72 ;  /* 0x0000004830487220 */ /* 0x040fe20000410000 */
[----:B------:R-:W-:Y:S02]  /*adf0*/  HADD2.F32 R51, -RZ, R51.H1_H1 ;  /* 0x30000033ff337230 */ /* 0x000fe40000004100 */
[-C--:B------:R-:W-:Y:S01]  /*ae00*/  FFMA.FTZ R58, R48, R59.reuse, -R73 ;  /* 0x0000003b303a7223 */ /* 0x080fe20000010849 */
[----:B------:R-:W-:Y:S01]  /*ae10*/  FFMA.FTZ R72, R57, R59, R72 ;  /* 0x0000003b39487223 */ /* 0x000fe20000010048 */
[CC--:B------:R-:W-:Y:S01]  /*ae20*/  FMUL.FTZ R57, R53.reuse, R49.reuse ;  /* 0x0000003135397220 */ /* 0x0c0fe20000410000 */
[----:B------:R-:W-:Y:S02]  /*ae30*/  FMUL.FTZ R48, R54, R49 ;  /* 0x0000003136307220 */ /* 0x000fe40000410000 */
[----:B------:R-:W-:Y:S01]  /*ae40*/  F2FP.SATFINITE.E4M3.F32.PACK_AB_MERGE_C R39, R58, R39, RZ ;  /* 0x000000273a27723e */ /* 0x000fe200048070ff */
[-C--:B------:R-:W-:Y:S01]  /*ae50*/  FFMA.FTZ R54, R54, R51.reuse, -R57 ;  /* 0x0000003336367223 */ /* 0x080fe20000010839 */
[----:B------:R-:W-:Y:S01]  /*ae60*/  FFMA.FTZ R48, R53, R51, R48 ;  /* 0x0000003335307223 */ /* 0x000fe20000010030 */
[----:B------:R-:W-:-:S03]  /*ae70*/  F2FP.SATFINITE.E4M3.F32.PACK_AB_MERGE_C R43, R72, R43, RZ ;  /* 0x0000002b482b723e */ /* 0x000fc600048070ff */
[----:B------:R-:W-:Y:S02]  /*ae80*/  F2FP.SATFINITE.E4M3.F32.PACK_AB_MERGE_C R39, R54, R55, R39 ;  /* 0x000000373627723e */ /* 0x000fe40004807027 */
[----:B------:R-:W-:-:S03]  /*ae90*/  F2FP.SATFINITE.E4M3.F32.PACK_AB_MERGE_C R43, R48, R15, R43 ;  /* 0x0000000f302b723e */ /* 0x000fc6000480702b */
[----:B------:R-:W-:Y:S01]  /*aea0*/  IMAD.MOV.U32 R15, RZ, RZ, R39 ;  /* 0x000000ffff0f7224 */ /* 0x000fe200078e0027 */
[----:B------:R-:W-:-:S07]  /*aeb0*/  MOV R39, R43 ;  /* 0x0000002b00277202 */ /* 0x000fce0000000f00 */
.L_x_3134:
[----:B------:R-:W-:Y:S05]  /*aec0*/  BSYNC B2 ;  /* 0x0000000000027941 */ /* 0x000fea0003800000 */
.L_x_3133:
[----:B------:R-:W-:Y:S01]  /*aed0*/  ISETP.GE.AND P3, PT, R11, R105, PT ;  /* 0x000000690b00720c */ /* 0x000fe20003f66270 */
[----:B-1----:R1:W-:-:S12]  /*aee0*/  ST.E.128 desc[UR46][R40.64], R12 ;  /* 0x0000000c28007985 */ /* 0x0023d8000c101d2e */
[----:B------:R-:W-:-:S04]  /*aef0*/  @!P3 IADD3 R42, P4, R11, R42, RZ ;  /* 0x0000002a0b2ab210 */ /* 0x000fc80007f9e0ff */
[----:B------:R-:W-:-:S05]  /*af00*/  @!P3 LEA.HI.X.SX32 R43, R11, R44, 0x1, P4 ;  /* 0x0000002c0b2bb211 */ /* 0x000fca00020f0eff */
[----:B---3--:R1:W-:Y:S04]  /*af10*/  @!P3 ST.E.128 desc[UR46][R42.64], R36 ;  /* 0x000000242a00b985 */ /* 0x0083e8000c101d2e */
.L_x_3132:
[----:B------:R-:W-:Y:S05]  /*af20*/  BSYNC B1 ;  /* 0x0000000000017941 */ /* 0x000fea0003800000 */
.L_x_3131:
[----:B------:R-:W-:-:S03]  /*af30*/  UMOV UR4, 0xffffffff ;  /* 0xffffffff00047882 */ /* 0x000fc60000000000 */
[----:B------:R-:W-:Y:S05]  /*af40*/  BRA.DIV UR4, `(.L_x_3135) ;  /* 0x0000027604e87947 */ /* 0x000fea000b800000 */
[----:B-1----:R-:W1:Y:S04]  /*af50*/  SHFL.IDX PT, R100, R100, 0x3, 0x181f ;  /* 0x00781f0064647f89 */ /* 0x002e6800000e0000 */
[----:B---3--:R3:W0:Y:S02]  /*af60*/  SHFL.IDX PT, R42, R99, 0x3, 0x181f ;  /* 0x00781f00632a7f89 */ /* 0x00862400000e0000 */
.L_x_3469:
[----:B------:R-:W-:-:S05]  /*af70*/  VIADD R11, R219, 0x60 ;  /* 0x00000060db0b7836 */ /* 0x000fca0000000000 */
[----:B------:R-:W-:-:S13]  /*af80*/  ISETP.GE.OR P3, PT, R11, R97, P1 ;  /* 0x000000610b00720c */ /* 0x000fda0000f66670 */
[----:B------:R-:W-:Y:S05]  /*af90*/  @P3 BRA `(.L_x_3110) ;  /* 0x0000001400903947 */ /* 0x000fea0003800000 */
[----:B----4-:R-:W4:Y:S01]  /*afa0*/  LDL R14, [R1+0x6c] ;  /* 0x00006c00010e7983 */ /* 0x010f220000100800 */
        /* <DEDUP_REMOVED lines=10> */
[----:B-1----:R-:W-:Y:S01]  /*b050*/  IMAD.X R41, R100, 0x1, R87, P3 ;  /* 0x0000000164297824 */ /* 0x002fe200018e0657 */
        /* <DEDUP_REMOVED lines=10> */
[----:B----4-:R-:W-:Y:S01]  /*b100*/  IADD3 R13, R12, R13, R14 ;  /* 0x0000000d0c0d7210 */ /* 0x010fe20007ffe00e */
[----:B------:R-:W-:-:S04]  /*b110*/  IMAD R12, R216, 0x8000, R7 ;  /* 0x00008000d80c7824 */ /* 0x000fc800078e0207 */
[----:B------:R-:W-:Y:S02]  /*b120*/  IMAD R14, R216, 0x8000, R13 ;  /* 0x00008000d80e7824 */ /* 0x000fe400078e020d */
[----:B------:R-:W-:-:S03]  /*b130*/  IMAD.IADD R12, R23, 0x1, R12 ;  /* 0x00000001170c7824 */ /* 0x000fc600078e020c */
[----:B------:R-:W-:-:S03]  /*b140*/  IADD3 R36, R23, R14, RZ ;  /* 0x0000000e17247210 */ /* 0x000fc60007ffe0ff */
[----:B------:R-:W0:Y:S04]  /*b150*/  LDS.128 R12, [R12+0x28400] ;  /* 0x028400000c0c7984 */ /* 0x000e280000000c00 */
[----:B------:R-:W1:Y:S01]  /*b160*/  LDS.128 R36, [R36+0x28400] ;  /* 0x0284000024247984 */ /* 0x000e620000000c00 */
[----:B------:R-:W-:Y:S05]  /*b170*/  @P2 BRA `(.L_x_3137) ;  /* 0x0000000c00542947 */ /* 0x000fea0003800000 */
[--C-:B------:R-:W-:Y:S01]  /*b180*/  SHF.R.U32.HI R43, RZ, 0x8, R61.reuse ;  /* 0x00000008ff2b7819 */ /* 0x100fe2000001163d */
[----:B0-----:R-:W-:Y:S01]  /*b190*/  IMAD.MOV.U32 R47, RZ, RZ, R12 ;  /* 0x000000ffff2f7224 */ /* 0x001fe200078e000c */
[----:B------:R-:W-:Y:S01]  /*b1a0*/  LOP3.LUT R49, R61, 0xff0000ff, RZ, 0xc0, !PT ;  /* 0xff0000ff3d317812 */ /* 0x000fe200078ec0ff */
[----:B-1----:R-:W-:Y:S01]  /*b1b0*/  IMAD.MOV.U32 R48, RZ, RZ, R36 ;  /* 0x000000ffff307224 */ /* 0x002fe200078e0024 */
[----:B------:R-:W-:Y:S01]  /*b1c0*/  SHF.R.U32.HI R53, RZ, 0x10, R61 ;  /* 0x00000010ff357819 */ /* 0x000fe2000001163d */
[----:B------:R-:W-:Y:S01]  /*b1d0*/  IMAD.SHL.U32 R12, R43, 0x100, RZ ;  /* 0x000001002b0c7824 */ /* 0x000fe200078e00ff */
[--C-:B------:R-:W-:Y:S01]  /*b1e0*/  SHF.R.U32.HI R52, RZ, 0x8, R63.reuse ;  /* 0x00000008ff347819 */ /* 0x100fe2000001163f */
[----:B------:R-:W-:Y:S01]  /*b1f0*/  IMAD.MOV.U32 R43, RZ, RZ, R14 ;  /* 0x000000ffff2b7224 */ /* 0x000fe200078e000e */
[----:B------:R-:W-:Y:S01]  /*b200*/  SHF.R.U32.HI R54, RZ, 0x10, R63 ;  /* 0x00000010ff367819 */ /* 0x000fe2000001163f */
[----:B------:R-:W-:Y:S01]  /*b210*/  IMAD.U32 R36, R53, 0x10000, RZ ;  /* 0x0001000035247824 */ /* 0x000fe200078e00ff */
[----:B------:R-:W-:Y:S01]  /*b220*/  LOP3.LUT R49, R49, 0xff00, R12, 0xf8, !PT ;  /* 0x0000ff0031317812 */ /* 0x000fe200078ef80c */
[----:B------:R-:W-:Y:S01]  /*b230*/  IMAD.MOV.U32 R44, RZ, RZ, R38 ;  /* 0x000000ffff2c7224 */ /* 0x000fe200078e0026 */
[----:B------:R-:W-:-:S02]  /*b240*/  LOP3.LUT R51, R63, 0xff0000ff, RZ, 0xc0, !PT ;  /* 0xff0000ff3f337812 */ /* 0x000fc400078ec0ff */
[----:B------:R-:W-:Y:S02]  /*b250*/  SHF.R.U32.HI R50, RZ, 0x8, R65 ;  /* 0x00000008ff327819 */ /* 0x000fe40000011641 */
[----:B------:R-:W-:Y:S02]  /*b260*/  SHF.L.U32 R12, R52, 0x8, RZ ;  /* 0x00000008340c7819 */ /* 0x000fe400000006ff */
[----:B------:R-:W-:Y:S01]  /*b270*/  SHF.R.U32.HI R46, RZ, 0x8, R67 ;  /* 0x00000008ff2e7819 */ /* 0x000fe20000011643 */
[----:B------:R-:W-:Y:S01]  /*b280*/  IMAD.SHL.U32 R14, R50, 0x100, RZ ;  /* 0x00000100320e7824 */ /* 0x000fe200078e00ff */
[----:B------:R-:W-:Y:S01]  /*b290*/  LOP3.LUT R53, R51, 0xff00, R12, 0xf8, !PT ;  /* 0x0000ff0033357812 */ /* 0x000fe200078ef80c */
[----:B------:R-:W-:Y:S01]  /*b2a0*/  IMAD.U32 R12, R54, 0x10000, RZ ;  /* 0x00010000360c7824 */ /* 0x000fe200078e00ff */
[----:B------:R-:W-:Y:S01]  /*b2b0*/  LOP3.LUT R55, R65, 0xff0000ff, RZ, 0xc0, !PT ;  /* 0xff0000ff41377812 */ /* 0x000fe200078ec0ff */
[----:B------:R-:W-:Y:S01]  /*b2c0*/  IMAD.SHL.U32 R38, R46, 0x100, RZ ;  /* 0x000001002e267824 */ /* 0x000fe200078e00ff */
[----:B------:R-:W-:-:S02]  /*b2d0*/  LOP3.LUT R36, R49, 0xff0000, R36, 0xf8, !PT ;  /* 0x00ff000031247812 */ /* 0x000fc400078ef824 */
[----:B------:R-:W-:Y:S02]  /*b2e0*/  F2FP.F16.E4M3.UNPACK_B R54, R103.H1 ;  /* 0x00000067ff36723e */ /* 0x000fe400030006ff */
[----:B------:R-:W-:Y:S02]  /*b2f0*/  F2FP.F16.E4M3.UNPACK_B R51, R48.H1 ;  /* 0x00000030ff33723e */ /* 0x000fe400030006ff */
[----:B------:R-:W-:Y:S02]  /*b300*/  F2FP.F16.E4M3.UNPACK_B R49, R47.H1 ;  /* 0x0000002fff31723e */ /* 0x000fe400030006ff */
[----:B------:R-:W-:Y:S01]  /*b310*/  SHF.R.U32.HI R45, RZ, 0x10, R65 ;  /* 0x00000010ff2d7819 */ /* 0x000fe20000011641 */
[----:B------:R-:W-:Y:S01]  /*b320*/  HADD2.F32 R50, -RZ, R51.H0_H0 ;  /* 0x20000033ff327230 */ /* 0x000fe20000004100 */
[----:B------:R-:W-:Y:S01]  /*b330*/  LOP3.LUT R59, R67, 0xff0000ff, RZ, 0xc0, !PT ;  /* 0xff0000ff433b7812 */ /* 0x000fe200078ec0ff */
[----:B------:R-:W-:Y:S01]  /*b340*/  HADD2.F32 R46, -RZ, R49.H0_H0 ;  /* 0x20000031ff2e7230 */ /* 0x000fe20000004100 */
[----:B------:R-:W-:Y:S01]  /*b350*/  LOP3.LUT R57, R55, 0xff00, R14, 0xf8, !PT ;  /* 0x0000ff0037397812 */ /* 0x000fe200078ef80e */
[----:B------:R-:W-:Y:S01]  /*b360*/  HADD2.F32 R55, -RZ, R54.H0_H0 ;  /* 0x20000036ff377230 */ /* 0x000fe20000004100 */
[----:B------:R-:W-:-:S02]  /*b370*/  F2FP.F16.E4M3.UNPACK_B R52, R101.H1 ;  /* 0x00000065ff34723e */ /* 0x000fc400030006ff */
[----:B------:R-:W-:Y:S01]  /*b380*/  LOP3.LUT R59, R59, 0xff00, R38, 0xf8, !PT ;  /* 0x0000ff003b3b7812 */ /* 0x000fe200078ef826 */
[----:B------:R-:W-:Y:S01]  /*b390*/  IMAD.U32 R38, R45, 0x10000, RZ ;  /* 0x000100002d267824 */ /* 0x000fe200078e00ff */
[----:B------:R-:W-:Y:S01]  /*b3a0*/  LOP3.LUT R12, R53, 0xff0000, R12, 0xf8, !PT ;  /* 0x00ff0000350c7812 */ /* 0x000fe200078ef80c */
[----:B------:R-:W-:Y:S02]  /*b3b0*/  HADD2.F32 R53, -RZ, R52.H0_H0 ;  /* 0x20000034ff357230 */ /* 0x000fe40000004100 */
[-C--:B------:R-:W-:Y:S01]  /*b3c0*/  FMUL.FTZ R45, R50, R55.reuse ;  /* 0x00000037322d7220 */ /* 0x080fe20000410000 */
[C---:B------:R-:W-:Y:S01]  /*b3d0*/  FMUL.FTZ R55, R46.reuse, R55 ;  /* 0x000000372e377220 */ /* 0x040fe20000410000 */
[----:B------:R-:W-:Y:S02]  /*b3e0*/  SHF.R.U32.HI R56, RZ, 0x10, R67 ;  /* 0x00000010ff387819 */ /* 0x000fe40000011643 */
[-C--:B------:R-:W-:Y:S01]  /*b3f0*/  FFMA.FTZ R45, R46, R53.reuse, -R45 ;  /* 0x000000352e2d7223 */ /* 0x080fe2000001082d */
[----:B------:R-:W-:Y:S01]  /*b400*/  FFMA.FTZ R46, R50, R53, R55 ;  /* 0x00000035322e7223 */ /* 0x000fe20000010037 */
[----:B------:R-:W-:Y:S01]  /*b410*/  HADD2.F32 R53, -RZ, R54.H1_H1 ;  /* 0x30000036ff357230 */ /* 0x000fe20000004100 */
[----:B------:R-:W-:Y:S01]  /*b420*/  F2FP.F16.E4M3.UNPACK_B R103, R103 ;  /* 0x00000067ff67723e */ /* 0x000fe200020006ff */
[----:B------:R-:W-:Y:S01]  /*b430*/  HADD2.F32 R55, -RZ, R52.H1_H1 ;  /* 0x30000034ff377230 */ /* 0x000fe20000004100 */
[----:B------:R-:W-:Y:S01]  /*b440*/  F2FP.F16.E4M3.UNPACK_B R52, R48 ;  /* 0x00000030ff34723e */ /* 0x000fe200020006ff */
[----:B------:R-:W-:Y:S01]  /*b450*/  HADD2.F32 R50, -RZ, R49.H1_H1 ;  /* 0x30000031ff327230 */ /* 0x000fe20000004100 */
[----:B------:R-:W-:Y:S01]  /*b460*/  LOP3.LUT R38, R57, 0xff0000, R38, 0xf8, !PT ;  /* 0x00ff000039267812 */ /* 0x000fe200078ef826 */
[----:B------:R-:W-:Y:S01]  /*b470*/  HADD2.F32 R54, -RZ, R51.H1_H1 ;  /* 0x30000033ff367230 */ /* 0x000fe20000004100 */
[----:B------:R-:W-:-:S02]  /*b480*/  F2FP.F16.E4M3.UNPACK_B R51, R47 ;  /* 0x0000002fff33723e */ /* 0x000fc400020006ff */
[----:B------:R-:W-:Y:S01]  /*b490*/  SHF.L.U32 R14, R56, 0x10, RZ ;  /* 0x00000010380e7819 */ /* 0x000fe200000006ff */
[----:B------:R-:W-:Y:S01]  /*b4a0*/  FMUL.FTZ R57, R50, R53 ;  /* 0x0000003532397220 */ /* 0x000fe20000410000 */
[----:B------:R-:W-:Y:S01]  /*b4b0*/  F2FP.F16.E4M3.UNPACK_B R101, R101 ;  /* 0x00000065ff65723e */ /* 0x000fe200020006ff */
[----:B------:R-:W-:Y:S01]  /*b4c0*/  FMUL.FTZ R47, R54, R53 ;  /* 0x00000035362f7220 */ /* 0x000fe20000410000 */
[----:B------:R-:W-:Y:S01]  /*b4d0*/  HADD2.F32 R56, -RZ, R103.H0_H0 ;  /* 0x20000067ff387230 */ /* 0x000fe20000004100 */
[----:B------:R-:W-:Y:S01]  /*b4e0*/  LOP3.LUT R14, R59, 0xff0000, R14, 0xf8, !PT ;  /* 0x00ff00003b0e7812 */ /* 0x000fe200078ef80e */
[----:B------:R-:W-:Y:S02]  /*b4f0*/  HADD2.F32 R53, -RZ, R52.H0_H0 ;  /* 0x20000034ff357230 */ /* 0x000fe40000004100 */
[-C--:B------:R-:W-:Y:S01]  /*b500*/  FFMA.FTZ R48, R50, R55.reuse, -R47 ;  /* 0x0000003732307223 */ /* 0x080fe2000001082f */
[----:B------:R-:W-:Y:S02]  /*b510*/  HADD2.F32 R49, -RZ, R51.H0_H0 ;  /* 0x20000033ff317230 */ /* 0x000fe40000004100 */
[----:B------:R-:W-:Y:S01]  /*b520*/  FFMA.FTZ R47, R54, R55, R57 ;  /* 0x00000037362f7223 */ /* 0x000fe20000010039 */
[----:B------:R-:W-:-:S02]  /*b530*/  HADD2.F32 R50, -RZ, R101.H0_H0 ;  /* 0x20000065ff327230 */ /* 0x000fc40000004100 */
[-C--:B------:R-:W-:Y:S01]  /*b540*/  FMUL.FTZ R58, R53, R56.reuse ;  /* 0x00000038353a7220 */ /* 0x080fe20000410000 */
[----:B------:R-:W-:Y:S02]  /*b550*/  HADD2.F32 R103, -RZ, R103.H1_H1 ;  /* 0x30000067ff677230 */ /* 0x000fe40000004100 */
[C---:B------:R-:W-:Y:S01]  /*b560*/  FMUL.FTZ R56, R49.reuse, R56 ;  /* 0x0000003831387220 */ /* 0x040fe20000410000 */
[----:B------:R-:W-:Y:S01]  /*b570*/  HADD2.F32 R54, -RZ, R52.H1_H1 ;  /* 0x30000034ff367230 */ /* 0x000fe20000004100 */
[----:B------:R-:W-:Y:S01]  /*b580*/  F2FP.F16.E4M3.UNPACK_B R57, R104.H1 ;  /* 0x00000068ff39723e */ /* 0x000fe200030006ff */
[----:B------:R-:W-:Y:S01]  /*b590*/  HADD2.F32 R51, -RZ, R51.H1_H1 ;  /* 0x30000033ff337230 */ /* 0x000fe20000004100 */
[----:B------:R-:W-:Y:S01]  /*b5a0*/  F2FP.F16.E4M3.UNPACK_B R55, R44.H1 ;  /* 0x0000002cff37723e */ /* 0x000fe200030006ff */
[-C--:B------:R-:W-:Y:S01]  /*b5b0*/  FFMA.FTZ R49, R49, R50.reuse, -R58 ;  /* 0x0000003231317223 */ /* 0x080fe2000001083a */
[----:B------:R-:W-:Y:S02]  /*b5c0*/  HADD2.F32 R101, -RZ, R101.H1_H1 ;  /* 0x30000065ff657230 */ /* 0x000fe40000004100 */
[----:B------:R-:W-:Y:S01]  /*b5d0*/  FFMA.FTZ R50, R53, R50, R56 ;  /* 0x0000003235327223 */ /* 0x000fe20000010038 */
[-C--:B------:R-:W-:Y:S01]  /*b5e0*/  FMUL.FTZ R52, R54, R103.reuse ;  /* 0x0000006736347220 */ /* 0x080fe20000410000 */
[----:B------:R-:W-:Y:S01]  /*b5f0*/  FMUL.FTZ R103, R51, R103 ;  /* 0x0000006733677220 */ /* 0x000fe20000410000 */
[----:B------:R-:W-:Y:S01]  /*b600*/  F2FP.F16.E4M3.UNPACK_B R58, R102.H1 ;  /* 0x00000066ff3a723e */ /* 0x000fe200030006ff */
[----:B------:R-:W-:Y:S01]  /*b610*/  HADD2.F32 R61, -RZ, R57.H0_H0 ;  /* 0x20000039ff3d7230 */ /* 0x000fe20000004100 */
[----:B------:R-:W-:Y:S01]  /*b620*/  F2FP.F16.E4M3.UNPACK_B R53, R43.H1 ;  /* 0x0000002bff35723e */ /* 0x000fe200030006ff */
[----:B------:R-:W-:-:S02]  /*b630*/  HADD2.F32 R56, -RZ, R55.H0_H0 ;  /* 0x20000037ff387230 */ /* 0x000fc40000004100 */
[-C--:B------:R-:W-:Y:S01]  /*b640*/  FFMA.FTZ R52, R51, R101.reuse, -R52 ;  /* 0x0000006533347223 */ /* 0x080fe20000010834 */
[----:B------:R-:W-:Y:S01]  /*b650*/  FFMA.FTZ R51, R54, R101, R103 ;  /* 0x0000006536337223 */ /* 0x000fe20000010067 */
[----:B------:R-:W-:Y:S01]  /*b660*/  HADD2.F32 R60, -RZ, R57.H1_H1 ;  /* 0x30000039ff3c7230 */ /* 0x000fe20000004100 */
[----:B------:R-:W-:Y:S01]  /*b670*/  F2FP.F16.E4M3.UNPACK_B R104, R104 ;  /* 0x00000068ff68723e */ /* 0x000fe200020006ff */
[----:B------:R-:W-:Y:S02]  /*b680*/  HADD2.F32 R54, -RZ, R53.H0_H0 ;  /* 0x20000035ff367230 */ /* 0x000fe40000004100 */
[----:B------:R-:W-:Y:S01]  /*b690*/  FMUL.FTZ R63, R56, R61 ;  /* 0x0000003d383f7220 */ /* 0x000fe20000410000 */
[----:B------:R-:W-:Y:S01]  /*b6a0*/  HADD2.F32 R59, -RZ, R58.H0_H0 ;  /* 0x2000003aff3b7230 */ /* 0x000fe20000004100 */
[----:B------:R-:W-:Y:S01]  /*b6b0*/  F2FP.F16.E4M3.UNPACK_B R43, R43 ;  /* 0x0000002bff2b723e */ /* 0x000fe200020006ff */
[----:B------:R-:W-:Y:S02]  /*b6c0*/  HADD2.F32 R57, -RZ, R55.H1_H1 ;  /* 0x30000037ff397230 */ /* 0x000fe40000004100 */
[----:B------:R-:W-:Y:S01]  /*b6d0*/  FMUL.FTZ R61, R54, R61 ;  /* 0x0000003d363d7220 */ /* 0x000fe20000410000 */
[----:B------:R-:W-:-:S02]  /*b6e0*/  HADD2.F32 R55, -RZ, R53.H1_H1 ;  /* 0x30000035ff377230 */ /* 0x000fc40000004100 */
[-C--:B------:R-:W-:Y:S01]  /*b6f0*/  FFMA.FTZ R53, R54, R59.reuse, -R63 ;  /* 0x0000003b36357223 */ /* 0x080fe2000001083f */
[----:B------:R-:W-:Y:S02]  /*b700*/  HADD2.F32 R58, -RZ, R58.H1_H1 ;  /* 0x3000003aff3a7230 */ /* 0x000fe40000004100 */
[----:B------:R-:W-:Y:S01]  /*b710*/  FMUL.FTZ R54, R57, R60 ;  /* 0x0000003c39367220 */ /* 0x000fe20000410000 */
[----:B------:R-:W-:Y:S01]  /*b720*/  F2FP.F16.E4M3.UNPACK_B R102, R102 ;  /* 0x00000066ff66723e */ /* 0x000fe200020006ff */
[C---:B------:R-:W-:Y:S01]  /*b730*/  FMUL.FTZ R60, R55.reuse, R60 ;  /* 0x0000003c373c7220 */ /* 0x040fe20000410000 */
[----:B------:R-:W-:Y:S01]  /*b740*/  FFMA.FTZ R61, R56, R59, R61 ;  /* 0x0000003b383d7223 */ /* 0x000fe2000001003d */
[----:B------:R-:W-:Y:S01]  /*b750*/  FFMA.FTZ R62, R55, R58, -R54 ;  /* 0x0000003a373e7223 */ /* 0x000fe20000010836 */
[----:B------:R-:W-:Y:S01]  /*b760*/  F2FP.F16.E4M3.UNPACK_B R54, R44 ;  /* 0x0000002cff36723e */ /* 0x000fe200020006ff */
[----:B------:R-:W-:Y:S01]  /*b770*/  FFMA.FTZ R64, R57, R58, R60 ;  /* 0x0000003a39407223 */ /* 0x000fe2000001003c */
[----:B------:R-:W-:Y:S01]  /*b780*/  HADD2.F32 R57, -RZ, R104.H0_H0 ;  /* 0x20000068ff397230 */ /* 0x000fe20000004100 */
[----:B------:R-:W-:Y:S01]  /*b790*/  F2FP.SATFINITE.E4M3.F32.PACK_AB_MERGE_C R45, R48, R45, RZ ;  /* 0x0000002d302d723e */ /* 0x000fe200048070ff */
[----:B------:R-:W-:Y:S01]  /*b7a0*/  HADD2.F32 R44, -RZ, R43.H0_H0 ;  /* 0x2000002bff2c7230 */ /* 0x000fe20000004100 */
[----:B------:R-:W-:Y:S01]  /*b7b0*/  F2FP.SATFINITE.E4M3.F32.PACK_AB_MERGE_C R62, R62, R53, RZ ;  /* 0x000000353e3e723e */ /* 0x000fe200048070ff */
[----:B------:R-:W-:Y:S01]  /*b7c0*/  HADD2.F32 R55, -RZ, R54.H0_H0 ;  /* 0x20000036ff377230 */ /* 0x000fe20000004100 */
[----:B------:R-:W-:Y:S01]  /*b7d0*/  F2FP.SATFINITE.E4M3.F32.PACK_AB_MERGE_C R47, R47, R46, RZ ;  /* 0x0000002e2f2f723e */ /* 0x000fe200048070ff */
[----:B------:R-:W-:-:S02]  /*b7e0*/  HADD2.F32 R104, -RZ, R104.H1_H1 ;  /* 0x30000068ff687230 */ /* 0x000fc40000004100 */
[CC--:B------:R-:W-:Y:S01]  /*b7f0*/  FMUL.FTZ R58, R44.reuse, R57.reuse ;  /* 0x000000392c3a7220 */ /* 0x0c0fe20000410000 */
[----:B------:R-:W-:Y:S02]  /*b800*/  HADD2.F32 R43, -RZ, R43.H1_H1 ;  /* 0x3000002bff2b7230 */ /* 0x000fe40000004100 */
[----:B------:R-:W-:Y:S01]  /*b810*/  FMUL.FTZ R59, R55, R57 ;  /* 0x00000039373b7220 */ /* 0x000fe20000410000 */
[----:B------:R-:W-:Y:S01]  /*b820*/  HADD2.F32 R56, -RZ, R102.H0_H0 ;  /* 0x20000066ff387230 */ /* 0x000fe20000004100 */
[----:B------:R-:W-:Y:S01]  /*b830*/  F2FP.F16.E4M3.UNPACK_B R53, R37 ;  /* 0x00000025ff35723e */ /* 0x000fe200020006ff */
[----:B------:R-:W-:Y:S02]  /*b840*/  HADD2.F32 R54, -RZ, R54.H1_H1 ;  /* 0x30000036ff367230 */ /* 0x000fe40000004100 */
[C---:B------:R-:W-:Y:S01]  /*b850*/  FMUL.FTZ R57, R43.reuse, R104 ;  /* 0x000000682b397220 */ /* 0x040fe20000410000 */
[----:B------:R-:W-:Y:S01]  /*b860*/  HADD2.F32 R102, -RZ, R102.H1_H1 ;  /* 0x30000066ff667230 */ /* 0x000fe20000004100 */
[----:B------:R-:W-:Y:S01]  /*b870*/  F2FP.F16.E4M3.UNPACK_B R48, R13 ;  /* 0x0000000dff30723e */ /* 0x000fe200020006ff */
[----:B------:R-:W-:Y:S01]  /*b880*/  FFMA.FTZ R44, R44, R56, -R59 ;  /* 0x000000382c2c7223 */ /* 0x000fe2000001083b */
[----:B------:R-:W-:Y:S01]  /*b890*/  FMUL.FTZ R60, R54, R104 ;  /* 0x00000068363c7220 */ /* 0x000fe20000410000 */
[----:B------:R-:W-:Y:S01]  /*b8a0*/  F2FP.SATFINITE.E4M3.F32.PACK_AB_MERGE_C R46, R52, R49, R45 ;  /* 0x00000031342e723e */ /* 0x000fe2000480702d */
[----:B------:R-:W-:Y:S01]  /*b8b0*/  FFMA.FTZ R57, R54, R102, R57 ;  /* 0x0000006636397223 */ /* 0x000fe20000010039 */
[----:B------:R-:W-:Y:S01]  /*b8c0*/  F2FP.F16.E4M3.UNPACK_B R54, R38 ;  /* 0x00000026ff36723e */ /* 0x000fe200020006ff */
[----:B------:R-:W-:Y:S01]  /*b8d0*/  FFMA.FTZ R43, R43, R102, -R60 ;  /* 0x000000662b2b7223 */ /* 0x000fe2000001083c */
[----:B------:R-:W-:Y:S01]  /*b8e0*/  FFMA.FTZ R58, R55, R56, R58 ;  /* 0x00000038373a7223 */ /* 0x000fe2000001003a */
[----:B------:R-:W-:Y:S01]  /*b8f0*/  F2FP.SATFINITE.E4M3.F32.PACK_AB_MERGE_C R45, R51, R50, R47 ;  /* 0x00000032332d723e */ /* 0x000fe2000480702f */
[--C-:B------:R-:W-:Y:S01]  /*b900*/  HADD2.F32 R49, -RZ, R53.reuse.H0_H0 ;  /* 0x20000035ff317230 */ /* 0x100fe20000004100 */
[----:B------:R-:W-:Y:S01]  /*b910*/  F2FP.SATFINITE.E4M3.F32.PACK_AB_MERGE_C R61, R64, R61, RZ ;  /* 0x0000003d403d723e */ /* 0x000fe200048070ff */
[----:B------:R-:W-:Y:S01]  /*b920*/  HADD2.F32 R50, -RZ, R54.H0_H0 ;  /* 0x20000036ff327230 */ /* 0x000fe20000004100 */
[----:B------:R-:W-:Y:S01]  /*b930*/  F2FP.F16.E4M3.UNPACK_B R51, R36 ;  /* 0x00000024ff33723e */ /* 0x000fe200020006ff */
[----:B------:R-:W-:Y:S01]  /*b940*/  HADD2.F32 R47, -RZ, R48.H0_H0 ;  /* 0x20000030ff2f7230 */ /* 0x000fe20000004100 */
[----:B------:R-:W-:Y:S01]  /*b950*/  F2FP.SATFINITE.E4M3.F32.PACK_AB_MERGE_C R44, R43, R44, R62 ;  /* 0x0000002c2b2c723e */ /* 0x000fe2000480703e */
[----:B------:R-:W-:Y:S01]  /*b960*/  HADD2.F32 R53, -RZ, R53.H1_H1 ;  /* 0x30000035ff357230 */ /* 0x000fe20000004100 */
[----:B------:R-:W-:Y:S01]  /*b970*/  F2FP.SATFINITE.E4M3.F32.PACK_AB_MERGE_C R43, R57, R58, R61 ;  /* 0x0000003a392b723e */ /* 0x000fe2000480703d */
[----:B------:R-:W-:-:S02]  /*b980*/  HADD2.F32 R52, -RZ, R51.H0_H0 ;  /* 0x20000033ff347230 */ /* 0x000fc40000004100 */
[-C--:B------:R-:W-:Y:S01]  /*b990*/  FMUL.FTZ R56, R49, R50.reuse ;  /* 0x0000003231387220 */ /* 0x080fe20000410000 */
[C---:B------:R-:W-:Y:S01]  /*b9a0*/  FMUL.FTZ R58, R47.reuse, R50 ;  /* 0x000000322f3a7220 */ /* 0x040fe20000410000 */
[----:B------:R-:W-:Y:S01]  /*b9b0*/  HADD2.F32 R54, -RZ, R54.H1_H1 ;  /* 0x30000036ff367230 */ /* 0x000fe20000004100 */
[----:B------:R-:W-:Y:S01]  /*b9c0*/  F2FP.F16.E4M3.UNPACK_B R36, R36.H1 ;  /* 0x00000024ff24723e */ /* 0x000fe200030006ff */
        /* <DEDUP_REMOVED lines=8> */
[-C--:B------:R-:W-:Y:S01]  /*ba50*/  FFMA.FTZ R50, R50, R52.reuse, -R55 ;  /* 0x0000003432327223 */ /* 0x080fe20000010837 */
[----:B------:R-:W-:Y:S01]  /*ba60*/  F2FP.F16.E4M3.UNPACK_B R49, R13.H1 ;  /* 0x0000000dff31723e */ /* 0x000fe200030006ff */
[----:B------:R-:W-:Y:S01]  /*ba70*/  FFMA.FTZ R13, R53, R52, R56 ;  /* 0x00000034350d7223 */ /* 0x000fe20000010038 */
[----:B------:R-:W-:Y:S01]  /*ba80*/  HADD2.F32 R38, -RZ, R51.H0_H0 ;  /* 0x20000033ff267230 */ /* 0x000fe20000004100 */
[-C--:B------:R-:W-:Y:S01]  /*ba90*/  F2FP.F16.E4M3.UNPACK_B R60, R14.reuse.H1 ;  /* 0x0000000eff3c723e */ /* 0x080fe200030006ff */
[----:B------:R-:W-:Y:S01]  /*baa0*/  HADD2.F32 R53, -RZ, R54.H0_H0 ;  /* 0x20000036ff357230 */ /* 0x000fe20000004100 */
[----:B------:R-:W-:Y:S01]  /*bab0*/  F2FP.F16.E4M3.UNPACK_B R59, R14 ;  /* 0x0000000eff3b723e */ /* 0x000fe200020006ff */
[----:B------:R-:W-:Y:S01]  /*bac0*/  HADD2.F32 R37, -RZ, R49.H0_H0 ;  /* 0x20000031ff257230 */ /* 0x000fe20000004100 */
[----:B------:R-:W-:Y:S01]  /*bad0*/  F2FP.F16.E4M3.UNPACK_B R14, R12 ;  /* 0x0000000cff0e723e */ /* 0x000fe200020006ff */
[----:B------:R-:W-:-:S02]  /*bae0*/  HADD2.F32 R52, -RZ, R51.H1_H1 ;  /* 0x30000033ff347230 */ /* 0x000fc40000004100 */
[-C--:B------:R-:W-:Y:S01]  /*baf0*/  FMUL.FTZ R56, R38, R53.reuse ;  /* 0x0000003526387220 */ /* 0x080fe20000410000 */
[----:B------:R-:W-:Y:S02]  /*bb00*/  HADD2.F32 R55, -RZ, R54.H1_H1 ;  /* 0x30000036ff377230 */ /* 0x000fe40000004100 */
[----:B------:R-:W-:Y:S01]  /*bb10*/  FMUL.FTZ R53, R37, R53 ;  /* 0x0000003525357220 */ /* 0x000fe20000410000 */
[----:B------:R-:W-:Y:S02]  /*bb20*/  HADD2.F32 R49, -RZ, R49.H1_H1 ;  /* 0x30000031ff317230 */ /* 0x000fe40000004100 */
[--C-:B------:R-:W-:Y:S02]  /*bb30*/  HADD2.F32 R51, -RZ, R36.reuse.H0_H0 ;  /* 0x20000024ff337230 */ /* 0x100fe40000004100 */
[-C--:B------:R-:W-:Y:S01]  /*bb40*/  FMUL.FTZ R58, R52, R55.reuse ;  /* 0x00000037343a7220 */ /* 0x080fe20000410000 */
[----:B------:R-:W-:Y:S02]  /*bb50*/  HADD2.F32 R54, -RZ, R36.H1_H1 ;  /* 0x30000024ff367230 */ /* 0x000fe40000004100 */
[----:B------:R-:W-:Y:S01]  /*bb60*/  FMUL.FTZ R55, R49, R55 ;  /* 0x0000003731377220 */ /* 0x000fe20000410000 */
[----:B------:R-:W-:-:S02]  /*bb70*/  HADD2.F32 R61, -RZ, R60.H0_H0 ;  /* 0x2000003cff3d7230 */ /* 0x000fc40000004100 */
[-C--:B------:R-:W-:Y:S01]  /*bb80*/  FFMA.FTZ R36, R37, R51.reuse, -R56 ;  /* 0x0000003325247223 */ /* 0x080fe20000010838 */
[----:B------:R-:W-:Y:S01]  /*bb90*/  FFMA.FTZ R37, R38, R51, R53 ;  /* 0x0000003326257223 */ /* 0x000fe20000010035 */
[-C--:B------:R-:W-:Y:S01]  /*bba0*/  FFMA.FTZ R49, R49, R54.reuse, -R58 ;  /* 0x0000003631317223 */ /* 0x080fe2000001083a */
[----:B------:R-:W-:Y:S01]  /*bbb0*/  FFMA.FTZ R38, R52, R54, R55 ;  /* 0x0000003634267223 */ /* 0x000fe20000010037 */
[----:B------:R-:W-:Y:S01]  /*bbc0*/  F2FP.F16.E4M3.UNPACK_B R51, R15 ;  /* 0x0000000fff33723e */ /* 0x000fe200020006ff */
[----:B------:R-:W-:Y:S01]  /*bbd0*/  HADD2.F32 R62, -RZ, R59.H0_H0 ;  /* 0x2000003bff3e7230 */ /* 0x000fe20000004100 */
[----:B------:R-:W-:Y:S01]  /*bbe0*/  F2FP.F16.E4M3.UNPACK_B R54, R39.H1 ;  /* 0x00000027ff36723e */ /* 0x000fe200030006ff */
[----:B------:R-:W-:Y:S01]  /*bbf0*/  HADD2.F32 R58, -RZ, R14.H0_H0 ;  /* 0x2000000eff3a7230 */ /* 0x000fe20000004100 */
[----:B------:R-:W-:Y:S01]  /*bc00*/  F2FP.F16.E4M3.UNPACK_B R15, R15.H1 ;  /* 0x0000000fff0f723e */ /* 0x000fe200030006ff */
[----:B------:R-:W-:Y:S01]  /*bc10*/  HADD2.F32 R60, -RZ, R60.H1_H1 ;  /* 0x3000003cff3c7230 */ /* 0x000fe20000004100 */
[----:B------:R-:W-:Y:S01]  /*bc20*/  F2FP.F16.E4M3.UNPACK_B R53, R39 ;  /* 0x00000027ff35723e */ /* 0x000fe200020006ff */
        /* <DEDUP_REMOVED lines=10> */
[----:B------:R-:W-:Y:S02]  /*bcd0*/  HADD2.F32 R54, -RZ, R54.H1_H1 ;  /* 0x30000036ff367230 */ /* 0x000fe40000004100 */
[-C--:B------:R-:W-:Y:S01]  /*bce0*/  FMUL.FTZ R64, R55, R62.reuse ;  /* 0x0000003e37407220 */ /* 0x080fe20000410000 */
[----:B------:R-:W-:Y:S01]  /*bcf0*/  FMUL.FTZ R62, R39, R62 ;  /* 0x0000003e273e7220 */ /* 0x000fe20000410000 */
[----:B------:R-:W-:Y:S02]  /*bd00*/  HADD2.F32 R15, -RZ, R15.H1_H1 ;  /* 0x3000000fff0f7230 */ /* 0x000fe40000004100 */
[----:B------:R-:W-:Y:S01]  /*bd10*/  FFMA.FTZ R61, R12, R57, R61 ;  /* 0x000000390c3d7223 */ /* 0x000fe2000001003d */
[----:B------:R-:W-:-:S02]  /*bd20*/  HADD2.F32 R53, -RZ, R53.H1_H1 ;  /* 0x30000035ff357230 */ /* 0x000fc40000004100 */
[-C--:B------:R-:W-:Y:S01]  /*bd30*/  FFMA.FTZ R64, R39, R58.reuse, -R64 ;  /* 0x0000003a27407223 */ /* 0x080fe20000010840 */
[----:B------:R-:W-:Y:S02]  /*bd40*/  HADD2.F32 R12, -RZ, R59.H1_H1 ;  /* 0x3000003bff0c7230 */ /* 0x000fe40000004100 */
[----:B------:R-:W-:Y:S01]  /*bd50*/  FFMA.FTZ R62, R55, R58, R62 ;  /* 0x0000003a373e7223 */ /* 0x000fe2000001003e */
[----:B------:R-:W-:Y:S02]  /*bd60*/  HADD2.F32 R51, -RZ, R51.H1_H1 ;  /* 0x30000033ff337230 */ /* 0x000fe40000004100 */
[-C--:B------:R-:W-:Y:S01]  /*bd70*/  FMUL.FTZ R58, R54, R60.reuse ;  /* 0x0000003c363a7220 */ /* 0x080fe20000410000 */
[----:B------:R-:W-:Y:S02]  /*bd80*/  HADD2.F32 R56, -RZ, R56.H1_H1 ;  /* 0x30000038ff387230 */ /* 0x000fe40000004100 */
[----:B------:R-:W-:Y:S01]  /*bd90*/  FMUL.FTZ R39, R15, R60 ;  /* 0x0000003c0f277220 */ /* 0x000fe20000410000 */
[----:B------:R-:W-:Y:S01]  /*bda0*/  FFMA.FTZ R63, R52, R57, -R63 ;  /* 0x00000039343f7223 */ /* 0x000fe2000001083f */
[----:B------:R-:W-:-:S02]  /*bdb0*/  HADD2.F32 R14, -RZ, R14.H1_H1 ;  /* 0x3000000eff0e7230 */ /* 0x000fc40000004100 */
[-C--:B------:R-:W-:Y:S01]  /*bdc0*/  FMUL.FTZ R52, R53, R12.reuse ;  /* 0x0000000c35347220 */ /* 0x080fe20000410000 */
[----:B------:R-:W-:Y:S01]  /*bdd0*/  FMUL.FTZ R12, R51, R12 ;  /* 0x0000000c330c7220 */ /* 0x000fe20000410000 */
[-C--:B------:R-:W-:Y:S01]  /*bde0*/  FFMA.FTZ R58, R15, R56.reuse, -R58 ;  /* 0x000000380f3a7223 */ /* 0x080fe2000001083a */
[----:B------:R-:W-:Y:S01]  /*bdf0*/  FFMA.FTZ R54, R54, R56, R39 ;  /* 0x0000003836367223 */ /* 0x000fe20000010027 */
[-C--:B------:R-:W-:Y:S01]  /*be00*/  FFMA.FTZ R51, R51, R14.reuse, -R52 ;  /* 0x0000000e33337223 */ /* 0x080fe20000010834 */
[----:B------:R-:W-:Y:S01]  /*be10*/  FFMA.FTZ R53, R53, R14, R12 ;  /* 0x0000000e35357223 */ /* 0x000fe2000001000c */
[----:B------:R-:W-:Y:S01]  /*be20*/  F2FP.SATFINITE.E4M3.F32.PACK_AB_MERGE_C R47, R50, R47, R36 ;  /* 0x0000002f322f723e */ /* 0x000fe20004807024 */
[----:B------:R-:W-:Y:S01]  /*be30*/  IMAD.MOV.U32 R12, RZ, RZ, R46 ;  /* 0x000000ffff0c7224 */ /* 0x000fe200078e002e */
[----:B------:R-:W-:Y:S01]  /*be40*/  F2FP.SATFINITE.E4M3.F32.PACK_AB_MERGE_C R58, R58, R63, RZ ;  /* 0x0000003f3a3a723e */ /* 0x000fe200048070ff */
[----:B------:R-:W-:Y:S01]  /*be50*/  IMAD.MOV.U32 R36, RZ, RZ, R45 ;  /* 0x000000ffff247224 */ /* 0x000fe200078e002d */
[----:B------:R-:W-:Y:S01]  /*be60*/  F2FP.SATFINITE.E4M3.F32.PACK_AB_MERGE_C R54, R54, R61, RZ ;  /* 0x0000003d3636723e */ /* 0x000fe200048070ff */
[----:B------:R-:W-:Y:S01]  /*be70*/  IMAD.MOV.U32 R14, RZ, RZ, R44 ;  /* 0x000000ffff0e7224 */ /* 0x000fe200078e002c */
[----:B------:R-:W-:Y:S01]  /*be80*/  F2FP.SATFINITE.E4M3.F32.PACK_AB_MERGE_C R37, R13, R48, R37 ;  /* 0x000000300d25723e */ /* 0x000fe20004807025 */
[----:B------:R-:W-:Y:S01]  /*be90*/  IMAD.MOV.U32 R13, RZ, RZ, R47 ;  /* 0x000000ffff0d7224 */ /* 0x000fe200078e002f */
[----:B------:R-:W-:Y:S01]  /*bea0*/  F2FP.SATFINITE.E4M3.F32.PACK_AB_MERGE_C R15, R51, R64, R58 ;  /* 0x00000040330f723e */ /* 0x000fe2000480703a */
[----:B------:R-:W-:Y:S01]  /*beb0*/  IMAD.MOV.U32 R38, RZ, RZ, R43 ;  /* 0x000000ffff267224 */ /* 0x000fe200078e002b */
[----:B------:R-:W-:-:S07]  /*bec0*/  F2FP.SATFINITE.E4M3.F32.PACK_AB_MERGE_C R39, R53, R62, R54 ;  /* 0x0000003e3527723e */ /* 0x000fce0004807036 */
.L_x_3137:
[----:B------:R-:W-:Y:S05]  /*bed0*/  BSYNC B1 ;  /* 0x0000000000017941 */ /* 0x000fea0003800000 */
.L_x_3136:
[----:B0-----:R0:W-:Y:S01]  /*bee0*/  ST.E.128 desc[UR46][R40.64], R12 ;  /* 0x0000000c28007985 */ /* 0x0011e2000c101d2e */
[----:B------:R-:W-:-:S13]  /*bef0*/  ISETP.GE.AND P2, PT, R11, R105, PT ;  /* 0x000000690b00720c */ /* 0x000fda0003f46270 */
[----:B------:R-:W-:Y:S05]  /*bf00*/  @P2 BRA `(.L_x_3110) ;  /* 0x0000000400b42947 */ /* 0x000fea0003800000 */
[----:B0-----:R-:W-:-:S04]  /*bf10*/  IADD3 R12, P2, R11, R42, RZ ;  /* 0x0000002a0b0c7210 */ /* 0x001fc80007f5e0ff */
[----:B------:R-:W-:-:S05]  /*bf20*/  LEA.HI.X.SX32 R13, R11, R100, 0x1, P2 ;  /* 0x000000640b0d7211 */ /* 0x000fca00010f0eff */
[----:B-1----:R0:W-:Y:S01]  /*bf30*/  ST.E.128 desc[UR46][R12.64], R36 ;  /* 0x000000240c007985 */ /* 0x0021e2000c101d2e */
[----:B------:R-:W-:Y:S05]  /*bf40*/  BRA `(.L_x_3110) ;  /* 0x0000000400a47947 */ /* 0x000fea0003800000 */
.L_x_3069:
[----:B------:R-:W-:-:S06]  /*bf50*/  UISETP.NE.AND UP0, UPT, UR44, 0x3, UPT ;  /* 0x000000032c00788c */ /* 0x000fcc000bf05270 */
[----:B------:R-:W-:-:S13]  /*bf60*/  PLOP3.LUT P5, PT, PT, PT, UP0, 0x80, 0x0 ;  /* 0x000000000000781c */ /* 0x000fda0003faf008 */
[----:B------:R-:W-:Y:S05]  /*bf70*/  @!P5 BRA `(.L_x_3138) ;  /* 0x000000000004d947 */ /* 0x000fea0003800000 */
[----:B------:R-:W-:Y:S01]  /*bf80*/  BPT.TRAP 0x1 ;  /* 0x000000040000795c */ /* 0x000fe20000300000 */
.L_x_3138:
[----:B------:R-:W-:Y:S01]  /*bf90*/  LEA R88, R216, R23, 0x3 ;  /* 0x00000017d8587211 */ /* 0x000fe200078e18ff */
[----:B------:R-:W-:Y:S01]  /*bfa0*/  BSSY B1, `(.L_x_3139) ;  /* 0x0000005000017945 */ /* 0x000fe20003800000 */
[----:B------:R-:W-:Y:S02]  /*bfb0*/  SHF.L.U32 R98, R223, 0x1f, RZ ;  /* 0x0000001fdf627819 */ /* 0x000fe400000006ff */
[----:B------:R-:W-:Y:S02]  /*bfc0*/  SHF.R.S32.HI R95, RZ, 0x1f, R94 ;  /* 0x0000001fff5f7819 */ /* 0x000fe4000001145e */
[----:B------:R-:W1:Y:S02]  /*bfd0*/  SYNCS.PHASECHK.TRANS64.TRYWAIT P2, [R88+URZ+0x38890], R98 ;  /* 0x03889062580075a7 */ /* 0x000e64000804017f */
[----:B-1----:R-:W-:Y:S05]  /*bfe0*/  @!P2 BRA `(.L_x_3140) ;  /* 0x00000268000ca947 */ /* 0x002fea0003800000 */
.L_x_3470:
[----:B------:R-:W-:Y:S05]  /*bff0*/  BSYNC B1 ;  /* 0x0000000000017941 */ /* 0x000fea0003800000 */
.L_x_3139:
        /* <DEDUP_REMOVED lines=25> */
.L_x_3474:
[----:B------:R-:W-:Y:S04]  /*c190*/  BSSY B1, `(.L_x_3142) ;  /* 0x000000d000017945 */ /* 0x000fe80003800000 */
[----:B------:R-:W-:Y:S05]  /*c1a0*/  @!P2 BRA `(.L_x_3143) ;  /* 0x00000000002ca947 */ /* 0x000fea0003800000 */
[----:B------:R-:W-:Y:S02]  /*c1b0*/  ULDC UR4, c[0x0][0x2f4] ;  /* 0x0000bd0000047ab9 */ /* 0x000fe40000000800 */
[----:B------:R-:W-:-:S13]  /*c1c0*/  ISETP.GE.AND P2, PT, R16, UR4, PT ;  /* 0x0000000410007c0c */ /* 0x000fda000bf46270 */
[----:B---3--:R-:W-:-:S05]  /*c1d0*/  @!P2 IADD3 R38, P3, R16, R14, RZ ;  /* 0x0000000e1026a210 */ /* 0x008fca0007f7e0ff */
[----:B--2---:R-:W-:Y:S01]  /*c1e0*/  @!P2 IMAD.X R39, R37, 0x1, R17, P3 ;  /* 0x000000012527a824 */ /* 0x004fe200018e0611 */
[----:B------:R-:W-:-:S13]  /*c1f0*/  ISETP.GE.AND P3, PT, R22, UR4, PT ;  /* 0x0000000416007c0c */ /* 0x000fda000bf66270 */
[----:B------:R-:W-:Y:S02]  /*c200*/  @!P3 IADD3 R36, P4, R22, R14, RZ ;  /* 0x0000000e1624b210 */ /* 0x000fe40007f9e0ff */
[----:B------:R-:W2:Y:S03]  /*c210*/  @!P2 LDS.128 R12, [R89+0x28400] ;  /* 0x02840000590ca984 */ /* 0x000ea60000000c00 */
[----:B------:R-:W-:Y:S01]  /*c220*/  @!P3 IMAD.X R37, R37, 0x1, R217, P4 ;  /* 0x000000012525b824 */ /* 0x000fe200020e06d9 */
[----:B--2---:R-:W-:Y:S04]  /*c230*/  @!P2 ST.E.128 desc[UR46][R38.64], R12 ;  /* 0x0000000c2600a985 */ /* 0x004fe8000c101d2e */
[----:B------:R-:W2:Y:S04]  /*c240*/  @!P3 LDS.128 R12, [R89+0x2c400] ;  /* 0x02c40000590cb984 */ /* 0x000ea80000000c00 */
[----:B--2---:R4:W-:Y:S02]  /*c250*/  @!P3 ST.E.128 desc[UR46][R36.64], R12 ;  /* 0x0000000c2400b985 */ /* 0x0049e4000c101d2e */
.L_x_3143:
[----:B------:R-:W-:Y:S05]  /*c260*/  BSYNC B1 ;  /* 0x0000000000017941 */ /* 0x000fea0003800000 */
.L_x_3142:
[----:B------:R-:W-:-:S03]  /*c270*/  UMOV UR4, 0xffffffff ;  /* 0xffffffff00047882 */ /* 0x000fc60000000000 */
[----:B------:R-:W-:Y:S05]  /*c280*/  BRA.DIV UR4, `(.L_x_3144) ;  /* 0x0000026604c07947 */ /* 0x000fea000b800000 */
[----:B--2-4-:R2:W4:Y:S04]  /*c290*/  SHFL.IDX PT, R37, R41, 0x1, 0x181f ;  /* 0x00381f0029257f89 */ /* 0x01452800000e0000 */
[----:B---3--:R2:W3:Y:S02]  /*c2a0*/  SHFL.IDX PT, R14, R40, 0x1, 0x181f ;  /* 0x00381f00280e7f89 */ /* 0x0084e400000e0000 */
.L_x_3478:
[----:B------:R-:W-:Y:S01]  /*c2b0*/  ISETP.GE.AND P2, PT, R42, 0x21, PT ;  /* 0x000000212a00780c */ /* 0x000fe20003f46270 */
[----:B------:R-:W-:-:S12]  /*c2c0*/  BSSY B1, `(.L_x_3145) ;  /* 0x000000d000017945 */ /* 0x000fd80003800000 */
[----:B------:R-:W-:Y:S05]  /*c2d0*/  @!P2 BRA `(.L_x_3146) ;  /* 0x00000000002ca947 */ /* 0x000fea0003800000 */
[----:B------:R-:W-:Y:S02]  /*c2e0*/  ULDC UR4, c[0x0][0x2f4] ;  /* 0x0000bd0000047ab9 */ /* 0x000fe40000000800 */
[----:B------:R-:W-:-:S13]  /*c2f0*/  ISETP.GE.AND P2, PT, R16, UR4, PT ;  /* 0x0000000410007c0c */ /* 0x000fda000bf46270 */
[----:B---3--:R-:W-:-:S04]  /*c300*/  @!P2 IADD3 R38, P3, R16, R14, RZ ;  /* 0x0000000e1026a210 */ /* 0x008fc80007f7e0ff */
[----:B----4-:R-:W-:Y:S02]  /*c310*/  @!P2 IADD3.X R39, R37, R17, RZ, P3, !PT ;  /* 0x000000112527a210 */ /* 0x010fe40001ffe4ff */
[----:B------:R-:W-:-:S13]  /*c320*/  ISETP.GE.AND P3, PT, R22, UR4, PT ;  /* 0x0000000416007c0c */ /* 0x000fda000bf66270 */
[----:B------:R-:W-:Y:S02]  /*c330*/  @!P3 IADD3 R36, P4, R22, R14, RZ ;  /* 0x0000000e1624b210 */ /* 0x000fe40007f9e0ff */
[----:B------:R-:W3:Y:S03]  /*c340*/  @!P2 LDS.128 R12, [R89+0x29400] ;  /* 0x02940000590ca984 */ /* 0x000ee60000000c00 */
[----:B------:R-:W-:Y:S01]  /*c350*/  @!P3 IMAD.X R37, R37, 0x1, R217, P4 ;  /* 0x000000012525b824 */ /* 0x000fe200020e06d9 */
[----:B---3--:R-:W-:Y:S04]  /*c360*/  @!P2 ST.E.128 desc[UR46][R38.64], R12 ;  /* 0x0000000c2600a985 */ /* 0x008fe8000c101d2e */
[----:B------:R-:W3:Y:S04]  /*c370*/  @!P3 LDS.128 R12, [R89+0x2d400] ;  /* 0x02d40000590cb984 */ /* 0x000ee80000000c00 */
[----:B---3--:R3:W-:Y:S02]  /*c380*/  @!P3 ST.E.128 desc[UR46][R36.64], R12 ;  /* 0x0000000c2400b985 */ /* 0x0087e4000c101d2e */
.L_x_3146:
[----:B------:R-:W-:Y:S05]  /*c390*/  BSYNC B1 ;  /* 0x0000000000017941 */ /* 0x000fea0003800000 */
.L_x_3145:
[----:B------:R-:W-:-:S03]  /*c3a0*/  UMOV UR4, 0xffffffff ;  /* 0xffffffff00047882 */ /* 0x000fc60000000000 */
[----:B------:R-:W-:Y:S05]  /*c3b0*/  BRA.DIV UR4, `(.L_x_3147) ;  /* 0x0000026604bc7947 */ /* 0x000fea000b800000 */
[----:B---34-:R3:W4:Y:S04]  /*c3c0*/  SHFL.IDX PT, R37, R41, 0x2, 0x181f ;  /* 0x00581f0029257f89 */ /* 0x01872800000e0000 */
[----:B------:R3:W0:Y:S02]  /*c3d0*/  SHFL.IDX PT, R14, R40, 0x2, 0x181f ;  /* 0x00581f00280e7f89 */ /* 0x00062400000e0000 */
.L_x_3482:
        /* <DEDUP_REMOVED lines=9> */
[----:B------:R-:W0:Y:S03]  /*c470*/  @!P2 LDS.128 R12, [R89+0x2a400] ;  /* 0x02a40000590ca984 */ /* 0x000e260000000c00 */
[----:B------:R-:W-:Y:S01]  /*c480*/  @!P3 IMAD.X R37, R37, 0x1, R217, P4 ;  /* 0x000000012525b824 */ /* 0x000fe200020e06d9 */
[----:B0-----:R-:W-:Y:S04]  /*c490*/  @!P2 ST.E.128 desc[UR46][R38.64], R12 ;  /* 0x0000000c2600a985 */ /* 0x001fe8000c101d2e */
[----:B------:R-:W0:Y:S04]  /*c4a0*/  @!P3 LDS.128 R12, [R89+0x2e400] ;  /* 0x02e40000590cb984 */ /* 0x000e280000000c00 */
[----:B0-----:R0:W-:Y:S02]  /*c4b0*/  @!P3 ST.E.128 desc[UR46][R36.64], R12 ;  /* 0x0000000c2400b985 */ /* 0x0011e4000c101d2e */
.L_x_3149:
[----:B------:R-:W-:Y:S05]  /*c4c0*/  BSYNC B1 ;  /* 0x0000000000017941 */ /* 0x000fea0003800000 */
.L_x_3148:
[----:B------:R-:W-:-:S03]  /*c4d0*/  UMOV UR4, 0xffffffff ;  /* 0xffffffff00047882 */ /* 0x000fc60000000000 */
[----:B------:R-:W-:Y:S05]  /*c4e0*/  BRA.DIV UR4, `(.L_x_3150) ;  /* 0x0000026604b87947 */ /* 0x000fea000b800000 */
[----:B0---4-:R0:W4:Y:S04]  /*c4f0*/  SHFL.IDX PT, R37, R41, 0x3, 0x181f ;  /* 0x00781f0029257f89 */ /* 0x01112800000e0000 */
[----:B------:R0:W0:Y:S02]  /*c500*/  SHFL.IDX PT, R14, R40, 0x3, 0x181f ;  /* 0x00781f00280e7f89 */ /* 0x00002400000e0000 */
.L_x_3486:
[----:B------:R-:W-:-:S13]  /*c510*/  ISETP.GE.AND P2, PT, R42, 0x61, PT ;  /* 0x000000612a00780c */ /* 0x000fda0003f46270 */
        /* <DEDUP_REMOVED lines=12> */
.L_x_3110:
[----:B------:R-:W-:Y:S05]  /*c5e0*/  BSYNC B0 ;  /* 0x0000000000007941 */ /* 0x000fea0003800000 */
.L_x_3068:
[----:B----4-:R-:W4:Y:S01]  /*c5f0*/  S2R R11, SR_TID.X ;  /* 0x00000000000b7919 */ /* 0x010f220000002100 */
[----:B------:R-:W-:Y:S01]  /*c600*/  @!PT LDS RZ, [RZ] ;  /* 0x00000000fffff984 */ /* 0x000fe20000000800 */
[----:B------:R-:W-:Y:S01]  /*c610*/  @!PT LDS RZ, [RZ] ;  /* 0x00000000fffff984 */ /* 0x000fe20000000800 */
[----:B------:R-:W-:Y:S01]  /*c620*/  @!PT LDS RZ, [RZ] ;  /* 0x00000000fffff984 */ /* 0x000fe20000000800 */
[----:B------:R-:W-:Y:S01]  /*c630*/  @!PT LDS RZ, [RZ] ;  /* 0x00000000fffff984 */ /* 0x000fe20000000800 */
[----:B------:R5:W-:Y:S06]  /*c640*/  MEMBAR.ALL.CTA ;  /* 0x0000000000007992 */ /* 0x000bec0000008000 */
[----:B-----5:R-:W5:Y:S01]  /*c650*/  FENCE.VIEW.ASYNC.S ;  /* 0x00000000000073c6 */ /* 0x020f620000000000 */
[----:B------:R-:W-:Y:S05]  /*c660*/  WARPSYNC.ALL ;  /* 0x0000000000007948 */ /* 0x000fea0003800000 */
[----:B------:R-:W-:Y:S01]  /*c670*/  BSSY B0, `(.L_x_3151) ;  /* 0x0000008000007945 */ /* 0x000fe20003800000 */
[----:B-----5:R0:W-:Y:S01]  /*c680*/  BAR.SYNC.DEFER_BLOCKING R90, 0x80 ;  /* 0x0002005a0000751d */ /* 0x0201e20000010000 */
[----:B----4-:R-:W-:-:S13]  /*c690*/  LOP3.LUT P2, RZ, R11, 0x7f, RZ, 0xc0, !PT ;  /* 0x0000007f0bff7812 */ /* 0x010fda000784c0ff */
[----:B------:R-:W-:-:S04]  /*c6a0*/  @!P2 IADD3 R11, R88, 0x388a0, RZ ;  /* 0x000388a0580ba810 */ /* 0x000fc80007ffe0ff */
[----:B------:R-:W-:-:S04]  /*c6b0*/  @!P2 PRMT R11, RZ, 0x654, R11 ;  /* 0x00000654ff0ba816 */ /* 0x000fc8000000000b */
[----:B------:R4:W-:Y:S01]  /*c6c0*/  @!P2 SYNCS.ARRIVE.TRANS64.RED.A1T0 RZ, [R11+URZ], RZ ;  /* 0x000000ff0bffa9a7 */ /* 0x0009e2000810043f */
[----:B0-----:R-:W-:Y:S05]  /*c6d0*/  @!P5 BRA `(.L_x_3152) ;  /* 0x000000000004d947 */ /* 0x001fea0003800000 */
[----:B------:R-:W-:Y:S01]  /*c6e0*/  BPT.TRAP 0x1 ;  /* 0x000000040000795c */ /* 0x000fe20000300000 */
.L_x_3152:
[----:B------:R-:W-:Y:S05]  /*c6f0*/  BSYNC B0 ;  /* 0x0000000000007941 */ /* 0x000fea0003800000 */
.L_x_3151:
[----:B------:R-:W0:Y:S01]  /*c700*/  SYNCS.PHASECHK.TRANS64.TRYWAIT P3, [R88+URZ+0x388b0], R98 ;  /* 0x0388b062580075a7 */ /* 0x000e22000806017f */
[----:B------:R-:W-:Y:S01]  /*c710*/  ULDC UR38, c[0x0][0x2f4] ;  /* 0x0000bd0000267ab9 */ /* 0x000fe20000000800 */
[----:B------:R-:W-:Y:S04]  /*c720*/  BSSY B0, `(.L_x_3153) ;  /* 0x0000002000007945 */ /* 0x000fe80003800000 */
[----:B0-----:R-:W-:Y:S05]  /*c730*/  @!P3 BRA `(.L_x_3154) ;  /* 0x00000264006cb947 */ /* 0x001fea0003800000 */
.L_x_3487:
[----:B------:R-:W-:Y:S05]  /*c740*/  BSYNC B0 ;  /* 0x0000000000007941 */ /* 0x000fea0003800000 */
.L_x_3153:
[----:B------:R-:W-:Y:S01]  /*c750*/  ULDC.64 UR4, c[0x0][0x328] ;  /* 0x0000ca0000047ab9 */ /* 0x000fe20000000a00 */
[----:B------:R-:W-:Y:S01]  /*c760*/  ULDC.64 UR6, c[0x0][0x318] ;  /* 0x0000c60000067ab9 */ /* 0x000fe20000000a00 */
[----:B------:R-:W-:Y:S01]  /*c770*/  IMAD R95, R95, UR4, RZ ;  /* 0x000000045f5f7c24 */ /* 0x000fe2000f8e02ff */
[----:B------:R-:W-:Y:S01]  /*c780*/  BSSY B0, `(.L_x_3155) ;  /* 0x000001d000007945 */ /* 0x000fe20003800000 */
[----:B------:R-:W-:-:S04]  /*c790*/  IMAD.WIDE.U32 R12, R94, UR4, RZ ;  /* 0x000000045e0c7c25 */ /* 0x000fc8000f8e00ff */
[----:B------:R-:W-:Y:S01]  /*c7a0*/  IMAD R95, R94, UR5, R95 ;  /* 0x000000055e5f7c24 */ /* 0x000fe2000f8e025f */
[----:B------:R-:W-:Y:S01]  /*c7b0*/  ULDC.64 UR4, c[0x0][0x338] ;  /* 0x0000ce0000047ab9 */ /* 0x000fe20000000a00 */
[----:B------:R-:W-:Y:S02]  /*c7c0*/  IMAD.IADD R97, R97, 0x1, -R219 ;  /* 0x0000000161617824 */ /* 0x000fe400078e0adb */
[----:B------:R-:W-:Y:S02]  /*c7d0*/  IMAD R96, R96, UR4, RZ ;  /* 0x0000000460607c24 */ /* 0x000fe4000f8e02ff */
[----:B------:R-:W-:Y:S02]  /*c7e0*/  IMAD.IADD R13, R13, 0x1, R95 ;  /* 0x000000010d0d7824 */ /* 0x000fe400078e025f */
[C---:B----4-:R-:W-:Y:S02]  /*c7f0*/  IMAD R11, R93.reuse, UR5, R96 ;  /* 0x000000055d0b7c24 */ /* 0x050fe4000f8e0260 */
[----:B------:R-:W-:Y:S01]  /*c800*/  IMAD.WIDE.U32 R12, R93, UR4, R12 ;  /* 0x000000045d0c7c25 */ /* 0x000fe2000f8e000c */
[----:B------:R-:W-:-:S03]  /*c810*/  ULDC.64 UR4, c[0x0][0x330] ;  /* 0x0000cc0000047ab9 */ /* 0x000fc60000000a00 */
[----:B------:R-:W-:Y:S02]  /*c820*/  IMAD.IADD R13, R13, 0x1, R11 ;  /* 0x000000010d0d7824 */ /* 0x000fe400078e020b */
[----:B------:R-:W-:-:S04]  /*c830*/  IMAD.WIDE.U32 R12, R220, UR4, R12 ;  /* 0x00000004dc0c7c25 */ /* 0x000fc8000f8e000c */
[----:B------:R-:W-:Y:S01]  /*c840*/  IMAD R11, R220, UR5, R13 ;  /* 0x00000005dc0b7c24 */ /* 0x000fe2000f8e020d */
[----:B--23--:R-:W-:-:S04]  /*c850*/  IADD3 R40, P3, R12, UR6, RZ ;  /* 0x000000060c287c10 */ /* 0x00cfc8000ff7e0ff */
[----:B------:R-:W-:Y:S01]  /*c860*/  IADD3.X R11, R11, UR7, RZ, P3, !PT ;  /* 0x000000070b0b7c10 */ /* 0x000fe20009ffe4ff */
[----:B-1----:R0:W1:Y:S01]  /*c870*/  SHFL.IDX PT, R37, R40, RZ, 0x181f ;  /* 0x00181fff28257589 */ /* 0x00206200000e0000 */
        /* <DEDUP_REMOVED lines=13> */
.L_x_3156:
[----:B------:R-:W-:Y:S05]  /*c950*/  BSYNC B0 ;  /* 0x0000000000007941 */ /* 0x000fea0003800000 */
.L_x_3155:
[----:B------:R-:W-:Y:S01]  /*c960*/  ISETP.GE.AND P3, PT, R97, 0x21, PT ;  /* 0x000000216100780c */ /* 0x000fe20003f66270 */
[----:B0-2---:R0:W2:Y:S01]  /*c970*/  SHFL.IDX PT, R12, R11, 0x1, 0x181f ;  /* 0x00381f000b0c7f89 */ /* 0x0050a200000e0000 */
[----:B------:R-:W-:Y:S03]  /*c980*/  BSSY B0, `(.L_x_3157) ;  /* 0x000000d000007945 */ /* 0x000fe60003800000 */
[----:B-1----:R0:W1:Y:S08]  /*c990*/  SHFL.IDX PT, R37, R40, 0x1, 0x181f ;  /* 0x00381f0028257f89 */ /* 0x00207000000e0000 */
[----:B0-----:R-:W-:Y:S05]  /*c9a0*/  @!P3 BRA `(.L_x_3158) ;  /* 0x000000000028b947 */ /* 0x001fea0003800000 */
[----:B------:R-:W-:-:S13]  /*c9b0*/  ISETP.GE.AND P3, PT, R16, UR38, PT ;  /* 0x0000002610007c0c */ /* 0x000fda000bf66270 */
[----:B-1----:R-:W-:-:S04]  /*c9c0*/  @!P3 IADD3 R38, P4, R16, R37, RZ ;  /* 0x000000251026b210 */ /* 0x002fc80007f9e0ff */
[----:B--2---:R-:W-:Y:S02]  /*c9d0*/  @!P3 IADD3.X R39, R12, R17, RZ, P4, !PT ;  /* 0x000000110c27b210 */ /* 0x004fe400027fe4ff */
[----:B------:R-:W-:-:S13]  /*c9e0*/  ISETP.GE.AND P4, PT, R22, UR38, PT ;  /* 0x0000002616007c0c */ /* 0x000fda000bf86270 */
[----:B------:R-:W-:-:S05]  /*c9f0*/  @!P4 IADD3 R36, P5, R22, R37, RZ ;  /* 0x000000251624c210 */ /* 0x000fca0007fbe0ff */
[----:B------:R-:W-:Y:S02]  /*ca00*/  @!P4 IMAD.X R37, R12, 0x1, R217, P5 ;  /* 0x000000010c25c824 */ /* 0x000fe400028e06d9 */
[----:B------:R-:W0:Y:S04]  /*ca10*/  @!P3 LDS.128 R12, [R89+0x11400] ;  /* 0x01140000590cb984 */ /* 0x000e280000000c00 */
[----:B0-----:R-:W-:Y:S04]  /*ca20*/  @!P3 ST.E.128 desc[UR46][R38.64], R12 ;  /* 0x0000000c2600b985 */ /* 0x001fe8000c101d2e */
[----:B------:R-:W0:Y:S04]  /*ca30*/  @!P4 LDS.128 R12, [R89+0x15400] ;  /* 0x01540000590cc984 */ /* 0x000e280000000c00 */
[----:B0-----:R0:W-:Y:S02]  /*ca40*/  @!P4 ST.E.128 desc[UR46][R36.64], R12 ;  /* 0x0000000c2400c985 */ /* 0x0011e4000c101d2e */
.L_x_3158:
[----:B------:R-:W-:Y:S05]  /*ca50*/  BSYNC B0 ;  /* 0x0000000000007941 */ /* 0x000fea0003800000 */
.L_x_3157:
        /* <DEDUP_REMOVED lines=15> */
.L_x_3160:
[----:B------:R-:W-:Y:S05]  /*cb50*/  BSYNC B0 ;  /* 0x0000000000007941 */ /* 0x000fea0003800000 */
.L_x_3159:
        /* <DEDUP_REMOVED lines=15> */
.L_x_3162:
[----:B------:R-:W-:Y:S05]  /*cc50*/  BSYNC B0 ;  /* 0x0000000000007941 */ /* 0x000fea0003800000 */
.L_x_3161:
        /* <DEDUP_REMOVED lines=23> */
.L_x_3063:
[----:B------:R-:W2:Y:S01]  /*cdd0*/  LDL R4, [R1+0x50] ;  /* 0x0000500001047983 */ /* 0x000ea20000100800 */
[----:B------:R-:W0:Y:S01]  /*cde0*/  LDC R0, c[0x0][0x448] ;  /* 0x00011200ff007b82 */ /* 0x000e220000000800 */
[----:B------:R-:W-:Y:S01]  /*cdf0*/  IMAD.MOV.U32 R169, RZ, RZ, RZ ;  /* 0x000000ffffa97224 */ /* 0x000fe200078e00ff */
[----:B0-----:R-:W-:-:S13]  /*ce00*/  ISETP.NE.AND P1, PT, R0, 0x1, PT ;  /* 0x000000010000780c */ /* 0x001fda0003f25270 */
[----:B------:R-:W0:Y:S08]  /*ce10*/  @P1 LDC R3, c[0x0][0x44c] ;  /* 0x00011300ff031b82 */ /* 0x000e300000000800 */
[----:B------:R-:W3:Y:S01]  /*ce20*/  @P1 LDC R2, c[0x0][0x450] ;  /* 0x00011400ff021b82 */ /* 0x000ee20000000800 */
[----:B--2---:R-:W-:-:S04]  /*ce30*/  VIADD R0, R4, 0x7f ;  /* 0x0000007f04007836 */ /* 0x004fc80000000000 */
[----:B0-----:R-:W-:-:S05]  /*ce40*/  @P1 IMAD.HI.U32 R3, R0, R3, RZ ;  /* 0x0000000300031227 */ /* 0x001fca00078e00ff */
[----:B---3--:R-:W-:-:S05]  /*ce50*/  @P1 SHF.R.U32.HI R0, RZ, R2, R3 ;  /* 0x00000002ff001219 */ /* 0x008fca0000011603 */
[----:B------:R-:W-:-:S05]  /*ce60*/  IMAD.IADD R0, R91, 0x1, R0 ;  /* 0x000000015b007824 */ /* 0x000fca00078e0200 */
[----:B------:R-:W-:-:S04]  /*ce70*/  SHF.R.S32.HI R3, RZ, 0x1f, R0 ;  /* 0x0000001fff037819 */ /* 0x000fc80000011400 */
[----:B------:R-:W-:-:S04]  /*ce80*/  LEA.HI R3, R3, R0, RZ, 0x7 ;  /* 0x0000000003037211 */ /* 0x000fc800078f38ff */
[----:B------:R-:W-:-:S04]  /*ce90*/  SHF.R.S32.HI R3, RZ, 0x7, R3 ;  /* 0x00000007ff037819 */ /* 0x000fc80000011403 */
[----:B------:R-:W-:-:S04]  /*cea0*/  VIMNMX R92, R92, R3, PT ;  /* 0x000000035c5c7248 */ /* 0x000fc80003fe0100 */
[----:B------:R-:W-:Y:S01]  /*ceb0*/  ISETP.GE.AND P1, PT, R92, 0x1, PT ;  /* 0x000000015c00780c */ /* 0x000fe20003f26270 */
[----:B------:R-:W-:-:S12]  /*cec0*/  @P0 BRA `(.L_x_3164) ;  /* 0x00000000000c0947 */ /* 0x000fd80003800000 */
[----:B------:R-:W0:Y:S01]  /*ced0*/  FENCE.VIEW.ASYNC.G ;  /* 0x00000000000073c6 */ /* 0x000e220000000100 */
[----:B------:R-:W-:Y:S05]  /*cee0*/  WARPSYNC.ALL ;  /* 0x0000000000007948 */ /* 0x000fea0003800000 */
[----:B0-----:R-:W-:Y:S06]  /*cef0*/  BAR.ARV 0xc, 0x180 ;  /* 0x0306000000007b1d */ /* 0x001fec0000002000 */
.L_x_3164:
[----:B------:R-:W-:Y:S04]  /*cf00*/  BSSY B0, `(.L_x_3165) ;  /* 0x0000021000007945 */ /* 0x000fe80003800000 */
        /* <DEDUP_REMOVED lines=8> */
[----:B------:R-:W-:-:S05]  /*cf90*/  IABS R8, R9 ;  /* 0x0000000900087213 */ /* 0x000fca0000000000 */
[----:B------:R-:W-:Y:S02]  /*cfa0*/  IMAD.MOV R8, RZ, RZ, -R8 ;  /* 0x000000ffff087224 */ /* 0x000fe400078e0a08 */
[----:B0-----:R-:W0:Y:S02]  /*cfb0*/  MUFU.RCP R4, R4 ;  /* 0x0000000400047308 */ /* 0x001e240000001000 */
[----:B0-----:R-:W-:Y:S01]  /*cfc0*/  VIADD R2, R4, 0xffffffe ;  /* 0x0ffffffe04027836 */ /* 0x001fe20000000000 */
[----:B------:R-:W-:Y:S02]  /*cfd0*/  IABS R4, R0 ;  /* 0x0000000000047213 */ /* 0x000fe40000000000 */
[----:B------:R-:W-:-:S03]  /*cfe0*/  LOP3.LUT R0, R0, R9, RZ, 0x3c, !PT ;  /* 0x0000000900007212 */ /* 0x000fc600078e3cff */
[----:B------:R0:W2:Y:S01]  /*cff0*/  F2I.FTZ.U32.TRUNC.NTZ R3, R2 ;  /* 0x0000000200037305 */ /* 0x0000a2000021f000 */
[----:B------:R-:W-:Y:S01]  /*d000*/  ISETP.GE.AND P2, PT, R0, RZ, PT ;  /* 0x000000ff0000720c */ /* 0x000fe20003f46270 */
[----:B0-----:R-:W-:Y:S01]  /*d010*/  IMAD.MOV.U32 R2, RZ, RZ, RZ ;  /* 0x000000ffff027224 */ /* 0x001fe200078e00ff */
[----:B--2---:R-:W-:-:S05]  /*d020*/  IADD3 R6, RZ, -R3, RZ ;  /* 0x80000003ff067210 */ /* 0x004fca0007ffe0ff */
        /* <DEDUP_REMOVED lines=14> */
.L_x_3166:
[----:B------:R-:W-:Y:S05]  /*d110*/  BSYNC B0 ;  /* 0x0000000000007941 */ /* 0x000fea0003800000 */
.L_x_3165:
[----:B------:R-:W2:Y:S01]  /*d120*/  LDL R0, [R1+0xa4] ;  /* 0x0000a40001007983 */ /* 0x000ea20000100800 */
[----:B------:R-:W-:Y:S02]  /*d130*/  PLOP3.LUT P0, PT, PT, PT, PT, 0x80, 0x0 ;  /* 0x000000000000781c */ /* 0x000fe40003f0f070 */
[----:B------:R-:W-:Y:S01]  /*d140*/  CS2R R166, SRZ ;  /* 0x0000000000a67805 */ /* 0x000fe2000001ff00 */
[----:B------:R-:W-:Y:S01]  /*d150*/  IMAD.MOV.U32 R5, RZ, RZ, RZ ;  /* 0x000000ffff057224 */ /* 0x000fe200078e00ff */
[----:B------:R-:W-:Y:S02]  /*d160*/  CS2R R146, SRZ ;  /* 0x0000000000927805 */ /* 0x000fe4000001ff00 */
[----:B------:R-:W-:Y:S02]  /*d170*/  CS2R R64, SRZ ;  /* 0x0000000000407805 */ /* 0x000fe4000001ff00 */
[----:B------:R-:W-:Y:S01]  /*d180*/  CS2R R28, SRZ ;  /* 0x00000000001c7805 */ /* 0x000fe2000001ff00 */
[----:B------:R-:W-:Y:S01]  /*d190*/  IMAD.MOV.U32 R25, RZ, RZ, RZ ;  /* 0x000000ffff197224 */ /* 0x000fe200078e00ff */
[----:B------:R-:W-:-:S02]  /*d1a0*/  CS2R R152, SRZ ;  /* 0x0000000000987805 */ /* 0x000fc4000001ff00 */
[----:B------:R-:W-:Y:S02]  /*d1b0*/  CS2R R158, SRZ ;  /* 0x00000000009e7805 */ /* 0x000fe4000001ff00 */
[----:B-1----:R-:W-:Y:S02]  /*d1c0*/  CS2R R36, SRZ ;  /* 0x0000000000247805 */ /* 0x002fe4000001ff00 */
[----:B------:R-:W-:Y:S02]  /*d1d0*/  CS2R R6, SRZ ;  /* 0x0000000000067805 */ /* 0x000fe4000001ff00 */
[----:B------:R-:W-:Y:S02]  /*d1e0*/  CS2R R160, SRZ ;  /* 0x0000000000a07805 */ /* 0x000fe4000001ff00 */
[----:B------:R-:W-:Y:S02]  /*d1f0*/  MOV R8, RZ ;  /* 0x000000ff00087202 */ /* 0x000fe40000000f00 */
        /* <DEDUP_REMOVED lines=62> */
[----:B------:R-:W-:Y:S02]  /*d5e0*/  VIADD R0, R23, 0x20400 ;  /* 0x0002040017007836 */ /* 0x000fe40000000000 */
[----:B0-----:R-:W-:-:S05]  /*d5f0*/  VIADD R28, R2, 0xffffff80 ;  /* 0xffffff80021c7836 */ /* 0x001fca0000000000 */
[----:B------:R-:W-:-:S04]  /*d600*/  SHF.R.S32.HI R33, RZ, 0x1f, R28 ;  /* 0x0000001fff217819 */ /* 0x000fc8000001141c */
[----:B------:R-:W-:-:S04]  /*d610*/  LEA.HI R13, R33, R28, RZ, 0x7 ;  /* 0x0000001c210d7211 */ /* 0x000fc800078f38ff */
[----:B------:R-:W-:Y:S01]  /*d620*/  SHF.R.S32.HI R13, RZ, 0x7, R13 ;  /* 0x00000007ff0d7819 */ /* 0x000fe2000001140d */
[----:B------:R-:W-:Y:S06]  /*d630*/  BRA.DIV UR4, `(.L_x_3168) ;  /* 0x0000025604c07947 */ /* 0x000fec000b800000 */
[----:B------:R0:W1:Y:S02]  /*d640*/  SHFL.IDX PT, R14, R13, RZ, 0x1f ;  /* 0x00001fff0d0e7589 */ /* 0x00006400000e0000 */
.L_x_3490:
[----:B-1----:R-:W-:Y:S01]  /*d650*/  LEA.HI R2, R14, R14, RZ, 0x1 ;  /* 0x0000000e0e027211 */ /* 0x002fe200078f08ff */
[----:B------:R-:W-:Y:S01]  /*d660*/  BSSY B6, `(.L_x_3169) ;  /* 0x0000019000067945 */ /* 0x000fe20003800000 */
[----:B------:R-:W-:Y:S02]  /*d670*/  LOP3.LUT P0, RZ, R0, 0x3ff, RZ, 0xc0, !PT ;  /* 0x000003ff00ff7812 */ /* 0x000fe4000780c0ff */
[----:B------:R-:W-:Y:S02]  /*d680*/  LOP3.LUT R3, R2, 0x1e, RZ, 0xc0, !PT ;  /* 0x0000001e02037812 */ /* 0x000fe400078ec0ff */
[----:B------:R-:W-:-:S03]  /*d690*/  P2R R25, PR, RZ, 0x1 ;  /* 0x00000001ff197803 */ /* 0x000fc60000000000 */
[----:B------:R-:W-:-:S04]  /*d6a0*/  IMAD.IADD R3, R14, 0x1, -R3 ;  /* 0x000000010e037824 */ /* 0x000fc800078e0a03 */
[----:B------:R-:W-:-:S05]  /*d6b0*/  IMAD R3, R3, 0x2000, R0 ;  /* 0x0000200003037824 */ /* 0x000fca00078e0200 */
[----:B------:R-:W-:-:S04]  /*d6c0*/  SHF.R.U32.HI R3, RZ, 0x4, R3 ;  /* 0x00000004ff037819 */ /* 0x000fc80000011603 */
[----:B------:R-:W-:Y:S01]  /*d6d0*/  LOP3.LUT R36, R3, 0x3fff, RZ, 0xc0, !PT ;  /* 0x00003fff03247812 */ /* 0x000fe200078ec0ff */
[----:B------:R-:W-:Y:S06]  /*d6e0*/  @!P0 BRA `(.L_x_3170) ;  /* 0x0000000000408947 */ /* 0x000fec0003800000 */
[----:B------:R-:W-:Y:S01]  /*d6f0*/  MOV R2, 0x0 ;  /* 0x0000000000027802 */ /* 0x000fe20000000f00 */
[----:B------:R-:W-:Y:S01]  /*d700*/  ULDC.64 UR4, c[0x4][0xc0] ;  /* 0x0100300000047ab9 */ /* 0x000fe20000000a00 */
[----:B------:R-:W-:Y:S01]  /*d710*/  ULDC.64 UR6, c[0x4][0xc8] ;  /* 0x0100320000067ab9 */ /* 0x000fe20000000a00 */
[----:B------:R-:W-:Y:S01]  /*d720*/  IMAD.U32 R4, RZ, RZ, UR4 ;  /* 0x00000004ff047e24 */ /* 0x000fe2000f8e00ff */
[----:B------:R-:W-:Y:S01]  /*d730*/  MOV R5, UR5 ;  /* 0x0000000500057c02 */ /* 0x000fe20008000f00 */
[----:B------:R-:W-:Y:S01]  /*d740*/  ULDC.64 UR4, c[0x4][0x30] ;  /* 0x01000c0000047ab9 */ /* 0x000fe20000000a00 */
[----:B------:R-:W1:Y:S01]  /*d750*/  LDC.64 R2, c[0x4][R2] ;  /* 0x0100000002027b82 */ /* 0x000e620000000a00 */
[----:B------:R-:W-:Y:S01]  /*d760*/  IMAD.U32 R6, RZ, RZ, UR6 ;  /* 0x00000006ff067e24 */ /* 0x000fe2000f8e00ff */
[----:B------:R-:W-:Y:S01]  /*d770*/  MOV R12, 0x1 ;  /* 0x00000001000c7802 */ /* 0x000fe20000000f00 */
[----:B------:R-:W-:Y:S02]  /*d780*/  IMAD.U32 R7, RZ, RZ, UR7 ;  /* 0x00000007ff077e24 */ /* 0x000fe4000f8e00ff */
[----:B------:R-:W-:-:S02]  /*d790*/  IMAD.U32 R10, RZ, RZ, UR4 ;  /* 0x00000004ff0a7e24 */ /* 0x000fc4000f8e00ff */
[----:B------:R-:W-:Y:S02]  /*d7a0*/  IMAD.U32 R11, RZ, RZ, UR5 ;  /* 0x00000005ff0b7e24 */ /* 0x000fe4000f8e00ff */
[----:B------:R-:W-:Y:S02]  /*d7b0*/  IMAD.MOV.U32 R8, RZ, RZ, 0x70 ;  /* 0x00000070ff087424 */ /* 0x000fe400078e00ff */
[----:B0-----:R-:W-:-:S07]  /*d7c0*/  IMAD.MOV.U32 R13, RZ, RZ, RZ ;  /* 0x000000ffff0d7224 */ /* 0x001fce00078e00ff */
[----:B------:R-:W-:-:S07]  /*d7d0*/  LEPC R20, `(.L_x_3170) ;  /* 0x000000001014794e */ /* 0x000fce0000000000 */
[----:B-1---5:R-:W-:Y:S05]  /*d7e0*/  CALL.ABS.NOINC R2 ;  /* 0x0000000002007343 */ /* 0x022fea0003c00000 */
.L_x_3170:
[----:B------:R-:W-:Y:S05]  /*d7f0*/  BSYNC B6 ;  /* 0x0000000000067941 */ /* 0x000fea0003800000 */
.L_x_3169:
        /* <DEDUP_REMOVED lines=15> */
[----:B------:R-:W-:-:S04]  /*d8f0*/  @P0 IMAD.WIDE.U32 R6, R20, R6, RZ ;  /* 0x0000000614060225 */ /* 0x000fc800078e00ff */
[C---:B0-----:R-:W-:Y:S02]  /*d900*/  @P1 IMAD R13, R20.reuse, R9, R10 ;  /* 0x00000009140d1224 */ /* 0x041fe400078e020a */
[----:B------:R-:W-:-:S04]  /*d910*/  @P1 IMAD.WIDE.U32 R8, R20, R8, RZ ;  /* 0x0000000814081225 */ /* 0x000fc800078e00ff */
[----:B------:R-:W-:Y:S02]  /*d920*/  @P0 IMAD.IADD R7, R7, 0x1, R11 ;  /* 0x0000000107070824 */ /* 0x000fe400078e020b */
[----:B------:R-:W-:Y:S02]  /*d930*/  @P1 IMAD.IADD R9, R9, 0x1, R13 ;  /* 0x0000000109091824 */ /* 0x000fe400078e020d */
[----:B----4-:R-:W-:-:S04]  /*d940*/  @P0 IMAD.WIDE.U32 R6, R220, R4, R6 ;  /* 0x00000004dc060225 */ /* 0x010fc800078e0006 */
[----:B------:R-:W-:Y:S01]  /*d950*/  @P1 IMAD.WIDE.U32 R8, R220, R2, R8 ;  /* 0x00000002dc081225 */ /* 0x000fe200078e0008 */
        /* <DEDUP_REMOVED lines=18> */
[----:B------:R-:W-:-:S04]  /*da80*/  LOP3.LUT R0, R0, 0xfffffffe, RZ, 0xc0, !PT ;  /* 0xfffffffe00007812 */ /* 0x000fc800078ec0ff */
[----:B------:R-:W-:-:S04]  /*da90*/  IADD3 R0, R20, -R0, RZ ;  /* 0x8000000014007210 */ /* 0x000fc80007ffe0ff */
[----:B------:R-:W-:-:S04]  /*daa0*/  SHF.L.U32 R0, R0, 0x1f, RZ ;  /* 0x0000001f00007819 */ /* 0x000fc800000006ff */
[----:B------:R0:W1:Y:S03]  /*dab0*/  SYNCS.PHASECHK.TRANS64.TRYWAIT P0, [R23+URZ+0x38800], R0 ;  /* 0x03880000170075a7 */ /* 0x000066000800017f */
[----:B-1----:R-:W-:Y:S05]  /*dac0*/  @!P0 NANOSLEEP.SYNCS 0x989680 ;  /* 0x009896800000895d */ /* 0x002fea0003900000 */
[----:B------:R-:W1:Y:S01]  /*dad0*/  @!P0 SYNCS.PHASECHK.TRANS64 P0, [R23+URZ+0x38800], R0 ;  /* 0x03880000170085a7 */ /* 0x000e62000800007f */
[----:B------:R-:W-:Y:S04]  /*dae0*/  BSSY B0, `(.L_x_3172) ;  /* 0x0000006000007945 */ /* 0x000fe80003800000 */
[----:B-1----:R-:W-:Y:S05]  /*daf0*/  @P0 BRA `(.L_x_3173) ;  /* 0x0000000000100947 */ /* 0x002fea0003800000 */
.L_x_3174:
[----:B-1----:R1:W2:Y:S02]  /*db00*/  SYNCS.PHASECHK.TRANS64.TRYWAIT P0, [R23+URZ+0x38800], R0 ;  /* 0x03880000170075a7 */ /* 0x0022a4000800017f */
[----:B--2---:R-:W-:Y:S05]  /*db10*/  @!P0 NANOSLEEP.SYNCS 0x989680 ;  /* 0x009896800000895d */ /* 0x004fea0003900000 */
[----:B------:R-:W2:Y:S02]  /*db20*/  @!P0 SYNCS.PHASECHK.TRANS64 P0, [R23+URZ+0x38800], R0 ;  /* 0x03880000170085a7 */ /* 0x000ea4000800007f */
[----:B--2---:R-:W-:Y:S05]  /*db30*/  @!P0 BRA `(.L_x_3174) ;  /* 0xfffffffc00f08947 */ /* 0x004fea000383ffff */
.L_x_3173:
[----:B------:R-:W-:Y:S05]  /*db40*/  BSYNC B0 ;  /* 0x0000000000007941 */ /* 0x000fea0003800000 */
.L_x_3172:
[----:B------:R-:W-:Y:S05]  /*db50*/  BRA `(.L_x_3175) ;  /* 0x0000009400d47947 */ /* 0x000fea0003800000 */
.L_x_3171:
[----:B------:R-:W-:Y:S01]  /*db60*/  ISETP.NE.AND P0, PT, R25, RZ, PT ;  /* 0x000000ff1900720c */ /* 0x000fe20003f05270 */
[----:B------:R-:W-:Y:S01]  /*db70*/  ULDC.64 UR4, c[0x0][0x3f8] ;  /* 0x0000fe0000047ab9 */ /* 0x000fe20000000a00 */
[----:B-----5:R-:W-:Y:S01]  /*db80*/  SHF.R.S32.HI R0, RZ, 0x1f, R24 ;  /* 0x0000001fff007819 */ /* 0x020fe20000011418 */
[----:B------:R-:W-:Y:S01]  /*db90*/  ULDC.64 UR6, c[0x0][0x408] ;  /* 0x0001020000067ab9 */ /* 0x000fe20000000a00 */
[----:B------:R-:W-:Y:S01]  /*dba0*/  IMAD.WIDE.U32 R26, R24, UR4, RZ ;  /* 0x00000004181a7c25 */ /* 0x000fe2000f8e00ff */
[----:B------:R-:W-:Y:S03]  /*dbb0*/  BSSY B6, `(.L_x_3176) ;  /* 0x0000019000067945 */ /* 0x000fe60003800000 */
[C---:B------:R-:W-:Y:S02]  /*dbc0*/  IMAD R3, R0.reuse, UR4, RZ ;  /* 0x0000000400037c24 */ /* 0x040fe4000f8e02ff */
[----:B------:R-:W-:-:S02]  /*dbd0*/  IMAD R5, R0, UR6, RZ ;  /* 0x0000000600057c24 */ /* 0x000fc4000f8e02ff */
[C---:B------:R-:W-:Y:S02]  /*dbe0*/  IMAD R3, R24.reuse, UR5, R3 ;  /* 0x0000000518037c24 */ /* 0x040fe4000f8e0203 */
        /* <DEDUP_REMOVED lines=21> */
.L_x_3177:
[----:B------:R-:W-:Y:S05]  /*dd40*/  BSYNC B6 ;  /* 0x0000000000067941 */ /* 0x000fea0003800000 */
.L_x_3176:
[----:B------:R-:W2:Y:S01]  /*dd50*/  LDL R52, [R1+0x50] ;  /* 0x0000500001347983 */ /* 0x000ea20000100800 */
[----:B------:R-:W-:Y:S01]  /*dd60*/  ULDC.U8 UR4, c[0x0][0x410] ;  /* 0x0001040000047ab9 */ /* 0x000fe20000000000 */
[----:B------:R-:W-:Y:S01]  /*dd70*/  LEA.HI R33, R33, R28, RZ, 0x3 ;  /* 0x0000001c21217211 */ /* 0x000fe200078f18ff */
[----:B------:R-:W-:Y:S01]  /*dd80*/  BSSY B0, `(.L_x_3178) ;  /* 0x000094a000007945 */ /* 0x000fe20003800000 */
[----:B------:R-:W-:Y:S02]  /*dd90*/  ISETP.NE.AND P0, PT, RZ, UR4, PT ;  /* 0x00000004ff007c0c */ /* 0x000fe4000bf05270 */
[----:B------:R-:W-:-:S05]  /*dda0*/  LOP3.LUT R33, R33, 0xfffffff8, RZ, 0xc0, !PT ;  /* 0xfffffff821217812 */ /* 0x000fca00078ec0ff */
[----:B------:R-:W-:Y:S01]  /*ddb0*/  IMAD.IADD R0, R28, 0x1, -R33 ;  /* 0x000000011c007824 */ /* 0x000fe200078e0a21 */
[----:B--2---:R-:W-:-:S05]  /*ddc0*/  IADD3 R10, R219, R52, RZ ;  /* 0x00000034db0a7210 */ /* 0x004fca0007ffe0ff */
[----:B------:R-:W-:Y:S01]  /*ddd0*/  IMAD R3, R0, 0x20, R10 ;  /* 0x0000002000037824 */ /* 0x000fe200078e020a */
        /* <DEDUP_REMOVED lines=30> */
.L_x_3496:
[----:B------:R-:W5:Y:S01]  /*dfc0*/  LDL R4, [R1+0x48] ;  /* 0x0000480001047983 */ /* 0x000f620000100800 */
[----:B------:R-:W-:Y:S01]  /*dfd0*/  BSSY B1, `(.L_x_3181) ;  /* 0x000001c000017945 */ /* 0x000fe20003800000 */
[----:B------:R-:W-:Y:S02]  /*dfe0*/  CS2R R40, SRZ ;  /* 0x0000000000287805 */ /* 0x000fe4000001ff00 */
[----:B------:R-:W-:Y:S02]  /*dff0*/  CS2R R44, SRZ ;  /* 0x00000000002c7805 */ /* 0x000fe4000001ff00 */
[----:B------:R-:W-:Y:S02]  /*e000*/  CS2R R42, SRZ ;  /* 0x00000000002a7805 */ /* 0x000fe4000001ff00 */
[----:B------:R-:W-:Y:S01]  /*e010*/  CS2R R46, SRZ ;  /* 0x00000000002e7805 */ /* 0x000fe2000001ff00 */
[----:B-----5:R-:W-:-:S05]  /*e020*/  IMAD R51, R4, R51, RZ ;  /* 0x0000003304337224 */ /* 0x020fca00078e02ff */
[----:B------:R-:W-:-:S13]  /*e030*/  ISETP.GE.AND P0, PT, R10, R51, PT ;  /* 0x000000330a00720c */ /* 0x000fda0003f06270 */
[----:B------:R-:W-:Y:S05]  /*e040*/  @P0 BRA `(.L_x_3182) ;  /* 0x0000000000500947 */ /* 0x000fea0003800000 */
[----:B------:R-:W1:Y:S01]  /*e050*/  LDL R11, [R1+0x84] ;  /* 0x00008400010b7983 */ /* 0x000e620000100800 */
[----:B------:R-:W-:Y:S01]  /*e060*/  ULDC UR4, c[0x0][0x3f4] ;  /* 0x0000fd0000047ab9 */ /* 0x000fe20000000800 */
[----:B------:R-:W-:Y:S02]  /*e070*/  CS2R R40, SRZ ;  /* 0x0000000000287805 */ /* 0x000fe4000001ff00 */
[----:B------:R-:W-:Y:S02]  /*e080*/  ISETP.GE.AND P4, PT, R218, UR4, PT ;  /* 0x00000004da007c0c */ /* 0x000fe4000bf86270 */
[----:B------:R-:W-:Y:S02]  /*e090*/  CS2R R44, SRZ ;  /* 0x00000000002c7805 */ /* 0x000fe4000001ff00 */
[----:B------:R-:W-:-:S09]  /*e0a0*/  ISETP.GE.AND P3, PT, R18, UR4, PT ;  /* 0x0000000412007c0c */ /* 0x000fd2000bf66270 */
[CC--:B--2---:R-:W-:Y:S02]  /*e0b0*/  @!P4 IADD3 R6, P0, R218.reuse, R5.reuse, RZ ;  /* 0x00000005da06c210 */ /* 0x0c4fe40007f1e0ff */
[----:B----4-:R-:W-:Y:S02]  /*e0c0*/  @!P4 IADD3 R8, P2, R218, R14, RZ ;  /* 0x0000000eda08c210 */ /* 0x010fe40007f5e0ff */
[----:B------:R-:W-:Y:S02]  /*e0d0*/  CS2R R46, SRZ ;  /* 0x00000000002e7805 */ /* 0x000fe4000001ff00 */
[----:B------:R-:W-:Y:S01]  /*e0e0*/  CS2R R42, SRZ ;  /* 0x00000000002a7805 */ /* 0x000fe2000001ff00 */
[----:B-1----:R-:W-:Y:S01]  /*e0f0*/  @!P4 IMAD.X R7, R3, 0x1, R11, P0 ;  /* 0x000000010307c824 */ /* 0x002fe200000e060b */
[----:B------:R-:W-:-:S04]  /*e100*/  @!P3 IADD3 R4, P0, R18, R5, RZ ;  /* 0x000000051204b210 */ /* 0x000fc80007f1e0ff */
[----:B------:R1:W5:Y:S01]  /*e110*/  @!P4 LD.E.64 R40, desc[UR46][R6.64] ;  /* 0x0000002e0628c980 */ /* 0x000362000c101b00 */
[----:B------:R-:W-:-:S05]  /*e120*/  @!P3 IADD3.X R5, R3, R19, RZ, P0, !PT ;  /* 0x000000130305b210 */ /* 0x000fca00007fe4ff */
[----:B------:R2:W5:Y:S01]  /*e130*/  @!P3 LD.E.64 R44, desc[UR46][R4.64] ;  /* 0x0000002e042cb980 */ /* 0x000562000c101b00 */
[----:B-1----:R-:W-:-:S05]  /*e140*/  @!P3 IADD3 R6, P1, R18, R14, RZ ;  /* 0x0000000e1206b210 */ /* 0x002fca0007f3e0ff */
[C---:B---3--:R-:W-:Y:S02]  /*e150*/  @!P3 IMAD.X R7, R9.reuse, 0x1, R19, P1 ;  /* 0x000000010907b824 */ /* 0x048fe400008e0613 */
[----:B------:R-:W-:-:S03]  /*e160*/  @!P4 IMAD.X R9, R9, 0x1, R11, P2 ;  /* 0x000000010909c824 */ /* 0x000fc600010e060b */
[----:B------:R2:W5:Y:S04]  /*e170*/  @!P3 LD.E.64 R46, desc[UR46][R6.64] ;  /* 0x0000002e062eb980 */ /* 0x000568000c101b00 */
[----:B------:R2:W5:Y:S02]  /*e180*/  @!P4 LD.E.64 R42, desc[UR46][R8.64] ;  /* 0x0000002e082ac980 */ /* 0x000564000c101b00 */
.L_x_3182:
[----:B------:R-:W-:Y:S05]  /*e190*/  BSYNC B1 ;  /* 0x0000000000017941 */ /* 0x000fea0003800000 */
.L_x_3181:
[----:B------:R-:W-:Y:S01]  /*e1a0*/  UMOV UR4, 0xffffffff ;  /* 0xffffffff00047882 */ /* 0x000fe20000000000 */
[----:B------:R-:W-:Y:S02]  /*e1b0*/  CS2R R30, SRZ ;  /* 0x00000000001e7805 */ /* 0x000fe4000001ff00 */
[----:B------:R-:W-:Y:S05]  /*e1c0*/  BRA.DIV UR4, `(.L_x_3183) ;  /* 0x0000024e04707947 */ /* 0x000fea000b800000 */
[----:B-1----:R1:W0:Y:S04]  /*e1d0*/  SHFL.IDX PT, R3, R48, 0x1, 0x181f ;  /* 0x00381f0030037f89 */ /* 0x00222800000e0000 */
[----:B--2---:R1:W2:Y:S04]  /*e1e0*/  SHFL.IDX PT, R5, R0, 0x1, 0x181f ;  /* 0x00381f0000057f89 */ /* 0x0042a800000e0000 */
[----:B---3--:R1:W3:Y:S04]  /*e1f0*/  SHFL.IDX PT, R9, R37, 0x1, 0x181f ;  /* 0x00381f0025097f89 */ /* 0x0082e800000e0000 */
[----:B----4-:R1:W4:Y:S02]  /*e200*/  SHFL.IDX PT, R14, R49, 0x1, 0x181f ;  /* 0x00381f00310e7f89 */ /* 0x01032400000e0000 */
.L_x_3502:
[----:B------:R-:W-:Y:S01]  /*e210*/  VIADD R4, R10, 0x20 ;  /* 0x000000200a047836 */ /* 0x000fe20000000000 */
[----:B------:R-:W-:Y:S01]  /*e220*/  BSSY B1, `(.L_x_3184) ;  /* 0x000001a000017945 */ /* 0x000fe20003800000 */
[----:B------:R-:W-:Y:S02]  /*e230*/  CS2R R34, SRZ ;  /* 0x0000000000227805 */ /* 0x000fe4000001ff00 */
[----:B------:R-:W-:Y:S02]  /*e240*/  CS2R R32, SRZ ;  /* 0x0000000000207805 */ /* 0x000fe4000001ff00 */
[----:B------:R-:W-:Y:S02]  /*e250*/  CS2R R38, SRZ ;  /* 0x0000000000267805 */ /* 0x000fe4000001ff00 */
[----:B------:R-:W-:-:S13]  /*e260*/  ISETP.GE.AND P0, PT, R4, R51, PT ;  /* 0x000000330400720c */ /* 0x000fda0003f06270 */
[----:B------:R-:W-:Y:S05]  /*e270*/  @P0 BRA `(.L_x_3185) ;  /* 0x0000000000500947 */ /* 0x000fea0003800000 */
[----:B------:R-:W0:Y:S01]  /*e280*/  LDL R11, [R1+0x84] ;  /* 0x00008400010b7983 */ /* 0x000e220000100800 */
        /* <DEDUP_REMOVED lines=9> */
[----:B0-----:R-:W-:Y:S01]  /*e320*/  @!P4 IMAD.X R7, R3, 0x1, R11, P0 ;  /* 0x000000010307c824 */ /* 0x001fe200000e060b */
[----:B------:R-:W-:-:S04]  /*e330*/  @!P3 IADD3 R4, P0, R18, R5, RZ ;  /* 0x000000051204b210 */ /* 0x000fc80007f1e0ff */
[----:B------:R0:W5:Y:S01]  /*e340*/  @!P4 LD.E.64 R30, desc[UR46][R6.64] ;  /* 0x0000002e061ec980 */ /* 0x000162000c101b00 */
[----:B------:R-:W-:-:S05]  /*e350*/  @!P3 IMAD.X R5, R3, 0x1, R19, P0 ;  /* 0x000000010305b824 */ /* 0x000fca00000e0613 */
[----:B------:R2:W5:Y:S01]  /*e360*/  @!P3 LD.E.64 R34, desc[UR46][R4.64] ;  /* 0x0000002e0422b980 */ /* 0x000562000c101b00 */
[----:B0-----:R-:W-:-:S04]  /*e370*/  @!P3 IADD3 R6, P1, R18, R14, RZ ;  /* 0x0000000e1206b210 */ /* 0x001fc80007f3e0ff */
[C---:B---3--:R-:W-:Y:S01]  /*e380*/  @!P3 IADD3.X R7, R9.reuse, R19, RZ, P1, !PT ;  /* 0x000000130907b210 */ /* 0x048fe20000ffe4ff */
[----:B------:R-:W-:-:S04]  /*e390*/  @!P4 IMAD.X R9, R9, 0x1, R11, P2 ;  /* 0x000000010909c824 */ /* 0x000fc800010e060b */
[----:B------:R2:W5:Y:S04]  /*e3a0*/  @!P3 LD.E.64 R38, desc[UR46][R6.64] ;  /* 0x0000002e0626b980 */ /* 0x000568000c101b00 */
[----:B------:R2:W5:Y:S02]  /*e3b0*/  @!P4 LD.E.64 R32, desc[UR46][R8.64] ;  /* 0x0000002e0820c980 */ /* 0x000564000c101b00 */
.L_x_3185:
[----:B------:R-:W-:Y:S05]  /*e3c0*/  BSYNC B1 ;  /* 0x0000000000017941 */ /* 0x000fea0003800000 */
.L_x_3184:
[----:B------:R-:W-:-:S03]  /*e3d0*/  UMOV UR4, 0xffffffff ;  /* 0xffffffff00047882 */ /* 0x000fc60000000000 */
[----:B------:R-:W-:Y:S05]  /*e3e0*/  BRA.DIV UR4, `(.L_x_3186) ;  /* 0x0000024e04587947 */ /* 0x000fea000b800000 */
[----:B0-----:R0:W0:Y:S04]  /*e3f0*/  SHFL.IDX PT, R3, R48, 0x2, 0x181f ;  /* 0x00581f0030037f89 */ /* 0x00102800000e0000 */
[----:B--2---:R2:W0:Y:S04]  /*e400*/  SHFL.IDX PT, R5, R0, 0x2, 0x181f ;  /* 0x00581f0000057f89 */ /* 0x00442800000e0000 */
[----:B---3--:R2:W3:Y:S04]  /*e410*/  SHFL.IDX PT, R9, R37, 0x2, 0x181f ;  /* 0x00581f0025097f89 */ /* 0x0084e800000e0000 */
[----:B----4-:R2:W4:Y:S02]  /*e420*/  SHFL.IDX PT, R14, R49, 0x2, 0x181f ;  /* 0x00581f00310e7f89 */ /* 0x01052400000e0000 */
.L_x_3508:
        /* <DEDUP_REMOVED lines=8> */
[----:B------:R-:W2:Y:S01]  /*e4b0*/  LDL R11, [R1+0x84] ;  /* 0x00008400010b7983 */ /* 0x000ea20000100800 */
[----:B------:R-:W-:Y:S01]  /*e4c0*/  ULDC UR4, c[0x0][0x3f4] ;  /* 0x0000fd0000047ab9 */ /* 0x000fe20000000800 */
[----:B------:R-:W-:Y:S02]  /*e4d0*/  CS2R R24, SRZ ;  /* 0x0000000000187805 */ /* 0x000fe4000001ff00 */
[----:B------:R-:W-:Y:S02]  /*e4e0*/  ISETP.GE.AND P4, PT, R218, UR4, PT ;  /* 0x00000004da007c0c */ /* 0x000fe4000bf86270 */
[----:B------:R-:W-:Y:S02]  /*e4f0*/  CS2R R26, SRZ ;  /* 0x00000000001a7805 */ /* 0x000fe4000001ff00 */
[----:B------:R-:W-:-:S09]  /*e500*/  ISETP.GE.AND P3, PT, R18, UR4, PT ;  /* 0x0000000412007c0c */ /* 0x000fd2000bf66270 */
[CC--:B0-----:R-:W-:Y:S02]  /*e510*/  @!P4 IADD3 R6, P0, R218.reuse, R5.reuse, RZ ;  /* 0x00000005da06c210 */ /* 0x0c1fe40007f1e0ff */
[----:B----4-:R-:W-:Y:S02]  /*e520*/  @!P4 IADD3 R8, P2, R218, R14, RZ ;  /* 0x0000000eda08c210 */ /* 0x010fe40007f5e0ff */
[----:B------:R-:W-:Y:S02]  /*e530*/  CS2R R28, SRZ ;  /* 0x00000000001c7805 */ /* 0x000fe4000001ff00 */
[----:B------:R-:W-:Y:S01]  /*e540*/  CS2R R20, SRZ ;  /* 0x0000000000147805 */ /* 0x000fe2000001ff00 */
[----:B--2---:R-:W-:Y:S01]  /*e550*/  @!P4 IMAD.X R7, R3, 0x1, R11, P0 ;  /* 0x000000010307c824 */ /* 0x004fe200000e060b */
[----:B------:R-:W-:-:S04]  /*e560*/  @!P3 IADD3 R4, P0, R18, R5, RZ ;  /* 0x000000051204b210 */ /* 0x000fc80007f1e0ff */
[----:B------:R0:W5:Y:S01]  /*e570*/  @!P4 LD.E.64 R24, desc[UR46][R6.64] ;  /* 0x0000002e0618c980 */ /* 0x000162000c101b00 */
[----:B------:R-:W-:-:S05]  /*e580*/  @!P3 IMAD.X R5, R3, 0x1, R19, P0 ;  /* 0x000000010305b824 */ /* 0x000fca00000e0613 */
[----:B------:R2:W5:Y:S01]  /*e590*/  @!P3 LD.E.64 R26, desc[UR46][R4.64] ;  /* 0x0000002e041ab980 */ /* 0x000562000c101b00 */
[----:B0-----:R-:W-:-:S05]  /*e5a0*/  @!P3 IADD3 R6, P1, R18, R14, RZ ;  /* 0x0000000e1206b210 */ /* 0x001fca0007f3e0ff */
[C---:B---3--:R-:W-:Y:S01]  /*e5b0*/  @!P3 IMAD.X R7, R9.reuse, 0x1, R19, P1 ;  /* 0x000000010907b824 */ /* 0x048fe200008e0613 */
[----:B------:R-:W-:-:S04]  /*e5c0*/  @!P4 IADD3.X R9, R9, R11, RZ, P2, !PT ;  /* 0x0000000b0909c210 */ /* 0x000fc800017fe4ff */
[----:B------:R2:W5:Y:S04]  /*e5d0*/  @!P3 LD.E.64 R28, desc[UR46][R6.64] ;  /* 0x0000002e061cb980 */ /* 0x000568000c101b00 */
[----:B------:R2:W5:Y:S02]  /*e5e0*/  @!P4 LD.E.64 R20, desc[UR46][R8.64] ;  /* 0x0000002e0814c980 */ /* 0x000564000c101b00 */
.L_x_3188:
[----:B------:R-:W-:Y:S05]  /*e5f0*/  BSYNC B1 ;  /* 0x0000000000017941 */ /* 0x000fea0003800000 */
.L_x_3187:
[----:B------:R-:W-:Y:S01]  /*e600*/  UMOV UR4, 0xffffffff ;  /* 0xffffffff00047882 */ /* 0x000fe20000000000 */
[----:B--23--:R-:W-:Y:S02]  /*e610*/  CS2R R8, SRZ ;  /* 0x0000000000087805 */ /* 0x00cfe4000001ff00 */
[----:B------:R-:W-:Y:S05]  /*e620*/  BRA.DIV UR4, `(.L_x_3189) ;  /* 0x0000024e04387947 */ /* 0x000fea000b800000 */
[----:B0-----:R0:W2:Y:S04]  /*e630*/  SHFL.IDX PT, R3, R48, 0x3, 0x181f ;  /* 0x00781f0030037f89 */ /* 0x0010a800000e0000 */
[----:B------:R0:W3:Y:S04]  /*e640*/  SHFL.IDX PT, R5, R0, 0x3, 0x181f ;  /* 0x00781f0000057f89 */ /* 0x0000e800000e0000 */
[----:B-1----:R-:W1:Y:S04]  /*e650*/  SHFL.IDX PT, R37, R37, 0x3, 0x181f ;  /* 0x00781f0025257f89 */ /* 0x002e6800000e0000 */
[----:B------:R-:W0:Y:S02]  /*e660*/  SHFL.IDX PT, R49, R49, 0x3, 0x181f ;  /* 0x00781f0031317f89 */ /* 0x000e2400000e0000 */
.L_x_3514:
[----:B------:R-:W0:Y:S01]  /*e670*/  LDL R4, [R1+0x98] ;  /* 0x0000980001047983 */ /* 0x000e220000100800 */
[----:B------:R-:W-:Y:S01]  /*e680*/  VIADD R10, R10, 0x60 ;  /* 0x000000600a0a7836 */ /* 0x000fe20000000000 */
[----:B------:R-:W-:Y:S01]  /*e690*/  BSSY B1, `(.L_x_3190) ;  /* 0x000001e000017945 */ /* 0x000fe20003800000 */
[----:B------:R-:W-:Y:S02]  /*e6a0*/  CS2R R12, SRZ ;  /* 0x00000000000c7805 */ /* 0x000fe4000001ff00 */
[----:B----4-:R-:W-:Y:S02]  /*e6b0*/  CS2R R14, SRZ ;  /* 0x00000000000e7805 */ /* 0x010fe4000001ff00 */
[----:B------:R-:W-:Y:S02]  /*e6c0*/  ISETP.GE.AND P0, PT, R10, R51, PT ;  /* 0x000000330a00720c */ /* 0x000fe40003f06270 */
[----:B------:R-:W-:Y:S02]  /*e6d0*/  CS2R R10, SRZ ;  /* 0x00000000000a7805 */ /* 0x000fe4000001ff00 */
[----:B0-----:R-:W-:-:S04]  /*e6e0*/  LEA.HI R0, R4, R4, RZ, 0x1 ;  /* 0x0000000404007211 */ /* 0x001fc800078f08ff */
[----:B------:R-:W-:-:S05]  /*e6f0*/  LOP3.LUT R0, R0, 0xfffffffe, RZ, 0xc0, !PT ;  /* 0xfffffffe00007812 */ /* 0x000fca00078ec0ff */
[----:B------:R-:W-:-:S05]  /*e700*/  IMAD.IADD R0, R4, 0x1, -R0 ;  /* 0x0000000104007824 */ /* 0x000fca00078e0a00 */
[----:B------:R-:W-:Y:S01]  /*e710*/  SHF.L.U32 R50, R0, 0x1f, RZ ;  /* 0x0000001f00327819 */ /* 0x000fe200000006ff */
[----:B------:R-:W-:Y:S06]  /*e720*/  @P0 BRA `(.L_x_3191) ;  /* 0x0000000000500947 */ /* 0x000fec0003800000 */
[----:B------:R-:W2:Y:S01]  /*e730*/  LDL R53, [R1+0x84] ;  /* 0x0000840001357983 */ /* 0x000ea20000100800 */
[----:B------:R-:W-:Y:S01]  /*e740*/  ULDC UR4, c[0x0][0x3f4] ;  /* 0x0000fd0000047ab9 */ /* 0x000fe20000000800 */
[----:B------:R-:W-:Y:S02]  /*e750*/  CS2R R8, SRZ ;  /* 0x0000000000087805 */ /* 0x000fe4000001ff00 */
[----:B------:R-:W-:Y:S02]  /*e760*/  ISETP.GE.AND P4, PT, R218, UR4, PT ;  /* 0x00000004da007c0c */ /* 0x000fe4000bf86270 */
[----:B------:R-:W-:Y:S02]  /*e770*/  CS2R R12, SRZ ;  /* 0x00000000000c7805 */ /* 0x000fe4000001ff00 */
[----:B------:R-:W-:-:S09]  /*e780*/  ISETP.GE.AND P3, PT, R18, UR4, PT ;  /* 0x0000000412007c0c */ /* 0x000fd2000bf66270 */
[C---:B---3--:R-:W-:Y:S02]  /*e790*/  @!P4 IADD3 R6, P0, R218.reuse, R5, RZ ;  /* 0x00000005da06c210 */ /* 0x048fe40007f1e0ff */
[----:B------:R-:W-:Y:S02]  /*e7a0*/  @!P4 IADD3 R48, P2, R218, R49, RZ ;  /* 0x00000031da30c210 */ /* 0x000fe40007f5e0ff */
[----:B------:R-:W-:Y:S02]  /*e7b0*/  CS2R R14, SRZ ;  /* 0x00000000000e7805 */ /* 0x000fe4000001ff00 */
[----:B------:R-:W-:Y:S01]  /*e7c0*/  CS2R R10, SRZ ;  /* 0x00000000000a7805 */ /* 0x000fe2000001ff00 */
[----:B--2---:R-:W-:Y:S01]  /*e7d0*/  @!P4 IMAD.X R7, R3, 0x1, R53, P0 ;  /* 0x000000010307c824 */ /* 0x004fe200000e0635 */
[----:B------:R-:W-:-:S04]  /*e7e0*/  @!P3 IADD3 R4, P0, R18, R5, RZ ;  /* 0x000000051204b210 */ /* 0x000fc80007f1e0ff */
[----:B------:R0:W5:Y:S01]  /*e7f0*/  @!P4 LD.E.64 R8, desc[UR46][R6.64] ;  /* 0x0000002e0608c980 */ /* 0x000162000c101b00 */
[----:B------:R-:W-:-:S05]  /*e800*/  @!P3 IMAD.X R5, R3, 0x1, R19, P0 ;  /* 0x000000010305b824 */ /* 0x000fca00000e0613 */
[----:B------:R4:W5:Y:S01]  /*e810*/  @!P3 LD.E.64 R12, desc[UR46][R4.64] ;  /* 0x0000002e040cb980 */ /* 0x000962000c101b00 */
[----:B0-----:R-:W-:Y:S02]  /*e820*/  @!P3 IADD3 R6, P1, R18, R49, RZ ;  /* 0x000000311206b210 */ /* 0x001fe40007f3e0ff */
[----:B-1----:R-:W-:-:S03]  /*e830*/  @!P4 IADD3.X R49, R37, R53, RZ, P2, !PT ;  /* 0x000000352531c210 */ /* 0x002fc600017fe4ff */
[----:B------:R-:W-:Y:S02]  /*e840*/  @!P3 IMAD.X R7, R37, 0x1, R19, P1 ;  /* 0x000000012507b824 */ /* 0x000fe400008e0613 */
[----:B------:R4:W5:Y:S04]  /*e850*/  @!P4 LD.E.64 R10, desc[UR46][R48.64] ;  /* 0x0000002e300ac980 */ /* 0x000968000c101b00 */
[----:B------:R4:W5:Y:S02]  /*e860*/  @!P3 LD.E.64 R14, desc[UR46][R6.64] ;  /* 0x0000002e060eb980 */ /* 0x000964000c101b00 */
.L_x_3191:
[----:B------:R-:W-:Y:S05]  /*e870*/  BSYNC B1 ;  /* 0x0000000000017941 */ /* 0x000fea0003800000 */
.L_x_3190:
[----:B------:R-:W0:Y:S01]  /*e880*/  SYNCS.PHASECHK.TRANS64.TRYWAIT P0, [R23+URZ+0x38800], R50 ;  /* 0x03880032170075a7 */ /* 0x000e22000800017f */
[----:B------:R-:W-:Y:S01]  /*e890*/  VIADDMNMX R0, R51, -R52, 0x80, PT ;  /* 0x0000008033007446 */ /* 0x000fe20003800934 */
[----:B------:R-:W-:Y:S03]  /*e8a0*/  BSSY B1, `(.L_x_3192) ;  /* 0x0000003000017945 */ /* 0x000fe60003800000 */
[----:B------:R-:W-:Y:S01]  /*e8b0*/  ISETP.GE.AND P1, PT, R219, R0, PT ;  /* 0x00000000db00720c */ /* 0x000fe20003f26270 */
[----:B0-----:R-:W-:-:S12]  /*e8c0*/  @!P0 BRA `(.L_x_3193) ;  /* 0x0000024c00048947 */ /* 0x001fd80003800000 */
.L_x_3515:
[----:B------:R-:W-:Y:S05]  /*e8d0*/  BSYNC B1 ;  /* 0x0000000000017941 */ /* 0x000fea0003800000 */
.L_x_3192:
[----:B------:R-:W-:Y:S04]  /*e8e0*/  BSSY B1, `(.L_x_3194) ;  /* 0x00000fa000017945 */ /* 0x000fe80003800000 */
[----:B------:R-:W-:Y:S05]  /*e8f0*/  @P1 BRA `(.L_x_3195) ;  /* 0x0000000c00e01947 */ /* 0x000fea0003800000 */
[----:B------:R0:W5:Y:S01]  /*e900*/  LDL R59, [R1+0x78] ;  /* 0x00007800013b7983 */ /* 0x0001620000100800 */
[----:B--2---:R-:W2:Y:S01]  /*e910*/  LDC R3, c[0x0][0x3f4] ;  /* 0x0000fd00ff037b82 */ /* 0x004ea20000000800 */
[----:B------:R-:W-:Y:S01]  /*e920*/  BSSY B2, `(.L_x_3196) ;  /* 0x000007a000027945 */ /* 0x000fe20003800000 */
[-C--:B--2---:R-:W-:Y:S02]  /*e930*/  ISETP.GE.AND P0, PT, R18, R3.reuse, PT ;  /* 0x000000031200720c */ /* 0x084fe40003f06270 */
[----:B------:R-:W-:-:S11]  /*e940*/  ISETP.GE.AND P1, PT, R218, R3, PT ;  /* 0x00000003da00720c */ /* 0x000fd60003f26270 */
[----:B0-----:R-:W-:Y:S05]  /*e950*/  @P0 BRA `(.L_x_3197) ;  /* 0x0000000400d80947 */ /* 0x001fea0003800000 */
[----:B---345:R-:W0:Y:S01]  /*e960*/  LDS.128 R4, [R59+0x20400] ;  /* 0x020400003b047984 */ /* 0x038e220000000c00 */
[----:B-1----:R-:W-:Y:S02]  /*e970*/  SHF.R.U32.HI R37, RZ, 0x8, R44 ;  /* 0x00000008ff257819 */ /* 0x002fe4000001162c */
        /* <DEDUP_REMOVED lines=25> */
[--C-:B------:R-:W-:Y:S02]  /*eb10*/  LOP3.LUT R51, R51, 0xff0000, R46.reuse, 0xf8, !PT ;  /* 0x00ff000033337812 */ /* 0x100fe400078ef82e */
[----:B------:R-:W-:Y:S02]  /*eb20*/  F2FP.F16.E4M3.UNPACK_B R54, R53 ;  /* 0x00000035ff36723e */ /* 0x000fe400020006ff */
[----:B------:R-:W-:Y:S02]  /*eb30*/  F2FP.F16.E4M3.UNPACK_B R50, R49 ;  /* 0x00000031ff32723e */ /* 0x000fe400020006ff */
[----:B------:R-:W-:Y:S01]  /*eb40*/  LOP3.LUT R52, R51, 0xff000000, R46, 0xf8, !PT ;  /* 0xff00000033347812 */ /* 0x000fe200078ef82e */
[--C-:B------:R-:W-:Y:S01]  /*eb50*/  HADD2.F32 R46, -RZ, R3.reuse.H0_H0 ;  /* 0x20000003ff2e7230 */ /* 0x100fe20000004100 */
[----:B------:R-:W-:Y:S01]  /*eb60*/  F2FP.F16.E4M3.UNPACK_B R45, R6 ;  /* 0x00000006ff2d723e */ /* 0x000fe200020006ff */
[----:B------:R-:W-:Y:S01]  /*eb70*/  HADD2.F32 R3, -RZ, R3.H1_H1 ;  /* 0x30000003ff037230 */ /* 0x000fe20000004100 */
[----:B------:R-:W-:Y:S01]  /*eb80*/  LOP3.LUT R48, R37, 0xff000000, R44, 0xf8, !PT ;  /* 0xff00000025307812 */ /* 0x000fe200078ef82c */
[----:B------:R-:W-:Y:S01]  /*eb90*/  HADD2.F32 R55, -RZ, R54.H1_H1 ;  /* 0x30000036ff377230 */ /* 0x000fe20000004100 */
[-C--:B------:R-:W-:Y:S01]  /*eba0*/  F2FP.F16.E4M3.UNPACK_B R37, R5.reuse ;  /* 0x00000005ff25723e */ /* 0x080fe200020006ff */
[----:B------:R-:W-:Y:S01]  /*ebb0*/  HADD2.F32 R51, -RZ, R50.H1_H1 ;  /* 0x30000032ff337230 */ /* 0x000fe20000004100 */
[----:B------:R-:W-:Y:S01]  /*ebc0*/  F2FP.F16.E4M3.UNPACK_B R44, R5.H1 ;  /* 0x00000005ff2c723e */ /* 0x000fe200030006ff */
[----:B------:R-:W-:-:S02]  /*ebd0*/  HADD2.F32 R54, -RZ, R54.H0_H0 ;  /* 0x20000036ff367230 */ /* 0x000fc40000004100 */
[C---:B------:R-:W-:Y:S01]  /*ebe0*/  FMUL.FTZ R57, R3.reuse, R55 ;  /* 0x0000003703397220 */ /* 0x040fe20000410000 */
[--C-:B------:R-:W-:Y:S02]  /*ebf0*/  HADD2.F32 R5, -RZ, R45.reuse.H1_H1 ;  /* 0x3000002dff057230 */ /* 0x100fe40000004100 */
[----:B------:R-:W-:Y:S01]  /*ec00*/  FMUL.FTZ R56, R3, R51 ;  /* 0x0000003303387220 */ /* 0x000fe20000410000 */
[----:B------:R-:W-:Y:S01]  /*ec10*/  HADD2.F32 R50, -RZ, R50.H0_H0 ;  /* 0x20000032ff327230 */ /* 0x000fe20000004100 */
[----:B------:R-:W-:Y:S01]  /*ec20*/  F2FP.F16.E4M3.UNPACK_B R47, R7 ;  /* 0x00000007ff2f723e */ /* 0x000fe200020006ff */
[C---:B------:R-:W-:Y:S01]  /*ec30*/  FFMA.FTZ R3, R46.reuse, R51, -R57 ;  /* 0x000000332e037223 */ /* 0x040fe20000010839 */
[----:B------:R-:W-:Y:S01]  /*ec40*/  F2FP.F16.E4M3.UNPACK_B R53, R53.H1 ;  /* 0x00000035ff35723e */ /* 0x000fe200030006ff */
[----:B------:R-:W-:Y:S01]  /*ec50*/  FFMA.FTZ R60, R46, R55, R56 ;  /* 0x000000372e3c7223 */ /* 0x000fe20000010038 */
[----:B------:R-:W-:Y:S01]  /*ec60*/  HADD2.F32 R45, -RZ, R45.H0_H0 ;  /* 0x2000002dff2d7230 */ /* 0x000fe20000004100 */
[----:B------:R-:W-:Y:S01]  /*ec70*/  F2FP.F16.E4M3.UNPACK_B R49, R49.H1 ;  /* 0x00000031ff31723e */ /* 0x000fe200030006ff */
[C---:B------:R-:W-:Y:S01]  /*ec80*/  FMUL.FTZ R46, R5.reuse, R54 ;  /* 0x00000036052e7220 */ /* 0x040fe20000410000 */
[----:B------:R-:W-:Y:S01]  /*ec90*/  FMUL.FTZ R51, R5, R50 ;  /* 0x0000003205337220 */ /* 0x000fe20000410000 */
[----:B------:R-:W-:Y:S01]  /*eca0*/  HADD2.F32 R5, -RZ, R47.H1_H1 ;  /* 0x3000002fff057230 */ /* 0x000fe20000004100 */
[----:B------:R-:W-:Y:S01]  /*ecb0*/  F2FP.F16.E4M3.UNPACK_B R7, R7.H1 ;  /* 0x00000007ff07723e */ /* 0x000fe200030006ff */
[----:B------:R-:W-:-:S02]  /*ecc0*/  HADD2.F32 R56, -RZ, R53.H0_H0 ;  /* 0x20000035ff387230 */ /* 0x000fc40000004100 */
[C---:B------:R-:W-:Y:S01]  /*ecd0*/  FFMA.FTZ R55, R45.reuse, R50, -R46 ;  /* 0x000000322d377223 */ /* 0x040fe2000001082e */
[----:B------:R-:W-:Y:S02]  /*ece0*/  HADD2.F32 R46, -RZ, R49.H0_H0 ;  /* 0x20000031ff2e7230 */ /* 0x000fe40000004100 */
[----:B------:R-:W-:Y:S01]  /*ecf0*/  FFMA.FTZ R58, R45, R54, R51 ;  /* 0x000000362d3a7223 */ /* 0x000fe20000010033 */
[----:B------:R-:W-:Y:S02]  /*ed00*/  HADD2.F32 R47, -RZ, R47.H0_H0 ;  /* 0x2000002fff2f7230 */ /* 0x000fe40000004100 */
[C---:B------:R-:W-:Y:S01]  /*ed10*/  FMUL.FTZ R50, R5.reuse, R56 ;  /* 0x0000003805327220 */ /* 0x040fe20000410000 */
[----:B------:R-:W-:Y:S02]  /*ed20*/  HADD2.F32 R54, -RZ, R53.H1_H1 ;  /* 0x30000035ff367230 */ /* 0x000fe40000004100 */
[----:B------:R-:W-:Y:S01]  /*ed30*/  FMUL.FTZ R62, R5, R46 ;  /* 0x0000002e053e7220 */ /* 0x000fe20000410000 */
[----:B------:R-:W-:-:S02]  /*ed40*/  HADD2.F32 R45, -RZ, R7.H1_H1 ;  /* 0x30000007ff2d7230 */ /* 0x000fc40000004100 */
[C---:B------:R-:W-:Y:S01]  /*ed50*/  FFMA.FTZ R53, R47.reuse, R46, -R50 ;  /* 0x0000002e2f357223 */ /* 0x040fe20000010832 */
[----:B------:R-:W-:Y:S02]  /*ed60*/  HADD2.F32 R46, -RZ, R49.H1_H1 ;  /* 0x30000031ff2e7230 */ /* 0x000fe40000004100 */
[----:B------:R-:W-:Y:S01]  /*ed70*/  FFMA.FTZ R62, R47, R56, R62 ;  /* 0x000000382f3e7223 */ /* 0x000fe2000001003e */
[----:B------:R-:W-:Y:S01]  /*ed80*/  F2FP.F16.E4M3.UNPACK_B R6, R4 ;  /* 0x00000004ff06723e */ /* 0x000fe200020006ff */
[----:B------:R-:W-:Y:S02]  /*ed90*/  HADD2.F32 R5, -RZ, R7.H0_H0 ;  /* 0x20000007ff057230 */ /* 0x000fe40000004100 */
[C---:B------:R-:W-:Y:S01]  /*eda0*/  FMUL.FTZ R50, R45.reuse, R54 ;  /* 0x000000362d327220 */ /* 0x040fe20000410000 */
[----:B------:R-:W-:Y:S01]  /*edb0*/  FMUL.FTZ R56, R45, R46 ;  /* 0x0000002e2d387220 */ /* 0x000fe20000410000 */
[----:B------:R-:W-:Y:S02]  /*edc0*/  F2FP.F16.E4M3.UNPACK_B R4, R4.H1 ;  /* 0x00000004ff04723e */ /* 0x000fe400030006ff */
[----:B------:R-:W-:Y:S01]  /*edd0*/  F2FP.F16.E4M3.UNPACK_B R47, R52 ;  /* 0x00000034ff2f723e */ /* 0x000fe200020006ff */
[C---:B------:R-:W-:Y:S01]  /*ede0*/  FFMA.FTZ R57, R5.reuse, R46, -R50 ;  /* 0x0000002e05397223 */ /* 0x040fe20000010832 */
[----:B------:R-:W-:Y:S01]  /*edf0*/  F2FP.F16.E4M3.UNPACK_B R45, R48 ;  /* 0x00000030ff2d723e */ /* 0x000fe200020006ff */
[----:B------:R-:W-:Y:S01]  /*ee00*/  FFMA.FTZ R64, R5, R54, R56 ;  /* 0x0000003605407223 */ /* 0x000fe20000010038 */
[--C-:B------:R-:W-:Y:S01]  /*ee10*/  HADD2.F32 R7, -RZ, R4.reuse.H1_H1 ;  /* 0x30000004ff077230 */ /* 0x100fe20000004100 */
[----:B------:R-:W-:Y:S01]  /*ee20*/  F2FP.F16.E4M3.UNPACK_B R48, R48.H1 ;  /* 0x00000030ff30723e */ /* 0x000fe200030006ff */
[----:B------:R-:W-:Y:S01]  /*ee30*/  HADD2.F32 R50, -RZ, R47.H1_H1 ;  /* 0x3000002fff327230 */ /* 0x000fe20000004100 */
[----:B------:R-:W-:Y:S01]  /*ee40*/  F2FP.F16.E4M3.UNPACK_B R52, R52.H1 ;  /* 0x00000034ff34723e */ /* 0x000fe200030006ff */
[----:B------:R-:W-:Y:S01]  /*ee50*/  HADD2.F32 R46, -RZ, R45.H1_H1 ;  /* 0x3000002dff2e7230 */ /* 0x000fe20000004100 */
[----:B------:R-:W-:Y:S01]  /*ee60*/  F2FP.SATFINITE.E4M3.F32.PACK_AB_MERGE_C R3, R60, R3, RZ ;  /* 0x000000033c03723e */ /* 0x000fe200048070ff */
[----:B------:R-:W-:-:S02]  /*ee70*/  HADD2.F32 R5, -RZ, R4.H0_H0 ;  /* 0x20000004ff057230 */ /* 0x000fc40000004100 */
[C---:B------:R-:W-:Y:S01]  /*ee80*/  FMUL.FTZ R54, R7.reuse, R50 ;  /* 0x0000003207367220 */ /* 0x040fe20000410000 */
[----:B------:R-:W-:Y:S02]  /*ee90*/  HADD2.F32 R47, -RZ, R47.H0_H0 ;  /* 0x2000002fff2f7230 */ /* 0x000fe40000004100 */
[-C--:B------:R-:W-:Y:S01]  /*eea0*/  FMUL.FTZ R56, R7, R46.reuse ;  /* 0x0000002e07387220 */ /* 0x080fe20000410000 */
[--C-:B------:R-:W-:Y:S02]  /*eeb0*/  HADD2.F32 R4, -RZ, R6.reuse.H1_H1 ;  /* 0x30000006ff047230 */ /* 0x100fe40000004100 */
[C---:B------:R-:W-:Y:S01]  /*eec0*/  FFMA.FTZ R54, R5.reuse, R46, -R54 ;  /* 0x0000002e05367223 */ /* 0x040fe20000010836 */
[----:B------:R-:W-:Y:S02]  /*eed0*/  HADD2.F32 R45, -RZ, R45.H0_H0 ;  /* 0x2000002dff2d7230 */ /* 0x000fe40000004100 */
[----:B------:R-:W-:Y:S01]  /*eee0*/  FFMA.FTZ R49, R5, R50, R56 ;  /* 0x0000003205317223 */ /* 0x000fe20000010038 */
[----:B------:R-:W-:-:S02]  /*eef0*/  HADD2.F32 R6, -RZ, R6.H0_H0 ;  /* 0x20000006ff067230 */ /* 0x000fc40000004100 */
[C---:B------:R-:W-:Y:S01]  /*ef00*/  FMUL.FTZ R7, R4.reuse, R47 ;  /* 0x0000002f04077220 */ /* 0x040fe20000410000 */
[--C-:B------:R-:W-:Y:S02]  /*ef10*/  HADD2.F32 R5, -RZ, R44.reuse.H1_H1 ;  /* 0x3000002cff057230 */ /* 0x100fe40000004100 */
[-C--:B------:R-:W-:Y:S01]  /*ef20*/  FMUL.FTZ R4, R4, R45.reuse ;  /* 0x0000002d04047220 */ /* 0x080fe20000410000 */
[----:B------:R-:W-:Y:S02]  /*ef30*/  HADD2.F32 R44, -RZ, R44.H0_H0 ;  /* 0x2000002cff2c7230 */ /* 0x000fe40000004100 */
[C---:B------:R-:W-:Y:S01]  /*ef40*/  FFMA.FTZ R45, R6.reuse, R45, -R7 ;  /* 0x0000002d062d7223 */ /* 0x040fe20000010807 */
[----:B------:R-:W-:Y:S02]  /*ef50*/  HADD2.F32 R7, -RZ, R52.H1_H1 ;  /* 0x30000034ff077230 */ /* 0x000fe40000004100 */
[----:B------:R-:W-:Y:S01]  /*ef60*/  FFMA.FTZ R46, R6, R47, R4 ;  /* 0x0000002f062e7223 */ /* 0x000fe20000010004 */
[----:B------:R-:W-:-:S02]  /*ef70*/  HADD2.F32 R6, -RZ, R48.H1_H1 ;  /* 0x30000030ff067230 */ /* 0x000fc40000004100 */
[----:B------:R-:W-:Y:S02]  /*ef80*/  HADD2.F32 R48, -RZ, R48.H0_H0 ;  /* 0x20000030ff307230 */ /* 0x000fe40000004100 */
[CC--:B------:R-:W-:Y:S01]  /*ef90*/  FMUL.FTZ R51, R5.reuse, R7.reuse ;  /* 0x0000000705337220 */ /* 0x0c0fe20000410000 */
[----:B------:R-:W-:Y:S02]  /*efa0*/  HADD2.F32 R52, -RZ, R52.H0_H0 ;  /* 0x20000034ff347230 */ /* 0x000fe40000004100 */
[-C--:B------:R-:W-:Y:S01]  /*efb0*/  FMUL.FTZ R56, R5, R6.reuse ;  /* 0x0000000605387220 */ /* 0x080fe20000410000 */
[--C-:B------:R-:W-:Y:S02]  /*efc0*/  HADD2.F32 R4, -RZ, R37.reuse.H1_H1 ;  /* 0x30000025ff047230 */ /* 0x100fe40000004100 */
[C---:B------:R-:W-:Y:S01]  /*efd0*/  FFMA.FTZ R51, R44.reuse, R6, -R51 ;  /* 0x000000062c337223 */ /* 0x040fe20000010833 */
[----:B------:R-:W-:Y:S02]  /*efe0*/  HADD2.F32 R37, -RZ, R37.H0_H0 ;  /* 0x20000025ff257230 */ /* 0x000fe40000004100 */
[----:B------:R-:W-:Y:S01]  /*eff0*/  FFMA.FTZ R56, R44, R7, R56 ;  /* 0x000000072c387223 */ /* 0x000fe20000010038 */
[----:B------:R-:W-:Y:S01]  /*f000*/  F2FP.SATFINITE.E4M3.F32.PACK_AB_MERGE_C R7, R64, R57, RZ ;  /* 0x000000394007723e */ /* 0x000fe200048070ff */
[C---:B------:R-:W-:Y:S01]  /*f010*/  FMUL.FTZ R50, R4.reuse, R52 ;  /* 0x0000003404327220 */ /* 0x040fe20000410000 */
[----:B------:R-:W-:Y:S01]  /*f020*/  FMUL.FTZ R47, R4, R48 ;  /* 0x00000030042f7220 */ /* 0x000fe20000410000 */
[----:B------:R-:W-:-:S02]  /*f030*/  F2FP.SATFINITE.E4M3.F32.PACK_AB_MERGE_C R4, R49, R54, RZ ;  /* 0x000000363104723e */ /* 0x000fc400048070ff */
[C---:B------:R-:W-:Y:S01]  /*f040*/  FFMA.FTZ R5, R37.reuse, R48, -R50 ;  /* 0x0000003025057223 */ /* 0x040fe20000010832 */
[----:B------:R-:W-:Y:S01]  /*f050*/  FFMA.FTZ R52, R37, R52, R47 ;  /* 0x0000003425347223 */ /* 0x000fe2000001002f */
[----:B------:R-:W-:Y:S02]  /*f060*/  F2FP.SATFINITE.E4M3.F32.PACK_AB_MERGE_C R51, R56, R51, RZ ;  /* 0x000000333833723e */ /* 0x000fe400048070ff */
[----:B------:R-:W-:Y:S02]  /*f070*/  F2FP.SATFINITE.E4M3.F32.PACK_AB_MERGE_C R6, R58, R55, R3 ;  /* 0x000000373a06723e */ /* 0x000fe40004807003 */
[----:B------:R-:W-:Y:S02]  /*f080*/  F2FP.SATFINITE.E4M3.F32.PACK_AB_MERGE_C R7, R62, R53, R7 ;  /* 0x000000353e07723e */ /* 0x000fe40004807007 */
[----:B------:R-:W-:Y:S02]  /*f090*/  F2FP.SATFINITE.E4M3.F32.PACK_AB_MERGE_C R4, R46, R45, R4 ;  /* 0x0000002d2e04723e */ /* 0x000fe40004807004 */
[----:B------:R-:W-:-:S05]  /*f0a0*/  F2FP.SATFINITE.E4M3.F32.PACK_AB_MERGE_C R5, R52, R5, R51 ;  /* 0x000000053405723e */ /* 0x000fca0004807033 */
[----:B------:R0:W-:Y:S02]  /*f0b0*/  STS.128 [R59+0x20400], R4 ;  /* 0x020400043b007388 */ /* 0x0001e40000000c00 */
.L_x_3197:
[----:B------:R-:W-:Y:S05]  /*f0c0*/  BSYNC B2 ;  /* 0x0000000000027941 */ /* 0x000fea0003800000 */
.L_x_3196:
[----:B------:R-:W-:Y:S05]  /*f0d0*/  @P1 BRA `(.L_x_3195) ;  /* 0x0000000400e81947 */ /* 0x000fea0003800000 */
[----:B0--345:R-:W0:Y:S01]  /*f0e0*/  LDS.128 R4, [R59+0x24400] ;  /* 0x024400003b047984 */ /* 0x039e220000000c00 */
[----:B------:R-:W-:Y:S02]  /*f0f0*/  SHF.R.U32.HI R45, RZ, 0x8, R42 ;  /* 0x00000008ff2d7819 */ /* 0x000fe4000001162a */
        /* <DEDUP_REMOVED lines=120> */
.L_x_3195:
[----:B------:R-:W-:Y:S05]  /*f880*/  BSYNC B1 ;  /* 0x0000000000017941 */ /* 0x000fea0003800000 */
.L_x_3194:
[----:B--2---:R-:W-:Y:S01]  /*f890*/  VIADD R3, R219, 0x20 ;  /* 0x00000020db037836 */ /* 0x004fe20000000000 */
[----:B------:R-:W-:Y:S04]  /*f8a0*/  BSSY B1, `(.L_x_3198) ;  /* 0x00000fb000017945 */ /* 0x000fe80003800000 */
[----:B------:R-:W-:-:S13]  /*f8b0*/  ISETP.GE.AND P0, PT, R3, R0, PT ;  /* 0x000000000300720c */ /* 0x000fda0003f06270 */
[----:B------:R-:W-:Y:S05]  /*f8c0*/  @P0 BRA `(.L_x_3199) ;  /* 0x0000000c00e00947 */ /* 0x000fea0003800000 */
[----:B------:R2:W5:Y:S01]  /*f8d0*/  LDL R53, [R1+0x78] ;  /* 0x0000780001357983 */ /* 0x0005620000100800 */
[----:B------:R-:W0:Y:S01]  /*f8e0*/  LDC R3, c[0x0][0x3f4] ;  /* 0x0000fd00ff037b82 */ /* 0x000e220000000800 */
[----:B------:R-:W-:Y:S01]  /*f8f0*/  BSSY B2, `(.L_x_3200) ;  /* 0x000007e000027945 */ /* 0x000fe20003800000 */
[-C--:B0-----:R-:W-:Y:S02]  /*f900*/  ISETP.GE.AND P0, PT, R18, R3.reuse, PT ;  /* 0x000000031200720c */ /* 0x081fe40003f06270 */
[----:B------:R-:W-:-:S11]  /*f910*/  ISETP.GE.AND P1, PT, R218, R3, PT ;  /* 0x00000003da00720c */ /* 0x000fd60003f26270 */
[----:B--2---:R-:W-:Y:S05]  /*f920*/  @P0 BRA `(.L_x_3201) ;  /* 0x0000000400e80947 */ /* 0x004fea0003800000 */
[----:B---345:R-:W0:Y:S01]  /*f930*/  LDS.128 R4, [R53+0x21400] ;  /* 0x0214000035047984 */ /* 0x038e220000000c00 */
        /* <DEDUP_REMOVED lines=121> */
.L_x_3201:
[----:B------:R-:W-:Y:S05]  /*100d0*/  BSYNC B2 ;  /* 0x0000000000027941 */ /* 0x000fea0003800000 */
.L_x_3200:
[----:B------:R-:W-:Y:S05]  /*100e0*/  @P1 BRA `(.L_x_3199) ;  /* 0x0000000400d81947 */ /* 0x000fea0003800000 */
[----:B0--345:R-:W0:Y:S01]  /*100f0*/  LDS.128 R4, [R53+0x25400] ;  /* 0x0254000035047984 */ /* 0x039e220000000c00 */
[----:B------:R-:W-:Y:S02]  /*10100*/  SHF.R.U32.HI R34, RZ, 0x8, R30 ;  /* 0x00000008ff227819 */ /* 0x000fe4000001161e */
        /* <DEDUP_REMOVED lines=116> */
.L_x_3199:
[----:B------:R-:W-:Y:S05]  /*10850*/  BSYNC B1 ;  /* 0x0000000000017941 */ /* 0x000fea0003800000 */
.L_x_3198:
[----:B------:R-:W-:Y:S01]  /*10860*/  IADD3 R3, R219, 0x40, RZ ;  /* 0x00000040db037810 */ /* 0x000fe20007ffe0ff */
[----:B------:R-:W-:Y:S03]  /*10870*/  BSSY B1, `(.L_x_3202) ;  /* 0x00000fb000017945 */ /* 0x000fe60003800000 */
[----:B------:R-:W-:-:S13]  /*10880*/  ISETP.GE.AND P0, PT, R3, R0, PT ;  /* 0x000000000300720c */ /* 0x000fda0003f06270 */
[----:B------:R-:W-:Y:S05]  /*10890*/  @P0 BRA `(.L_x_3203) ;  /* 0x0000000c00e00947 */ /* 0x000fea0003800000 */
[----:B-----5:R0:W5:Y:S01]  /*108a0*/  LDL R45, [R1+0x78] ;  /* 0x00007800012d7983 */ /* 0x0201620000100800 */
[----:B------:R-:W1:Y:S01]  /*108b0*/  LDC R3, c[0x0][0x3f4] ;  /* 0x0000fd00ff037b82 */ /* 0x000e620000000800 */
[----:B------:R-:W-:Y:S01]  /*108c0*/  BSSY B2, `(.L_x_3204) ;  /* 0x000007a000027945 */ /* 0x000fe20003800000 */
[-C--:B-1----:R-:W-:Y:S02]  /*108d0*/  ISETP.GE.AND P0, PT, R18, R3.reuse, PT ;  /* 0x000000031200720c */ /* 0x082fe40003f06270 */
[----:B------:R-:W-:-:S11]  /*108e0*/  ISETP.GE.AND P1, PT, R218, R3, PT ;  /* 0x00000003da00720c */ /* 0x000fd60003f26270 */
[----:B0-----:R-:W-:Y:S05]  /*108f0*/  @P0 BRA `(.L_x_3205) ;  /* 0x0000000400d80947 */ /* 0x001fea0003800000 */
[----:B--2345:R-:W0:Y:S01]  /*10900*/  LDS.128 R4, [R45+0x22400] ;  /* 0x022400002d047984 */ /* 0x03ce220000000c00 */
[----:B------:R-:W-:Y:S02]  /*10910*/  SHF.R.U32.HI R30, RZ, 0x8, R26 ;  /* 0x00000008ff1e7819 */ /* 0x000fe4000001161a */
        /* <DEDUP_REMOVED lines=116> */
.L_x_3205:
[----:B------:R-:W-:Y:S05]  /*11060*/  BSYNC B2 ;  /* 0x0000000000027941 */ /* 0x000fea0003800000 */
.L_x_3204:
[----:B------:R-:W-:Y:S05]  /*11070*/  @P1 BRA `(.L_x_3203) ;  /* 0x0000000400e81947 */ /* 0x000fea0003800000 */
[----:B0-2345:R-:W0:Y:S01]  /*11080*/  LDS.128 R4, [R45+0x26400] ;  /* 0x026400002d047984 */ /* 0x03de220000000c00 */
[----:B------:R-:W-:Y:S02]  /*11090*/  SHF.R.U32.HI R27, RZ, 0x8, R25 ;  /* 0x00000008ff1b7819 */ /* 0x000fe40000011619 */
        /* <DEDUP_REMOVED lines=120> */
.L_x_3203:
[----:B------:R-:W-:Y:S05]  /*11820*/  BSYNC B1 ;  /* 0x0000000000017941 */ /* 0x000fea0003800000 */
.L_x_3202:
[----:B------:R-:W-:-:S05]  /*11830*/  VIADD R3, R219, 0x60 ;  /* 0x00000060db037836 */ /* 0x000fca0000000000 */
        /* <DEDUP_REMOVED lines=130> */
.L_x_3208:
[----:B------:R-:W-:Y:S05]  /*12060*/  BSYNC B1 ;  /* 0x0000000000017941 */ /* 0x000fea0003800000 */
.L_x_3207:
[----:B------:R-:W-:Y:S05]  /*12070*/  @P1 BRA `(.L_x_3206) ;  /* 0x0000005000681947 */ /* 0x000fea0003800000 */
[----:B0-2345:R-:W0:Y:S01]  /*12080*/  LDS.128 R4, [R35+0x27400] ;  /* 0x0274000023047984 */ /* 0x03de220000000c00 */
[----:B------:R-:W-:Y:S02]  /*12090*/  SHF.R.U32.HI R13, RZ, 0x8, R9 ;  /* 0x00000008ff0d7819 */ /* 0x000fe40000011609 */
[----:B------:R-:W-:Y:S02]  /*120a0*/  LOP3.LUT R12, R9, 0xff, RZ, 0xc0, !PT ;  /* 0x000000ff090c7812 */ /* 0x000fe400078ec0ff */
[----:B------:R-:W-:Y:S02]  /*120b0*/  LOP3.LUT R13, R13, 0xff, RZ, 0xc0, !PT ;  /* 0x000000ff0d0d7812 */ /* 0x000fe400078ec0ff */
[----:B------:R-:W-:Y:S02]  /*120c0*/  SHF.R.U32.HI R21, RZ, 0x8, R11 ;  /* 0x00000008ff157819 */ /* 0x000fe4000001160b */
[----:B------:R-:W-:Y:S02]  /*120d0*/  PRMT R12, R13, 0x7604, R12 ;  /* 0x000076040d0c7816 */ /* 0x000fe4000000000c */
[----:B------:R-:W-:-:S02]  /*120e0*/  SHF.R.U32.HI R24, RZ, 0x10, R9 ;  /* 0x00000010ff187819 */ /* 0x000fc40000011609 */
[----:B------:R-:W-:Y:S02]  /*120f0*/  SHF.R.U32.HI R13, RZ, 0x8, R10 ;  /* 0x00000008ff0d7819 */ /* 0x000fe4000001160a */
[----:B------:R-:W-:Y:S02]  /*12100*/  LOP3.LUT R14, R11, 0xff, RZ, 0xc0, !PT ;  /* 0x000000ff0b0e7812 */ /* 0x000fe400078ec0ff */
[----:B------:R-:W-:Y:S02]  /*12110*/  LOP3.LUT R21, R21, 0xff, RZ, 0xc0, !PT ;  /* 0x000000ff15157812 */ /* 0x000fe400078ec0ff */
[----:B------:R-:W-:Y:S02]  /*12120*/  SHF.R.U32.HI R20, RZ, 0x10, R11 ;  /* 0x00000010ff147819 */ /* 0x000fe4000001160b */
[----:B------:R-:W-:Y:S02]  /*12130*/  SHF.R.U32.HI R3, RZ, 0x8, R8 ;  /* 0x00000008ff037819 */ /* 0x000fe40000011608 */
[----:B------:R-:W-:Y:S01]  /*12140*/  LOP3.LUT R15, R13, 0xff, RZ, 0xc0, !PT ;  /* 0x000000ff0d0f7812 */ /* 0x000fe200078ec0ff */
[----:B------:R-:W-:Y:S01]  /*12150*/  IMAD.U32 R13, R24, 0x10000, RZ ;  /* 0x00010000180d7824 */ /* 0x000fe200078e00ff */
[----:B------:R-:W-:Y:S01]  /*12160*/  PRMT R14, R21, 0x7604, R14 ;  /* 0x00007604150e7816 */ /* 0x000fe2000000000e */
[----:B------:R-:W-:Y:S01]  /*12170*/  IMAD.U32 R21, R20, 0x10000, RZ ;  /* 0x0001000014157824 */ /* 0x000fe200078e00ff */
[----:B------:R-:W-:-:S02]  /*12180*/  LOP3.LUT R0, R8, 0xff, RZ, 0xc0, !PT ;  /* 0x000000ff08007812 */ /* 0x000fc400078ec0ff */
[----:B------:R-:W-:Y:S02]  /*12190*/  LOP3.LUT R3, R3, 0xff, RZ, 0xc0, !PT ;  /* 0x000000ff03037812 */ /* 0x000fe400078ec0ff */
[----:B------:R-:W-:Y:S02]  /*121a0*/  LOP3.LUT R13, R12, 0xff0000, R13, 0xf8, !PT ;  /* 0x00ff00000c0d7812 */ /* 0x000fe400078ef80d */
[----:B------:R-:W-:Y:S02]  /*121b0*/  PRMT R3, R3, 0x7604, R0 ;  /* 0x0000760403037816 */ /* 0x000fe40000000000 */
[----:B------:R-:W-:Y:S02]  /*121c0*/  LOP3.LUT R0, R10, 0xff, RZ, 0xc0, !PT ;  /* 0x000000ff0a007812 */ /* 0x000fe400078ec0ff */
[----:B------:R-:W-:Y:S02]  /*121d0*/  LOP3.LUT R21, R14, 0xff0000, R21, 0xf8, !PT ;  /* 0x00ff00000e157812 */ /* 0x000fe400078ef815 */
[----:B------:R-:W-:-:S02]  /*121e0*/  PRMT R15, R15, 0x7604, R0 ;  /* 0x000076040f0f7816 */ /* 0x000fc40000000000 */
[----:B------:R-:W-:Y:S02]  /*121f0*/  LOP3.LUT R21, R21, 0xff000000, R11, 0xf8, !PT ;  /* 0xff00000015157812 */ /* 0x000fe400078ef80b */
[----:B------:R-:W-:Y:S02]  /*12200*/  LOP3.LUT R13, R13, 0xff000000, R9, 0xf8, !PT ;  /* 0xff0000000d0d7812 */ /* 0x000fe400078ef809 */
[----:B------:R-:W-:Y:S02]  /*12210*/  LOP3.LUT R3, R3, 0xff0000, R8, 0xf8, !PT ;  /* 0x00ff000003037812 */ /* 0x000fe400078ef808 */
[----:B0-----:R-:W-:Y:S02]  /*12220*/  F2FP.F16.E4M3.UNPACK_B R0, R6.H1 ;  /* 0x00000006ff00723e */ /* 0x001fe400030006ff */
[----:B------:R-:W-:Y:S02]  /*12230*/  LOP3.LUT R15, R15, 0xff0000, R10, 0xf8, !PT ;  /* 0x00ff00000f0f7812 */ /* 0x000fe400078ef80a */
[----:B------:R-:W-:Y:S01]  /*12240*/  F2FP.F16.E4M3.UNPACK_B R24, R21 ;  /* 0x00000015ff18723e */ /* 0x000fe200020006ff */
[----:B------:R-:W-:Y:S01]  /*12250*/  HADD2.F32 R9, -RZ, R0.H1_H1 ;  /* 0x30000000ff097230 */ /* 0x000fe20000004100 */
[----:B------:R-:W-:-:S02]  /*12260*/  F2FP.F16.E4M3.UNPACK_B R14, R13 ;  /* 0x0000000dff0e723e */ /* 0x000fc400020006ff */
        /* <DEDUP_REMOVED lines=88> */
.L_x_3179:
[----:B------:R-:W0:Y:S01]  /*127f0*/  LDC R37, c[0x0][0x448] ;  /* 0x00011200ff257b82 */ /* 0x000e220000000800 */
[----:B------:R-:W-:Y:S01]  /*12800*/  MOV R27, R29 ;  /* 0x0000001d001b7202 */ /* 0x000fe20000000f00 */
[----:B------:R-:W-:Y:S01]  /*12810*/  ULDC.64 UR4, c[0x0][0x3f8] ;  /* 0x0000fe0000047ab9 */ /* 0x000fe20000000a00 */
[----:B------:R-:W-:Y:S01]  /*12820*/  IMAD.MOV.U32 R25, RZ, RZ, R31 ;  /* 0x000000ffff197224 */ /* 0x000fe200078e001f */
[----:B------:R-:W-:Y:S01]  /*12830*/  ULDC.64 UR6, c[0x0][0x408] ;  /* 0x0001020000067ab9 */ /* 0x000fe20000000a00 */
        /* <DEDUP_REMOVED lines=10> */
[----:B------:R-:W-:Y:S01]  /*128e0*/  IMAD R4, R4, UR6, RZ ;  /* 0x0000000604047c24 */ /* 0x000fe2000f8e02ff */
[----:B------:R-:W-:Y:S01]  /*128f0*/  IADD3 R59, P1, R24, UR8, RZ ;  /* 0x00000008183b7c10 */ /* 0x000fe2000ff3e0ff */
[C---:B------:R-:W-:Y:S01]  /*12900*/  IMAD R53, R3.reuse, UR5, R6 ;  /* 0x0000000503357c24 */ /* 0x040fe2000f8e0206 */
[----:B------:R-:W-:Y:S01]  /*12910*/  ULDC.64 UR4, c[0x0][0x3e8] ;  /* 0x0000fa0000047ab9 */ /* 0x000fe20000000a00 */
[----:B------:R-:W-:Y:S01]  /*12920*/  IMAD R57, R3, UR7, R4 ;  /* 0x0000000703397c24 */ /* 0x000fe2000f8e0204 */
[----:B------:R-:W-:Y:S01]  /*12930*/  IADD3 R55, P0, R26, UR4, RZ ;  /* 0x000000041a377c10 */ /* 0x000fe2000ff1e0ff */
[----:B------:R-:W-:-:S03]  /*12940*/  UMOV UR4, 0xffffffff ;  /* 0xffffffff00047882 */ /* 0x000fc60000000000 */
[----:B------:R-:W-:Y:S02]  /*12950*/  IADD3.X R53, R27, UR5, R53, P0, !PT ;  /* 0x000000051b357c10 */ /* 0x000fe400087fe435 */
[----:B------:R-:W-:Y:S01]  /*12960*/  IADD3.X R57, R25, UR9, R57, P1, !PT ;  /* 0x0000000919397c10 */ /* 0x000fe20008ffe439 */
[----:B------:R-:W-:Y:S06]  /*12970*/  BRA.DIV UR4, `(.L_x_3209) ;  /* 0x0000020a04ec7947 */ /* 0x000fec000b800000 */
[----:B------:R-:W2:Y:S01]  /*12980*/  LDL R6, [R1+0x48] ;  /* 0x0000480001067983 */ /* 0x000ea20000100800 */
[----:B------:R-:W0:Y:S03]  /*12990*/  LDC R3, c[0x0][0x3f4] ;  /* 0x0000fd00ff037b82 */ /* 0x000e260000000800 */
[----:B------:R-:W1:Y:S04]  /*129a0*/  SHFL.IDX PT, R7, R55, RZ, 0x181f ;  /* 0x00181fff37077589 */ /* 0x000e6800000e0000 */
[----:B------:R-:W3:Y:S04]  /*129b0*/  SHFL.IDX PT, R14, R59, RZ, 0x181f ;  /* 0x00181fff3b0e7589 */ /* 0x000ee800000e0000 */
[----:B------:R-:W4:Y:S04]  /*129c0*/  SHFL.IDX PT, R5, R53, RZ, 0x181f ;  /* 0x00181fff35057589 */ /* 0x000f2800000e0000 */
[----:B------:R-:W5:Y:S01]  /*129d0*/  SHFL.IDX PT, R9, R57, RZ, 0x181f ;  /* 0x00181fff39097589 */ /* 0x000f6200000e0000 */
[----:B0-----:R-:W-:Y:S01]  /*129e0*/  ISETP.GE.AND P0, PT, R16, R3, PT ;  /* 0x000000031000720c */ /* 0x001fe20003f06270 */
[----:B--2---:R-:W-:-:S05]  /*129f0*/  IMAD R37, R6, R37, RZ ;  /* 0x0000002506257224 */ /* 0x004fca00078e02ff */
[----:B------:R-:W-:-:S13]  /*12a00*/  ISETP.GE.OR P1, PT, R10, R37, P0 ;  /* 0x000000250a00720c */ /* 0x000fda0000726670 */
[C---:B-1----:R-:W-:Y:S02]  /*12a10*/  @!P1 IADD3 R4, P2, R16.reuse, R7, RZ ;  /* 0x0000000710049210 */ /* 0x042fe40007f5e0ff */
[----:B---3--:R-:W-:-:S03]  /*12a20*/  @!P1 IADD3 R24, P3, R16, R14, RZ ;  /* 0x0000000e10189210 */ /* 0x008fc60007f7e0ff */
[--C-:B----4-:R-:W-:Y:S02]  /*12a30*/  @!P1 IMAD.X R5, R5, 0x1, R17.reuse, P2 ;  /* 0x0000000105059824 */ /* 0x110fe400010e0611 */
[----:B-----5:R-:W-:-:S04]  /*12a40*/  @!P1 IMAD.X R25, R9, 0x1, R17, P3 ;  /* 0x0000000109199824 */ /* 0x020fc800018e0611 */
        /* <DEDUP_REMOVED lines=10> */
[----:B--2---:R-:W-:Y:S01]  /*12af0*/  @!P1 IMAD.MOV.U32 R44, RZ, RZ, R4 ;  /* 0x000000ffff2c9224 */ /* 0x004fe200078e0004 */
[----:B------:R-:W-:Y:S01]  /*12b00*/  @!P1 MOV R46, R6 ;  /* 0x00000006002e9202 */ /* 0x000fe20000000f00 */
[----:B------:R-:W-:Y:S01]  /*12b10*/  @!P1 IMAD.MOV.U32 R45, RZ, RZ, R5 ;  /* 0x000000ffff2d9224 */ /* 0x000fe200078e0005 */
[----:B------:R-:W-:Y:S01]  /*12b20*/  CS2R R4, SRZ ;  /* 0x0000000000047805 */ /* 0x000fe2000001ff00 */
[----:B------:R-:W-:-:S02]  /*12b30*/  @!P1 IMAD.MOV.U32 R47, RZ, RZ, R7 ;  /* 0x000000ffff2f9224 */ /* 0x000fc400078e0007 */
[----:B---3--:R-:W-:Y:S02]  /*12b40*/  @!P1 IMAD.MOV.U32 R48, RZ, RZ, R24 ;  /* 0x000000ffff309224 */ /* 0x008fe400078e0018 */
[----:B------:R-:W-:Y:S02]  /*12b50*/  @!P1 IMAD.MOV.U32 R49, RZ, RZ, R25 ;  /* 0x000000ffff319224 */ /* 0x000fe400078e0019 */
[----:B------:R-:W-:Y:S02]  /*12b60*/  @!P1 IMAD.MOV.U32 R50, RZ, RZ, R26 ;  /* 0x000000ffff329224 */ /* 0x000fe400078e001a */
[----:B01--4-:R-:W-:-:S07]  /*12b70*/  @!P1 IMAD.MOV.U32 R51, RZ, RZ, R27 ;  /* 0x000000ffff339224 */ /* 0x013fce00078e001b */
.L_x_3525:
[----:B------:R-:W-:Y:S01]  /*12b80*/  IADD3 R6, R10, 0x20, RZ ;  /* 0x000000200a067810 */ /* 0x000fe20007ffe0ff */
        /* <DEDUP_REMOVED lines=16> */
.L_x_3211:
[----:B------:R-:W-:Y:S05]  /*12c90*/  BSYNC B1 ;  /* 0x0000000000017941 */ /* 0x000fea0003800000 */
.L_x_3210:
        /* <DEDUP_REMOVED lines=11> */
[----:B---3--:R-:W-:-:S03]  /*12d50*/  @!P1 IMAD.X R33, R25, 0x1, R17, P3 ;  /* 0x0000000119219824 */ /* 0x008fc600018e0611 */
[----:B------:R-:W-:-:S03]  /*12d60*/  @!P1 MOV R25, R9 ;  /* 0x0000000900199202 */ /* 0x000fc60000000f00 */
        /* <DEDUP_REMOVED lines=11> */
[----:B--2---:R-:W-:Y:S01]  /*12e20*/  @!P1 IMAD.MOV.U32 R40, RZ, RZ, R32 ;  /* 0x000000ffff289224 */ /* 0x004fe200078e0020 */
[----:B------:R-:W-:Y:S01]  /*12e30*/  @!P1 MOV R41, R33 ;  /* 0x0000002100299202 */ /* 0x000fe20000000f00 */
[----:B------:R-:W-:Y:S02]  /*12e40*/  @!P1 IMAD.MOV.U32 R42, RZ, RZ, R34 ;  /* 0x000000ffff2a9224 */ /* 0x000fe400078e0022 */
[----:B---3--:R-:W-:-:S02]  /*12e50*/  @!P1 IMAD.MOV.U32 R20, RZ, RZ, R24 ;  /* 0x000000ffff149224 */ /* 0x008fc400078e0018 */
[----:B------:R-:W-:Y:S02]  /*12e60*/  @!P1 IMAD.MOV.U32 R21, RZ, RZ, R25 ;  /* 0x000000ffff159224 */ /* 0x000fe400078e0019 */
[----:B------:R-:W-:Y:S02]  /*12e70*/  @!P1 IMAD.MOV.U32 R38, RZ, RZ, R26 ;  /* 0x000000ffff269224 */ /* 0x000fe400078e001a */
[----:B------:R-:W-:Y:S02]  /*12e80*/  @!P1 IMAD.MOV.U32 R39, RZ, RZ, R27 ;  /* 0x000000ffff279224 */ /* 0x000fe400078e001b */
[----:B01--4-:R-:W-:-:S07]  /*12e90*/  @!P1 IMAD.MOV.U32 R43, RZ, RZ, R35 ;  /* 0x000000ffff2b9224 */ /* 0x013fce00078e0023 */
.L_x_3535:
[----:B------:R-:W2:Y:S01]  /*12ea0*/  LDL R12, [R1+0x98] ;  /* 0x00009800010c7983 */ /* 0x000ea20000100800 */
[----:B------:R-:W-:Y:S01]  /*12eb0*/  VIADD R10, R10, 0x60 ;  /* 0x000000600a0a7836 */ /* 0x000fe20000000000 */
[----:B------:R-:W-:Y:S01]  /*12ec0*/  BSSY B1, `(.L_x_3213) ;  /* 0x0000014000017945 */ /* 0x000fe20003800000 */
[----:B------:R-:W-:-:S03]  /*12ed0*/  CS2R R14, SRZ ;  /* 0x00000000000e7805 */ /* 0x000fc6000001ff00 */
[----:B------:R-:W-:Y:S02]  /*12ee0*/  ISETP.GE.AND P1, PT, R10, R37, PT ;  /* 0x000000250a00720c */ /* 0x000fe40003f26270 */
[----:B--2---:R-:W-:-:S04]  /*12ef0*/  LEA.HI R11, R12, R12, RZ, 0x1 ;  /* 0x0000000c0c0b7211 */ /* 0x004fc800078f08ff */
[----:B------:R-:W-:-:S05]  /*12f00*/  LOP3.LUT R11, R11, 0xfffffffe, RZ, 0xc0, !PT ;  /* 0xfffffffe0b0b7812 */ /* 0x000fca00078ec0ff */
[----:B------:R-:W-:Y:S01]  /*12f10*/  IMAD.IADD R24, R12, 0x1, -R11 ;  /* 0x000000010c187824 */ /* 0x000fe200078e0a0b */
[----:B------:R-:W-:Y:S02]  /*12f20*/  CS2R R10, SRZ ;  /* 0x00000000000a7805 */ /* 0x000fe4000001ff00 */
[----:B------:R-:W-:Y:S02]  /*12f30*/  CS2R R12, SRZ ;  /* 0x00000000000c7805 */ /* 0x000fe4000001ff00 */
        /* <DEDUP_REMOVED lines=8> */
[----:B------:R-:W-:Y:S01]  /*12fc0*/  IMAD.X R13, R53, 0x1, R17, P1 ;  /* 0x00000001350d7824 */ /* 0x000fe200008e0611 */
[----:B------:R-:W-:-:S05]  /*12fd0*/  IADD3.X R9, R57, R17, RZ, P2, !PT ;  /* 0x0000001139097210 */ /* 0x000fca00017fe4ff */
[----:B------:R-:W5:Y:S04]  /*12fe0*/  LD.E.128 R12, desc[UR46][R12.64] ;  /* 0x0000002e0c0c7980 */ /* 0x000f68000c101d00 */
[----:B------:R-:W5:Y:S02]  /*12ff0*/  LD.E.128 R8, desc[UR46][R8.64] ;  /* 0x0000002e08087980 */ /* 0x000f64000c101d00 */
.L_x_3214:
[----:B------:R-:W-:Y:S05]  /*13000*/  BSYNC B1 ;  /* 0x0000000000017941 */ /* 0x000fea0003800000 */
.L_x_3213:
[----:B------:R-:W2:Y:S01]  /*13010*/  LDL R25, [R1+0x50] ;  /* 0x0000500001197983 */ /* 0x000ea20000100800 */
[----:B------:R-:W0:Y:S01]  /*13020*/  SYNCS.PHASECHK.TRANS64.TRYWAIT P4, [R23+URZ+0x38800], R24 ;  /* 0x03880018170075a7 */ /* 0x000e22000808017f */
[C---:B------:R-:W-:Y:S01]  /*13030*/  VIADD R32, R219.reuse, 0x20 ;  /* 0x00000020db207836 */ /* 0x040fe20000000000 */
[----:B------:R-:W-:Y:S01]  /*13040*/  BSSY B1, `(.L_x_3215) ;  /* 0x0000009000017945 */ /* 0x000fe20003800000 */
[----:B------:R-:W-:Y:S01]  /*13050*/  VIADD R27, R219, 0x40 ;  /* 0x00000040db1b7836 */ /* 0x000fe20000000000 */
[----:B--2---:R-:W-:Y:S01]  /*13060*/  VIADDMNMX R26, R37, -R25, 0x80, PT ;  /* 0x00000080251a7446 */ /* 0x004fe20003800919 */
[----:B------:R-:W-:-:S03]  /*13070*/  VIADD R25, R219, 0x60 ;  /* 0x00000060db197836 */ /* 0x000fc60000000000 */
[-C--:B------:R-:W-:Y:S02]  /*13080*/  ISETP.GE.OR P3, PT, R219, R26.reuse, P0 ;  /* 0x0000001adb00720c */ /* 0x080fe40000766670 */
[-C--:B------:R-:W-:Y:S02]  /*13090*/  ISETP.GE.OR P2, PT, R32, R26.reuse, P0 ;  /* 0x0000001a2000720c */ /* 0x080fe40000746670 */
[-C--:B------:R-:W-:Y:S02]  /*130a0*/  ISETP.GE.OR P1, PT, R27, R26.reuse, P0 ;  /* 0x0000001a1b00720c */ /* 0x080fe40000726670 */
[----:B------:R-:W-:Y:S01]  /*130b0*/  ISETP.GE.OR P0, PT, R25, R26, P0 ;  /* 0x0000001a1900720c */ /* 0x000fe20000706670 */
[----:B0-----:R-:W-:-:S12]  /*130c0*/  @!P4 BRA `(.L_x_3216) ;  /* 0x0000020c0054c947 */ /* 0x001fd80003800000 */
.L_x_3536:
[----:B------:R-:W-:Y:S05]  /*130d0*/  BSYNC B1 ;  /* 0x0000000000017941 */ /* 0x000fea0003800000 */
.L_x_3215:
[----:B------:R-:W-:Y:S04]  /*130e0*/  BSSY B1, `(.L_x_3217) ;  /* 0x0000107000017945 */ /* 0x000fe80003800000 */
[----:B------:R-:W-:Y:S05]  /*130f0*/  @P3 BRA `(.L_x_3218) ;  /* 0x0000001000143947 */ /* 0x000fea0003800000 */
[----:B------:R-:W2:Y:S04]  /*13100*/  LDL R37, [R1+0x4c] ;  /* 0x00004c0001257983 */ /* 0x000ea80000100800 */
[----:B------:R-:W3:Y:S01]  /*13110*/  LDL R77, [R1+0x78] ;  /* 0x00007800014d7983 */ /* 0x000ee20000100800 */
[----:B0-----:R-:W-:Y:S01]  /*13120*/  SHF.R.U32.HI R24, RZ, 0x8, R44 ;  /* 0x00000008ff187819 */ /* 0x001fe2000001162c */
[----:B------:R-:W-:Y:S01]  /*13130*/  IMAD.SHL.U32 R52, R219, 0x80, RZ ;  /* 0x00000080db347824 */ /* 0x000fe200078e00ff */
[----:B------:R-:W-:Y:S02]  /*13140*/  LOP3.LUT R26, R44, 0xff, RZ, 0xc0, !PT ;  /* 0x000000ff2c1a7812 */ /* 0x000fe400078ec0ff */
[----:B------:R-:W-:Y:S02]  /*13150*/  LOP3.LUT R25, R24, 0xff, RZ, 0xc0, !PT ;  /* 0x000000ff18197812 */ /* 0x000fe400078ec0ff */
[----:B------:R-:W-:-:S02]  /*13160*/  LEA.HI R24, R3, R0, RZ, 0x1c ;  /* 0x0000000003187211 */ /* 0x000fc400078fe0ff */
[----:B------:R-:W-:Y:S02]  /*13170*/  PRMT R53, R25, 0x7604, R26 ;  /* 0x0000760419357816 */ /* 0x000fe4000000001a */
[----:B------:R-:W-:Y:S02]  /*13180*/  SHF.R.S32.HI R25, RZ, 0x1f, R24 ;  /* 0x0000001fff197819 */ /* 0x000fe40000011418 */
[----:B------:R-:W-:Y:S02]  /*13190*/  LOP3.LUT R52, R52, 0x380, RZ, 0xc0, !PT ;  /* 0x0000038034347812 */ /* 0x000fe400078ec0ff */
[----:B------:R-:W-:Y:S01]  /*131a0*/  LEA.HI R25, R25, R24, RZ, 0x3 ;  /* 0x0000001819197211 */ /* 0x000fe200078f18ff */
[----:B------:R-:W-:Y:S01]  /*131b0*/  IMAD.SHL.U32 R24, R24, 0x10, RZ ;  /* 0x0000001018187824 */ /* 0x000fe200078e00ff */
[----:B------:R-:W-:Y:S02]  /*131c0*/  SHF.R.U32.HI R27, RZ, 0x8, R45 ;  /* 0x00000008ff1b7819 */ /* 0x000fe4000001162d */
[----:B------:R-:W-:Y:S01]  /*131d0*/  LOP3.LUT R32, R45, 0xff, RZ, 0xc0, !PT ;  /* 0x000000ff2d207812 */ /* 0x000fe200078ec0ff */
[----:B------:R-:W-:Y:S01]  /*131e0*/  IMAD.SHL.U32 R25, R25, 0x800, RZ ;  /* 0x0000080019197824 */ /* 0x000fe200078e00ff */
[----:B------:R-:W-:-:S02]  /*131f0*/  LOP3.LUT R24, R52, 0x70, R24, 0xf8, !PT ;  /* 0x0000007034187812 */ /* 0x000fc400078ef818 */
[----:B------:R-:W-:Y:S02]  /*13200*/  SHF.L.U32 R52, R219, 0x7, RZ ;  /* 0x00000007db347819 */ /* 0x000fe400000006ff */
[----:B------:R-:W-:Y:S02]  /*13210*/  LOP3.LUT R27, R27, 0xff, RZ, 0xc0, !PT ;  /* 0x000000ff1b1b7812 */ /* 0x000fe400078ec0ff */
[----:B------:R-:W-:Y:S02]  /*13220*/  LOP3.LUT R52, R52, 0x380, RZ, 0xc0, !PT ;  /* 0x0000038034347812 */ /* 0x000fe400078ec0ff */
[----:B------:R-:W-:Y:S02]  /*13230*/  PRMT R55, R27, 0x7604, R32 ;  /* 0x000076041b377816 */ /* 0x000fe40000000020 */
[----:B------:R-:W-:Y:S02]  /*13240*/  SHF.R.U32.HI R32, RZ, 0x8, R47 ;  /* 0x00000008ff207819 */ /* 0x000fe4000001162f */
[----:B------:R-:W-:-:S02]  /*13250*/  SHF.R.U32.HI R34, RZ, 0x8, R48 ;  /* 0x00000008ff227819 */ /* 0x000fc40000011630 */
[----:B------:R-:W-:Y:S02]  /*13260*/  SHF.R.U32.HI R52, RZ, 0x3, R52 ;  /* 0x00000003ff347819 */ /* 0x000fe40000011634 */
[----:B------:R-:W-:Y:S02]  /*13270*/  LOP3.LUT R33, R47, 0xff, RZ, 0xc0, !PT ;  /* 0x000000ff2f217812 */ /* 0x000fe400078ec0ff */
[----:B------:R-:W-:Y:S02]  /*13280*/  LOP3.LUT R35, R48, 0xff, RZ, 0xc0, !PT ;  /* 0x000000ff30237812 */ /* 0x000fe400078ec0ff */
[----:B------:R-:W-:Y:S02]  /*13290*/  LOP3.LUT R32, R32, 0xff, RZ, 0xc0, !PT ;  /* 0x000000ff20207812 */ /* 0x000fe400078ec0ff */
[----:B------:R-:W-:Y:S02]  /*132a0*/  LOP3.LUT R34, R34, 0xff, RZ, 0xc0, !PT ;  /* 0x000000ff22227812 */ /* 0x000fe400078ec0ff */
[----:B------:R-:W-:-:S02]  /*132b0*/  LOP3.LUT R24, R24, R52, RZ, 0x3c, !PT ;  /* 0x0000003418187212 */ /* 0x000fc400078e3cff */
[----:B------:R-:W-:Y:S02]  /*132c0*/  LOP3.LUT R25, R25, 0xffffc000, RZ, 0xc0, !PT ;  /* 0xffffc00019197812 */ /* 0x000fe400078ec0ff */
[----:B------:R-:W-:Y:S02]  /*132d0*/  PRMT R59, R32, 0x7604, R33 ;  /* 0x00007604203b7816 */ /* 0x000fe40000000021 */
[----:B------:R-:W-:Y:S02]  /*132e0*/  PRMT R61, R34, 0x7604, R35 ;  /* 0x00007604223d7816 */ /* 0x000fe40000000023 */
[----:B------:R-:W-:Y:S02]  /*132f0*/  SHF.R.U32.HI R33, RZ, 0x8, R49 ;  /* 0x00000008ff217819 */ /* 0x000fe40000011631 */
        /* <DEDUP_REMOVED lines=20> */
[----:B------:R-:W-:Y:S02]  /*13440*/  LOP3.LUT R58, R58, 0xff, RZ, 0xc0, !PT ;  /* 0x000000ff3a3a7812 */ /* 0x000fe400078ec0ff */
[----:B------:R-:W-:Y:S02]  /*13450*/  PRMT R55, R54, 0x7054, R55 ;  /* 0x0000705436377816 */ /* 0x000fe40000000037 */
[----:B------:R-:W-:Y:S02]  /*13460*/  SHF.R.U32.HI R54, RZ, 0x10, R49 ;  /* 0x00000010ff367819 */ /* 0x000fe40000011631 */
[----:B------:R-:W-:Y:S02]  /*13470*/  PRMT R57, R56, 0x7054, R57 ;  /* 0x0000705438397816 */ /* 0x000fe40000000039 */
[----:B------:R-:W-:Y:S02]  /*13480*/  PRMT R59, R58, 0x7054, R59 ;  /* 0x000070543a3b7816 */ /* 0x000fe4000000003b */
[----:B------:R-:W-:-:S02]  /*13490*/  SHF.R.U32.HI R52, RZ, 0x10, R44 ;  /* 0x00000010ff347819 */ /* 0x000fc4000001162c */
[----:B------:R-:W-:Y:S02]  /*134a0*/  SHF.R.U32.HI R56, RZ, 0x10, R50 ;  /* 0x00000010ff387819 */ /* 0x000fe40000011632 */
[----:B------:R-:W-:Y:S02]  /*134b0*/  SHF.R.U32.HI R58, RZ, 0x10, R51 ;  /* 0x00000010ff3a7819 */ /* 0x000fe40000011633 */
[----:B------:R-:W-:Y:S02]  /*134c0*/  LOP3.LUT R54, R54, 0xff, RZ, 0xc0, !PT ;  /* 0x000000ff36367812 */ /* 0x000fe400078ec0ff */
[----:B------:R-:W-:Y:S02]  /*134d0*/  LOP3.LUT R52, R52, 0xff, RZ, 0xc0, !PT ;  /* 0x000000ff34347812 */ /* 0x000fe400078ec0ff */
[----:B------:R-:W-:Y:S02]  /*134e0*/  LOP3.LUT R56, R56, 0xff, RZ, 0xc0, !PT ;  /* 0x000000ff38387812 */ /* 0x000fe400078ec0ff */
[----:B------:R-:W-:-:S02]  /*134f0*/  LOP3.LUT R58, R58, 0xff, RZ, 0xc0, !PT ;  /* 0x000000ff3a3a7812 */ /* 0x000fc400078ec0ff */
[----:B------:R-:W-:Y:S02]  /*13500*/  PRMT R63, R54, 0x7054, R63 ;  /* 0x00007054363f7816 */ /* 0x000fe4000000003f */
[----:B------:R-:W-:Y:S02]  /*13510*/  PRMT R53, R52, 0x7054, R53 ;  /* 0x0000705434357816 */ /* 0x000fe40000000035 */
[----:B------:R-:W-:Y:S02]  /*13520*/  PRMT R67, R56, 0x7054, R65 ;  /* 0x0000705438437816 */ /* 0x000fe40000000041 */
[----:B------:R-:W-:Y:S02]  /*13530*/  PRMT R69, R58, 0x7054, R69 ;  /* 0x000070543a457816 */ /* 0x000fe40000000045 */
[----:B------:R-:W-:Y:S02]  /*13540*/  SHF.R.U32.HI R52, RZ, 0x10, R48 ;  /* 0x00000010ff347819 */ /* 0x000fe40000011630 */
[----:B------:R-:W-:-:S02]  /*13550*/  LOP3.LUT R65, R63, 0xff000000, R49, 0xf8, !PT ;  /* 0xff0000003f417812 */ /* 0x000fc400078ef831 */
[----:B------:R-:W-:Y:S02]  /*13560*/  LOP3.LUT R56, R55, 0xff000000, R45, 0xf8, !PT ;  /* 0xff00000037387812 */ /* 0x000fe400078ef82d */
[----:B------:R-:W-:Y:S02]  /*13570*/  LOP3.LUT R69, R69, 0xff000000, R51, 0xf8, !PT ;  /* 0xff00000045457812 */ /* 0x000fe400078ef833 */
[----:B------:R-:W-:Y:S02]  /*13580*/  LOP3.LUT R52, R52, 0xff, RZ, 0xc0, !PT ;  /* 0x000000ff34347812 */ /* 0x000fe400078ec0ff */
[----:B------:R-:W-:Y:S02]  /*13590*/  F2FP.F16.E4M3.UNPACK_B R66, R65 ;  /* 0x00000041ff42723e */ /* 0x000fe400020006ff */
[----:B------:R-:W-:Y:S02]  /*135a0*/  F2FP.F16.E4M3.UNPACK_B R60, R56 ;  /* 0x00000038ff3c723e */ /* 0x000fe400020006ff */
[----:B------:R-:W-:-:S02]  /*135b0*/  LOP3.LUT R58, R59, 0xff000000, R47, 0xf8, !PT ;  /* 0xff0000003b3a7812 */ /* 0x000fc400078ef82f */
[----:B------:R-:W-:Y:S01]  /*135c0*/  LOP3.LUT R45, R67, 0xff000000, R50, 0xf8, !PT ;  /* 0xff000000432d7812 */ /* 0x000fe200078ef832 */
[----:B------:R-:W-:Y:S01]  /*135d0*/  HADD2.F32 R67, -RZ, R66.H0_H0 ;  /* 0x20000042ff437230 */ /* 0x000fe20000004100 */
[----:B------:R-:W-:Y:S01]  /*135e0*/  PRMT R61, R52, 0x7054, R61 ;  /* 0x00007054343d7816 */ /* 0x000fe2000000003d */
[--C-:B------:R-:W-:Y:S01]  /*135f0*/  HADD2.F32 R64, -RZ, R60.reuse.H0_H0 ;  /* 0x2000003cff407230 */ /* 0x100fe20000004100 */
[----:B------:R-:W-:Y:S01]  /*13600*/  LOP3.LUT R52, R53, 0xff000000, R44, 0xf8, !PT ;  /* 0xff00000035347812 */ /* 0x000fe200078ef82c */
[----:B------:R-:W-:Y:S01]  /*13610*/  HADD2.F32 R60, -RZ, R60.H1_H1 ;  /* 0x3000003cff3c7230 */ /* 0x000fe20000004100 */
[----:B------:R-:W-:Y:S01]  /*13620*/  LOP3.LUT R53, R61, 0xff000000, R48, 0xf8, !PT ;  /* 0xff0000003d357812 */ /* 0x000fe200078ef830 */
[----:B------:R-:W-:Y:S01]  /*13630*/  HADD2.F32 R66, -RZ, R66.H1_H1 ;  /* 0x30000042ff427230 */ /* 0x000fe20000004100 */
[----:B------:R-:W-:Y:S02]  /*13640*/  LOP3.LUT R44, R57, 0xff000000, R46, 0xf8, !PT ;  /* 0xff000000392c7812 */ /* 0x000fe400078ef82e */
[----:B------:R-:W-:-:S02]  /*13650*/  F2FP.F16.E4M3.UNPACK_B R56, R56.H1 ;  /* 0x00000038ff38723e */ /* 0x000fc400030006ff */
[----:B--2---:R-:W-:Y:S02]  /*13660*/  IADD3 R32, R24, R25, R37 ;  /* 0x0000001918207210 */ /* 0x004fe40007ffe025 */
[----:B---3--:R-:W0:Y:S03]  /*13670*/  LDS.128 R24, [R77+0x20400] ;  /* 0x020400004d187984 */ /* 0x008e260000000c00 */
[----:B------:R-:W-:-:S05]  /*13680*/  IMAD.IADD R37, R23, 0x1, R32 ;  /* 0x0000000117257824 */ /* 0x000fca00078e0220 */
[----:B------:R-:W1:Y:S01]  /*13690*/  LDS.128 R32, [R37+0x20400] ;  /* 0x0204000025207984 */ /* 0x000e620000000c00 */
[-C--:B0-----:R-:W-:Y:S02]  /*136a0*/  F2FP.F16.E4M3.UNPACK_B R47, R25.reuse ;  /* 0x00000019ff2f723e */ /* 0x081fe400020006ff */
[----:B------:R-:W-:Y:S02]  /*136b0*/  F2FP.F16.E4M3.UNPACK_B R50, R25.H1 ;  /* 0x00000019ff32723e */ /* 0x000fe400030006ff */
[----:B------:R-:W-:Y:S01]  /*136c0*/  F2FP.F16.E4M3.UNPACK_B R59, R27 ;  /* 0x0000001bff3b723e */ /* 0x000fe200020006ff */
[--C-:B------:R-:W-:Y:S01]  /*136d0*/  HADD2.F32 R48, -RZ, R47.reuse.H0_H0 ;  /* 0x2000002fff307230 */ /* 0x100fe20000004100 */
[-C--:B-1----:R-:W-:Y:S01]  /*136e0*/  F2FP.F16.E4M3.UNPACK_B R51, R33.reuse ;  /* 0x00000021ff33723e */ /* 0x082fe200020006ff */
[----:B------:R-:W-:Y:S01]  /*136f0*/  HADD2.F32 R47, -RZ, R47.H1_H1 ;  /* 0x3000002fff2f7230 */ /* 0x000fe20000004100 */
[----:B------:R-:W-:Y:S02]  /*13700*/  F2FP.F16.E4M3.UNPACK_B R54, R33.H1 ;  /* 0x00000021ff36723e */ /* 0x000fe400030006ff */
[-C--:B------:R-:W-:Y:S01]  /*13710*/  F2FP.F16.E4M3.UNPACK_B R49, R32.reuse ;  /* 0x00000020ff31723e */ /* 0x080fe200020006ff */
[----:B------:R-:W-:Y:S01]  /*13720*/  HADD2.F32 R25, -RZ, R51.H0_H0 ;  /* 0x20000033ff197230 */ /* 0x000fe20000004100 */
[----:B------:R-:W-:-:S02]  /*13730*/  F2FP.F16.E4M3.UNPACK_B R57, R32.H1 ;  /* 0x00000020ff39723e */ /* 0x000fc400030006ff */
[----:B------:R-:W-:Y:S02]  /*13740*/  F2FP.F16.E4M3.UNPACK_B R61, R35 ;  /* 0x00000023ff3d723e */ /* 0x000fe400020006ff */
[C---:B------:R-:W-:Y:S01]  /*13750*/  FMUL.FTZ R33, R25.reuse, R67 ;  /* 0x0000004319217220 */ /* 0x040fe20000410000 */
[-C--:B------:R-:W-:Y:S01]  /*13760*/  FMUL.FTZ R32, R25, R64.reuse ;  /* 0x0000004019207220 */ /* 0x080fe20000410000 */
[----:B------:R-:W-:Y:S01]  /*13770*/  F2FP.F16.E4M3.UNPACK_B R63, R35.H1 ;  /* 0x00000023ff3f723e */ /* 0x000fe200030006ff */
[----:B------:R-:W-:Y:S02]  /*13780*/  HADD2.F32 R35, -RZ, R54.H0_H0 ;  /* 0x20000036ff237230 */ /* 0x000fe40000004100 */
[C---:B------:R-:W-:Y:S01]  /*13790*/  FFMA.FTZ R25, R48.reuse, R64, -R33 ;  /* 0x0000004030197223 */ /* 0x040fe20000010821 */
[----:B------:R-:W-:Y:S01]  /*137a0*/  FFMA.FTZ R33, R48, R67, R32 ;  /* 0x0000004330217223 */ /* 0x000fe20000010020 */
[----:B------:R-:W-:Y:S01]  /*137b0*/  F2FP.F16.E4M3.UNPACK_B R67, R65.H1 ;  /* 0x00000041ff43723e */ /* 0x000fe200030006ff */
[----:B------:R-:W-:Y:S01]  /*137c0*/  HADD2.F32 R32, -RZ, R51.H1_H1 ;  /* 0x30000033ff207230 */ /* 0x000fe20000004100 */
[----:B------:R-:W-:Y:S01]  /*137d0*/  F2FP.F16.E4M3.UNPACK_B R62, R27.H1 ;  /* 0x0000001bff3e723e */ /* 0x000fe200030006ff */
[----:B------:R-:W-:Y:S01]  /*137e0*/  HADD2.F32 R64, -RZ, R56.H0_H0 ;  /* 0x20000038ff407230 */ /* 0x000fe20000004100 */
[----:B------:R-:W-:Y:S01]  /*137f0*/  F2FP.F16.E4M3.UNPACK_B R55, R24.H1 ;  /* 0x00000018ff37723e */ /* 0x000fe200030006ff */
[----:B------:R-:W-:-:S02]  /*13800*/  HADD2.F32 R68, -RZ, R67.H0_H0 ;  /* 0x20000043ff447230 */ /* 0x000fc40000004100 */
[C---:B------:R-:W-:Y:S01]  /*13810*/  FMUL.FTZ R48, R32.reuse, R66 ;  /* 0x0000004220307220 */ /* 0x040fe20000410000 */
[----:B------:R-:W-:Y:S02]  /*13820*/  HADD2.F32 R51, -RZ, R50.H0_H0 ;  /* 0x20000032ff337230 */ /* 0x000fe40000004100 */
[----:B------:R-:W-:Y:S01]  /*13830*/  FMUL.FTZ R65, R32, R60 ;  /* 0x0000003c20417220 */ /* 0x000fe20000410000 */
[C---:B------:R-:W-:Y:S01]  /*13840*/  FMUL.FTZ R71, R35.reuse, R64 ;  /* 0x0000004023477220 */ /* 0x040fe20000410000 */
[----:B------:R-:W-:Y:S01]  /*13850*/  FMUL.FTZ R70, R35, R68 ;  /* 0x0000004423467220 */ /* 0x000fe20000410000 */
[C---:B------:R-:W-:Y:S01]  /*13860*/  FFMA.FTZ R48, R47.reuse, R60, -R48 ;  /* 0x0000003c2f307223 */ /* 0x040fe20000010830 */
[----:B------:R-:W-:Y:S01]  /*13870*/  FFMA.FTZ R32, R47, R66, R65 ;  /* 0x000000422f207223 */ /* 0x000fe20000010041 */
[C---:B------:R-:W-:Y:S01]  /*13880*/  FFMA.FTZ R47, R51.reuse, R68, R71 ;  /* 0x00000044332f7223 */ /* 0x040fe20000010047 */
[----:B------:R-:W-:Y:S01]  /*13890*/  FFMA.FTZ R35, R51, R64, -R70 ;  /* 0x0000004033237223 */ /* 0x000fe20000010846 */
[----:B------:R-:W-:Y:S01]  /*138a0*/  F2FP.F16.E4M3.UNPACK_B R64, R58 ;  /* 0x0000003aff40723e */ /* 0x000fe200020006ff */
[----:B------:R-:W-:Y:S01]  /*138b0*/  HADD2.F32 R65, -RZ, R56.H1_H1 ;  /* 0x30000038ff417230 */ /* 0x000fe20000004100 */
[----:B------:R-:W-:Y:S01]  /*138c0*/  F2FP.F16.E4M3.UNPACK_B R68, R69 ;  /* 0x00000045ff44723e */ /* 0x000fe200020006ff */
[----:B------:R-:W-:Y:S01]  /*138d0*/  HADD2.F32 R67, -RZ, R67.H1_H1 ;  /* 0x30000043ff437230 */ /* 0x000fe20000004100 */
[----:B------:R-:W-:Y:S01]  /*138e0*/  F2FP.F16.E4M3.UNPACK_B R46, R24 ;  /* 0x00000018ff2e723e */ /* 0x000fe200020006ff */
[----:B------:R-:W-:Y:S01]  /*138f0*/  HADD2.F32 R54, -RZ, R54.H1_H1 ;  /* 0x30000036ff367230 */ /* 0x000fe20000004100 */
[-C--:B------:R-:W-:Y:S01]  /*13900*/  F2FP.F16.E4M3.UNPACK_B R27, R34.reuse ;  /* 0x00000022ff1b723e */ /* 0x080fe200020006ff */
[----:B------:R-:W-:Y:S01]  /*13910*/  HADD2.F32 R51, -RZ, R61.H0_H0 ;  /* 0x2000003dff337230 */ /* 0x000fe20000004100 */
[----:B------:R-:W-:Y:S01]  /*13920*/  F2FP.F16.E4M3.UNPACK_B R34, R34.H1 ;  /* 0x00000022ff22723e */ /* 0x000fe200030006ff */
        /* <DEDUP_REMOVED lines=11> */
[C---:B------:R-:W-:Y:S01]  /*139e0*/  FFMA.FTZ R50, R60.reuse, R70, R75 ;  /* 0x000000463c327223 */ /* 0x040fe2000001004b */
[----:B------:R-:W-:Y:S01]  /*139f0*/  F2FP.F16.E4M3.UNPACK_B R70, R69.H1 ;  /* 0x00000045ff46723e */ /* 0x000fe200030006ff */
[----:B------:R-:W-:Y:S01]  /*13a00*/  HADD2.F32 R68, -RZ, R68.H1_H1 ;  /* 0x30000044ff447230 */ /* 0x000fe20000004100 */
[----:B------:R-:W-:Y:S01]  /*13a10*/  F2FP.F16.E4M3.UNPACK_B R64, R58.H1 ;  /* 0x0000003aff40723e */ /* 0x000fe200030006ff */
[----:B------:R-:W-:Y:S02]  /*13a20*/  HADD2.F32 R58, -RZ, R61.H1_H1 ;  /* 0x3000003dff3a7230 */ /* 0x000fe40000004100 */
[----:B------:R-:W-:Y:S01]  /*13a30*/  FFMA.FTZ R51, R60, R66, -R73 ;  /* 0x000000423c337223 */ /* 0x000fe20000010849 */
[----:B------:R-:W-:Y:S01]  /*13a40*/  HADD2.F32 R67, -RZ, R70.H0_H0 ;  /* 0x20000046ff437230 */ /* 0x000fe20000004100 */
[----:B------:R-:W-:Y:S01]  /*13a50*/  F2FP.F16.E4M3.UNPACK_B R24, R26 ;  /* 0x0000001aff18723e */ /* 0x000fe200020006ff */
[----:B------:R-:W-:Y:S02]  /*13a60*/  HADD2.F32 R60, -RZ, R63.H0_H0 ;  /* 0x2000003fff3c7230 */ /* 0x000fe40000004100 */
[----:B------:R-:W-:Y:S01]  /*13a70*/  FMUL.FTZ R72, R58, R68 ;  /* 0x000000443a487220 */ /* 0x000fe20000410000 */
[----:B------:R-:W-:-:S02]  /*13a80*/  HADD2.F32 R59, -RZ, R59.H1_H1 ;  /* 0x3000003bff3b7230 */ /* 0x000fc40000004100 */
[----:B------:R-:W-:Y:S01]  /*13a90*/  FMUL.FTZ R69, R58, R65 ;  /* 0x000000413a457220 */ /* 0x000fe20000410000 */
[----:B------:R-:W-:Y:S02]  /*13aa0*/  HADD2.F32 R66, -RZ, R64.H0_H0 ;  /* 0x20000040ff427230 */ /* 0x000fe40000004100 */
[C---:B------:R-:W-:Y:S01]  /*13ab0*/  FMUL.FTZ R74, R60.reuse, R67 ;  /* 0x000000433c4a7220 */ /* 0x040fe20000410000 */
[----:B------:R-:W-:Y:S02]  /*13ac0*/  HADD2.F32 R61, -RZ, R62.H0_H0 ;  /* 0x2000003eff3d7230 */ /* 0x000fe40000004100 */
[C---:B------:R-:W-:Y:S01]  /*13ad0*/  FFMA.FTZ R58, R59.reuse, R65, -R72 ;  /* 0x000000413b3a7223 */ /* 0x040fe20000010848 */
[----:B------:R-:W-:Y:S01]  /*13ae0*/  FFMA.FTZ R59, R59, R68, R69 ;  /* 0x000000443b3b7223 */ /* 0x000fe20000010045 */
[-C--:B------:R-:W-:Y:S01]  /*13af0*/  FMUL.FTZ R76, R60, R66.reuse ;  /* 0x000000423c4c7220 */ /* 0x080fe20000410000 */
[----:B------:R-:W-:Y:S01]  /*13b00*/  F2FP.F16.E4M3.UNPACK_B R69, R53.H1 ;  /* 0x00000035ff45723e */ /* 0x000fe200030006ff */
[----:B------:R-:W-:Y:S01]  /*13b10*/  FFMA.FTZ R60, R61, R66, -R74 ;  /* 0x000000423d3c7223 */ /* 0x000fe2000001084a */
[----:B------:R-:W-:-:S02]  /*13b20*/  HADD2.F32 R71, -RZ, R70.H1_H1 ;  /* 0x30000046ff477230 */ /* 0x000fc40000004100 */
[----:B------:R-:W-:Y:S01]  /*13b30*/  FFMA.FTZ R61, R61, R67, R76 ;  /* 0x000000433d3d7223 */ /* 0x000fe2000001004c */
[----:B------:R-:W-:Y:S01]  /*13b40*/  HADD2.F32 R67, -RZ, R64.H1_H1 ;  /* 0x30000040ff437230 */ /* 0x000fe20000004100 */
[----:B------:R-:W-:Y:S01]  /*13b50*/  F2FP.F16.E4M3.UNPACK_B R66, R52.H1 ;  /* 0x00000034ff42723e */ /* 0x000fe200030006ff */
[----:B------:R-:W-:Y:S01]  /*13b60*/  HADD2.F32 R64, -RZ, R63.H1_H1 ;  /* 0x3000003fff407230 */ /* 0x000fe20000004100 */
[----:B------:R-:W-:Y:S01]  /*13b70*/  F2FP.F16.E4M3.UNPACK_B R26, R26.H1 ;  /* 0x0000001aff1a723e */ /* 0x000fe200030006ff */
[----:B------:R-:W-:Y:S01]  /*13b80*/  HADD2.F32 R70, -RZ, R69.H0_H0 ;  /* 0x20000045ff467230 */ /* 0x000fe20000004100 */
[----:B------:R-:W-:Y:S01]  /*13b90*/  F2FP.SATFINITE.E4M3.F32.PACK_AB_MERGE_C R35, R54, R35, RZ ;  /* 0x000000233623723e */ /* 0x000fe200048070ff */
[----:B------:R-:W-:Y:S02]  /*13ba0*/  HADD2.F32 R63, -RZ, R57.H0_H0 ;  /* 0x20000039ff3f7230 */ /* 0x000fe40000004100 */
[----:B------:R-:W-:Y:S01]  /*13bb0*/  FMUL.FTZ R75, R64, R71 ;  /* 0x00000047404b7220 */ /* 0x000fe20000410000 */
[----:B------:R-:W-:-:S02]  /*13bc0*/  HADD2.F32 R68, -RZ, R66.H0_H0 ;  /* 0x20000042ff447230 */ /* 0x000fc40000004100 */
[----:B------:R-:W-:Y:S01]  /*13bd0*/  FMUL.FTZ R72, R64, R67 ;  /* 0x0000004340487220 */ /* 0x000fe20000410000 */
[----:B------:R-:W-:Y:S02]  /*13be0*/  HADD2.F32 R65, -RZ, R55.H0_H0 ;  /* 0x20000037ff417230 */ /* 0x000fe40000004100 */
[C---:B------:R-:W-:Y:S01]  /*13bf0*/  FMUL.FTZ R64, R63.reuse, R70 ;  /* 0x000000463f407220 */ /* 0x040fe20000410000 */
[----:B------:R-:W-:Y:S02]  /*13c00*/  HADD2.F32 R62, -RZ, R62.H1_H1 ;  /* 0x3000003eff3e7230 */ /* 0x000fe40000004100 */
[-C--:B------:R-:W-:Y:S01]  /*13c10*/  FMUL.FTZ R73, R63, R68.reuse ;  /* 0x000000443f497220 */ /* 0x080fe20000410000 */
[----:B------:R-:W-:Y:S02]  /*13c20*/  HADD2.F32 R57, -RZ, R57.H1_H1 ;  /* 0x30000039ff397230 */ /* 0x000fe40000004100 */
[----:B------:R-:W-:Y:S01]  /*13c30*/  FFMA.FTZ R64, R65, R68, -R64 ;  /* 0x0000004441407223 */ /* 0x000fe20000010840 */
[----:B------:R-:W-:-:S02]  /*13c40*/  HADD2.F32 R68, -RZ, R69.H1_H1 ;  /* 0x30000045ff447230 */ /* 0x000fc40000004100 */
[C---:B------:R-:W-:Y:S01]  /*13c50*/  FFMA.FTZ R63, R62.reuse, R67, -R75 ;  /* 0x000000433e3f7223 */ /* 0x040fe2000001084b */
[----:B------:R-:W-:Y:S01]  /*13c60*/  HADD2.F32 R66, -RZ, R66.H1_H1 ;  /* 0x30000042ff427230 */ /* 0x000fe20000004100 */
[----:B------:R-:W-:Y:S01]  /*13c70*/  F2FP.F16.E4M3.UNPACK_B R67, R52 ;  /* 0x00000034ff43723e */ /* 0x000fe200020006ff */
[----:B------:R-:W-:Y:S02]  /*13c80*/  HADD2.F32 R55, -RZ, R55.H1_H1 ;  /* 0x30000037ff377230 */ /* 0x000fe40000004100 */
[----:B------:R-:W-:Y:S01]  /*13c90*/  FFMA.FTZ R62, R62, R71, R72 ;  /* 0x000000473e3e7223 */ /* 0x000fe20000010048 */
[C---:B------:R-:W-:Y:S01]  /*13ca0*/  FMUL.FTZ R52, R57.reuse, R68 ;  /* 0x0000004439347220 */ /* 0x040fe20000410000 */
[----:B------:R-:W-:Y:S01]  /*13cb0*/  F2FP.F16.E4M3.UNPACK_B R69, R53 ;  /* 0x00000035ff45723e */ /* 0x000fe200020006ff */
[----:B------:R-:W-:Y:S01]  /*13cc0*/  FMUL.FTZ R71, R57, R66 ;  /* 0x0000004239477220 */ /* 0x000fe20000410000 */
[----:B------:R-:W-:Y:S01]  /*13cd0*/  FFMA.FTZ R65, R65, R70, R73 ;  /* 0x0000004641417223 */ /* 0x000fe20000010049 */
[----:B------:R-:W-:Y:S01]  /*13ce0*/  FFMA.FTZ R53, R55, R66, -R52 ;  /* 0x0000004237357223 */ /* 0x000fe20000010834 */
[----:B------:R-:W-:-:S02]  /*13cf0*/  HADD2.F32 R57, -RZ, R49.H0_H0 ;  /* 0x20000031ff397230 */ /* 0x000fc40000004100 */
[----:B------:R-:W-:Y:S01]  /*13d00*/  FFMA.FTZ R52, R55, R68, R71 ;  /* 0x0000004437347223 */ /* 0x000fe20000010047 */
[----:B------:R-:W-:Y:S01]  /*13d10*/  HADD2.F32 R70, -RZ, R69.H0_H0 ;  /* 0x20000045ff467230 */ /* 0x000fe20000004100 */
[----:B------:R-:W-:Y:S01]  /*13d20*/  F2FP.F16.E4M3.UNPACK_B R71, R45.H1 ;  /* 0x0000002dff47723e */ /* 0x000fe200030006ff */
        /* <DEDUP_REMOVED lines=9> */
[----:B------:R-:W-:Y:S01]  /*13dc0*/  F2FP.SATFINITE.E4M3.F32.PACK_AB_MERGE_C R61, R62, R61, RZ ;  /* 0x0000003d3e3d723e */ /* 0x000fe200048070ff */
        /* <DEDUP_REMOVED lines=23> */
[----:B------:R-:W-:Y:S01]  /*13f40*/  FMUL.FTZ R34, R34, R57 ;  /* 0x0000003922227220 */ /* 0x000fe20000410000 */
[--C-:B------:R-:W-:Y:S01]  /*13f50*/  HADD2.F32 R45, -RZ, R44.reuse.H0_H0 ;  /* 0x2000002cff2d7230 */ /* 0x100fe20000004100 */
[----:B------:R-:W-:Y:S01]  /*13f60*/  F2FP.SATFINITE.E4M3.F32.PACK_AB_MERGE_C R25, R48, R25, R35 ;  /* 0x000000193019723e */ /* 0x000fe20004807023 */
[C---:B------:R-:W-:Y:S01]  /*13f70*/  FFMA.FTZ R73, R26.reuse, R57, -R67 ;  /* 0x000000391a497223 */ /* 0x040fe20000010843 */
[----:B------:R-:W-:Y:S01]  /*13f80*/  FFMA.FTZ R75, R26, R71, R34 ;  /* 0x000000471a4b7223 */ /* 0x000fe20000010022 */
[----:B------:R-:W-:Y:S01]  /*13f90*/  HADD2.F32 R57, -RZ, R55.H0_H0 ;  /* 0x20000037ff397230 */ /* 0x000fe20000004100 */
[----:B------:R-:W-:Y:S01]  /*13fa0*/  F2FP.SATFINITE.E4M3.F32.PACK_AB_MERGE_C R33, R32, R33, R47 ;  /* 0x000000212021723e */ /* 0x000fe2000480702f */
[----:B------:R-:W-:Y:S01]  /*13fb0*/  HADD2.F32 R34, -RZ, R27.H0_H0 ;  /* 0x2000001bff227230 */ /* 0x000fe20000004100 */
[----:B------:R-:W-:Y:S01]  /*13fc0*/  F2FP.SATFINITE.E4M3.F32.PACK_AB_MERGE_C R72, R73, R72, RZ ;  /* 0x000000484948723e */ /* 0x000fe200048070ff */
[----:B------:R-:W-:Y:S01]  /*13fd0*/  HADD2.F32 R44, -RZ, R44.H1_H1 ;  /* 0x3000002cff2c7230 */ /* 0x000fe20000004100 */
[----:B------:R-:W-:Y:S01]  /*13fe0*/  F2FP.SATFINITE.E4M3.F32.PACK_AB_MERGE_C R74, R75, R74, RZ ;  /* 0x0000004a4b4a723e */ /* 0x000fe200048070ff */
[----:B------:R-:W-:-:S02]  /*13ff0*/  HADD2.F32 R55, -RZ, R55.H1_H1 ;  /* 0x30000037ff377230 */ /* 0x000fc40000004100 */
[C---:B------:R-:W-:Y:S01]  /*14000*/  FMUL.FTZ R67, R34.reuse, R57 ;  /* 0x0000003922437220 */ /* 0x040fe20000410000 */
[----:B------:R-:W-:Y:S02]  /*14010*/  HADD2.F32 R27, -RZ, R27.H1_H1 ;  /* 0x3000001bff1b7230 */ /* 0x000fe40000004100 */
[----:B------:R-:W-:Y:S01]  /*14020*/  FMUL.FTZ R34, R34, R45 ;  /* 0x0000002d22227220 */ /* 0x000fe20000410000 */
[--C-:B------:R-:W-:Y:S01]  /*14030*/  HADD2.F32 R26, -RZ, R24.reuse.H0_H0 ;  /* 0x20000018ff1a7230 */ /* 0x100fe20000004100 */
[----:B------:R-:W-:Y:S01]  /*14040*/  F2FP.SATFINITE.E4M3.F32.PACK_AB_MERGE_C R35, R59, R50, R61 ;  /* 0x000000323b23723e */ /* 0x000fe2000480703d */
        /* <DEDUP_REMOVED lines=16> */
.L_x_3218:
[----:B------:R-:W-:Y:S05]  /*14150*/  BSYNC B1 ;  /* 0x0000000000017941 */ /* 0x000fea0003800000 */
.L_x_3217:
[----:B------:R-:W-:Y:S04]  /*14160*/  BSSY B1, `(.L_x_3219) ;  /* 0x0000101000017945 */ /* 0x000fe80003800000 */
[----:B------:R-:W-:Y:S05]  /*14170*/  @P2 BRA `(.L_x_3220) ;  /* 0x0000000c00fc2947 */ /* 0x000fea0003800000 */
[----:B-1----:R-:W2:Y:S04]  /*14180*/  LDL R35, [R1+0x74] ;  /* 0x0000740001237983 */ /* 0x002ea80000100800 */
[----:B------:R-:W3:Y:S01]  /*14190*/  LDL R68, [R1+0x1ac] ;  /* 0x0001ac0001447983 */ /* 0x000ee20000100800 */
[----:B-----5:R-:W-:Y:S01]  /*141a0*/  SHF.R.U32.HI R25, RZ, 0x8, R28 ;  /* 0x00000008ff197819 */ /* 0x020fe2000001161c */
[----:B------:R-:W-:Y:S01]  /*141b0*/  VIADD R37, R219, 0x20 ;  /* 0x00000020db257836 */ /* 0x000fe20000000000 */
[----:B0-----:R-:W-:Y:S02]  /*141c0*/  LOP3.LUT R24, R28, 0xff, RZ, 0xc0, !PT ;  /* 0x000000ff1c187812 */ /* 0x001fe400078ec0ff */
[----:B------:R-:W-:Y:S01]  /*141d0*/  LOP3.LUT R25, R25, 0xff, RZ, 0xc0, !PT ;  /* 0x000000ff19197812 */ /* 0x000fe200078ec0ff */
[----:B------:R-:W-:Y:S01]  /*141e0*/  IMAD.SHL.U32 R37, R37, 0x80, RZ ;  /* 0x0000008025257824 */ /* 0x000fe200078e00ff */
[----:B------:R-:W-:-:S02]  /*141f0*/  LEA.HI R34, R3, R0, RZ, 0x1c ;  /* 0x0000000003227211 */ /* 0x000fc400078fe0ff */
[----:B------:R-:W-:Y:S02]  /*14200*/  PRMT R45, R25, 0x7604, R24 ;  /* 0x00007604192d7816 */ /* 0x000fe40000000018 */
[----:B------:R-:W-:Y:S01]  /*14210*/  LOP3.LUT R37, R37, 0x380, RZ, 0xc0, !PT ;  /* 0x0000038025257812 */ /* 0x000fe200078ec0ff */
[----:B------:R-:W-:Y:S01]  /*14220*/  IMAD.SHL.U32 R24, R34, 0x10, RZ ;  /* 0x0000001022187824 */ /* 0x000fe200078e00ff */
[----:B------:R-:W-:Y:S02]  /*14230*/  SHF.R.U32.HI R33, RZ, 0x8, R30 ;  /* 0x00000008ff217819 */ /* 0x000fe4000001161e */
[----:B------:R-:W-:Y:S02]  /*14240*/  LOP3.LUT R32, R30, 0xff, RZ, 0xc0, !PT ;  /* 0x000000ff1e207812 */ /* 0x000fe400078ec0ff */
[----:B------:R-:W-:Y:S02]  /*14250*/  LOP3.LUT R24, R37, 0x70, R24, 0xf8, !PT ;  /* 0x0000007025187812 */ /* 0x000fe400078ef818 */
[----:B------:R-:W-:-:S02]  /*14260*/  IADD3 R37, R219, 0x20, RZ ;  /* 0x00000020db257810 */ /* 0x000fc40007ffe0ff */
[----:B------:R-:W-:Y:S02]  /*14270*/  LOP3.LUT R33, R33, 0xff, RZ, 0xc0, !PT ;  /* 0x000000ff21217812 */ /* 0x000fe400078ec0ff */
[----:B------:R-:W-:Y:S01]  /*14280*/  SHF.R.S32.HI R25, RZ, 0x1f, R34 ;  /* 0x0000001fff197819 */ /* 0x000fe20000011422 */
[----:B------:R-:W-:Y:S01]  /*14290*/  IMAD.SHL.U32 R37, R37, 0x80, RZ ;  /* 0x0000008025257824 */ /* 0x000fe200078e00ff */
[----:B------:R-:W-:Y:S02]  /*142a0*/  PRMT R49, R33, 0x7604, R32 ;  /* 0x0000760421317816 */ /* 0x000fe40000000020 */
[----:B------:R-:W-:Y:S02]  /*142b0*/  LEA.HI R33, R25, R34, RZ, 0x3 ;  /* 0x0000002219217211 */ /* 0x000fe400078f18ff */
[----:B------:R-:W-:Y:S02]  /*142c0*/  LOP3.LUT R37, R37, 0x380, RZ, 0xc0, !PT ;  /* 0x0000038025257812 */ /* 0x000fe400078ec0ff */
[----:B------:R-:W-:Y:S01]  /*142d0*/  SHF.R.U32.HI R27, RZ, 0x8, R29 ;  /* 0x00000008ff1b7819 */ /* 0x000fe2000001161d */
[----:B------:R-:W-:Y:S01]  /*142e0*/  IMAD.SHL.U32 R33, R33, 0x800, RZ ;  /* 0x0000080021217824 */ /* 0x000fe200078e00ff */
[----:B------:R-:W-:-:S02]  /*142f0*/  SHF.R.U32.HI R32, RZ, 0x8, R4 ;  /* 0x00000008ff207819 */ /* 0x000fc40000011604 */
[----:B------:R-:W-:Y:S02]  /*14300*/  SHF.R.U32.HI R37, RZ, 0x3, R37 ;  /* 0x00000003ff257819 */ /* 0x000fe40000011625 */
[----:B------:R-:W-:Y:S02]  /*14310*/  LOP3.LUT R26, R29, 0xff, RZ, 0xc0, !PT ;  /* 0x000000ff1d1a7812 */ /* 0x000fe400078ec0ff */
[----:B------:R-:W-:Y:S02]  /*14320*/  LOP3.LUT R27, R27, 0xff, RZ, 0xc0, !PT ;  /* 0x000000ff1b1b7812 */ /* 0x000fe400078ec0ff */
[----:B------:R-:W-:Y:S02]  /*14330*/  LOP3.LUT R34, R32, 0xff, RZ, 0xc0, !PT ;  /* 0x000000ff20227812 */ /* 0x000fe400078ec0ff */
[----:B------:R-:W-:Y:S02]  /*14340*/  LOP3.LUT R32, R24, R37, RZ, 0x3c, !PT ;  /* 0x0000002518207212 */ /* 0x000fe400078e3cff */
[----:B------:R-:W-:-:S02]  /*14350*/  LOP3.LUT R33, R33, 0xffffc000, RZ, 0xc0, !PT ;  /* 0xffffc00021217812 */ /* 0x000fc400078ec0ff */
[----:B------:R-:W-:Y:S02]  /*14360*/  PRMT R44, R27, 0x7604, R26 ;  /* 0x000076041b2c7816 */ /* 0x000fe4000000001a */
[----:B------:R-:W-:Y:S02]  /*14370*/  SHF.R.U32.HI R26, RZ, 0x8, R31 ;  /* 0x00000008ff1a7819 */ /* 0x000fe4000001161f */
[----:B------:R-:W-:Y:S02]  /*14380*/  LOP3.LUT R25, R31, 0xff, RZ, 0xc0, !PT ;  /* 0x000000ff1f197812 */ /* 0x000fe400078ec0ff */
[----:B------:R-:W-:Y:S02]  /*14390*/  LOP3.LUT R27, R4, 0xff, RZ, 0xc0, !PT ;  /* 0x000000ff041b7812 */ /* 0x000fe400078ec0ff */
[----:B------:R-:W-:Y:S02]  /*143a0*/  LOP3.LUT R26, R26, 0xff, RZ, 0xc0, !PT ;  /* 0x000000ff1a1a7812 */ /* 0x000fe400078ec0ff */
[----:B------:R-:W-:-:S02]  /*143b0*/  PRMT R55, R34, 0x7604, R27 ;  /* 0x0000760422377816 */ /* 0x000fc4000000001b */
[----:B------:R-:W-:Y:S02]  /*143c0*/  PRMT R46, R26, 0x7604, R25 ;  /* 0x000076041a2e7816 */ /* 0x000fe40000000019 */
[----:B------:R-:W-:Y:S02]  /*143d0*/  SHF.R.U32.HI R48, RZ, 0x8, R5 ;  /* 0x00000008ff307819 */ /* 0x000fe40000011605 */
[----:B------:R-:W-:Y:S02]  /*143e0*/  SHF.R.U32.HI R51, RZ, 0x8, R6 ;  /* 0x00000008ff337819 */ /* 0x000fe40000011606 */
[----:B------:R-:W-:Y:S02]  /*143f0*/  SHF.R.U32.HI R53, RZ, 0x8, R7 ;  /* 0x00000008ff357819 */ /* 0x000fe40000011607 */
[----:B------:R-:W-:Y:S02]  /*14400*/  LOP3.LUT R47, R5, 0xff, RZ, 0xc0, !PT ;  /* 0x000000ff052f7812 */ /* 0x000fe400078ec0ff */
[----:B------:R-:W-:-:S02]  /*14410*/  LOP3.LUT R48, R48, 0xff, RZ, 0xc0, !PT ;  /* 0x000000ff30307812 */ /* 0x000fc400078ec0ff */
[----:B------:R-:W-:Y:S02]  /*14420*/  LOP3.LUT R50, R6, 0xff, RZ, 0xc0, !PT ;  /* 0x000000ff06327812 */ /* 0x000fe400078ec0ff */
[----:B------:R-:W-:Y:S02]  /*14430*/  LOP3.LUT R52, R7, 0xff, RZ, 0xc0, !PT ;  /* 0x000000ff07347812 */ /* 0x000fe400078ec0ff */
[----:B------:R-:W-:Y:S02]  /*14440*/  LOP3.LUT R51, R51, 0xff, RZ, 0xc0, !PT ;  /* 0x000000ff33337812 */ /* 0x000fe400078ec0ff */
[----:B------:R-:W-:Y:S02]  /*14450*/  LOP3.LUT R53, R53, 0xff, RZ, 0xc0, !PT ;  /* 0x000000ff35357812 */ /* 0x000fe400078ec0ff */
[----:B------:R-:W-:Y:S02]  /*14460*/  PRMT R48, R48, 0x7604, R47 ;  /* 0x0000760430307816 */ /* 0x000fe4000000002f */
[----:B------:R-:W-:-:S02]  /*14470*/  SHF.R.U32.HI R47, RZ, 0x10, R29 ;  /* 0x00000010ff2f7819 */ /* 0x000fc4000001161d */
[----:B------:R-:W-:Y:S02]  /*14480*/  PRMT R59, R51, 0x7604, R50 ;  /* 0x00007604333b7816 */ /* 0x000fe40000000032 */
[----:B------:R-:W-:Y:S01]  /*14490*/  PRMT R52, R53, 0x7604, R52 ;  /* 0x0000760435347816 */ /* 0x000fe20000000034 */
[----:B------:R-:W-:Y:S01]  /*144a0*/  IMAD.U32 R47, R47, 0x10000, RZ ;  /* 0x000100002f2f7824 */ /* 0x000fe200078e00ff */
[----:B------:R-:W-:Y:S02]  /*144b0*/  SHF.R.U32.HI R51, RZ, 0x10, R31 ;  /* 0x00000010ff337819 */ /* 0x000fe4000001161f */
[----:B------:R-:W-:Y:S02]  /*144c0*/  SHF.R.U32.HI R53, RZ, 0x10, R5 ;  /* 0x00000010ff357819 */ /* 0x000fe40000011605 */
[----:B------:R-:W-:Y:S01]  /*144d0*/  LOP3.LUT R47, R44, 0xff0000, R47, 0xf8, !PT ;  /* 0x00ff00002c2f7812 */ /* 0x000fe200078ef82f */
[----:B------:R-:W-:Y:S01]  /*144e0*/  IMAD.U32 R51, R51, 0x10000, RZ ;  /* 0x0001000033337824 */ /* 0x000fe200078e00ff */
        /* <DEDUP_REMOVED lines=14> */
[-C--:B------:R-:W-:Y:S02]  /*145d0*/  F2FP.F16.E4M3.UNPACK_B R56, R57.reuse ;  /* 0x00000039ff38723e */ /* 0x080fe400020006ff */
[----:B------:R-:W-:Y:S02]  /*145e0*/  LOP3.LUT R45, R45, 0xff000000, R4, 0xf8, !PT ;  /* 0xff0000002d2d7812 */ /* 0x000fe400078ef804 */
[----:B------:R-:W-:Y:S01]  /*145f0*/  LOP3.LUT R4, R59, 0xff000000, R6, 0xf8, !PT ;  /* 0xff0000003b047812 */ /* 0x000fe200078ef806 */
[--C-:B------:R-:W-:Y:S01]  /*14600*/  HADD2.F32 R58, -RZ, R56.reuse.H0_H0 ;  /* 0x20000038ff3a7230 */ /* 0x100fe20000004100 */
[----:B------:R-:W-:Y:S01]  /*14610*/  LOP3.LUT R61, R52, 0xff0000, R61, 0xf8, !PT ;  /* 0x00ff0000343d7812 */ /* 0x000fe200078ef83d */
[----:B------:R-:W-:Y:S01]  /*14620*/  HADD2.F32 R59, -RZ, R56.H1_H1 ;  /* 0x30000038ff3b7230 */ /* 0x000fe20000004100 */
[----:B------:R-:W-:Y:S02]  /*14630*/  F2FP.F16.E4M3.UNPACK_B R57, R57.H1 ;  /* 0x00000039ff39723e */ /* 0x000fe400030006ff */
[----:B------:R-:W-:-:S03]  /*14640*/  LOP3.LUT R61, R61, 0xff000000, R7, 0xf8, !PT ;  /* 0xff0000003d3d7812 */ /* 0x000fc600078ef807 */
[----:B------:R-:W-:Y:S01]  /*14650*/  HADD2.F32 R56, -RZ, R57.H0_H0 ;  /* 0x20000039ff387230 */ /* 0x000fe20000004100 */
[----:B--2---:R-:W-:Y:S01]  /*14660*/  IADD3 R32, R32, R33, R35 ;  /* 0x0000002120207210 */ /* 0x004fe20007ffe023 */
[----:B---3--:R-:W0:Y:S04]  /*14670*/  LDS.128 R24, [R68+0x20400] ;  /* 0x0204000044187984 */ /* 0x008e280000000c00 */
[----:B------:R-:W-:-:S05]  /*14680*/  IMAD.IADD R37, R23, 0x1, R32 ;  /* 0x0000000117257824 */ /* 0x000fca00078e0220 */
[----:B------:R-:W1:Y:S01]  /*14690*/  LDS.128 R32, [R37+0x20400] ;  /* 0x0204000025207984 */ /* 0x000e620000000c00 */
[-C--:B0-----:R-:W-:Y:S02]  /*146a0*/  F2FP.F16.E4M3.UNPACK_B R51, R27.reuse ;  /* 0x0000001bff33723e */ /* 0x081fe400020006ff */
[----:B------:R-:W-:Y:S02]  /*146b0*/  F2FP.F16.E4M3.UNPACK_B R54, R27.H1 ;  /* 0x0000001bff36723e */ /* 0x000fe400030006ff */
[-C--:B------:R-:W-:Y:S02]  /*146c0*/  F2FP.F16.E4M3.UNPACK_B R27, R24.reuse ;  /* 0x00000018ff1b723e */ /* 0x080fe400020006ff */
[----:B------:R-:W-:Y:S02]  /*146d0*/  F2FP.F16.E4M3.UNPACK_B R46, R24.H1 ;  /* 0x00000018ff2e723e */ /* 0x000fe400030006ff */
[----:B-1----:R-:W-:Y:S02]  /*146e0*/  F2FP.F16.E4M3.UNPACK_B R30, R33 ;  /* 0x00000021ff1e723e */ /* 0x002fe400020006ff */
[----:B------:R-:W-:-:S02]  /*146f0*/  F2FP.F16.E4M3.UNPACK_B R24, R53 ;  /* 0x00000035ff18723e */ /* 0x000fc400020006ff */
[-C--:B------:R-:W-:Y:S01]  /*14700*/  F2FP.F16.E4M3.UNPACK_B R29, R25.reuse ;  /* 0x00000019ff1d723e */ /* 0x080fe200020006ff */
[----:B------:R-:W-:Y:S01]  /*14710*/  HADD2.F32 R6, -RZ, R30.H0_H0 ;  /* 0x2000001eff067230 */ /* 0x000fe20000004100 */
[----:B------:R-:W-:Y:S01]  /*14720*/  F2FP.F16.E4M3.UNPACK_B R47, R25.H1 ;  /* 0x00000019ff2f723e */ /* 0x000fe200030006ff */
[----:B------:R-:W-:Y:S01]  /*14730*/  HADD2.F32 R31, -RZ, R24.H0_H0 ;  /* 0x20000018ff1f7230 */ /* 0x000fe20000004100 */
[----:B------:R-:W-:Y:S01]  /*14740*/  F2FP.F16.E4M3.UNPACK_B R48, R33.H1 ;  /* 0x00000021ff30723e */ /* 0x000fe200030006ff */
[----:B------:R-:W-:Y:S01]  /*14750*/  HADD2.F32 R25, -RZ, R29.H0_H0 ;  /* 0x2000001dff197230 */ /* 0x000fe20000004100 */
[-C--:B------:R-:W-:Y:S01]  /*14760*/  F2FP.F16.E4M3.UNPACK_B R33, R32.reuse ;  /* 0x00000020ff21723e */ /* 0x080fe200020006ff */
[----:B------:R-:W-:Y:S01]  /*14770*/  HADD2.F32 R30, -RZ, R30.H1_H1 ;  /* 0x3000001eff1e7230 */ /* 0x000fe20000004100 */
[----:B------:R-:W-:Y:S01]  /*14780*/  F2FP.F16.E4M3.UNPACK_B R49, R32.H1 ;  /* 0x00000020ff31723e */ /* 0x000fe200030006ff */
[----:B------:R-:W-:Y:S01]  /*14790*/  FMUL.FTZ R32, R6, R58 ;  /* 0x0000003a06207220 */ /* 0x000fe20000410000 */
[----:B------:R-:W-:-:S02]  /*147a0*/  F2FP.F16.E4M3.UNPACK_B R52, R35 ;  /* 0x00000023ff34723e */ /* 0x000fc400020006ff */
[----:B------:R-:W-:Y:S01]  /*147b0*/  F2FP.F16.E4M3.UNPACK_B R55, R35.H1 ;  /* 0x00000023ff37723e */ /* 0x000fe200030006ff */
[-C--:B------:R-:W-:Y:S01]  /*147c0*/  FMUL.FTZ R35, R6, R31.reuse ;  /* 0x0000001f06237220 */ /* 0x080fe20000410000 */
[C---:B------:R-:W-:Y:S01]  /*147d0*/  FFMA.FTZ R6, R25.reuse, R31, -R32 ;  /* 0x0000001f19067223 */ /* 0x040fe20000010820 */
[----:B------:R-:W-:Y:S01]  /*147e0*/  F2FP.F16.E4M3.UNPACK_B R53, R53.H1 ;  /* 0x00000035ff35723e */ /* 0x000fe200030006ff */
[----:B------:R-:W-:Y:S01]  /*147f0*/  FMUL.FTZ R63, R30, R59 ;  /* 0x0000003b1e3f7220 */ /* 0x000fe20000410000 */
[----:B------:R-:W-:Y:S01]  /*14800*/  FFMA.FTZ R25, R25, R58, R35 ;  /* 0x0000003a19197223 */ /* 0x000fe20000010023 */
[----:B------:R-:W-:Y:S01]  /*14810*/  HADD2.F32 R35, -RZ, R24.H1_H1 ;  /* 0x30000018ff237230 */ /* 0x000fe20000004100 */
[-C--:B------:R-:W-:Y:S01]  /*14820*/  F2FP.F16.E4M3.UNPACK_B R7, R34.reuse ;  /* 0x00000022ff07723e */ /* 0x080fe200020006ff */
[----:B------:R-:W-:Y:S01]  /*14830*/  HADD2.F32 R24, -RZ, R29.H1_H1 ;  /* 0x3000001dff187230 */ /* 0x000fe20000004100 */
[----:B------:R-:W-:Y:S01]  /*14840*/  F2FP.F16.E4M3.UNPACK_B R34, R34.H1 ;  /* 0x00000022ff22723e */ /* 0x000fe200030006ff */
[----:B------:R-:W-:-:S02]  /*14850*/  HADD2.F32 R29, -RZ, R48.H0_H0 ;  /* 0x20000030ff1d7230 */ /* 0x000fc40000004100 */
[-C--:B------:R-:W-:Y:S01]  /*14860*/  FMUL.FTZ R30, R30, R35.reuse ;  /* 0x000000231e1e7220 */ /* 0x080fe20000410000 */
[----:B------:R-:W-:Y:S01]  /*14870*/  HADD2.F32 R32, -RZ, R53.H0_H0 ;  /* 0x20000035ff207230 */ /* 0x000fe20000004100 */
[----:B------:R-:W-:Y:S01]  /*14880*/  F2FP.F16.E4M3.UNPACK_B R5, R26 ;  /* 0x0000001aff05723e */ /* 0x000fe200020006ff */
[----:B------:R-:W-:Y:S02]  /*14890*/  HADD2.F32 R31, -RZ, R47.H0_H0 ;  /* 0x2000002fff1f7230 */ /* 0x000fe40000004100 */
[C---:B------:R-:W-:Y:S01]  /*148a0*/  FMUL.FTZ R58, R29.reuse, R56 ;  /* 0x000000381d3a7220 */ /* 0x040fe20000410000 */
[----:B------:R-:W-:Y:S02]  /*148b0*/  HADD2.F32 R53, -RZ, R53.H1_H1 ;  /* 0x30000035ff357230 */ /* 0x000fe40000004100 */
[-C--:B------:R-:W-:Y:S01]  /*148c0*/  FMUL.FTZ R65, R29, R32.reuse ;  /* 0x000000201d417220 */ /* 0x080fe20000410000 */
[C---:B------:R-:W-:Y:S01]  /*148d0*/  FFMA.FTZ R29, R24.reuse, R35, -R63 ;  /* 0x00000023181d7223 */ /* 0x040fe2000001083f */
[----:B------:R-:W-:Y:S01]  /*148e0*/  FFMA.FTZ R24, R24, R59, R30 ;  /* 0x0000003b18187223 */ /* 0x000fe2000001001e */
[C---:B------:R-:W-:Y:S01]  /*148f0*/  FFMA.FTZ R30, R31.reuse, R32, -R58 ;  /* 0x000000201f1e7223 */ /* 0x040fe2000001083a */
[----:B------:R-:W-:Y:S01]  /*14900*/  FFMA.FTZ R31, R31, R56, R65 ;  /* 0x000000381f1f7223 */ /* 0x000fe20000010041 */
[----:B------:R-:W-:Y:S01]  /*14910*/  F2FP.F16.E4M3.UNPACK_B R59, R61 ;  /* 0x0000003dff3b723e */ /* 0x000fe200020006ff */
[----:B------:R-:W-:Y:S01]  /*14920*/  HADD2.F32 R58, -RZ, R57.H1_H1 ;  /* 0x30000039ff3a7230 */ /* 0x000fe20000004100 */
[----:B------:R-:W-:Y:S01]  /*14930*/  F2FP.F16.E4M3.UNPACK_B R56, R50 ;  /* 0x00000032ff38723e */ /* 0x000fe200020006ff */
[----:B------:R-:W-:Y:S01]  /*14940*/  HADD2.F32 R48, -RZ, R48.H1_H1 ;  /* 0x30000030ff307230 */ /* 0x000fe20000004100 */
[----:B------:R-:W-:Y:S01]  /*14950*/  F2FP.F16.E4M3.UNPACK_B R26, R26.H1 ;  /* 0x0000001aff1a723e */ /* 0x000fe200030006ff */
[----:B------:R-:W-:-:S02]  /*14960*/  HADD2.F32 R60, -RZ, R59.H0_H0 ;  /* 0x2000003bff3c7230 */ /* 0x000fc40000004100 */
[----:B------:R-:W-:Y:S02]  /*14970*/  HADD2.F32 R35, -RZ, R52.H0_H0 ;  /* 0x20000034ff237230 */ /* 0x000fe40000004100 */
        /* <DEDUP_REMOVED lines=35> */
[----:B------:R-:W-:Y:S01]  /*14bb0*/  F2FP.SATFINITE.E4M3.F32.PACK_AB_MERGE_C R25, R24, R25, R31 ;  /* 0x000000191819723e */ /* 0x000fe2000480701f */
[----:B------:R-:W-:Y:S02]  /*14bc0*/  HADD2.F32 R62, -RZ, R61.H0_H0 ;  /* 0x2000003dff3e7230 */ /* 0x000fe40000004100 */
        /* <DEDUP_REMOVED lines=10> */
[----:B------:R-:W-:Y:S01]  /*14c70*/  F2FP.F16.E4M3.UNPACK_B R60, R45 ;  /* 0x0000002dff3c723e */ /* 0x000fe200020006ff */
[----:B------:R-:W-:Y:S01]  /*14c80*/  FFMA.FTZ R57, R57, R62, R65 ;  /* 0x0000003e39397223 */ /* 0x000fe20000010041 */
[----:B------:R-:W-:Y:S02]  /*14c90*/  HADD2.F32 R62, -RZ, R61.H1_H1 ;  /* 0x3000003dff3e7230 */ /* 0x000fe40000004100 */
[C---:B------:R-:W-:Y:S01]  /*14ca0*/  FFMA.FTZ R55, R54.reuse, R59, -R67 ;  /* 0x0000003b36377223 */ /* 0x040fe20000010843 */
[----:B------:R-:W-:Y:S01]  /*14cb0*/  HADD2.F32 R59, -RZ, R58.H1_H1 ;  /* 0x3000003aff3b7230 */ /* 0x000fe20000004100 */
[----:B------:R-:W-:Y:S01]  /*14cc0*/  F2FP.F16.E4M3.UNPACK_B R58, R44 ;  /* 0x0000002cff3a723e */ /* 0x000fe200020006ff */
[----:B------:R-:W-:Y:S02]  /*14cd0*/  HADD2.F32 R46, -RZ, R46.H1_H1 ;  /* 0x3000002eff2e7230 */ /* 0x000fe40000004100 */
[C---:B------:R-:W-:Y:S01]  /*14ce0*/  FMUL.FTZ R45, R49.reuse, R62 ;  /* 0x0000003e312d7220 */ /* 0x040fe20000410000 */
[----:B------:R-:W-:Y:S01]  /*14cf0*/  FFMA.FTZ R54, R54, R63, R64 ;  /* 0x0000003f36367223 */ /* 0x000fe20000010040 */
[----:B------:R-:W-:Y:S01]  /*14d00*/  FMUL.FTZ R63, R49, R59 ;  /* 0x0000003b313f7220 */ /* 0x000fe20000410000 */
[----:B------:R-:W-:-:S02]  /*14d10*/  HADD2.F32 R61, -RZ, R60.H0_H0 ;  /* 0x2000003cff3d7230 */ /* 0x000fc40000004100 */
[C---:B------:R-:W-:Y:S01]  /*14d20*/  FFMA.FTZ R45, R46.reuse, R59, -R45 ;  /* 0x0000003b2e2d7223 */ /* 0x040fe2000001082d */
[----:B------:R-:W-:Y:S02]  /*14d30*/  HADD2.F32 R49, -RZ, R33.H0_H0 ;  /* 0x20000021ff317230 */ /* 0x000fe40000004100 */
[----:B------:R-:W-:Y:S01]  /*14d40*/  FFMA.FTZ R64, R46, R62, R63 ;  /* 0x0000003e2e407223 */ /* 0x000fe2000001003f */
[----:B------:R-:W-:Y:S02]  /*14d50*/  HADD2.F32 R59, -RZ, R58.H0_H0 ;  /* 0x2000003aff3b7230 */ /* 0x000fe40000004100 */
[----:B------:R-:W-:Y:S02]  /*14d60*/  HADD2.F32 R44, -RZ, R27.H0_H0 ;  /* 0x2000001bff2c7230 */ /* 0x000fe40000004100 */
[C---:B------:R-:W-:Y:S01]  /*14d70*/  FMUL.FTZ R63, R49.reuse, R61 ;  /* 0x0000003d313f7220 */ /* 0x040fe20000410000 */
        /* <DEDUP_REMOVED lines=10> */
[-C--:B------:R-:W-:Y:S01]  /*14e20*/  FMUL.FTZ R63, R46, R58.reuse ;  /* 0x0000003a2e3f7220 */ /* 0x080fe20000410000 */
[----:B------:R-:W-:Y:S01]  /*14e30*/  FFMA.FTZ R62, R27, R58, -R62 ;  /* 0x0000003a1b3e7223 */ /* 0x000fe2000001083e */
[----:B------:R-:W-:Y:S01]  /*14e40*/  HADD2.F32 R58, -RZ, R59.H0_H0 ;  /* 0x2000003bff3a7230 */ /* 0x000fe20000004100 */
[----:B------:R-:W-:Y:S01]  /*14e50*/  F2FP.F16.E4M3.UNPACK_B R4, R4 ;  /* 0x00000004ff04723e */ /* 0x000fe200020006ff */
        /* <DEDUP_REMOVED lines=8> */
[----:B------:R-:W-:Y:S01]  /*14ee0*/  HADD2.F32 R49, -RZ, R49.H1_H1 ;  /* 0x30000031ff317230 */ /* 0x000fe20000004100 */
[----:B------:R-:W-:Y:S01]  /*14ef0*/  F2FP.SATFINITE.E4M3.F32.PACK_AB_MERGE_C R57, R64, R57, RZ ;  /* 0x000000394039723e */ /* 0x000fe200048070ff */
[----:B------:R-:W-:-:S02]  /*14f00*/  HADD2.F32 R27, -RZ, R26.H0_H0 ;  /* 0x2000001aff1b7230 */ /* 0x000fc40000004100 */
[C---:B------:R-:W-:Y:S01]  /*14f10*/  FMUL.FTZ R63, R34.reuse, R59 ;  /* 0x0000003b223f7220 */ /* 0x040fe20000410000 */
[----:B------:R-:W-:Y:S02]  /*14f20*/  HADD2.F32 R26, -RZ, R26.H1_H1 ;  /* 0x3000001aff1a7230 */ /* 0x000fe40000004100 */
[----:B------:R-:W-:Y:S01]  /*14f30*/  FMUL.FTZ R34, R34, R49 ;  /* 0x0000003122227220 */ /* 0x000fe20000410000 */
[----:B------:R-:W-:Y:S01]  /*14f40*/  F2FP.SATFINITE.E4M3.F32.PACK_AB_MERGE_C R24, R60, R61, R57 ;  /* 0x0000003d3c18723e */ /* 0x000fe20004807039 */
[C---:B------:R-:W-:Y:S01]  /*14f50*/  FFMA.FTZ R66, R27.reuse, R46, -R66 ;  /* 0x0000002e1b427223 */ /* 0x040fe20000010842 */
[----:B------:R-:W-:Y:S01]  /*14f60*/  FFMA.FTZ R58, R27, R58, R44 ;  /* 0x0000003a1b3a7223 */ /* 0x000fe2000001002c */
[C---:B------:R-:W-:Y:S01]  /*14f70*/  FFMA.FTZ R63, R26.reuse, R49, -R63 ;  /* 0x000000311a3f7223 */ /* 0x040fe2000001083f */
[----:B------:R-:W-:Y:S01]  /*14f80*/  FFMA.FTZ R65, R26, R59, R34 ;  /* 0x0000003b1a417223 */ /* 0x000fe20000010022 */
[----:B------:R-:W-:Y:S02]  /*14f90*/  HADD2.F32 R49, -RZ, R4.H0_H0 ;  /* 0x20000004ff317230 */ /* 0x000fe40000004100 */
[----:B------:R-:W-:Y:S01]  /*14fa0*/  HADD2.F32 R26, -RZ, R7.H0_H0 ;  /* 0x20000007ff1a7230 */ /* 0x000fe20000004100 */
[----:B------:R-:W-:Y:S01]  /*14fb0*/  F2FP.SATFINITE.E4M3.F32.PACK_AB_MERGE_C R63, R63, R66, RZ ;  /* 0x000000423f3f723e */ /* 0x000fe200048070ff */
[----:B------:R-:W-:Y:S01]  /*14fc0*/  HADD2.F32 R27, -RZ, R28.H0_H0 ;  /* 0x2000001cff1b7230 */ /* 0x000fe20000004100 */
[----:B------:R-:W-:Y:S01]  /*14fd0*/  F2FP.SATFINITE.E4M3.F32.PACK_AB_MERGE_C R58, R65, R58, RZ ;  /* 0x0000003a413a723e */ /* 0x000fe200048070ff */
[----:B------:R-:W-:-:S02]  /*14fe0*/  HADD2.F32 R34, -RZ, R4.H1_H1 ;  /* 0x30000004ff227230 */ /* 0x000fc40000004100 */
[C---:B------:R-:W-:Y:S01]  /*14ff0*/  FMUL.FTZ R59, R26.reuse, R49 ;  /* 0x000000311a3b7220 */ /* 0x040fe20000410000 */
[----:B------:R-:W-:Y:S02]  /*15000*/  HADD2.F32 R7, -RZ, R7.H1_H1 ;  /* 0x30000007ff077230 */ /* 0x000fe40000004100 */
[----:B------:R-:W-:Y:S01]  /*15010*/  FMUL.FTZ R26, R26, R27 ;  /* 0x0000001b1a1a7220 */ /* 0x000fe20000410000 */
[----:B------:R-:W-:Y:S02]  /*15020*/  HADD2.F32 R28, -RZ, R28.H1_H1 ;  /* 0x3000001cff1c7230 */ /* 0x000fe40000004100 */
        /* <DEDUP_REMOVED lines=20> */
.L_x_3220:
[----:B------:R-:W-:Y:S05]  /*15170*/  BSYNC B1 ;  /* 0x0000000000017941 */ /* 0x000fea0003800000 */
.L_x_3219:
[----:B------:R-:W-:Y:S04]  /*15180*/  BSSY B1, `(.L_x_3221) ;  /* 0x0000109000017945 */ /* 0x000fe80003800000 */
[----:B------:R-:W-:Y:S05]  /*15190*/  @P1 BRA `(.L_x_3222) ;  /* 0x00000010001c1947 */ /* 0x000fea0003800000 */
[----:B-----5:R-:W3:Y:S04]  /*151a0*/  LDL R29, [R1+0x70] ;  /* 0x00007000011d7983 */ /* 0x020ee80000100800 */
[----:B------:R-:W4:Y:S01]  /*151b0*/  LDL R61, [R1+0x1a8] ;  /* 0x0001a800013d7983 */ /* 0x000f220000100800 */
[----:B--2---:R-:W-:Y:S01]  /*151c0*/  SHF.R.U32.HI R4, RZ, 0x8, R20 ;  /* 0x00000008ff047819 */ /* 0x004fe20000011614 */
[----:B------:R-:W-:Y:S01]  /*151d0*/  VIADD R31, R219, 0x40 ;  /* 0x00000040db1f7836 */ /* 0x000fe20000000000 */
[----:B------:R-:W-:Y:S02]  /*151e0*/  LOP3.LUT R5, R20, 0xff, RZ, 0xc0, !PT ;  /* 0x000000ff14057812 */ /* 0x000fe400078ec0ff */
[----:B------:R-:W-:Y:S01]  /*151f0*/  LOP3.LUT R4, R4, 0xff, RZ, 0xc0, !PT ;  /* 0x000000ff04047812 */ /* 0x000fe200078ec0ff */
[----:B------:R-:W-:Y:S01]  /*15200*/  IMAD.SHL.U32 R31, R31, 0x80, RZ ;  /* 0x000000801f1f7824 */ /* 0x000fe200078e00ff */
[----:B-1----:R-:W-:-:S02]  /*15210*/  LEA.HI R25, R3, R0, RZ, 0x1c ;  /* 0x0000000003197211 */ /* 0x002fc400078fe0ff */
[----:B------:R-:W-:Y:S02]  /*15220*/  PRMT R30, R4, 0x7604, R5 ;  /* 0x00007604041e7816 */ /* 0x000fe40000000005 */
[----:B------:R-:W-:Y:S01]  /*15230*/  SHF.R.U32.HI R4, RZ, 0x8, R38 ;  /* 0x00000008ff047819 */ /* 0x000fe20000011626 */
[----:B------:R-:W-:Y:S01]  /*15240*/  IMAD.SHL.U32 R27, R25, 0x10, RZ ;  /* 0x00000010191b7824 */ /* 0x000fe200078e00ff */
[----:B------:R-:W-:Y:S02]  /*15250*/  LOP3.LUT R31, R31, 0x380, RZ, 0xc0, !PT ;  /* 0x000003801f1f7812 */ /* 0x000fe400078ec0ff */
[----:B------:R-:W-:Y:S02]  /*15260*/  LOP3.LUT R5, R4, 0xff, RZ, 0xc0, !PT ;  /* 0x000000ff04057812 */ /* 0x000fe400078ec0ff */
[----:B------:R-:W-:Y:S01]  /*15270*/  LOP3.LUT R4, R31, 0x70, R27, 0xf8, !PT ;  /* 0x000000701f047812 */ /* 0x000fe200078ef81b */
[----:B------:R-:W-:Y:S01]  /*15280*/  VIADD R31, R219, 0x40 ;  /* 0x00000040db1f7836 */ /* 0x000fe20000000000 */
[----:B------:R-:W-:-:S02]  /*15290*/  SHF.R.U32.HI R6, RZ, 0x8, R21 ;  /* 0x00000008ff067819 */ /* 0x000fc40000011615 */
[----:B------:R-:W-:Y:S02]  /*152a0*/  SHF.R.S32.HI R26, RZ, 0x1f, R25 ;  /* 0x0000001fff1a7819 */ /* 0x000fe40000011419 */
[----:B------:R-:W-:Y:S02]  /*152b0*/  SHF.L.U32 R31, R31, 0x7, RZ ;  /* 0x000000071f1f7819 */ /* 0x000fe400000006ff */
[----:B------:R-:W-:Y:S02]  /*152c0*/  LOP3.LUT R7, R21, 0xff, RZ, 0xc0, !PT ;  /* 0x000000ff15077812 */ /* 0x000fe400078ec0ff */
[----:B------:R-:W-:Y:S02]  /*152d0*/  LOP3.LUT R6, R6, 0xff, RZ, 0xc0, !PT ;  /* 0x000000ff06067812 */ /* 0x000fe400078ec0ff */
[----:B------:R-:W-:Y:S02]  /*152e0*/  LEA.HI R28, R26, R25, RZ, 0x3 ;  /* 0x000000191a1c7211 */ /* 0x000fe400078f18ff */
[----:B------:R-:W-:-:S02]  /*152f0*/  LOP3.LUT R31, R31, 0x380, RZ, 0xc0, !PT ;  /* 0x000003801f1f7812 */ /* 0x000fc400078ec0ff */
[----:B------:R-:W-:Y:S01]  /*15300*/  PRMT R32, R6, 0x7604, R7 ;  /* 0x0000760406207816 */ /* 0x000fe20000000007 */
[----:B------:R-:W-:Y:S01]  /*15310*/  IMAD.SHL.U32 R28, R28, 0x800, RZ ;  /* 0x000008001c1c7824 */ /* 0x000fe200078e00ff */
[----:B------:R-:W-:Y:S02]  /*15320*/  SHF.R.U32.HI R7, RZ, 0x8, R39 ;  /* 0x00000008ff077819 */ /* 0x000fe40000011627 */
[----:B------:R-:W-:Y:S02]  /*15330*/  SHF.R.U32.HI R25, RZ, 0x8, R40 ;  /* 0x00000008ff197819 */ /* 0x000fe40000011628 */
[----:B------:R-:W-:Y:S02]  /*15340*/  SHF.R.U32.HI R31, RZ, 0x3, R31 ;  /* 0x00000003ff1f7819 */ /* 0x000fe4000001161f */
[----:B0-----:R-:W-:Y:S02]  /*15350*/  LOP3.LUT R24, R39, 0xff, RZ, 0xc0, !PT ;  /* 0x000000ff27187812 */ /* 0x001fe400078ec0ff */
[----:B------:R-:W-:-:S02]  /*15360*/  LOP3.LUT R26, R40, 0xff, RZ, 0xc0, !PT ;  /* 0x000000ff281a7812 */ /* 0x000fc400078ec0ff */
[----:B------:R-:W-:Y:S02]  /*15370*/  LOP3.LUT R7, R7, 0xff, RZ, 0xc0, !PT ;  /* 0x000000ff07077812 */ /* 0x000fe400078ec0ff */
[----:B------:R-:W-:Y:S02]  /*15380*/  LOP3.LUT R25, R25, 0xff, RZ, 0xc0, !PT ;  /* 0x000000ff19197812 */ /* 0x000fe400078ec0ff */
[----:B------:R-:W-:Y:S02]  /*15390*/  LOP3.LUT R4, R4, R31, RZ, 0x3c, !PT ;  /* 0x0000001f04047212 */ /* 0x000fe400078e3cff */
[----:B------:R-:W-:Y:S02]  /*153a0*/  LOP3.LUT R27, R28, 0xffffc000, RZ, 0xc0, !PT ;  /* 0xffffc0001c1b7812 */ /* 0x000fe400078ec0ff */
[----:B------:R-:W-:Y:S02]  /*153b0*/  PRMT R44, R7, 0x7604, R24 ;  /* 0x00007604072c7816 */ /* 0x000fe40000000018 */
[----:B------:R-:W-:-:S02]  /*153c0*/  PRMT R37, R25, 0x7604, R26 ;  /* 0x0000760419257816 */ /* 0x000fc4000000001a */
        /* <DEDUP_REMOVED lines=8> */
[----:B------:R-:W-:Y:S02]  /*15450*/  SHF.R.U32.HI R31, RZ, 0x10, R21 ;  /* 0x00000010ff1f7819 */ /* 0x000fe40000011615 */
[----:B------:R-:W-:Y:S02]  /*15460*/  LOP3.LUT R46, R43, 0xff, RZ, 0xc0, !PT ;  /* 0x000000ff2b2e7812 */ /* 0x000fe400078ec0ff */
[----:B------:R-:W-:Y:S02]  /*15470*/  SHF.R.U32.HI R33, RZ, 0x10, R38 ;  /* 0x00000010ff217819 */ /* 0x000fe40000011626 */
[----:B------:R-:W-:-:S02]  /*15480*/  LOP3.LUT R31, R31, 0xff, RZ, 0xc0, !PT ;  /* 0x000000ff1f1f7812 */ /* 0x000fc400078ec0ff */
[----:B------:R-:W-:Y:S02]  /*15490*/  LOP3.LUT R33, R33, 0xff, RZ, 0xc0, !PT ;  /* 0x000000ff21217812 */ /* 0x000fe400078ec0ff */
[----:B------:R-:W-:Y:S02]  /*154a0*/  PRMT R31, R31, 0x7054, R32 ;  /* 0x000070541f1f7816 */ /* 0x000fe40000000020 */
[----:B------:R-:W-:Y:S02]  /*154b0*/  SHF.R.U32.HI R32, RZ, 0x10, R41 ;  /* 0x00000010ff207819 */ /* 0x000fe40000011629 */
[----:B------:R-:W-:Y:S02]  /*154c0*/  PRMT R33, R33, 0x7054, R34 ;  /* 0x0000705421217816 */ /* 0x000fe40000000022 */
[----:B------:R-:W-:Y:S02]  /*154d0*/  SHF.R.U32.HI R34, RZ, 0x10, R42 ;  /* 0x00000010ff227819 */ /* 0x000fe4000001162a */
[----:B------:R-:W-:-:S02]  /*154e0*/  LOP3.LUT R32, R32, 0xff, RZ, 0xc0, !PT ;  /* 0x000000ff20207812 */ /* 0x000fc400078ec0ff */
[----:B------:R-:W-:Y:S02]  /*154f0*/  LOP3.LUT R34, R34, 0xff, RZ, 0xc0, !PT ;  /* 0x000000ff22227812 */ /* 0x000fe400078ec0ff */
[----:B------:R-:W-:Y:S02]  /*15500*/  PRMT R47, R32, 0x7054, R45 ;  /* 0x00007054202f7816 */ /* 0x000fe4000000002d */
[----:B------:R-:W-:Y:S02]  /*15510*/  SHF.R.U32.HI R35, RZ, 0x10, R39 ;  /* 0x00000010ff237819 */ /* 0x000fe40000011627 */
[----:B------:R-:W-:Y:S02]  /*15520*/  LOP3.LUT R50, R47, 0xff000000, R41, 0xf8, !PT ;  /* 0xff0000002f327812 */ /* 0x000fe400078ef829 */
[----:B------:R-:W-:Y:S02]  /*15530*/  LOP3.LUT R45, R31, 0xff000000, R21, 0xf8, !PT ;  /* 0xff0000001f2d7812 */ /* 0x000fe400078ef815 */
[----:B------:R-:W-:-:S04]  /*15540*/  LOP3.LUT R35, R35, 0xff, RZ, 0xc0, !PT ;  /* 0x000000ff23237812 */ /* 0x000fc800078ec0ff */
[----:B------:R-:W-:Y:S02]  /*15550*/  PRMT R35, R35, 0x7054, R44 ;  /* 0x0000705423237816 */ /* 0x000fe4000000002c */
[----:B------:R-:W-:-:S04]  /*15560*/  SHF.R.U32.HI R44, RZ, 0x10, R43 ;  /* 0x00000010ff2c7819 */ /* 0x000fc8000001162b */
[----:B------:R-:W-:Y:S02]  /*15570*/  LOP3.LUT R44, R44, 0xff, RZ, 0xc0, !PT ;  /* 0x000000ff2c2c7812 */ /* 0x000fe400078ec0ff */
[----:B---3--:R-:W-:Y:S02]  /*15580*/  IADD3 R28, R4, R27, R29 ;  /* 0x0000001b041c7210 */ /* 0x008fe40007ffe01d */
[----:B------:R-:W-:Y:S01]  /*15590*/  LOP3.LUT R27, R42, 0xff, RZ, 0xc0, !PT ;  /* 0x000000ff2a1b7812 */ /* 0x000fe200078ec0ff */
[----:B----4-:R-:W0:Y:S02]  /*155a0*/  LDS.128 R4, [R61+0x20400] ;  /* 0x020400003d047984 */ /* 0x010e240000000c00 */
[----:B------:R-:W-:Y:S01]  /*155b0*/  IMAD.IADD R28, R23, 0x1, R28 ;  /* 0x00000001171c7824 */ /* 0x000fe200078e021c */
[----:B------:R-:W-:Y:S02]  /*155c0*/  PRMT R49, R26, 0x7604, R27 ;  /* 0x000076041a317816 */ /* 0x000fe4000000001b */
[----:B------:R-:W-:-:S02]  /*155d0*/  SHF.R.U32.HI R29, RZ, 0x8, R43 ;  /* 0x00000008ff1d7819 */ /* 0x000fc4000001162b */
[----:B------:R-:W1:Y:S01]  /*155e0*/  LDS.128 R24, [R28+0x20400] ;  /* 0x020400001c187984 */ /* 0x000e620000000c00 */
[----:B------:R-:W-:Y:S02]  /*155f0*/  PRMT R51, R34, 0x7054, R49 ;  /* 0x0000705422337816 */ /* 0x000fe40000000031 */
[----:B------:R-:W-:Y:S02]  /*15600*/  LOP3.LUT R29, R29, 0xff, RZ, 0xc0, !PT ;  /* 0x000000ff1d1d7812 */ /* 0x000fe400078ec0ff */
[----:B------:R-:W-:Y:S02]  /*15610*/  LOP3.LUT R21, R51, 0xff000000, R42, 0xf8, !PT ;  /* 0xff00000033157812 */ /* 0x000fe400078ef82a */
[----:B------:R-:W-:Y:S02]  /*15620*/  PRMT R53, R29, 0x7604, R46 ;  /* 0x000076041d357816 */ /* 0x000fe4000000002e */
[----:B------:R-:W-:Y:S02]  /*15630*/  SHF.R.U32.HI R29, RZ, 0x10, R20 ;  /* 0x00000010ff1d7819 */ /* 0x000fe40000011614 */
[----:B------:R-:W-:-:S02]  /*15640*/  F2FP.F16.E4M3.UNPACK_B R51, R50 ;  /* 0x00000032ff33723e */ /* 0x000fc400020006ff */
[----:B------:R-:W-:Y:S02]  /*15650*/  LOP3.LUT R29, R29, 0xff, RZ, 0xc0, !PT ;  /* 0x000000ff1d1d7812 */ /* 0x000fe400078ec0ff */
[----:B------:R-:W-:Y:S01]  /*15660*/  LOP3.LUT R49, R35, 0xff000000, R39, 0xf8, !PT ;  /* 0xff00000023317812 */ /* 0x000fe200078ef827 */
[--C-:B------:R-:W-:Y:S01]  /*15670*/  HADD2.F32 R52, -RZ, R51.reuse.H0_H0 ;  /* 0x20000033ff347230 */ /* 0x100fe20000004100 */
[----:B------:R-:W-:Y:S01]  /*15680*/  PRMT R29, R29, 0x7054, R30 ;  /* 0x000070541d1d7816 */ /* 0x000fe2000000001e */
[----:B------:R-:W-:Y:S01]  /*15690*/  HADD2.F32 R51, -RZ, R51.H1_H1 ;  /* 0x30000033ff337230 */ /* 0x000fe20000004100 */
[----:B------:R-:W-:Y:S02]  /*156a0*/  SHF.R.U32.HI R30, RZ, 0x10, R40 ;  /* 0x00000010ff1e7819 */ /* 0x000fe40000011628 */
[----:B------:R-:W-:Y:S02]  /*156b0*/  LOP3.LUT R29, R29, 0xff000000, R20, 0xf8, !PT ;  /* 0xff0000001d1d7812 */ /* 0x000fe400078ef814 */
[----:B------:R-:W-:-:S02]  /*156c0*/  LOP3.LUT R30, R30, 0xff, RZ, 0xc0, !PT ;  /* 0x000000ff1e1e7812 */ /* 0x000fc400078ec0ff */
[----:B------:R-:W-:Y:S02]  /*156d0*/  LOP3.LUT R20, R33, 0xff000000, R38, 0xf8, !PT ;  /* 0xff00000021147812 */ /* 0x000fe400078ef826 */
[----:B------:R-:W-:Y:S02]  /*156e0*/  PRMT R37, R30, 0x7054, R37 ;  /* 0x000070541e257816 */ /* 0x000fe40000000025 */
[----:B------:R-:W-:Y:S02]  /*156f0*/  F2FP.F16.E4M3.UNPACK_B R50, R50.H1 ;  /* 0x00000032ff32723e */ /* 0x000fe400030006ff */
[----:B------:R-:W-:Y:S02]  /*15700*/  LOP3.LUT R31, R37, 0xff000000, R40, 0xf8, !PT ;  /* 0xff000000251f7812 */ /* 0x000fe400078ef828 */
[----:B------:R-:W-:Y:S02]  /*15710*/  F2FP.F16.E4M3.UNPACK_B R40, R45 ;  /* 0x0000002dff28723e */ /* 0x000fe400020006ff */
[----:B0-----:R-:W-:-:S02]  /*15720*/  F2FP.F16.E4M3.UNPACK_B R32, R5 ;  /* 0x00000005ff20723e */ /* 0x001fc400020006ff */
[----:B------:R-:W-:Y:S01]  /*15730*/  F2FP.F16.E4M3.UNPACK_B R37, R5.H1 ;  /* 0x00000005ff25723e */ /* 0x000fe200030006ff */
[----:B------:R-:W-:Y:S01]  /*15740*/  HADD2.F32 R48, -RZ, R40.H0_H0 ;  /* 0x20000028ff307230 */ /* 0x000fe20000004100 */
[----:B------:R-:W-:Y:S01]  /*15750*/  PRMT R53, R44, 0x7054, R53 ;  /* 0x000070542c357816 */ /* 0x000fe20000000035 */
[----:B------:R-:W-:Y:S01]  /*15760*/  HADD2.F32 R33, -RZ, R32.H0_H0 ;  /* 0x20000020ff217230 */ /* 0x000fe20000004100 */
[-C--:B-1----:R-:W-:Y:S02]  /*15770*/  F2FP.F16.E4M3.UNPACK_B R38, R25.reuse ;  /* 0x00000019ff26723e */ /* 0x082fe400020006ff */
[-C--:B------:R-:W-:Y:S02]  /*15780*/  F2FP.F16.E4M3.UNPACK_B R34, R24.reuse ;  /* 0x00000018ff22723e */ /* 0x080fe400020006ff */
[----:B------:R-:W-:Y:S01]  /*15790*/  F2FP.F16.E4M3.UNPACK_B R41, R24.H1 ;  /* 0x00000018ff29723e */ /* 0x000fe200030006ff */
[--C-:B------:R-:W-:Y:S01]  /*157a0*/  HADD2.F32 R5, -RZ, R38.reuse.H0_H0 ;  /* 0x20000026ff057230 */ /* 0x100fe20000004100 */
[----:B------:R-:W-:Y:S01]  /*157b0*/  F2FP.F16.E4M3.UNPACK_B R39, R25.H1 ;  /* 0x00000019ff27723e */ /* 0x000fe200030006ff */
[----:B------:R-:W-:Y:S01]  /*157c0*/  HADD2.F32 R38, -RZ, R38.H1_H1 ;  /* 0x30000026ff267230 */ /* 0x000fe20000004100 */
[----:B------:R-:W-:-:S02]  /*157d0*/  F2FP.F16.E4M3.UNPACK_B R45, R45.H1 ;  /* 0x0000002dff2d723e */ /* 0x000fc400030006ff */
[C---:B------:R-:W-:Y:S01]  /*157e0*/  FMUL.FTZ R24, R5.reuse, R52 ;  /* 0x0000003405187220 */ /* 0x040fe20000410000 */
[-C--:B------:R-:W-:Y:S01]  /*157f0*/  FMUL.FTZ R25, R5, R48.reuse ;  /* 0x0000003005197220 */ /* 0x080fe20000410000 */
[----:B------:R-:W-:Y:S01]  /*15800*/  F2FP.F16.E4M3.UNPACK_B R44, R27 ;  /* 0x0000001bff2c723e */ /* 0x000fe200020006ff */
[----:B------:R-:W-:Y:S01]  /*15810*/  FMUL.FTZ R55, R38, R51 ;  /* 0x0000003326377220 */ /* 0x000fe20000410000 */
[----:B------:R-:W-:Y:S01]  /*15820*/  F2FP.F16.E4M3.UNPACK_B R47, R27.H1 ;  /* 0x0000001bff2f723e */ /* 0x000fe200030006ff */
[----:B------:R-:W-:Y:S01]  /*15830*/  FFMA.FTZ R5, R33, R48, -R24 ;  /* 0x0000003021057223 */ /* 0x000fe20000010818 */
[----:B------:R-:W-:Y:S01]  /*15840*/  HADD2.F32 R48, -RZ, R50.H0_H0 ;  /* 0x20000032ff307230 */ /* 0x000fe20000004100 */
[----:B------:R-:W-:Y:S01]  /*15850*/  LOP3.LUT R53, R53, 0xff000000, R43, 0xf8, !PT ;  /* 0xff00000035357812 */ /* 0x000fe200078ef82b */
[----:B------:R-:W-:Y:S02]  /*15860*/  HADD2.F32 R27, -RZ, R39.H0_H0 ;  /* 0x20000027ff1b7230 */ /* 0x000fe40000004100 */
[----:B------:R-:W-:Y:S01]  /*15870*/  FFMA.FTZ R25, R33, R52, R25 ;  /* 0x0000003421197223 */ /* 0x000fe20000010019 */
[----:B------:R-:W-:Y:S01]  /*15880*/  HADD2.F32 R43, -RZ, R40.H1_H1 ;  /* 0x30000028ff2b7230 */ /* 0x000fe20000004100 */
[----:B------:R-:W-:Y:S01]  /*15890*/  F2FP.F16.E4M3.UNPACK_B R42, R7 ;  /* 0x00000007ff2a723e */ /* 0x000fe200020006ff */
[----:B------:R-:W-:-:S02]  /*158a0*/  HADD2.F32 R40, -RZ, R45.H0_H0 ;  /* 0x2000002dff287230 */ /* 0x000fc40000004100 */
[C---:B------:R-:W-:Y:S01]  /*158b0*/  FMUL.FTZ R52, R27.reuse, R48 ;  /* 0x000000301b347220 */ /* 0x040fe20000410000 */
[----:B------:R-:W-:Y:S02]  /*158c0*/  HADD2.F32 R33, -RZ, R37.H0_H0 ;  /* 0x20000025ff217230 */ /* 0x000fe40000004100 */
[----:B------:R-:W-:Y:S01]  /*158d0*/  FMUL.FTZ R38, R38, R43 ;  /* 0x0000002b26267220 */ /* 0x000fe20000410000 */
[----:B------:R-:W-:Y:S02]  /*158e0*/  HADD2.F32 R24, -RZ, R32.H1_H1 ;  /* 0x30000020ff187230 */ /* 0x000fe40000004100 */
[-C--:B------:R-:W-:Y:S01]  /*158f0*/  FMUL.FTZ R57, R27, R40.reuse ;  /* 0x000000281b397220 */ /* 0x080fe20000410000 */
[----:B------:R-:W-:Y:S02]  /*15900*/  HADD2.F32 R50, -RZ, R50.H1_H1 ;  /* 0x30000032ff327230 */ /* 0x000fe40000004100 */
[C---:B------:R-:W-:Y:S01]  /*15910*/  FFMA.FTZ R27, R33.reuse, R40, -R52 ;  /* 0x00000028211b7223 */ /* 0x040fe20000010834 */
[----:B------:R-:W-:Y:S01]  /*15920*/  HADD2.F32 R40, -RZ, R45.H1_H1 ;  /* 0x3000002dff287230 */ /* 0x000fe20000004100 */
[----:B------:R-:W-:Y:S01]  /*15930*/  F2FP.F16.E4M3.UNPACK_B R52, R53 ;  /* 0x00000035ff34723e */ /* 0x000fe200020006ff */
[----:B------:R-:W-:Y:S01]  /*15940*/  HADD2.F32 R39, -RZ, R39.H1_H1 ;  /* 0x30000027ff277230 */ /* 0x000fe20000004100 */
[----:B------:R-:W-:Y:S01]  /*15950*/  F2FP.F16.E4M3.UNPACK_B R45, R49 ;  /* 0x00000031ff2d723e */ /* 0x000fe200020006ff */
[C---:B------:R-:W-:Y:S01]  /*15960*/  FFMA.FTZ R32, R24.reuse, R43, -R55 ;  /* 0x0000002b18207223 */ /* 0x040fe20000010837 */
[----:B------:R-:W-:Y:S01]  /*15970*/  FFMA.FTZ R24, R24, R51, R38 ;  /* 0x0000003318187223 */ /* 0x000fe20000010026 */
[----:B------:R-:W-:Y:S01]  /*15980*/  FFMA.FTZ R33, R33, R48, R57 ;  /* 0x0000003021217223 */ /* 0x000fe20000010039 */
        /* <DEDUP_REMOVED lines=13> */
[----:B------:R-:W-:Y:S01]  /*15a60*/  F2FP.F16.E4M3.UNPACK_B R50, R53.H1 ;  /* 0x00000035ff32723e */ /* 0x000fe200030006ff */
[C---:B------:R-:W-:Y:S01]  /*15a70*/  FFMA.FTZ R37, R43.reuse, R51, R58 ;  /* 0x000000332b257223 */ /* 0x040fe2000001003a */
[----:B------:R-:W-:Y:S01]  /*15a80*/  HADD2.F32 R53, -RZ, R52.H1_H1 ;  /* 0x30000034ff357230 */ /* 0x000fe20000004100 */
[----:B------:R-:W-:Y:S01]  /*15a90*/  F2FP.F16.E4M3.UNPACK_B R46, R7.H1 ;  /* 0x00000007ff2e723e */ /* 0x000fe200030006ff */
[----:B------:R-:W-:Y:S02]  /*15aa0*/  HADD2.F32 R51, -RZ, R45.H1_H1 ;  /* 0x3000002dff337230 */ /* 0x000fe40000004100 */
[----:B------:R-:W-:Y:S01]  /*15ab0*/  FFMA.FTZ R39, R43, R48, -R56 ;  /* 0x000000302b277223 */ /* 0x000fe20000010838 */
[----:B------:R-:W-:Y:S02]  /*15ac0*/  HADD2.F32 R42, -RZ, R42.H1_H1 ;  /* 0x3000002aff2a7230 */ /* 0x000fe40000004100 */
[----:B------:R-:W-:Y:S01]  /*15ad0*/  FMUL.FTZ R55, R44, R53 ;  /* 0x000000352c377220 */ /* 0x000fe20000410000 */
[----:B------:R-:W-:-:S02]  /*15ae0*/  HADD2.F32 R52, -RZ, R50.H0_H0 ;  /* 0x20000032ff347230 */ /* 0x000fc40000004100 */
[-C--:B------:R-:W-:Y:S01]  /*15af0*/  FMUL.FTZ R54, R44, R51.reuse ;  /* 0x000000332c367220 */ /* 0x080fe20000410000 */
[----:B------:R-:W-:Y:S02]  /*15b00*/  HADD2.F32 R43, -RZ, R47.H0_H0 ;  /* 0x2000002fff2b7230 */ /* 0x000fe40000004100 */
[C---:B------:R-:W-:Y:S01]  /*15b10*/  FFMA.FTZ R44, R42.reuse, R51, -R55 ;  /* 0x000000332a2c7223 */ /* 0x040fe20000010837 */
[----:B------:R-:W-:Y:S02]  /*15b20*/  HADD2.F32 R48, -RZ, R49.H0_H0 ;  /* 0x20000031ff307230 */ /* 0x000fe40000004100 */
[----:B------:R-:W-:Y:S01]  /*15b30*/  FFMA.FTZ R42, R42, R53, R54 ;  /* 0x000000352a2a7223 */ /* 0x000fe20000010036 */
[----:B------:R-:W-:Y:S02]  /*15b40*/  HADD2.F32 R45, -RZ, R46.H0_H0 ;  /* 0x2000002eff2d7230 */ /* 0x000fe40000004100 */
[C---:B------:R-:W-:Y:S01]  /*15b50*/  FMUL.FTZ R56, R43.reuse, R52 ;  /* 0x000000342b387220 */ /* 0x040fe20000410000 */
[----:B------:R-:W-:Y:S01]  /*15b60*/  F2FP.F16.E4M3.UNPACK_B R53, R31.H1 ;  /* 0x0000001fff35723e */ /* 0x000fe200030006ff */
[----:B------:R-:W-:Y:S01]  /*15b70*/  FMUL.FTZ R57, R43, R48 ;  /* 0x000000302b397220 */ /* 0x000fe20000410000 */
[----:B------:R-:W-:-:S02]  /*15b80*/  HADD2.F32 R55, -RZ, R50.H1_H1 ;  /* 0x30000032ff377230 */ /* 0x000fc40000004100 */
[C---:B------:R-:W-:Y:S01]  /*15b90*/  FFMA.FTZ R43, R45.reuse, R48, -R56 ;  /* 0x000000302d2b7223 */ /* 0x040fe20000010838 */
[----:B------:R-:W-:Y:S01]  /*15ba0*/  F2FP.F16.E4M3.UNPACK_B R35, R4.H1 ;  /* 0x00000004ff23723e */ /* 0x000fe200030006ff */
[----:B------:R-:W-:Y:S01]  /*15bb0*/  HADD2.F32 R48, -RZ, R46.H1_H1 ;  /* 0x3000002eff307230 */ /* 0x000fe20000004100 */
[----:B------:R-:W-:Y:S01]  /*15bc0*/  F2FP.F16.E4M3.UNPACK_B R50, R29.H1 ;  /* 0x0000001dff32723e */ /* 0x000fe200030006ff */
[----:B------:R-:W-:Y:S02]  /*15bd0*/  HADD2.F32 R54, -RZ, R53.H0_H0 ;  /* 0x20000035ff367230 */ /* 0x000fe40000004100 */
[----:B------:R-:W-:Y:S01]  /*15be0*/  FFMA.FTZ R45, R45, R52, R57 ;  /* 0x000000342d2d7223 */ /* 0x000fe20000010039 */
[----:B------:R-:W-:Y:S01]  /*15bf0*/  HADD2.F32 R46, -RZ, R41.H0_H0 ;  /* 0x20000029ff2e7230 */ /* 0x000fe20000004100 */
[----:B------:R-:W-:Y:S01]  /*15c00*/  F2FP.F16.E4M3.UNPACK_B R30, R4 ;  /* 0x00000004ff1e723e */ /* 0x000fe200020006ff */
[----:B------:R-:W-:Y:S01]  /*15c10*/  HADD2.F32 R52, -RZ, R49.H1_H1 ;  /* 0x30000031ff347230 */ /* 0x000fe20000004100 */
[----:B------:R-:W-:Y:S01]  /*15c20*/  F2FP.F16.E4M3.UNPACK_B R4, R6 ;  /* 0x00000006ff04723e */ /* 0x000fe200020006ff */
[----:B------:R-:W-:-:S02]  /*15c30*/  HADD2.F32 R47, -RZ, R47.H1_H1 ;  /* 0x3000002fff2f7230 */ /* 0x000fc40000004100 */
[C---:B------:R-:W-:Y:S01]  /*15c40*/  FMUL.FTZ R56, R46.reuse, R54 ;  /* 0x000000362e387220 */ /* 0x040fe20000410000 */
[----:B------:R-:W-:Y:S01]  /*15c50*/  HADD2.F32 R51, -RZ, R50.H0_H0 ;  /* 0x20000032ff337230 */ /* 0x000fe20000004100 */
[----:B------:R-:W-:Y:S01]  /*15c60*/  F2FP.F16.E4M3.UNPACK_B R7, R6.H1 ;  /* 0x00000006ff07723e */ /* 0x000fe200030006ff */
[----:B------:R-:W-:Y:S02]  /*15c70*/  HADD2.F32 R49, -RZ, R35.H0_H0 ;  /* 0x20000023ff317230 */ /* 0x000fe40000004100 */
[C---:B------:R-:W-:Y:S01]  /*15c80*/  FMUL.FTZ R59, R47.reuse, R55 ;  /* 0x000000372f3b7220 */ /* 0x040fe20000410000 */
[----:B------:R-:W-:Y:S01]  /*15c90*/  FMUL.FTZ R58, R47, R52 ;  /* 0x000000342f3a7220 */ /* 0x000fe20000410000 */
[----:B------:R-:W-:Y:S02]  /*15ca0*/  HADD2.F32 R41, -RZ, R41.H1_H1 ;  /* 0x30000029ff297230 */ /* 0x000fe40000004100 */
[-C--:B------:R-:W-:Y:S01]  /*15cb0*/  FMUL.FTZ R57, R46, R51.reuse ;  /* 0x000000332e397220 */ /* 0x080fe20000410000 */
[----:B------:R-:W-:Y:S01]  /*15cc0*/  FFMA.FTZ R47, R49, R51, -R56 ;  /* 0x00000033312f7223 */ /* 0x000fe20000010838 */
[----:B------:R-:W-:-:S02]  /*15cd0*/  HADD2.F32 R56, -RZ, R53.H1_H1 ;  /* 0x30000035ff387230 */ /* 0x000fc40000004100 */
[C---:B------:R-:W-:Y:S01]  /*15ce0*/  FFMA.FTZ R46, R48.reuse, R52, -R59 ;  /* 0x00000034302e7223 */ /* 0x040fe2000001083b */
[----:B------:R-:W-:Y:S01]  /*15cf0*/  FFMA.FTZ R48, R48, R55, R58 ;  /* 0x0000003730307223 */ /* 0x000fe2000001003a */
[----:B------:R-:W-:Y:S01]  /*15d00*/  HADD2.F32 R52, -RZ, R50.H1_H1 ;  /* 0x30000032ff347230 */ /* 0x000fe20000004100 */
[----:B------:R-:W-:Y:S01]  /*15d10*/  F2FP.F16.E4M3.UNPACK_B R51, R31 ;  /* 0x0000001fff33723e */ /* 0x000fe200020006ff */
[----:B------:R-:W-:Y:S01]  /*15d20*/  HADD2.F32 R35, -RZ, R35.H1_H1 ;  /* 0x30000023ff237230 */ /* 0x000fe20000004100 */
[----:B------:R-:W-:Y:S01]  /*15d30*/  F2FP.F16.E4M3.UNPACK_B R50, R29 ;  /* 0x0000001dff32723e */ /* 0x000fe200020006ff */
[----:B------:R-:W-:Y:S01]  /*15d40*/  FMUL.FTZ R58, R41, R56 ;  /* 0x00000038293a7220 */ /* 0x000fe20000410000 */
[----:B------:R-:W-:Y:S01]  /*15d50*/  FFMA.FTZ R49, R49, R54, R57 ;  /* 0x0000003631317223 */ /* 0x000fe20000010039 */
[-C--:B------:R-:W-:Y:S01]  /*15d60*/  FMUL.FTZ R41, R41, R52.reuse ;  /* 0x0000003429297220 */ /* 0x080fe20000410000 */
[----:B------:R-:W-:Y:S02]  /*15d70*/  HADD2.F32 R54, -RZ, R51.H0_H0 ;  /* 0x20000033ff367230 */ /* 0x000fe40000004100 */
        /* <DEDUP_REMOVED lines=10> */
[----:B------:R-:W-:Y:S01]  /*15e20*/  F2FP.F16.E4M3.UNPACK_B R26, R26.H1 ;  /* 0x0000001aff1a723e */ /* 0x000fe200030006ff */
[----:B------:R-:W-:Y:S01]  /*15e30*/  HADD2.F32 R31, -RZ, R50.H1_H1 ;  /* 0x30000032ff1f7230 */ /* 0x000fe20000004100 */
[----:B------:R-:W-:Y:S01]  /*15e40*/  F2FP.F16.E4M3.UNPACK_B R35, R21.H1 ;  /* 0x00000015ff23723e */ /* 0x000fe200030006ff */
[----:B------:R-:W-:-:S02]  /*15e50*/  HADD2.F32 R30, -RZ, R30.H1_H1 ;  /* 0x3000001eff1e7230 */ /* 0x000fc40000004100 */
[C---:B------:R-:W-:Y:S01]  /*15e60*/  FMUL.FTZ R41, R34.reuse, R51 ;  /* 0x0000003322297220 */ /* 0x040fe20000410000 */
[C---:B------:R-:W-:Y:S01]  /*15e70*/  FFMA.FTZ R56, R29.reuse, R52, -R56 ;  /* 0x000000341d387223 */ /* 0x040fe20000010838 */
[----:B------:R-:W-:Y:S01]  /*15e80*/  FFMA.FTZ R58, R29, R54, R58 ;  /* 0x000000361d3a7223 */ /* 0x000fe2000001003a */
[-C--:B------:R-:W-:Y:S01]  /*15e90*/  F2FP.F16.E4M3.UNPACK_B R29, R20.reuse.H1 ;  /* 0x00000014ff1d723e */ /* 0x080fe200030006ff */
[-C--:B------:R-:W-:Y:S01]  /*15ea0*/  FMUL.FTZ R34, R34, R31.reuse ;  /* 0x0000001f22227220 */ /* 0x080fe20000410000 */
[C---:B------:R-:W-:Y:S01]  /*15eb0*/  FFMA.FTZ R41, R30.reuse, R31, -R41 ;  /* 0x0000001f1e297223 */ /* 0x040fe20000010829 */
[----:B------:R-:W-:Y:S01]  /*15ec0*/  HADD2.F32 R50, -RZ, R35.H0_H0 ;  /* 0x20000023ff327230 */ /* 0x000fe20000004100 */
[----:B------:R-:W-:Y:S01]  /*15ed0*/  F2FP.F16.E4M3.UNPACK_B R20, R20 ;  /* 0x00000014ff14723e */ /* 0x000fe200020006ff */
[----:B------:R-:W-:Y:S02]  /*15ee0*/  HADD2.F32 R31, -RZ, R26.H0_H0 ;  /* 0x2000001aff1f7230 */ /* 0x000fe40000004100 */
[----:B------:R-:W-:Y:S01]  /*15ef0*/  FFMA.FTZ R51, R30, R51, R34 ;  /* 0x000000331e337223 */ /* 0x000fe20000010022 */
[--C-:B------:R-:W-:Y:S01]  /*15f00*/  HADD2.F32 R30, -RZ, R29.reuse.H0_H0 ;  /* 0x2000001dff1e7230 */ /* 0x100fe20000004100 */
[----:B------:R-:W-:Y:S01]  /*15f10*/  F2FP.SATFINITE.E4M3.F32.PACK_AB_MERGE_C R27, R38, R27, RZ ;  /* 0x0000001b261b723e */ /* 0x000fe200048070ff */
[----:B------:R-:W-:-:S02]  /*15f20*/  HADD2.F32 R34, -RZ, R29.H1_H1 ;  /* 0x3000001dff227230 */ /* 0x000fc40000004100 */
[C---:B------:R-:W-:Y:S01]  /*15f30*/  FMUL.FTZ R52, R31.reuse, R50 ;  /* 0x000000321f347220 */ /* 0x040fe20000410000 */
[----:B------:R-:W-:Y:S02]  /*15f40*/  HADD2.F32 R29, -RZ, R7.H0_H0 ;  /* 0x20000007ff1d7230 */ /* 0x000fe40000004100 */
[-C--:B------:R-:W-:Y:S01]  /*15f50*/  FMUL.FTZ R54, R31, R30.reuse ;  /* 0x0000001e1f367220 */ /* 0x080fe20000410000 */
[----:B------:R-:W-:Y:S01]  /*15f60*/  HADD2.F32 R35, -RZ, R35.H1_H1 ;  /* 0x30000023ff237230 */ /* 0x000fe20000004100 */
[----:B------:R-:W-:Y:S01]  /*15f70*/  F2FP.SATFINITE.E4M3.F32.PACK_AB_MERGE_C R33, R40, R33, RZ ;  /* 0x000000212821723e */ /* 0x000fe200048070ff */
[----:B------:R-:W-:Y:S02]  /*15f80*/  HADD2.F32 R26, -RZ, R26.H1_H1 ;  /* 0x3000001aff1a7230 */ /* 0x000fe40000004100 */
[C---:B------:R-:W-:Y:S01]  /*15f90*/  FFMA.FTZ R52, R29.reuse, R30, -R52 ;  /* 0x0000001e1d347223 */ /* 0x040fe20000010834 */
[----:B------:R-:W-:Y:S02]  /*15fa0*/  HADD2.F32 R7, -RZ, R7.H1_H1 ;  /* 0x30000007ff077230 */ /* 0x000fe40000004100 */
[----:B------:R-:W-:Y:S01]  /*15fb0*/  FFMA.FTZ R54, R29, R50, R54 ;  /* 0x000000321d367223 */ /* 0x000fe20000010036 */
[----:B------:R-:W-:-:S02]  /*15fc0*/  HADD2.F32 R29, -RZ, R20.H1_H1 ;  /* 0x30000014ff1d7230 */ /* 0x000fc40000004100 */
[C---:B------:R-:W-:Y:S01]  /*15fd0*/  FMUL.FTZ R30, R26.reuse, R35 ;  /* 0x000000231a1e7220 */ /* 0x040fe20000410000 */
[-C--:B------:R-:W-:Y:S01]  /*15fe0*/  FMUL.FTZ R64, R26, R34.reuse ;  /* 0x000000221a407220 */ /* 0x080fe20000410000 */
[----:B------:R-:W-:Y:S01]  /*15ff0*/  F2FP.F16.E4M3.UNPACK_B R26, R21 ;  /* 0x00000015ff1a723e */ /* 0x000fe200020006ff */
[----:B------:R-:W-:Y:S02]  /*16000*/  HADD2.F32 R21, -RZ, R20.H0_H0 ;  /* 0x20000014ff157230 */ /* 0x000fe40000004100 */
[C---:B------:R-:W-:Y:S01]  /*16010*/  FFMA.FTZ R55, R7.reuse, R34, -R30 ;  /* 0x0000002207377223 */ /* 0x040fe2000001081e */
[----:B------:R-:W-:Y:S01]  /*16020*/  FFMA.FTZ R57, R7, R35, R64 ;  /* 0x0000002307397223 */ /* 0x000fe20000010040 */
[----:B------:R-:W-:Y:S01]  /*16030*/  HADD2.F32 R7, -RZ, R6.H0_H0 ;  /* 0x20000006ff077230 */ /* 0x000fe20000004100 */
[----:B------:R-:W-:Y:S01]  /*16040*/  F2FP.SATFINITE.E4M3.F32.PACK_AB_MERGE_C R45, R48, R45, RZ ;  /* 0x0000002d302d723e */ /* 0x000fe200048070ff */
[--C-:B------:R-:W-:Y:S01]  /*16050*/  HADD2.F32 R30, -RZ, R26.reuse.H0_H0 ;  /* 0x2000001aff1e7230 */ /* 0x100fe20000004100 */
[----:B------:R-:W-:Y:S01]  /*16060*/  F2FP.SATFINITE.E4M3.F32.PACK_AB_MERGE_C R52, R55, R52, RZ ;  /* 0x000000343734723e */ /* 0x000fe200048070ff */
[----:B------:R-:W-:Y:S01]  /*16070*/  HADD2.F32 R31, -RZ, R26.H1_H1 ;  /* 0x3000001aff1f7230 */ /* 0x000fe20000004100 */
[----:B------:R-:W-:Y:S01]  /*16080*/  F2FP.SATFINITE.E4M3.F32.PACK_AB_MERGE_C R49, R62, R49, RZ ;  /* 0x000000313e31723e */ /* 0x000fe200048070ff */
[----:B------:R-:W-:-:S02]  /*16090*/  HADD2.F32 R20, -RZ, R6.H1_H1 ;  /* 0x30000006ff147230 */ /* 0x000fc40000004100 */
[CC--:B------:R-:W-:Y:S01]  /*160a0*/  FMUL.FTZ R35, R7.reuse, R30.reuse ;  /* 0x0000001e07237220 */ /* 0x0c0fe20000410000 */
[--C-:B------:R-:W-:Y:S02]  /*160b0*/  HADD2.F32 R6, -RZ, R4.reuse.H0_H0 ;  /* 0x20000004ff067230 */ /* 0x100fe40000004100 */
[----:B------:R-:W-:Y:S01]  /*160c0*/  FMUL.FTZ R7, R7, R21 ;  /* 0x0000001507077220 */ /* 0x000fe20000410000 */
[----:B------:R-:W-:Y:S02]  /*160d0*/  HADD2.F32 R4, -RZ, R4.H1_H1 ;  /* 0x30000004ff047230 */ /* 0x000fe40000004100 */
[C---:B------:R-:W-:Y:S01]  /*160e0*/  FMUL.FTZ R53, R20.reuse, R31 ;  /* 0x0000001f14357220 */ /* 0x040fe20000410000 */
        /* <DEDUP_REMOVED lines=13> */
[----:B------:R-:W-:Y:S02]  /*161c0*/  F2FP.SATFINITE.E4M3.F32.PACK_AB_MERGE_C R27, R42, R37, R45 ;  /* 0x000000252a1b723e */ /* 0x000fe4000480702d */
[----:B------:R-:W-:Y:S01]  /*161d0*/  F2FP.SATFINITE.E4M3.F32.PACK_AB_MERGE_C R24, R51, R58, R49 ;  /* 0x0000003a3318723e */ /* 0x000fe20004807031 */
[----:B------:R3:W-:Y:S01]  /*161e0*/  STS.128 [R61+0x20400], R4 ;  /* 0x020400043d007388 */ /* 0x0007e20000000c00 */
[----:B------:R-:W-:-:S05]  /*161f0*/  F2FP.SATFINITE.E4M3.F32.PACK_AB_MERGE_C R26, R31, R26, R54 ;  /* 0x0000001a1f1a723e */ /* 0x000fca0004807036 */
[----:B------:R3:W-:Y:S02]  /*16200*/  STS.128 [R28+0x20400], R24 ;  /* 0x020400181c007388 */ /* 0x0007e40000000c00 */
.L_x_3222:
[----:B------:R-:W-:Y:S05]  /*16210*/  BSYNC B1 ;  /* 0x0000000000017941 */ /* 0x000fea0003800000 */
.L_x_3221:
[----:B------:R-:W-:Y:S05]  /*16220*/  @P0 BRA `(.L_x_3206) ;  /* 0x0000000c00fc0947 */ /* 0x000fea0003800000 */
[----:B-123--:R-:W2:Y:S04]  /*16230*/  LDL R25, [R1+0x6c] ;  /* 0x00006c0001197983 */ /* 0x00eea80000100800 */
[----:B------:R-:W3:Y:S01]  /*16240*/  LDL R47, [R1+0x1a4] ;  /* 0x0001a400012f7983 */ /* 0x000ee20000100800 */
[----:B------:R-:W-:Y:S01]  /*16250*/  LEA.HI R21, R3, R0, RZ, 0x1c ;  /* 0x0000000003157211 */ /* 0x000fe200078fe0ff */
[----:B------:R-:W-:Y:S01]  /*16260*/  VIADD R26, R219, 0x60 ;  /* 0x00000060db1a7836 */ /* 0x000fe20000000000 */
[----:B-----5:R-:W-:Y:S02]  /*16270*/  SHF.R.U32.HI R3, RZ, 0x8, R12 ;  /* 0x00000008ff037819 */ /* 0x020fe4000001160c */
[----:B------:R-:W-:Y:S01]  /*16280*/  LOP3.LUT R0, R12, 0xff, RZ, 0xc0, !PT ;  /* 0x000000ff0c007812 */ /* 0x000fe200078ec0ff */
[----:B------:R-:W-:Y:S01]  /*16290*/  IMAD.SHL.U32 R26, R26, 0x80, RZ ;  /* 0x000000801a1a7824 */ /* 0x000fe200078e00ff */
[----:B------:R-:W-:-:S02]  /*162a0*/  LOP3.LUT R3, R3, 0xff, RZ, 0xc0, !PT ;  /* 0x000000ff03037812 */ /* 0x000fc400078ec0ff */
[----:B------:R-:W-:Y:S02]  /*162b0*/  SHF.R.U32.HI R5, RZ, 0x8, R13 ;  /* 0x00000008ff057819 */ /* 0x000fe4000001160d */
[----:B------:R-:W-:Y:S02]  /*162c0*/  PRMT R3, R3, 0x7604, R0 ;  /* 0x0000760403037816 */ /* 0x000fe40000000000 */
[----:B------:R-:W-:Y:S02]  /*162d0*/  SHF.R.S32.HI R0, RZ, 0x1f, R21 ;  /* 0x0000001fff007819 */ /* 0x000fe40000011415 */
[----:B------:R-:W-:Y:S02]  /*162e0*/  LOP3.LUT R26, R26, 0x380, RZ, 0xc0, !PT ;  /* 0x000003801a1a7812 */ /* 0x000fe400078ec0ff */
[----:B0-----:R-:W-:Y:S01]  /*162f0*/  LEA.HI R24, R0, R21, RZ, 0x3 ;  /* 0x0000001500187211 */ /* 0x001fe200078f18ff */
[----:B------:R-:W-:Y:S01]  /*16300*/  IMAD.SHL.U32 R0, R21, 0x10, RZ ;  /* 0x0000001015007824 */ /* 0x000fe200078e00ff */
[----:B------:R-:W-:-:S02]  /*16310*/  SHF.R.U32.HI R7, RZ, 0x8, R14 ;  /* 0x00000008ff077819 */ /* 0x000fc4000001160e */
[----:B------:R-:W-:Y:S01]  /*16320*/  LOP3.LUT R4, R13, 0xff, RZ, 0xc0, !PT ;  /* 0x000000ff0d047812 */ /* 0x000fe200078ec0ff */
[----:B------:R-:W-:Y:S01]  /*16330*/  IMAD.SHL.U32 R24, R24, 0x800, RZ ;  /* 0x0000080018187824 */ /* 0x000fe200078e00ff */
[----:B------:R-:W-:Y:S02]  /*16340*/  LOP3.LUT R0, R26, 0x70, R0, 0xf8, !PT ;  /* 0x000000701a007812 */ /* 0x000fe400078ef800 */
[----:B------:R-:W-:Y:S02]  /*16350*/  IADD3 R26, R219, 0x60, RZ ;  /* 0x00000060db1a7810 */ /* 0x000fe40007ffe0ff */
[----:B------:R-:W-:Y:S02]  /*16360*/  LOP3.LUT R21, R24, 0xffffc000, RZ, 0xc0, !PT ;  /* 0xffffc00018157812 */ /* 0x000fe400078ec0ff */
[----:B------:R-:W-:Y:S01]  /*16370*/  LOP3.LUT R6, R14, 0xff, RZ, 0xc0, !PT ;  /* 0x000000ff0e067812 */ /* 0x000fe200078ec0ff */
[----:B------:R-:W-:Y:S01]  /*16380*/  IMAD.SHL.U32 R26, R26, 0x80, RZ ;  /* 0x000000801a1a7824 */ /* 0x000fe200078e00ff */
[----:B------:R-:W-:-:S02]  /*16390*/  LOP3.LUT R5, R5, 0xff, RZ, 0xc0, !PT ;  /* 0x000000ff05057812 */ /* 0x000fc400078ec0ff */
[----:B------:R-:W-:Y:S02]  /*163a0*/  LOP3.LUT R7, R7, 0xff, RZ, 0xc0, !PT ;  /* 0x000000ff07077812 */ /* 0x000fe400078ec0ff */
[----:B------:R-:W-:Y:S02]  /*163b0*/  LOP3.LUT R26, R26, 0x380, RZ, 0xc0, !PT ;  /* 0x000003801a1a7812 */ /* 0x000fe400078ec0ff */
[----:B------:R-:W-:Y:S02]  /*163c0*/  PRMT R20, R5, 0x7604, R4 ;  /* 0x0000760405147816 */ /* 0x000fe40000000004 */
[----:B------:R-:W-:Y:S02]  /*163d0*/  SHF.R.U32.HI R26, RZ, 0x3, R26 ;  /* 0x00000003ff1a7819 */ /* 0x000fe4000001161a */
[----:B------:R-:W-:Y:S02]  /*163e0*/  PRMT R29, R7, 0x7604, R6 ;  /* 0x00007604071d7816 */ /* 0x000fe40000000006 */
[----:B------:R-:W-:-:S02]  /*163f0*/  LOP3.LUT R0, R0, R26, RZ, 0x3c, !PT ;  /* 0x0000001a00007212 */ /* 0x000fc400078e3cff */
        /* <DEDUP_REMOVED lines=10> */
[----:B------:R-:W-:Y:S02]  /*164a0*/  LOP3.LUT R30, R30, 0xff, RZ, 0xc0, !PT ;  /* 0x000000ff1e1e7812 */ /* 0x000fe400078ec0ff */
[----:B------:R-:W-:-:S02]  /*164b0*/  LOP3.LUT R34, R11, 0xff, RZ, 0xc0, !PT ;  /* 0x000000ff0b227812 */ /* 0x000fc400078ec0ff */
[----:B------:R-:W-:Y:S02]  /*164c0*/  LOP3.LUT R35, R35, 0xff, RZ, 0xc0, !PT ;  /* 0x000000ff23237812 */ /* 0x000fe400078ec0ff */
[----:B------:R-:W-:Y:S02]  /*164d0*/  SHF.R.U32.HI R32, RZ, 0x8, R10 ;  /* 0x00000008ff207819 */ /* 0x000fe4000001160a */
[----:B------:R-:W-:Y:S02]  /*164e0*/  PRMT R34, R35, 0x7604, R34 ;  /* 0x0000760423227816 */ /* 0x000fe40000000022 */
[----:B------:R-:W-:Y:S02]  /*164f0*/  SHF.R.U32.HI R35, RZ, 0x10, R9 ;  /* 0x00000010ff237819 */ /* 0x000fe40000011609 */
[----:B------:R-:W-:Y:S02]  /*16500*/  SHF.R.U32.HI R39, RZ, 0x10, R11 ;  /* 0x00000010ff277819 */ /* 0x000fe4000001160b */
[----:B------:R-:W-:-:S02]  /*16510*/  LOP3.LUT R31, R10, 0xff, RZ, 0xc0, !PT ;  /* 0x000000ff0a1f7812 */ /* 0x000fc400078ec0ff */
[----:B------:R-:W-:Y:S01]  /*16520*/  LOP3.LUT R32, R32, 0xff, RZ, 0xc0, !PT ;  /* 0x000000ff20207812 */ /* 0x000fe200078ec0ff */
[----:B------:R-:W-:Y:S01]  /*16530*/  IMAD.U32 R39, R39, 0x10000, RZ ;  /* 0x0001000027277824 */ /* 0x000fe200078e00ff */
[----:B------:R-:W-:Y:S02]  /*16540*/  SHF.L.U32 R35, R35, 0x10, RZ ;  /* 0x0000001023237819 */ /* 0x000fe400000006ff */
[----:B------:R-:W-:Y:S02]  /*16550*/  PRMT R37, R32, 0x7604, R31 ;  /* 0x0000760420257816 */ /* 0x000fe4000000001f */
        /* <DEDUP_REMOVED lines=8> */
[----:B------:R-:W-:-:S05]  /*165e0*/  IMAD.U32 R31, R31, 0x10000, RZ ;  /* 0x000100001f1f7824 */ /* 0x000fca00078e00ff */
[----:B------:R-:W-:Y:S02]  /*165f0*/  LOP3.LUT R31, R28, 0xff0000, R31, 0xf8, !PT ;  /* 0x00ff00001c1f7812 */ /* 0x000fe400078ef81f */
[----:B--2---:R-:W-:Y:S02]  /*16600*/  IADD3 R0, R0, R21, R25 ;  /* 0x0000001500007210 */ /* 0x004fe40007ffe019 */
[----:B------:R-:W-:Y:S01]  /*16610*/  LOP3.LUT R21, R9, 0xff, RZ, 0xc0, !PT ;  /* 0x000000ff09157812 */ /* 0x000fe200078ec0ff */
[----:B---3--:R-:W0:Y:S02]  /*16620*/  LDS.128 R4, [R47+0x20400] ;  /* 0x020400002f047984 */ /* 0x008e240000000c00 */
[----:B------:R-:W-:Y:S01]  /*16630*/  IMAD.IADD R0, R23, 0x1, R0 ;  /* 0x0000000117007824 */ /* 0x000fe200078e0200 */
[----:B------:R-:W-:Y:S02]  /*16640*/  PRMT R30, R30, 0x7604, R21 ;  /* 0x000076041e1e7816 */ /* 0x000fe40000000015 */
[----:B------:R-:W-:-:S02]  /*16650*/  SHF.R.U32.HI R21, RZ, 0x10, R13 ;  /* 0x00000010ff157819 */ /* 0x000fc4000001160d */
[----:B------:R-:W1:Y:S01]  /*16660*/  LDS.128 R24, [R0+0x20400] ;  /* 0x0204000000187984 */ /* 0x000e620000000c00 */
[----:B------:R-:W-:Y:S02]  /*16670*/  LOP3.LUT R35, R30, 0xff0000, R35, 0xf8, !PT ;  /* 0x00ff00001e237812 */ /* 0x000fe400078ef823 */
[----:B------:R-:W-:Y:S02]  /*16680*/  IMAD.U32 R21, R21, 0x10000, RZ ;  /* 0x0001000015157824 */ /* 0x000fe400078e00ff */
[----:B------:R-:W-:-:S03]  /*16690*/  LOP3.LUT R37, R35, 0xff000000, R9, 0xf8, !PT ;  /* 0xff00000023257812 */ /* 0x000fc600078ef809 */
[----:B------:R-:W-:-:S04]  /*166a0*/  LOP3.LUT R21, R20, 0xff0000, R21, 0xf8, !PT ;  /* 0x00ff000014157812 */ /* 0x000fc800078ef815 */
[----:B------:R-:W-:Y:S02]  /*166b0*/  LOP3.LUT R13, R21, 0xff000000, R13, 0xf8, !PT ;  /* 0xff000000150d7812 */ /* 0x000fe400078ef80d */
[--C-:B------:R-:W-:Y:S02]  /*166c0*/  LOP3.LUT R21, R33, 0xff0000, R8.reuse, 0xf8, !PT ;  /* 0x00ff000021157812 */ /* 0x100fe400078ef808 */
[----:B------:R-:W-:Y:S02]  /*166d0*/  F2FP.F16.E4M3.UNPACK_B R14, R13 ;  /* 0x0000000dff0e723e */ /* 0x000fe400020006ff */
[----:B------:R-:W-:Y:S02]  /*166e0*/  LOP3.LUT R29, R21, 0xff000000, R8, 0xf8, !PT ;  /* 0xff000000151d7812 */ /* 0x000fe400078ef808 */
[----:B------:R-:W-:Y:S01]  /*166f0*/  LOP3.LUT R8, R39, 0xff000000, R10, 0xf8, !PT ;  /* 0xff00000027087812 */ /* 0x000fe200078ef80a */
[----:B------:R-:W-:Y:S01]  /*16700*/  HADD2.F32 R28, -RZ, R14.H0_H0 ;  /* 0x2000000eff1c7230 */ /* 0x000fe20000004100 */
[----:B------:R-:W-:-:S02]  /*16710*/  F2FP.F16.E4M3.UNPACK_B R39, R37 ;  /* 0x00000025ff27723e */ /* 0x000fc400020006ff */
[----:B------:R-:W-:Y:S02]  /*16720*/  LOP3.LUT R33, R31, 0xff000000, R15, 0xf8, !PT ;  /* 0xff0000001f217812 */ /* 0x000fe400078ef80f */
[----:B------:R-:W-:Y:S01]  /*16730*/  F2FP.F16.E4M3.UNPACK_B R37, R37.H1 ;  /* 0x00000025ff25723e */ /* 0x000fe200030006ff */
[--C-:B------:R-:W-:Y:S02]  /*16740*/  HADD2.F32 R40, -RZ, R39.reuse.H0_H0 ;  /* 0x20000027ff287230 */ /* 0x100fe40000004100 */
[----:B------:R-:W-:Y:S01]  /*16750*/  HADD2.F32 R39, -RZ, R39.H1_H1 ;  /* 0x30000027ff277230 */ /* 0x000fe20000004100 */
[-C--:B0-----:R-:W-:Y:S02]  /*16760*/  F2FP.F16.E4M3.UNPACK_B R10, R5.reuse ;  /* 0x00000005ff0a723e */ /* 0x081fe400020006ff */
[----:B------:R-:W-:Y:S02]  /*16770*/  F2FP.F16.E4M3.UNPACK_B R20, R5.H1 ;  /* 0x00000005ff14723e */ /* 0x000fe400030006ff */
[----:B------:R-:W-:Y:S01]  /*16780*/  F2FP.F16.E4M3.UNPACK_B R30, R7 ;  /* 0x00000007ff1e723e */ /* 0x000fe200020006ff */
[--C-:B------:R-:W-:Y:S01]  /*16790*/  HADD2.F32 R9, -RZ, R10.reuse.H0_H0 ;  /* 0x2000000aff097230 */ /* 0x100fe20000004100 */
[-C--:B-1----:R-:W-:Y:S01]  /*167a0*/  F2FP.F16.E4M3.UNPACK_B R11, R25.reuse ;  /* 0x00000019ff0b723e */ /* 0x082fe200020006ff */
[----:B------:R-:W-:Y:S01]  /*167b0*/  HADD2.F32 R10, -RZ, R10.H1_H1 ;  /* 0x3000000aff0a7230 */ /* 0x000fe20000004100 */
[----:B------:R-:W-:-:S02]  /*167c0*/  F2FP.F16.E4M3.UNPACK_B R21, R25.H1 ;  /* 0x00000019ff15723e */ /* 0x000fc400030006ff */
[-C--:B------:R-:W-:Y:S01]  /*167d0*/  F2FP.F16.E4M3.UNPACK_B R25, R24.reuse ;  /* 0x00000018ff19723e */ /* 0x080fe200020006ff */
[--C-:B------:R-:W-:Y:S01]  /*167e0*/  HADD2.F32 R5, -RZ, R11.reuse.H0_H0 ;  /* 0x2000000bff057230 */ /* 0x100fe20000004100 */
[----:B------:R-:W-:Y:S01]  /*167f0*/  F2FP.F16.E4M3.UNPACK_B R34, R24.H1 ;  /* 0x00000018ff22723e */ /* 0x000fe200030006ff */
[----:B------:R-:W-:Y:S01]  /*16800*/  HADD2.F32 R11, -RZ, R11.H1_H1 ;  /* 0x3000000bff0b7230 */ /* 0x000fe20000004100 */
[-C--:B------:R-:W-:Y:S02]  /*16810*/  F2FP.F16.E4M3.UNPACK_B R31, R27.reuse ;  /* 0x0000001bff1f723e */ /* 0x080fe400020006ff */
[C---:B------:R-:W-:Y:S01]  /*16820*/  FMUL.FTZ R24, R5.reuse, R40 ;  /* 0x0000002805187220 */ /* 0x040fe20000410000 */
[----:B------:R-:W-:Y:S01]  /*16830*/  F2FP.F16.E4M3.UNPACK_B R38, R27.H1 ;  /* 0x0000001bff26723e */ /* 0x000fe200030006ff */
[-C--:B------:R-:W-:Y:S01]  /*16840*/  FMUL.FTZ R27, R5, R28.reuse ;  /* 0x0000001c051b7220 */ /* 0x080fe20000410000 */
[----:B------:R-:W-:Y:S01]  /*16850*/  FMUL.FTZ R41, R11, R39 ;  /* 0x000000270b297220 */ /* 0x000fe20000410000 */
[C---:B------:R-:W-:Y:S01]  /*16860*/  FFMA.FTZ R5, R9.reuse, R28, -R24 ;  /* 0x0000001c09057223 */ /* 0x040fe20000010818 */
[----:B------:R-:W-:Y:S01]  /*16870*/  F2FP.F16.E4M3.UNPACK_B R24, R13.H1 ;  /* 0x0000000dff18723e */ /* 0x000fe200030006ff */
[----:B------:R-:W-:Y:S01]  /*16880*/  FFMA.FTZ R9, R9, R40, R27 ;  /* 0x0000002809097223 */ /* 0x000fe2000001001b */
[----:B------:R-:W-:Y:S01]  /*16890*/  HADD2.F32 R27, -RZ, R14.H1_H1 ;  /* 0x3000000eff1b7230 */ /* 0x000fe20000004100 */
[----:B------:R-:W-:Y:S01]  /*168a0*/  F2FP.F16.E4M3.UNPACK_B R35, R7.H1 ;  /* 0x00000007ff23723e */ /* 0x000fe200030006ff */
[----:B------:R-:W-:Y:S01]  /*168b0*/  HADD2.F32 R40, -RZ, R37.H0_H0 ;  /* 0x20000025ff287230 */ /* 0x000fe20000004100 */
[----:B------:R-:W-:Y:S01]  /*168c0*/  F2FP.F16.E4M3.UNPACK_B R32, R4.H1 ;  /* 0x00000004ff20723e */ /* 0x000fe200030006ff */
[----:B------:R-:W-:-:S02]  /*168d0*/  HADD2.F32 R14, -RZ, R21.H0_H0 ;  /* 0x20000015ff0e7230 */ /* 0x000fc40000004100 */
[-C--:B------:R-:W-:Y:S01]  /*168e0*/  FMUL.FTZ R44, R11, R27.reuse ;  /* 0x0000001b0b2c7220 */ /* 0x080fe20000410000 */
[----:B------:R-:W-:Y:S01]  /*168f0*/  HADD2.F32 R28, -RZ, R24.H0_H0 ;  /* 0x20000018ff1c7230 */ /* 0x000fe20000004100 */
[----:B------:R-:W-:Y:S01]  /*16900*/  F2FP.F16.E4M3.UNPACK_B R15, R4 ;  /* 0x00000004ff0f723e */ /* 0x000fe200020006ff */
[----:B------:R-:W-:Y:S02]  /*16910*/  HADD2.F32 R13, -RZ, R20.H0_H0 ;  /* 0x20000014ff0d7230 */ /* 0x000fe40000004100 */
[C---:B------:R-:W-:Y:S01]  /*16920*/  FMUL.FTZ R46, R14.reuse, R40 ;  /* 0x000000280e2e7220 */ /* 0x040fe20000410000 */
[----:B------:R-:W-:Y:S01]  /*16930*/  F2FP.F16.E4M3.UNPACK_B R4, R6 ;  /* 0x00000006ff04723e */ /* 0x000fe200020006ff */
        /* <DEDUP_REMOVED lines=8> */
[----:B------:R-:W-:Y:S02]  /*169c0*/  HADD2.F32 R27, -RZ, R24.H1_H1 ;  /* 0x30000018ff1b7230 */ /* 0x000fe40000004100 */
[----:B------:R-:W-:Y:S01]  /*169d0*/  FFMA.FTZ R10, R10, R39, R44 ;  /* 0x000000270a0a7223 */ /* 0x000fe2000001002c */
[----:B------:R-:W-:Y:S01]  /*169e0*/  HADD2.F32 R20, -RZ, R21.H1_H1 ;  /* 0x30000015ff147230 */ /* 0x000fe20000004100 */
[----:B------:R-:W-:Y:S01]  /*169f0*/  F2FP.F16.E4M3.UNPACK_B R7, R6.H1 ;  /* 0x00000006ff07723e */ /* 0x000fe200030006ff */
[----:B------:R-:W-:Y:S01]  /*16a00*/  HADD2.F32 R43, -RZ, R40.H0_H0 ;  /* 0x20000028ff2b7230 */ /* 0x000fe20000004100 */
[----:B------:R-:W-:Y:S01]  /*16a10*/  F2FP.F16.E4M3.UNPACK_B R6, R26 ;  /* 0x0000001aff06723e */ /* 0x000fe200020006ff */
[----:B------:R-:W-:-:S02]  /*16a20*/  HADD2.F32 R24, -RZ, R31.H0_H0 ;  /* 0x2000001fff187230 */ /* 0x000fc40000004100 */
[C---:B------:R-:W-:Y:S01]  /*16a30*/  FMUL.FTZ R45, R20.reuse, R41 ;  /* 0x00000029142d7220 */ /* 0x040fe20000410000 */
[--C-:B------:R-:W-:Y:S02]  /*16a40*/  HADD2.F32 R39, -RZ, R37.reuse.H0_H0 ;  /* 0x20000025ff277230 */ /* 0x100fe40000004100 */
[----:B------:R-:W-:Y:S01]  /*16a50*/  FMUL.FTZ R44, R20, R27 ;  /* 0x0000001b142c7220 */ /* 0x000fe20000410000 */
[----:B------:R-:W-:Y:S02]  /*16a60*/  HADD2.F32 R21, -RZ, R30.H0_H0 ;  /* 0x2000001eff157230 */ /* 0x000fe40000004100 */
[----:B------:R-:W-:Y:S01]  /*16a70*/  FMUL.FTZ R46, R24, R43 ;  /* 0x0000002b182e7220 */ /* 0x000fe20000410000 */
[----:B------:R-:W-:Y:S01]  /*16a80*/  FFMA.FTZ R20, R28, R27, -R45 ;  /* 0x0000001b1c147223 */ /* 0x000fe2000001082d */
[----:B------:R-:W-:Y:S01]  /*16a90*/  FMUL.FTZ R48, R24, R39 ;  /* 0x0000002718307220 */ /* 0x000fe20000410000 */
[----:B------:R-:W-:Y:S01]  /*16aa0*/  FFMA.FTZ R28, R28, R41, R44 ;  /* 0x000000291c1c7223 */ /* 0x000fe2000001002c */
[----:B------:R-:W-:Y:S01]  /*16ab0*/  FFMA.FTZ R24, R21, R39, -R46 ;  /* 0x0000002715187223 */ /* 0x000fe2000001082e */
[----:B------:R-:W-:Y:S01]  /*16ac0*/  HADD2.F32 R39, -RZ, R37.H1_H1 ;  /* 0x30000025ff277230 */ /* 0x000fe20000004100 */
[----:B------:R-:W-:Y:S01]  /*16ad0*/  F2FP.F16.E4M3.UNPACK_B R41, R42.H1 ;  /* 0x0000002aff29723e */ /* 0x000fe200030006ff */
[----:B------:R-:W-:Y:S01]  /*16ae0*/  HADD2.F32 R42, -RZ, R40.H1_H1 ;  /* 0x30000028ff2a7230 */ /* 0x000fe20000004100 */
[----:B------:R-:W-:Y:S01]  /*16af0*/  F2FP.F16.E4M3.UNPACK_B R37, R33.H1 ;  /* 0x00000021ff25723e */ /* 0x000fe200030006ff */
[----:B------:R-:W-:-:S02]  /*16b00*/  HADD2.F32 R31, -RZ, R31.H1_H1 ;  /* 0x3000001fff1f7230 */ /* 0x000fc40000004100 */
[----:B------:R-:W-:Y:S01]  /*16b10*/  FFMA.FTZ R21, R21, R43, R48 ;  /* 0x0000002b15157223 */ /* 0x000fe20000010030 */
[----:B------:R-:W-:Y:S01]  /*16b20*/  HADD2.F32 R44, -RZ, R41.H0_H0 ;  /* 0x20000029ff2c7230 */ /* 0x000fe20000004100 */
[----:B------:R-:W-:Y:S01]  /*16b30*/  F2FP.F16.E4M3.UNPACK_B R26, R26.H1 ;  /* 0x0000001aff1a723e */ /* 0x000fe200030006ff */
[----:B------:R-:W-:Y:S02]  /*16b40*/  HADD2.F32 R27, -RZ, R38.H0_H0 ;  /* 0x20000026ff1b7230 */ /* 0x000fe40000004100 */
[C---:B------:R-:W-:Y:S01]  /*16b50*/  FMUL.FTZ R43, R31.reuse, R42 ;  /* 0x0000002a1f2b7220 */ /* 0x040fe20000410000 */
[----:B------:R-:W-:Y:S02]  /*16b60*/  HADD2.F32 R40, -RZ, R37.H0_H0 ;  /* 0x20000025ff287230 */ /* 0x000fe40000004100 */
[----:B------:R-:W-:Y:S01]  /*16b70*/  FMUL.FTZ R31, R31, R39 ;  /* 0x000000271f1f7220 */ /* 0x000fe20000410000 */
[----:B------:R-:W-:Y:S02]  /*16b80*/  HADD2.F32 R30, -RZ, R30.H1_H1 ;  /* 0x3000001eff1e7230 */ /* 0x000fe40000004100 */
[----:B------:R-:W-:Y:S01]  /*16b90*/  FMUL.FTZ R46, R27, R44 ;  /* 0x0000002c1b2e7220 */ /* 0x000fe20000410000 */
[----:B------:R-:W-:-:S02]  /*16ba0*/  HADD2.F32 R33, -RZ, R35.H0_H0 ;  /* 0x20000023ff217230 */ /* 0x000fc40000004100 */
[----:B------:R-:W-:Y:S01]  /*16bb0*/  FMUL.FTZ R45, R27, R40 ;  /* 0x000000281b2d7220 */ /* 0x000fe20000410000 */
[----:B------:R-:W-:Y:S01]  /*16bc0*/  F2FP.SATFINITE.E4M3.F32.PACK_AB_MERGE_C R11, R20, R11, RZ ;  /* 0x0000000b140b723e */ /* 0x000fe200048070ff */
[C---:B------:R-:W-:Y:S01]  /*16bd0*/  FFMA.FTZ R27, R30.reuse, R39, -R43 ;  /* 0x000000271e1b7223 */ /* 0x040fe2000001082b */
[----:B------:R-:W-:Y:S01]  /*16be0*/  FFMA.FTZ R30, R30, R42, R31 ;  /* 0x0000002a1e1e7223 */ /* 0x000fe2000001001f */
[C---:B------:R-:W-:Y:S01]  /*16bf0*/  FFMA.FTZ R31, R33.reuse, R40, -R46 ;  /* 0x00000028211f7223 */ /* 0x040fe2000001082e */
[----:B------:R-:W-:Y:S01]  /*16c00*/  F2FP.F16.E4M3.UNPACK_B R43, R29.H1 ;  /* 0x0000001dff2b723e */ /* 0x000fe200030006ff */
[----:B------:R-:W-:Y:S01]  /*16c10*/  HADD2.F32 R42, -RZ, R37.H1_H1 ;  /* 0x30000025ff2a7230 */ /* 0x000fe20000004100 */
[----:B------:R-:W-:Y:S01]  /*16c20*/  F2FP.F16.E4M3.UNPACK_B R40, R12.H1 ;  /* 0x0000000cff28723e */ /* 0x000fe200030006ff */
[----:B------:R-:W-:Y:S02]  /*16c30*/  HADD2.F32 R46, -RZ, R41.H1_H1 ;  /* 0x30000029ff2e7230 */ /* 0x000fe40000004100 */
[----:B------:R-:W-:Y:S01]  /*16c40*/  FFMA.FTZ R33, R33, R44, R45 ;  /* 0x0000002c21217223 */ /* 0x000fe2000001002d */
[----:B------:R-:W-:Y:S01]  /*16c50*/  HADD2.F32 R39, -RZ, R38.H1_H1 ;  /* 0x30000026ff277230 */ /* 0x000fe20000004100 */
[----:B------:R-:W-:Y:S01]  /*16c60*/  F2FP.SATFINITE.E4M3.F32.PACK_AB_MERGE_C R13, R28, R13, RZ ;  /* 0x0000000d1c0d723e */ /* 0x000fe200048070ff */
[----:B------:R-:W-:Y:S01]  /*16c70*/  HADD2.F32 R37, -RZ, R35.H1_H1 ;  /* 0x30000023ff257230 */ /* 0x000fe20000004100 */
[----:B------:R-:W-:Y:S01]  /*16c80*/  F2FP.SATFINITE.E4M3.F32.PACK_AB_MERGE_C R5, R14, R5, R11 ;  /* 0x000000050e05723e */ /* 0x000fe2000480700b */
[----:B------:R-:W-:-:S02]  /*16c90*/  HADD2.F32 R44, -RZ, R43.H0_H0 ;  /* 0x2000002bff2c7230 */ /* 0x000fc40000004100 */
[C---:B------:R-:W-:Y:S01]  /*16ca0*/  FMUL.FTZ R50, R39.reuse, R46 ;  /* 0x0000002e27327220 */ /* 0x040fe20000410000 */
[----:B------:R-:W-:Y:S02]  /*16cb0*/  HADD2.F32 R38, -RZ, R34.H0_H0 ;  /* 0x20000022ff267230 */ /* 0x000fe40000004100 */
[-C--:B------:R-:W-:Y:S01]  /*16cc0*/  FMUL.FTZ R45, R39, R42.reuse ;  /* 0x0000002a272d7220 */ /* 0x080fe20000410000 */
[----:B------:R-:W-:Y:S02]  /*16cd0*/  HADD2.F32 R41, -RZ, R40.H0_H0 ;  /* 0x20000028ff297230 */ /* 0x000fe40000004100 */
[C---:B------:R-:W-:Y:S01]  /*16ce0*/  FFMA.FTZ R50, R37.reuse, R42, -R50 ;  /* 0x0000002a25327223 */ /* 0x040fe20000010832 */
[----:B------:R-:W-:Y:S02]  /*16cf0*/  HADD2.F32 R35, -RZ, R32.H0_H0 ;  /* 0x20000020ff237230 */ /* 0x000fe40000004100 */
[C---:B------:R-:W-:Y:S01]  /*16d00*/  FMUL.FTZ R48, R38.reuse, R44 ;  /* 0x0000002c26307220 */ /* 0x040fe20000410000 */
[----:B------:R-:W-:Y:S01]  /*16d10*/  FFMA.FTZ R46, R37, R46, R45 ;  /* 0x0000002e252e7223 */ /* 0x000fe2000001002d */
[----:B------:R-:W-:Y:S01]  /*16d20*/  FMUL.FTZ R39, R38, R41 ;  /* 0x0000002926277220 */ /* 0x000fe20000410000 */
[----:B------:R-:W-:Y:S01]  /*16d30*/  HADD2.F32 R43, -RZ, R43.H1_H1 ;  /* 0x3000002bff2b7230 */ /* 0x000fe20000004100 */
[----:B------:R-:W-:Y:S01]  /*16d40*/  F2FP.F16.E4M3.UNPACK_B R38, R29 ;  /* 0x0000001dff26723e */ /* 0x000fe200020006ff */
[----:B------:R-:W-:-:S02]  /*16d50*/  HADD2.F32 R34, -RZ, R34.H1_H1 ;  /* 0x30000022ff227230 */ /* 0x000fc40000004100 */
[C---:B------:R-:W-:Y:S01]  /*16d60*/  FFMA.FTZ R48, R35.reuse, R41, -R48 ;  /* 0x0000002923307223 */ /* 0x040fe20000010830 */
[----:B------:R-:W-:Y:S02]  /*16d70*/  HADD2.F32 R37, -RZ, R40.H1_H1 ;  /* 0x30000028ff257230 */ /* 0x000fe40000004100 */
[----:B------:R-:W-:Y:S01]  /*16d80*/  FFMA.FTZ R44, R35, R44, R39 ;  /* 0x0000002c232c7223 */ /* 0x000fe20000010027 */
        /* <DEDUP_REMOVED lines=29> */
[--C-:B------:R-:W-:Y:S01]  /*16f60*/  HADD2.F32 R15, -RZ, R12.reuse.H0_H0 ;  /* 0x2000000cff0f7230 */ /* 0x100fe20000004100 */
[----:B------:R-:W-:Y:S01]  /*16f70*/  F2FP.SATFINITE.E4M3.F32.PACK_AB_MERGE_C R11, R30, R21, R33 ;  /* 0x000000151e0b723e */ /* 0x000fe20004807021 */
[----:B------:R-:W-:Y:S02]  /*16f80*/  HADD2.F32 R29, -RZ, R12.H1_H1 ;  /* 0x3000000cff1d7230 */ /* 0x000fe40000004100 */
[C---:B------:R-:W-:Y:S01]  /*16f90*/  FMUL.FTZ R45, R25.reuse, R32 ;  /* 0x00000020192d7220 */ /* 0x040fe20000410000 */
[----:B------:R-:W-:Y:S02]  /*16fa0*/  HADD2.F32 R12, -RZ, R7.H0_H0 ;  /* 0x20000007ff0c7230 */ /* 0x000fe40000004100 */
[----:B------:R-:W-:Y:S01]  /*16fb0*/  FMUL.FTZ R25, R25, R15 ;  /* 0x0000000f19197220 */ /* 0x000fe20000410000 */
[----:B------:R-:W-:Y:S02]  /*16fc0*/  HADD2.F32 R35, -RZ, R35.H1_H1 ;  /* 0x30000023ff237230 */ /* 0x000fe40000004100 */
        /* <DEDUP_REMOVED lines=37> */
.L_x_3206:
[----:B------:R-:W-:Y:S05]  /*17220*/  BSYNC B0 ;  /* 0x0000000000007941 */ /* 0x000fea0003800000 */
.L_x_3178:
        /* <DEDUP_REMOVED lines=8> */
.L_x_3175:
[----:B01--4-:R-:W0:Y:S01]  /*172b0*/  S2R R0, SR_TID.X ;  /* 0x0000000000007919 */ /* 0x013e220000002100 */
[----:B------:R-:W-:Y:S05]  /*172c0*/  WARPSYNC.ALL ;  /* 0x0000000000007948 */ /* 0x000fea0003800000 */
[----:B0-----:R-:W-:-:S05]  /*172d0*/  SHF.R.U32.HI R0, RZ, 0x7, R0 ;  /* 0x00000007ff007819 */ /* 0x001fca0000011600 */
[----:B------:R-:W-:Y:S02]  /*172e0*/  VIADD R88, R0, 0x8 ;  /* 0x0000000800587836 */ /* 0x000fe40000000000 */
[----:B------:R-:W-:-:S03]  /*172f0*/  IMAD.U32 R0, RZ, RZ, UR44 ;  /* 0x0000002cff007e24 */ /* 0x000fc6000f8e00ff */
[----:B------:R0:W-:Y:S02]  /*17300*/  BAR.SYNC.DEFER_BLOCKING R88, 0x100 ;  /* 0x000400580000751d */ /* 0x0001e40000010000 */
[----:B------:R-:W-:-:S13]  /*17310*/  ISETP.NE.AND P0, PT, R0, 0x3, PT ;  /* 0x000000030000780c */ /* 0x000fda0003f05270 */
[----:B0-----:R-:W-:Y:S05]  /*17320*/  @!P0 BRA `(.L_x_3223) ;  /* 0x0000000000048947 */ /* 0x001fea0003800000 */
[----:B------:R-:W-:Y:S01]  /*17330*/  BPT.TRAP 0x1 ;  /* 0x000000040000795c */ /* 0x000fe20000300000 */
.L_x_3223:
[----:B------:R-:W-:Y:S01]  /*17340*/  IMAD R3, R221, 0x8, R23 ;  /* 0x00000008dd037824 */ /* 0x000fe200078e0217 */
[----:B------:R-:W-:-:S04]  /*17350*/  SHF.L.U32 R89, R222, 0x1f, RZ ;  /* 0x0000001fde597819 */ /* 0x000fc800000006ff */
[----:B------:R0:W1:Y:S01]  /*17360*/  SYNCS.PHASECHK.TRANS64.TRYWAIT P1, [R3+URZ+0x38830], R89 ;  /* 0x03883059030075a7 */ /* 0x000062000802017f */
[----:B------:R-:W-:Y:S05]  /*17370*/  @!P0 BRA `(.L_x_3224) ;  /* 0x0000000000048947 */ /* 0x000fea0003800000 */
[----:B------:R-:W-:Y:S01]  /*17380*/  BPT.TRAP 0x1 ;  /* 0x000000040000795c */ /* 0x000fe20000300000 */
.L_x_3224:
[----:B-1----:R-:W-:Y:S05]  /*17390*/  @P1 BRA `(.L_x_3225) ;  /* 0x0000000000081947 */ /* 0x002fea0003800000 */
[----:B------:R-:W1:Y:S02]  /*173a0*/  SYNCS.PHASECHK.TRANS64.TRYWAIT P1, [R3+URZ+0x38830], R89 ;  /* 0x03883059030075a7 */ /* 0x000e64000802017f */
[----:B-1----:R-:W-:Y:S05]  /*173b0*/  @!P1 BRA `(.L_x_3226) ;  /* 0x000001c800ac9947 */ /* 0x002fea0003800000 */
.L_x_3225:
[----:B------:R-:W-:Y:S05]  /*173c0*/  WARPSYNC.ALL ;  /* 0x0000000000007948 */ /* 0x000fea0003800000 */
[----:B------:R-:W-:Y:S01]  /*173d0*/  R2UR UR4, R23 ;  /* 0x00000000170472ca */ /* 0x000fe200000e0000 */
[----:B--23-5:R-:W-:Y:S01]  /*173e0*/  IMAD.MOV.U32 R5, RZ, RZ, 0x40000040 ;  /* 0x40000040ff057424 */ /* 0x02cfe200078e00ff */
[----:B------:R-:W-:Y:S01]  /*173f0*/  LOP3.LUT R4, R36, 0x10000, RZ, 0xfc, !PT ;  /* 0x0001000024047812 */ /* 0x000fe200078efcff */
[----:B------:R-:W-:Y:S01]  /*17400*/  IMAD.MOV.U32 R95, RZ, RZ, 0x40000040 ;  /* 0x40000040ff5f7424 */ /* 0x000fe200078e00ff */
[----:B------:R-:W-:Y:S01]  /*17410*/  MOV R7, 0x40000040 ;  /* 0x4000004000077802 */ /* 0x000fe20000000f00 */
[----:B------:R-:W-:Y:S01]  /*17420*/  WARPGROUP.ARRIVE ;  /* 0x00000000000079c5 */ /* 0x000fe20000000000 */
[----:B------:R-:W-:Y:S01]  /*17430*/  R2UR UR5, R5 ;  /* 0x00000000050572ca */ /* 0x000fe200000e0000 */
[----:B------:R-:W-:Y:S01]  /*17440*/  VIADD R94, R4, 0x2 ;  /* 0x00000002045e7836 */ /* 0x000fe20000000000 */
[----:B------:R-:W-:Y:S01]  /*17450*/  R2UR UR7, R7 ;  /* 0x00000000070772ca */ /* 0x000fe200000e0000 */
[----:B------:R-:W-:-:S02]  /*17460*/  IMAD.MOV.U32 R9, RZ, RZ, 0x40000040 ;  /* 0x40000040ff097424 */ /* 0x000fc400078e00ff */
[----:B------:R-:W2:Y:S01]  /*17470*/  S2R R0, SR_TID.X ;  /* 0x0000000000007919 */ /* 0x000ea20000002100 */
[C---:B------:R-:W-:Y:S01]  /*17480*/  VIADD R92, R4.reuse, 0x4 ;  /* 0x00000004045c7836 */ /* 0x040fe20000000000 */
[----:B------:R-:W-:Y:S01]  /*17490*/  UIADD3 UR4, UR4, 0x28400, URZ ;  /* 0x0002840004047890 */ /* 0x000fe2000fffe03f */
[----:B------:R-:W-:Y:S01]  /*174a0*/  IMAD.MOV.U32 R93, RZ, RZ, 0x40000040 ;  /* 0x40000040ff5d7424 */ /* 0x000fe200078e00ff */
[----:B------:R-:W-:Y:S01]  /*174b0*/  STL.64 [R1+0x40], R94 ;  /* 0x0000405e01007387 */ /* 0x000fe20000100a00 */
[C---:B------:R-:W-:Y:S01]  /*174c0*/  VIADD R90, R4.reuse, 0x6 ;  /* 0x00000006045a7836 */ /* 0x040fe20000000000 */
[----:B------:R-:W-:Y:S01]  /*174d0*/  USHF.R.U32.HI UR4, URZ, 0x4, UR4 ;  /* 0x000000043f047899 */ /* 0x000fe20008011604 */
[----:B------:R-:W-:Y:S01]  /*174e0*/  IMAD.MOV.U32 R91, RZ, RZ, 0x40000040 ;  /* 0x40000040ff5b7424 */ /* 0x000fe200078e00ff */
[----:B------:R-:W-:Y:S01]  /*174f0*/  STL.64 [R1+0x38], R92 ;  /* 0x0000385c01007387 */ /* 0x000fe20000100a00 */
[C---:B------:R-:W-:Y:S01]  /*17500*/  VIADD R20, R4.reuse, 0x400 ;  /* 0x0000040004147836 */ /* 0x040fe20000000000 */
[----:B------:R-:W-:Y:S01]  /*17510*/  ULOP3.LUT UR4, UR4, 0x3fff, URZ, 0xc0, !UPT ;  /* 0x00003fff04047892 */ /* 0x000fe2000f8ec03f */
[----:B------:R-:W-:Y:S01]  /*17520*/  IMAD.MOV.U32 R21, RZ, RZ, 0x40000040 ;  /* 0x40000040ff157424 */ /* 0x000fe200078e00ff */
[----:B------:R-:W-:Y:S01]  /*17530*/  STL.64 [R1+0x30], R90 ;  /* 0x0000305a01007387 */ /* 0x000fe20000100a00 */
[C---:B------:R-:W-:Y:S01]  /*17540*/  VIADD R14, R4.reuse, 0x402 ;  /* 0x00000402040e7836 */ /* 0x040fe20000000000 */
[----:B------:R-:W-:Y:S01]  /*17550*/  ULOP3.LUT UR42, UR4, 0x10000, URZ, 0xfc, !UPT ;  /* 0x00010000042a7892 */ /* 0x000fe2000f8efc3f */
[----:B------:R-:W-:Y:S01]  /*17560*/  IMAD.MOV.U32 R15, RZ, RZ, 0x40000040 ;  /* 0x40000040ff0f7424 */ /* 0x000fe200078e00ff */
[----:B------:R3:W-:Y:S01]  /*17570*/  STL.64 [R1+0x10], R20 ;  /* 0x0000101401007387 */ /* 0x0007e20000100a00 */
[C---:B------:R-:W-:Y:S01]  /*17580*/  R2UR UR4, R4.reuse ;  /* 0x00000000040472ca */ /* 0x040fe200000e0000 */
[----:B------:R-:W-:-:S02]  /*17590*/  VIADD R12, R4, 0x404 ;  /* 0x00000404040c7836 */ /* 0x000fc40000000000 */
[----:B------:R-:W-:Y:S01]  /*175a0*/  LEA R6, R221, UR42, 0xb ;  /* 0x0000002add067c11 */ /* 0x000fe2000f8e58ff */
[----:B------:R-:W-:Y:S02]  /*175b0*/  IMAD.MOV.U32 R13, RZ, RZ, 0x40000040 ;  /* 0x40000040ff0d7424 */ /* 0x000fe400078e00ff */
[----:B------:R-:W-:Y:S01]  /*175c0*/  VIADD R10, R4, 0x406 ;  /* 0x00000406040a7836 */ /* 0x000fe20000000000 */
[C---:B------:R-:W-:Y:S01]  /*175d0*/  R2UR UR6, R6.reuse ;  /* 0x00000000060672ca */ /* 0x040fe200000e0000 */
[----:B------:R-:W-:Y:S02]  /*175e0*/  VIADD R8, R6, 0x2 ;  /* 0x0000000206087836 */ /* 0x000fe40000000000 */
[----:B------:R-:W-:Y:S02]  /*175f0*/  IMAD.MOV.U32 R11, RZ, RZ, 0x40000040 ;  /* 0x40000040ff0b7424 */ /* 0x000fe400078e00ff */
[----:B------:R-:W-:Y:S01]  /*17600*/  IMAD.MOV.U32 R7, RZ, RZ, 0x40000040 ;  /* 0x40000040ff077424 */ /* 0x000fe200078e00ff */
[----:B--2---:R-:W-:-:S07]  /*17610*/  SHF.R.U32.HI R0, RZ, 0x7, R0 ;  /* 0x00000007ff007819 */ /* 0x004fce0000011600 */
[----:B------:R-:W-:Y:S01]  /*17620*/  QGMMA.64x128x32.F32.E4M3.E4M3 R24, gdesc[UR4], RZ, !UPT, gsb0 ;  /* 0x01e00000041879f3 */ /* 0x000fe2000c0008ff */
[----:B------:R-:W-:Y:S02]  /*17630*/  R2UR UR4, R94 ;  /* 0x000000005e0472ca */ /* 0x000fe400000e0000 */
[----:B------:R-:W-:Y:S02]  /*17640*/  R2UR UR5, R95 ;  /* 0x000000005f0572ca */ /* 0x000fe400000e0000 */
[----:B------:R-:W-:Y:S02]  /*17650*/  R2UR UR6, R8 ;  /* 0x00000000080672ca */ /* 0x000fe400000e0000 */
[----:B------:R-:W-:Y:S01]  /*17660*/  R2UR UR7, R9 ;  /* 0x00000000090772ca */ /* 0x000fe200000e0000 */
[----:B------:R-:W-:Y:S01]  /*17670*/  IMAD.MOV.U32 R9, RZ, RZ, 0x40000040 ;  /* 0x40000040ff097424 */ /* 0x000fe200078e00ff */
[----:B------:R-:W-:Y:S01]  /*17680*/  IADD3 R8, R6, 0x4, RZ ;  /* 0x0000000406087810 */ /* 0x000fe20007ffe0ff */
[----:B------:R-:W-:-:S02]  /*17690*/  WARPGROUP.DEPBAR.LE gsb0, 0x0 ;  /* 0x00008000000079c5 */ /* 0x000fc40000010000 */
[----:B------:R-:W-:-:S08]  /*176a0*/  WARPGROUP.ARRIVE ;  /* 0x00000000000079c5 */ /* 0x000fd00000000000 */
[----:B------:R-:W-:Y:S01]  /*176b0*/  QGMMA.64x128x32.F32.E4M3.E4M3 R24, gdesc[UR4], R24, gsb0 ;  /* 0x01e00000041879f3 */ /* 0x000fe20008000818 */
[----:B------:R-:W-:Y:S02]  /*176c0*/  R2UR UR4, R92 ;  /* 0x000000005c0472ca */ /* 0x000fe400000e0000 */
[----:B------:R-:W-:Y:S02]  /*176d0*/  R2UR UR5, R93 ;  /* 0x000000005d0572ca */ /* 0x000fe400000e0000 */
[----:B------:R-:W-:Y:S01]  /*176e0*/  R2UR UR6, R8 ;  /* 0x00000000080672ca */ /* 0x000fe200000e0000 */
[----:B------:R-:W-:Y:S01]  /*176f0*/  VIADD R8, R6, 0x6 ;  /* 0x0000000606087836 */ /* 0x000fe20000000000 */
[----:B------:R-:W-:Y:S02]  /*17700*/  R2UR UR7, R9 ;  /* 0x00000000090772ca */ /* 0x000fe400000e0000 */
[----:B------:R-:W-:Y:S01]  /*17710*/  MOV R9, 0x40000040 ;  /* 0x4000004000097802 */ /* 0x000fe20000000f00 */
[----:B------:R-:W-:-:S02]  /*17720*/  WARPGROUP.DEPBAR.LE gsb0, 0x0 ;  /* 0x00008000000079c5 */ /* 0x000fc40000010000 */
[----:B------:R-:W-:-:S08]  /*17730*/  WARPGROUP.ARRIVE ;  /* 0x00000000000079c5 */ /* 0x000fd00000000000 */
[----:B------:R-:W-:Y:S01]  /*17740*/  QGMMA.64x128x32.F32.E4M3.E4M3 R24, gdesc[UR4], R24, gsb0 ;  /* 0x01e00000041879f3 */ /* 0x000fe20008000818 */
[----:B------:R-:W-:Y:S02]  /*17750*/  R2UR UR4, R90 ;  /* 0x000000005a0472ca */ /* 0x000fe400000e0000 */
[----:B------:R-:W-:Y:S02]  /*17760*/  R2UR UR5, R91 ;  /* 0x000000005b0572ca */ /* 0x000fe400000e0000 */
[----:B------:R-:W-:Y:S01]  /*17770*/  R2UR UR6, R8 ;  /* 0x00000000080672ca */ /* 0x000fe200000e0000 */
[----:B------:R-:W-:Y:S01]  /*17780*/  VIADD R8, R6, 0x400 ;  /* 0x0000040006087836 */ /* 0x000fe20000000000 */
[----:B------:R-:W-:Y:S01]  /*17790*/  R2UR UR7, R9 ;  /* 0x00000000090772ca */ /* 0x000fe200000e0000 */
[----:B------:R-:W-:Y:S01]  /*177a0*/  IMAD.MOV.U32 R9, RZ, RZ, 0x40000040 ;  /* 0x40000040ff097424 */ /* 0x000fe200078e00ff */
[----:B------:R-:W-:Y:S02]  /*177b0*/  WARPGROUP.DEPBAR.LE gsb0, 0x0 ;  /* 0x00008000000079c5 */ /* 0x000fe40000010000 */
[----:B------:R-:W-:-:S09]  /*177c0*/  WARPGROUP.ARRIVE ;  /* 0x00000000000079c5 */ /* 0x000fd20000000000 */
[----:B------:R-:W-:Y:S01]  /*177d0*/  QGMMA.64x128x32.F32.E4M3.E4M3 R24, gdesc[UR4], R24, gsb0 ;  /* 0x01e00000041879f3 */ /* 0x000fe20008000818 */
[----:B------:R-:W-:Y:S02]  /*177e0*/  R2UR UR4, R20 ;  /* 0x00000000140472ca */ /* 0x000fe400000e0000 */
[----:B------:R-:W-:Y:S02]  /*177f0*/  R2UR UR5, R21 ;  /* 0x00000000150572ca */ /* 0x000fe400000e0000 */
[----:B------:R-:W-:Y:S02]  /*17800*/  R2UR UR6, R8 ;  /* 0x00000000080672ca */ /* 0x000fe400000e0000 */
[----:B------:R-:W-:Y:S01]  /*17810*/  R2UR UR7, R9 ;  /* 0x00000000090772ca */ /* 0x000fe200000e0000 */
[----:B------:R-:W-:Y:S01]  /*17820*/  IMAD.MOV.U32 R9, RZ, RZ, 0x40000040 ;  /* 0x40000040ff097424 */ /* 0x000fe200078e00ff */
[----:B------:R-:W-:Y:S02]  /*17830*/  IADD3 R8, R6, 0x402, RZ ;  /* 0x0000040206087810 */ /* 0x000fe40007ffe0ff */
[----:B---3--:R-:W-:Y:S01]  /*17840*/  IADD3 R20, -R0, 0xb, RZ ;  /* 0x0000000b00147810 */ /* 0x008fe20007ffe1ff */
[----:B------:R-:W-:-:S02]  /*17850*/  WARPGROUP.DEPBAR.LE gsb0, 0x0 ;  /* 0x00008000000079c5 */ /* 0x000fc40000010000 */
[----:B------:R-:W-:-:S06]  /*17860*/  WARPGROUP.ARRIVE ;  /* 0x00000000000079c5 */ /* 0x000fcc0000000000 */
[----:B------:R-:W-:Y:S01]  /*17870*/  QGMMA.64x128x32.F32.E4M3.E4M3 R24, gdesc[UR4], R24, gsb0 ;  /* 0x01e00000041879f3 */ /* 0x000fe20008000818 */
[----:B------:R-:W-:Y:S02]  /*17880*/  R2UR UR4, R14 ;  /* 0x000000000e0472ca */ /* 0x000fe400000e0000 */
[----:B------:R-:W-:Y:S02]  /*17890*/  R2UR UR5, R15 ;  /* 0x000000000f0572ca */ /* 0x000fe400000e0000 */
[----:B------:R-:W-:Y:S01]  /*178a0*/  R2UR UR6, R8 ;  /* 0x00000000080672ca */ /* 0x000fe200000e0000 */
[C---:B------:R-:W-:Y:S01]  /*178b0*/  VIADD R8, R6.reuse, 0x404 ;  /* 0x0000040406087836 */ /* 0x040fe20000000000 */
[----:B------:R-:W-:Y:S01]  /*178c0*/  R2UR UR7, R9 ;  /* 0x00000000090772ca */ /* 0x000fe200000e0000 */
[----:B------:R-:W-:Y:S01]  /*178d0*/  VIADD R6, R6, 0x406 ;  /* 0x0000040606067836 */ /* 0x000fe20000000000 */
[----:B------:R-:W-:Y:S01]  /*178e0*/  MOV R9, 0x40000040 ;  /* 0x4000004000097802 */ /* 0x000fe20000000f00 */
[----:B------:R-:W-:-:S02]  /*178f0*/  WARPGROUP.DEPBAR.LE gsb0, 0x0 ;  /* 0x00008000000079c5 */ /* 0x000fc40000010000 */
[----:B------:R-:W-:-:S08]  /*17900*/  WARPGROUP.ARRIVE ;  /* 0x00000000000079c5 */ /* 0x000fd00000000000 */
[----:B------:R-:W-:Y:S01]  /*17910*/  QGMMA.64x128x32.F32.E4M3.E4M3 R24, gdesc[UR4], R24, gsb0 ;  /* 0x01e00000041879f3 */ /* 0x000fe20008000818 */
[----:B------:R-:W-:Y:S02]  /*17920*/  R2UR UR4, R12 ;  /* 0x000000000c0472ca */ /* 0x000fe400000e0000 */
[----:B------:R-:W-:Y:S02]  /*17930*/  R2UR UR5, R13 ;  /* 0x000000000d0572ca */ /* 0x000fe400000e0000 */
[----:B------:R-:W-:Y:S02]  /*17940*/  R2UR UR6, R8 ;  /* 0x00000000080672ca */ /* 0x000fe400000e0000 */
[----:B------:R-:W-:Y:S01]  /*17950*/  R2UR UR7, R9 ;  /* 0x00000000090772ca */ /* 0x000fe200000e0000 */
[----:B------:R-:W-:Y:S02]  /*17960*/  WARPGROUP.DEPBAR.LE gsb0, 0x0 ;  /* 0x00008000000079c5 */ /* 0x000fe40000010000 */
[----:B------:R-:W-:-:S10]  /*17970*/  WARPGROUP.ARRIVE ;  /* 0x00000000000079c5 */ /* 0x000fd40000000000 */
[----:B------:R-:W-:Y:S01]  /*17980*/  QGMMA.64x128x32.F32.E4M3.E4M3 R24, gdesc[UR4], R24, gsb0 ;  /* 0x01e00000041879f3 */ /* 0x000fe20008000818 */
[----:B------:R-:W-:Y:S02]  /*17990*/  R2UR UR4, R10 ;  /* 0x000000000a0472ca */ /* 0x000fe400000e0000 */
[----:B------:R-:W-:Y:S02]  /*179a0*/  R2UR UR5, R11 ;  /* 0x000000000b0572ca */ /* 0x000fe400000e0000 */
[----:B------:R-:W-:Y:S02]  /*179b0*/  R2UR UR6, R6 ;  /* 0x00000000060672ca */ /* 0x000fe400000e0000 */
[----:B------:R-:W-:Y:S01]  /*179c0*/  R2UR UR7, R7 ;  /* 0x00000000070772ca */ /* 0x000fe200000e0000 */
[----:B------:R-:W-:Y:S02]  /*179d0*/  WARPGROUP.DEPBAR.LE gsb0, 0x0 ;  /* 0x00008000000079c5 */ /* 0x000fe40000010000 */
[----:B------:R-:W-:-:S10]  /*179e0*/  WARPGROUP.ARRIVE ;  /* 0x00000000000079c5 */ /* 0x000fd40000000000 */
[----:B------:R-:W-:Y:S03]  /*179f0*/  QGMMA.64x128x32.F32.E4M3.E4M3 R24, gdesc[UR4], R24, gsb0 ;  /* 0x01e00000041879f3 */ /* 0x000fe60008000818 */
[----:B------:R-:W-:Y:S02]  /*17a00*/  WARPGROUP.DEPBAR.LE gsb0, 0x0 ;  /* 0x00008000000079c5 */ /* 0x000fe40000010000 */
[----:B------:R2:W-:Y:S06]  /*17a10*/  BAR.ARV R20, 0x100 ;  /* 0x000400140000751d */ /* 0x0005ec0000002000 */
[----:B------:R-:W-:Y:S05]  /*17a20*/  @!P0 BRA `(.L_x_3227) ;  /* 0x0000000000048947 */ /* 0x000fea0003800000 */
[----:B------:R-:W-:Y:S01]  /*17a30*/  BPT.TRAP 0x1 ;  /* 0x000000040000795c */ /* 0x000fe20000300000 */
.L_x_3227:
[----:B------:R-:W3:Y:S01]  /*17a40*/  LDL.LU R102, [R1] ;  /* 0x0000000001667983 */ /* 0x000ee20000300800 */
[C---:B------:R-:W-:Y:S01]  /*17a50*/  FMUL.FTZ R91, R2.reuse, R27 ;  /* 0x0000001b025b7220 */ /* 0x040fe20000410000 */
[C---:B------:R-:W-:Y:S01]  /*17a60*/  FMUL.FTZ R90, R2.reuse, R26 ;  /* 0x0000001a025a7220 */ /* 0x040fe20000410000 */
[C---:B------:R-:W-:Y:S01]  /*17a70*/  FMUL.FTZ R96, R2.reuse, R39 ;  /* 0x0000002702607220 */ /* 0x040fe20000410000 */
[----:B------:R-:W4:Y:S01]  /*17a80*/  LDL R105, [R1+0x50] ;  /* 0x0000500001697983 */ /* 0x000f220000100800 */
[----:B------:R-:W5:Y:S01]  /*17a90*/  LDC R103, c[0x0][0x448] ;  /* 0x00011200ff677b82 */ /* 0x000f620000000800 */
[C---:B------:R-:W-:Y:S01]  /*17aa0*/  FMUL.FTZ R95, R2.reuse, R35 ;  /* 0x00000023025f7220 */ /* 0x040fe20000410000 */
[C---:B------:R-:W-:Y:S01]  /*17ab0*/  FMUL.FTZ R0, R2.reuse, R24 ;  /* 0x0000001802007220 */ /* 0x040fe20000410000 */
[----:B------:R-:W4:Y:S01]  /*17ac0*/  LDL R104, [R1+0x7c] ;  /* 0x00007c0001687983 */ /* 0x000f220000100800 */
[C---:B------:R-:W-:Y:S01]  /*17ad0*/  FMUL.FTZ R27, R2.reuse, R41 ;  /* 0x00000029021b7220 */ /* 0x040fe20000410000 */
[C---:B------:R-:W-:Y:S01]  /*17ae0*/  FMUL.FTZ R26, R2.reuse, R40 ;  /* 0x00000028021a7220 */ /* 0x040fe20000410000 */
[C---:B------:R-:W-:Y:S01]  /*17af0*/  FMUL.FTZ R24, R2.reuse, R36 ;  /* 0x0000002402187220 */ /* 0x040fe20000410000 */
[----:B------:R-:W2:Y:S01]  /*17b00*/  LDL R41, [R1+0x54] ;  /* 0x0000540001297983 */ /* 0x000ea20000100800 */
[C---:B------:R-:W-:Y:S01]  /*17b10*/  FMUL.FTZ R94, R2.reuse, R34 ;  /* 0x00000022025e7220 */ /* 0x040fe20000410000 */
[C---:B------:R-:W-:Y:S01]  /*17b20*/  FMUL.FTZ R21, R2.reuse, R33 ;  /* 0x0000002102157220 */ /* 0x040fe20000410000 */
[C---:B------:R-:W-:Y:S01]  /*17b30*/  FMUL.FTZ R97, R2.reuse, R38 ;  /* 0x0000002602617220 */ /* 0x040fe20000410000 */
[----:B------:R-:W3:Y:S01]  /*17b40*/  LDL R40, [R1+0x68] ;  /* 0x0000680001287983 */ /* 0x000ee20000100800 */
[C---:B------:R-:W-:Y:S01]  /*17b50*/  FMUL.FTZ R92, R2.reuse, R30 ;  /* 0x0000001e025c7220 */ /* 0x040fe20000410000 */
[C---:B------:R-:W-:Y:S01]  /*17b60*/  FMUL.FTZ R6, R2.reuse, R25 ;  /* 0x0000001902067220 */ /* 0x040fe20000410000 */
[----:B------:R-:W0:Y:S01]  /*17b70*/  MUFU.TANH R90, R90 ;  /* 0x0000005a005a7308 */ /* 0x000e220000002400 */
[----:B------:R-:W3:Y:S01]  /*17b80*/  LDL R39, [R1+0x48] ;  /* 0x0000480001277983 */ /* 0x000ee20000100800 */
        /* <DEDUP_REMOVED lines=8> */
[----:B-----5:R-:W-:Y:S01]  /*17c10*/  ISETP.NE.AND P1, PT, R103, 0x1, PT ;  /* 0x000000016700780c */ /* 0x020fe20003f25270 */
[C---:B------:R-:W-:Y:S01]  /*17c20*/  FMUL.FTZ R33, R2.reuse, R53 ;  /* 0x0000003502217220 */ /* 0x040fe20000410000 */
[----:B------:R-:W-:Y:S01]  /*17c30*/  MOV R38, 0xffffff80 ;  /* 0xffffff8000267802 */ /* 0x000fe20000000f00 */
        /* <DEDUP_REMOVED lines=9> */
[----:B------:R-:W-:Y:S01]  /*17cd0*/  FMUL.FTZ R87, R2, R87 ;  /* 0x0000005702577220 */ /* 0x000fe20000410000 */
[----:B------:R-:W0:Y:S01]  /*17ce0*/  @P1 LDC R35, c[0x0][0x44c] ;  /* 0x00011300ff231b82 */ /* 0x000e220000000800 */
[----:B------:R-:W5:Y:S01]  /*17cf0*/  MUFU.TANH R93, R93 ;  /* 0x0000005d005d7308 */ /* 0x000f620000002400 */
[----:B------:R-:W-:-:S06]  /*17d00*/  ULDC UR41, c[0x0][0x988] ;  /* 0x0002620000297ab9 */ /* 0x000fcc0000000800 */
[----:B------:R-:W1:Y:S01]  /*17d10*/  @P1 LDC R36, c[0x0][0x450] ;  /* 0x00011400ff241b82 */ /* 0x000e620000000800 */
[C---:B------:R-:W-:Y:S01]  /*17d20*/  FMUL.FTZ R53, R2.reuse, R55 ;  /* 0x0000003702357220 */ /* 0x040fe20000410000 */
[----:B------:R-:W-:Y:S01]  /*17d30*/  IMAD R38, R169, R38, 0x80 ;  /* 0x00000080a9267424 */ /* 0x000fe200078e0226 */
[----:B------:R-:W5:Y:S08]  /*17d40*/  MUFU.TANH R94, R94 ;  /* 0x0000005e005e7308 */ /* 0x000f700000002400 */
[----:B------:R-:W5:Y:S08]  /*17d50*/  MUFU.TANH R95, R95 ;  /* 0x0000005f005f7308 */ /* 0x000f700000002400 */
[----:B------:R-:W5:Y:S08]  /*17d60*/  MUFU.TANH R97, R97 ;  /* 0x0000006100617308 */ /* 0x000f700000002400 */
[----:B------:R-:W5:Y:S08]  /*17d70*/  MUFU.TANH R96, R96 ;  /* 0x0000006000607308 */ /* 0x000f700000002400 */
[----:B------:R-:W5:Y:S01]  /*17d80*/  MUFU.TANH R99, R99 ;  /* 0x0000006300637308 */ /* 0x000f620000002400 */
[----:B------:R-:W-:-:S07]  /*17d90*/  FMUL.FTZ R103, R2, R50 ;  /* 0x0000003202677220 */ /* 0x000fce0000410000 */
[----:B------:R-:W5:Y:S08]  /*17da0*/  MUFU.TANH R98, R98 ;  /* 0x0000006200627308 */ /* 0x000f700000002400 */
[----:B------:R-:W5:Y:S08]  /*17db0*/  MUFU.TANH R101, R101 ;  /* 0x0000006500657308 */ /* 0x000f700000002400 */
[----:B------:R-:W5:Y:S08]  /*17dc0*/  MUFU.TANH R100, R100 ;  /* 0x0000006400647308 */ /* 0x000f700000002400 */
[----:B------:R-:W5:Y:S01]  /*17dd0*/  MUFU.TANH R103, R103 ;  /* 0x0000006700677308 */ /* 0x000f620000002400 */
[C---:B------:R-:W-:Y:S01]  /*17de0*/  FMUL.FTZ R31, R2.reuse, R49 ;  /* 0x00000031021f7220 */ /* 0x040fe20000410000 */
[----:B------:R-:W-:-:S06]  /*17df0*/  FMUL.FTZ R32, R2, R52 ;  /* 0x0000003402207220 */ /* 0x000fcc0000410000 */
[----:B------:R-:W-:Y:S08]  /*17e00*/  MUFU.TANH R54, R54 ;  /* 0x0000003600367308 */ /* 0x000ff00000002400 */
        /* <DEDUP_REMOVED lines=15> */
[----:B------:R-:W-:Y:S01]  /*17f00*/  MUFU.TANH R30, R30 ;  /* 0x0000001e001e7308 */ /* 0x000fe20000002400 */
[----:B----4-:R-:W-:-:S04]  /*17f10*/  IMAD.IADD R34, R104, 0x1, R105 ;  /* 0x0000000168227824 */ /* 0x010fc800078e0269 */
[----:B0-----:R-:W-:-:S05]  /*17f20*/  @P1 IMAD.HI.U32 R35, R34, R35, RZ ;  /* 0x0000002322231227 */ /* 0x001fca00078e00ff */
[----:B-1----:R-:W-:-:S05]  /*17f30*/  @P1 SHF.R.U32.HI R34, RZ, R36, R35 ;  /* 0x00000024ff221219 */ /* 0x002fca0000011623 */
[----:B------:R-:W0:Y:S01]  /*17f40*/  SHFL.IDX PT, R55, R34, 0x1, 0x1c1f ;  /* 0x003c1f0022377f89 */ /* 0x000e2200000e0000 */
[----:B--2---:R-:W-:Y:S02]  /*17f50*/  IADD3 R37, R41, 0x1, R38 ;  /* 0x0000000129257810 */ /* 0x004fe40007ffe026 */
[----:B---3--:R-:W-:Y:S02]  /*17f60*/  IADD3 R38, -R40, R38, R41 ;  /* 0x0000002628267210 */ /* 0x008fe40007ffe129 */
[----:B------:R-:W-:Y:S02]  /*17f70*/  IADD3 R37, -R39, R37, -R40 ;  /* 0x0000002527257210 */ /* 0x000fe40007ffe928 */
[----:B------:R-:W-:-:S04]  /*17f80*/  LOP3.LUT R102, R102, 0xfffffffe, RZ, 0xc0, !PT ;  /* 0xfffffffe66667812 */ /* 0x000fc800078ec0ff */
[----:B------:R-:W-:Y:S02]  /*17f90*/  @P1 LOP3.LUT R102, R102, 0x1, RZ, 0xfc, !PT ;  /* 0x0000000166661812 */ /* 0x000fe400078efcff */
[----:B0-----:R-:W-:-:S04]  /*17fa0*/  VIADDMNMX R55, R55, R37, R38, PT ;  /* 0x0000002537377246 */ /* 0x001fc80003800126 */
[C---:B------:R-:W-:Y:S02]  /*17fb0*/  ISETP.GT.AND P1, PT, R55.reuse, RZ, PT ;  /* 0x000000ff3700720c */ /* 0x040fe40003f24270 */
[C---:B------:R-:W-:Y:S02]  /*17fc0*/  ISETP.GT.AND P2, PT, R55.reuse, 0x1, PT ;  /* 0x000000013700780c */ /* 0x040fe40003f44270 */
[----:B------:R-:W-:Y:S02]  /*17fd0*/  ISETP.GT.AND P3, PT, R55, 0x8, PT ;  /* 0x000000083700780c */ /* 0x000fe40003f64270 */
[----:B------:R-:W-:Y:S02]  /*17fe0*/  FSEL R39, R90, -INF , P1 ;  /* 0xff8000005a277808 */ /* 0x000fe40000800000 */
[----:B------:R-:W-:Y:S02]  /*17ff0*/  FSEL R40, R91, -INF , P2 ;  /* 0xff8000005b287808 */ /* 0x000fe40001000000 */
[----:B------:R-:W-:-:S02]  /*18000*/  ISETP.GT.AND P1, PT, R55, 0x9, PT ;  /* 0x000000093700780c */ /* 0x000fc40003f24270 */
[----:B-----5:R-:W-:Y:S02]  /*18010*/  FSEL R41, R92, -INF , P3 ;  /* 0xff8000005c297808 */ /* 0x020fe40001800000 */
[----:B------:R-:W-:Y:S02]  /*18020*/  FMNMX.FTZ R44, R39, R40, !PT ;  /* 0x00000028272c7209 */ /* 0x000fe40007810000 */
[----:B------:R-:W-:Y:S02]  /*18030*/  ISETP.GT.AND P2, PT, R55, 0x10, PT ;  /* 0x000000103700780c */ /* 0x000fe40003f44270 */
[----:B------:R-:W-:Y:S02]  /*18040*/  FSEL R42, R93, -INF , P1 ;  /* 0xff8000005d2a7808 */ /* 0x000fe40000800000 */
[----:B------:R-:W-:Y:S02]  /*18050*/  FMNMX.FTZ R43, R41, R44, !PT ;  /* 0x0000002c292b7209 */ /* 0x000fe40007810000 */
[----:B------:R-:W-:-:S02]  /*18060*/  ISETP.GT.AND P1, PT, R55, 0x11, PT ;  /* 0x000000113700780c */ /* 0x000fc40003f24270 */
[----:B------:R-:W-:Y:S02]  /*18070*/  FSEL R44, R94, -INF , P2 ;  /* 0xff8000005e2c7808 */ /* 0x000fe40001000000 */
[----:B------:R-:W-:Y:S02]  /*18080*/  FMNMX.FTZ R45, R42, R43, !PT ;  /* 0x0000002b2a2d7209 */ /* 0x000fe40007810000 */
[----:B------:R-:W-:Y:S02]  /*18090*/  ISETP.GT.AND P2, PT, R55, 0x18, PT ;  /* 0x000000183700780c */ /* 0x000fe40003f44270 */
[----:B------:R-:W-:Y:S02]  /*180a0*/  FSEL R43, R95, -INF , P1 ;  /* 0xff8000005f2b7808 */ /* 0x000fe40000800000 */
[----:B------:R-:W-:Y:S02]  /*180b0*/  FMNMX.FTZ R48, R44, R45, !PT ;  /* 0x0000002d2c307209 */ /* 0x000fe40007810000 */
[----:B------:R-:W-:-:S02]  /*180c0*/  ISETP.GT.AND P1, PT, R55, 0x19, PT ;  /* 0x000000193700780c */ /* 0x000fc40003f24270 */
[----:B------:R-:W-:Y:S02]  /*180d0*/  FSEL R46, R97, -INF , P2 ;  /* 0xff800000612e7808 */ /* 0x000fe40001000000 */
[----:B------:R-:W-:Y:S01]  /*180e0*/  FMNMX.FTZ R47, R43, R48, !PT ;  /* 0x000000302b2f7209 */ /* 0x000fe20007810000 */
[----:B------:R0:W-:Y:S01]  /*180f0*/  STL [R1], R102 ;  /* 0x0000006601007387 */ /* 0x0001e20000100800 */
[C---:B------:R-:W-:Y:S02]  /*18100*/  ISETP.GT.AND P2, PT, R55.reuse, 0x20, PT ;  /* 0x000000203700780c */ /* 0x040fe40003f44270 */
[----:B------:R-:W-:Y:S02]  /*18110*/  FSEL R45, R96, -INF , P1 ;  /* 0xff800000602d7808 */ /* 0x000fe40000800000 */
[----:B------:R-:W-:Y:S02]  /*18120*/  FMNMX.FTZ R48, R46, R47, !PT ;  /* 0x0000002f2e307209 */ /* 0x000fe40007810000 */
[----:B------:R-:W-:Y:S01]  /*18130*/  ISETP.GT.AND P1, PT, R55, 0x21, PT ;  /* 0x000000213700780c */ /* 0x000fe20003f24270 */
[----:B0-----:R-:W-:Y:S01]  /*18140*/  FMUL.FTZ R102, R2, R51 ;  /* 0x0000003302667220 */ /* 0x001fe20000410000 */
[----:B------:R-:W-:-:S02]  /*18150*/  FSEL R47, R99, -INF , P2 ;  /* 0xff800000632f7808 */ /* 0x000fc40001000000 */
[----:B------:R-:W-:Y:S02]  /*18160*/  FMNMX.FTZ R50, R45, R48, !PT ;  /* 0x000000302d327209 */ /* 0x000fe40007810000 */
[----:B------:R-:W-:Y:S01]  /*18170*/  ISETP.GT.AND P2, PT, R55, 0x28, PT ;  /* 0x000000283700780c */ /* 0x000fe20003f44270 */
[----:B------:R-:W0:Y:S01]  /*18180*/  MUFU.TANH R102, R102 ;  /* 0x0000006600667308 */ /* 0x000e220000002400 */
[----:B------:R-:W-:Y:S02]  /*18190*/  FSEL R48, R98, -INF , P1 ;  /* 0xff80000062307808 */ /* 0x000fe40000800000 */
[----:B------:R-:W-:Y:S01]  /*181a0*/  FMNMX.FTZ R51, R47, R50, !PT ;  /* 0x000000322f337209 */ /* 0x000fe20007810000 */
[C---:B------:R-:W-:Y:S01]  /*181b0*/  FMUL.FTZ R36, R2.reuse, R57 ;  /* 0x0000003902247220 */ /* 0x040fe20000410000 */
[----:B------:R-:W-:Y:S01]  /*181c0*/  ISETP.GT.AND P1, PT, R55, 0x29, PT ;  /* 0x000000293700780c */ /* 0x000fe20003f24270 */
[----:B------:R-:W-:Y:S01]  /*181d0*/  FMUL.FTZ R57, R2, R58 ;  /* 0x0000003a02397220 */ /* 0x000fe20000410000 */
[----:B------:R-:W-:-:S02]  /*181e0*/  FSEL R49, R101, -INF , P2 ;  /* 0xff80000065317808 */ /* 0x000fc40001000000 */
[----:B------:R-:W-:Y:S01]  /*181f0*/  FMNMX.FTZ R52, R48, R51, !PT ;  /* 0x0000003330347209 */ /* 0x000fe20007810000 */
[C---:B------:R-:W-:Y:S01]  /*18200*/  FMUL.FTZ R35, R2.reuse, R56 ;  /* 0x0000003802237220 */ /* 0x040fe20000410000 */
[----:B------:R-:W-:Y:S01]  /*18210*/  ISETP.GT.AND P2, PT, R55, 0x30, PT ;  /* 0x000000303700780c */ /* 0x000fe20003f44270 */
[----:B------:R-:W-:Y:S01]  /*18220*/  FMUL.FTZ R56, R2, R59 ;  /* 0x0000003b02387220 */ /* 0x000fe20000410000 */
[----:B------:R-:W-:Y:S01]  /*18230*/  FSEL R50, R100, -INF , P1 ;  /* 0xff80000064327808 */ /* 0x000fe20000800000 */
[C---:B------:R-:W-:Y:S01]  /*18240*/  FMUL.FTZ R58, R2.reuse, R62 ;  /* 0x0000003e023a7220 */ /* 0x040fe20000410000 */
[----:B------:R-:W-:Y:S01]  /*18250*/  FMNMX.FTZ R91, R49, R52, !PT ;  /* 0x00000034315b7209 */ /* 0x000fe20007810000 */
[C---:B------:R-:W-:Y:S01]  /*18260*/  FMUL.FTZ R62, R2.reuse, R67 ;  /* 0x00000043023e7220 */ /* 0x040fe20000410000 */
[----:B------:R-:W1:Y:S01]  /*18270*/  MUFU.TANH R57, R57 ;  /* 0x0000003900397308 */ /* 0x000e620000002400 */
[----:B------:R-:W-:Y:S01]  /*18280*/  FMUL.FTZ R67, R2, R70 ;  /* 0x0000004602437220 */ /* 0x000fe20000410000 */
[----:B------:R-:W-:-:S02]  /*18290*/  ISETP.GT.AND P1, PT, R55, 0x31, PT ;  /* 0x000000313700780c */ /* 0x000fc40003f24270 */
[----:B------:R-:W-:Y:S02]  /*182a0*/  FSEL R51, R103, -INF , P2 ;  /* 0xff80000067337808 */ /* 0x000fe40001000000 */
[----:B------:R-:W-:Y:S02]  /*182b0*/  FMNMX.FTZ R70, R50, R91, !PT ;  /* 0x0000005b32467209 */ /* 0x000fe40007810000 */
[----:B------:R-:W2:Y:S01]  /*182c0*/  MUFU.TANH R56, R56 ;  /* 0x0000003800387308 */ /* 0x000ea20000002400 */
[----:B------:R-:W-:Y:S01]  /*182d0*/  ISETP.GT.AND P2, PT, R55, 0x38, PT ;  /* 0x000000383700780c */ /* 0x000fe20003f44270 */
[----:B------:R-:W-:Y:S01]  /*182e0*/  FMUL.FTZ R59, R2, R63 ;  /* 0x0000003f023b7220 */ /* 0x000fe20000410000 */
[----:B0-----:R-:W-:Y:S02]  /*182f0*/  FSEL R52, R102, -INF , P1 ;  /* 0xff80000066347808 */ /* 0x001fe40000800000 */
[----:B------:R-:W-:Y:S01]  /*18300*/  FMNMX.FTZ R91, R51, R70, !PT ;  /* 0x00000046335b7209 */ /* 0x000fe20007810000 */
[----:B------:R-:W-:Y:S01]  /*18310*/  FMUL.FTZ R63, R2, R66 ;  /* 0x00000042023f7220 */ /* 0x000fe20000410000 */
[----:B------:R-:W-:Y:S01]  /*18320*/  ISETP.GT.AND P1, PT, R55, 0x39, PT ;  /* 0x000000393700780c */ /* 0x000fe20003f24270 */
[----:B------:R-:W0:Y:S01]  /*18330*/  MUFU.TANH R58, R58 ;  /* 0x0000003a003a7308 */ /* 0x000e220000002400 */
[----:B------:R-:W-:-:S02]  /*18340*/  FSEL R54, R54, -INF , P2 ;  /* 0xff80000036367808 */ /* 0x000fc40001000000 */
[----:B------:R-:W-:Y:S01]  /*18350*/  FMNMX.FTZ R91, R52, R91, !PT ;  /* 0x0000005b345b7209 */ /* 0x000fe20007810000 */
[C---:B------:R-:W-:Y:S01]  /*18360*/  FMUL.FTZ R66, R2.reuse, R71 ;  /* 0x0000004702427220 */ /* 0x040fe20000410000 */
[----:B------:R-:W-:Y:S01]  /*18370*/  FMUL.FTZ R71, R2, R74 ;  /* 0x0000004a02477220 */ /* 0x000fe20000410000 */
[----:B------:R-:W-:Y:S02]  /*18380*/  ISETP.GT.AND P2, PT, R55, 0x40, PT ;  /* 0x000000403700780c */ /* 0x000fe40003f44270 */
[----:B------:R-:W3:Y:S01]  /*18390*/  MUFU.TANH R59, R59 ;  /* 0x0000003b003b7308 */ /* 0x000ee20000002400 */
[----:B------:R-:W-:Y:S02]  /*183a0*/  FSEL R53, R53, -INF , P1 ;  /* 0xff80000035357808 */ /* 0x000fe40000800000 */
[----:B------:R-:W-:Y:S02]  /*183b0*/  FMNMX.FTZ R74, R54, R91, !PT ;  /* 0x0000005b364a7209 */ /* 0x000fe40007810000 */
[----:B------:R-:W-:-:S02]  /*183c0*/  ISETP.GT.AND P1, PT, R55, 0x41, PT ;  /* 0x000000413700780c */ /* 0x000fc40003f24270 */
[----:B-1----:R-:W-:Y:S01]  /*183d0*/  FSEL R57, R57, -INF , P2 ;  /* 0xff80000039397808 */ /* 0x002fe20001000000 */
[----:B------:R-:W1:Y:S01]  /*183e0*/  MUFU.TANH R63, R63 ;  /* 0x0000003f003f7308 */ /* 0x000e620000002400 */
[----:B------:R-:W-:Y:S02]  /*183f0*/  FMNMX.FTZ R74, R53, R74, !PT ;  /* 0x0000004a354a7209 */ /* 0x000fe40007810000 */
[----:B------:R-:W-:Y:S02]  /*18400*/  ISETP.GT.AND P2, PT, R55, 0x48, PT ;  /* 0x000000483700780c */ /* 0x000fe40003f44270 */
[----:B--2---:R-:W-:Y:S02]  /*18410*/  FSEL R56, R56, -INF , P1 ;  /* 0xff80000038387808 */ /* 0x004fe40000800000 */
[----:B------:R-:W-:Y:S01]  /*18420*/  FMNMX.FTZ R91, R57, R74, !PT ;  /* 0x0000004a395b7209 */ /* 0x000fe20007810000 */
[----:B------:R-:W2:Y:S01]  /*18430*/  MUFU.TANH R62, R62 ;  /* 0x0000003e003e7308 */ /* 0x000ea20000002400 */
[----:B------:R-:W-:-:S02]  /*18440*/  ISETP.GT.AND P1, PT, R55, 0x49, PT ;  /* 0x000000493700780c */ /* 0x000fc40003f24270 */
[----:B0-----:R-:W-:Y:S02]  /*18450*/  FSEL R58, R58, -INF , P2 ;  /* 0xff8000003a3a7808 */ /* 0x001fe40001000000 */
[----:B------:R-:W-:-:S03]  /*18460*/  FMNMX.FTZ R91, R56, R91, !PT ;  /* 0x0000005b385b7209 */ /* 0x000fc60007810000 */
[----:B------:R-:W0:Y:S01]  /*18470*/  MUFU.TANH R67, R67 ;  /* 0x0000004300437308 */ /* 0x000e220000002400 */
[C---:B------:R-:W-:Y:S01]  /*18480*/  FMUL.FTZ R70, R2.reuse, R75 ;  /* 0x0000004b02467220 */ /* 0x040fe20000410000 */
[----:B------:R-:W-:Y:S01]  /*18490*/  FMUL.FTZ R75, R2, R78 ;  /* 0x0000004e024b7220 */ /* 0x000fe20000410000 */
[----:B------:R-:W-:Y:S02]  /*184a0*/  ISETP.GT.AND P2, PT, R55, 0x50, PT ;  /* 0x000000503700780c */ /* 0x000fe40003f44270 */
[----:B---3--:R-:W-:Y:S02]  /*184b0*/  FSEL R59, R59, -INF , P1 ;  /* 0xff8000003b3b7808 */ /* 0x008fe40000800000 */
[----:B------:R-:W-:Y:S01]  /*184c0*/  FMNMX.FTZ R78, R58, R91, !PT ;  /* 0x0000005b3a4e7209 */ /* 0x000fe20007810000 */
[----:B------:R-:W3:Y:S01]  /*184d0*/  MUFU.TANH R66, R66 ;  /* 0x0000004200427308 */ /* 0x000ee20000002400 */
[----:B------:R-:W-:Y:S02]  /*184e0*/  ISETP.GT.AND P1, PT, R55, 0x51, PT ;  /* 0x000000513700780c */ /* 0x000fe40003f24270 */
[----:B-1----:R-:W-:-:S02]  /*184f0*/  FSEL R63, R63, -INF , P2 ;  /* 0xff8000003f3f7808 */ /* 0x002fc40001000000 */
[----:B------:R-:W-:-:S03]  /*18500*/  FMNMX.FTZ R78, R59, R78, !PT ;  /* 0x0000004e3b4e7209 */ /* 0x000fc60007810000 */
[----:B------:R-:W1:Y:S01]  /*18510*/  MUFU.TANH R71, R71 ;  /* 0x0000004700477308 */ /* 0x000e620000002400 */
[----:B------:R-:W-:Y:S01]  /*18520*/  ISETP.GT.AND P2, PT, R55, 0x58, PT ;  /* 0x000000583700780c */ /* 0x000fe20003f44270 */
[----:B------:R-:W-:Y:S01]  /*18530*/  FMUL.FTZ R74, R2, R79 ;  /* 0x0000004f024a7220 */ /* 0x000fe20000410000 */
[----:B--2---:R-:W-:Y:S02]  /*18540*/  FSEL R62, R62, -INF , P1 ;  /* 0xff8000003e3e7808 */ /* 0x004fe40000800000 */
[----:B------:R-:W-:-:S03]  /*18550*/  FMNMX.FTZ R91, R63, R78, !PT ;  /* 0x0000004e3f5b7209 */ /* 0x000fc60007810000 */
[----:B------:R-:W2:Y:S01]  /*18560*/  MUFU.TANH R70, R70 ;  /* 0x0000004600467308 */ /* 0x000ea20000002400 */
[----:B------:R-:W-:Y:S01]  /*18570*/  ISETP.GT.AND P1, PT, R55, 0x59, PT ;  /* 0x000000593700780c */ /* 0x000fe20003f24270 */
[----:B------:R-:W-:Y:S01]  /*18580*/  FMUL.FTZ R79, R2, R82 ;  /* 0x00000052024f7220 */ /* 0x000fe20000410000 */
[----:B0-----:R-:W-:Y:S02]  /*18590*/  FSEL R67, R67, -INF , P2 ;  /* 0xff80000043437808 */ /* 0x001fe40001000000 */
[----:B------:R-:W-:-:S03]  /*185a0*/  FMNMX.FTZ R78, R62, R91, !PT ;  /* 0x0000005b3e4e7209 */ /* 0x000fc60007810000 */
[----:B------:R-:W0:Y:S01]  /*185b0*/  MUFU.TANH R75, R75 ;  /* 0x0000004b004b7308 */ /* 0x000e220000002400 */
[----:B------:R-:W-:Y:S02]  /*185c0*/  ISETP.GT.AND P2, PT, R55, 0x60, PT ;  /* 0x000000603700780c */ /* 0x000fe40003f44270 */
[----:B---3--:R-:W-:Y:S02]  /*185d0*/  FSEL R66, R66, -INF , P1 ;  /* 0xff80000042427808 */ /* 0x008fe40000800000 */
[----:B------:R-:W-:-:S03]  /*185e0*/  FMNMX.FTZ R91, R67, R78, !PT ;  /* 0x0000004e435b7209 */ /* 0x000fc60007810000 */
[----:B------:R-:W3:Y:S01]  /*185f0*/  MUFU.TANH R74, R74 ;  /* 0x0000004a004a7308 */ /* 0x000ee20000002400 */
[----:B------:R-:W-:Y:S02]  /*18600*/  ISETP.GT.AND P1, PT, R55, 0x61, PT ;  /* 0x000000613700780c */ /* 0x000fe40003f24270 */
[----:B-1----:R-:W-:Y:S02]  /*18610*/  FSEL R71, R71, -INF , P2 ;  /* 0xff80000047477808 */ /* 0x002fe40001000000 */
[----:B------:R-:W-:-:S03]  /*18620*/  FMNMX.FTZ R78, R66, R91, !PT ;  /* 0x0000005b424e7209 */ /* 0x000fc60007810000 */
[----:B------:R-:W1:Y:S01]  /*18630*/  MUFU.TANH R79, R79 ;  /* 0x0000004f004f7308 */ /* 0x000e620000002400 */
[----:B------:R-:W-:Y:S02]  /*18640*/  ISETP.GT.AND P2, PT, R55, 0x68, PT ;  /* 0x000000683700780c */ /* 0x000fe40003f44270 */
[----:B--2---:R-:W-:-:S05]  /*18650*/  FSEL R70, R70, -INF , P1 ;  /* 0xff80000046467808 */ /* 0x004fca0000800000 */
[----:B------:R2:W4:Y:S01]  /*18660*/  MUFU.TANH R90, R83 ;  /* 0x00000053005a7308 */ /* 0x0005220000002400 */
[----:B------:R-:W-:Y:S02]  /*18670*/  ISETP.GT.AND P1, PT, R55, 0x69, PT ;  /* 0x000000693700780c */ /* 0x000fe40003f24270 */
[----:B0-----:R-:W-:Y:S02]  /*18680*/  FSEL R75, R75, -INF , P2 ;  /* 0xff8000004b4b7808 */ /* 0x001fe40001000000 */
[----:B--2---:R-:W-:-:S04]  /*18690*/  FMNMX.FTZ R83, R71, R78, !PT ;  /* 0x0000004e47537209 */ /* 0x004fc80007810000 */
[----:B------:R-:W-:Y:S02]  /*186a0*/  FMNMX.FTZ R78, R70, R83, !PT ;  /* 0x00000053464e7209 */ /* 0x000fe40007810000 */
[----:B------:R-:W-:Y:S02]  /*186b0*/  ISETP.GT.AND P2, PT, R55, 0x70, PT ;  /* 0x000000703700780c */ /* 0x000fe40003f44270 */
[----:B---3--:R-:W-:Y:S02]  /*186c0*/  FSEL R74, R74, -INF , P1 ;  /* 0xff8000004a4a7808 */ /* 0x008fe40000800000 */
[----:B------:R-:W-:Y:S02]  /*186d0*/  FMNMX.FTZ R83, R75, R78, !PT ;  /* 0x0000004e4b537209 */ /* 0x000fe40007810000 */
[----:B------:R-:W-:Y:S02]  /*186e0*/  ISETP.GT.AND P1, PT, R55, 0x71, PT ;  /* 0x000000713700780c */ /* 0x000fe40003f24270 */
[----:B-1----:R-:W-:-:S02]  /*186f0*/  FSEL R79, R79, -INF , P2 ;  /* 0xff8000004f4f7808 */ /* 0x002fc40001000000 */
[----:B------:R-:W-:Y:S01]  /*18700*/  FMNMX.FTZ R82, R74, R83, !PT ;  /* 0x000000534a527209 */ /* 0x000fe20007810000 */
[----:B------:R-:W-:Y:S01]  /*18710*/  FMUL.FTZ R78, R2, R60 ;  /* 0x0000003c024e7220 */ /* 0x000fe20000410000 */
[----:B------:R-:W-:Y:S02]  /*18720*/  ISETP.GT.AND P2, PT, R55, 0x78, PT ;  /* 0x000000783700780c */ /* 0x000fe40003f44270 */
[----:B----4-:R-:W-:Y:S02]  /*18730*/  FSEL R60, R90, -INF , P1 ;  /* 0xff8000005a3c7808 */ /* 0x010fe40000800000 */
[----:B------:R-:W-:Y:S01]  /*18740*/  FMNMX.FTZ R83, R79, R82, !PT ;  /* 0x000000524f537209 */ /* 0x000fe20007810000 */
[----:B------:R-:W-:Y:S01]  /*18750*/  FMUL.FTZ R82, R2, R61 ;  /* 0x0000003d02527220 */ /* 0x000fe20000410000 */
[----:B------:R-:W-:Y:S02]  /*18760*/  FSEL R61, R86, -INF , P2 ;  /* 0xff800000563d7808 */ /* 0x000fe40001000000 */
[----:B------:R-:W-:-:S02]  /*18770*/  ISETP.GT.AND P1, PT, R55, 0x79, PT ;  /* 0x000000793700780c */ /* 0x000fc40003f24270 */
[----:B------:R-:W-:Y:S02]  /*18780*/  FMNMX.FTZ R86, R60, R83, !PT ;  /* 0x000000533c567209 */ /* 0x000fe40007810000 */
[----:B------:R-:W-:Y:S02]  /*18790*/  FSEL R55, R87, -INF , P1 ;  /* 0xff80000057377808 */ /* 0x000fe40000800000 */
[----:B------:R-:W-:-:S04]  /*187a0*/  FMNMX.FTZ R86, R61, R86, !PT ;  /* 0x000000563d567209 */ /* 0x000fc80007810000 */
[----:B------:R-:W-:-:S05]  /*187b0*/  FMNMX.FTZ R86, R55, R86, !PT ;  /* 0x0000005637567209 */ /* 0x000fca0007810000 */
[----:B------:R-:W0:Y:S04]  /*187c0*/  SHFL.BFLY PT, R83, R86, 0x2, 0x1f ;  /* 0x0c401f0056537f89 */ /* 0x000e2800000e0000 */
[----:B------:R-:W1:Y:S01]  /*187d0*/  SHFL.IDX PT, R34, R34, RZ, 0x1c1f ;  /* 0x001c1fff22227589 */ /* 0x000e6200000e0000 */
[----:B0-----:R-:W-:-:S05]  /*187e0*/  FMNMX.FTZ R83, R86, R83, !PT ;  /* 0x0000005356537209 */ /* 0x001fca0007810000 */
[----:B------:R-:W0:Y:S01]  /*187f0*/  SHFL.BFLY PT, R168, R83, 0x1, 0x1f ;  /* 0x0c201f0053a87f89 */ /* 0x000e2200000e0000 */
[----:B------:R-:W-:Y:S01]  /*18800*/  IMAD.U32 R87, RZ, RZ, UR41 ;  /* 0x00000029ff577e24 */ /* 0x000fe2000f8e00ff */
[----:B-1----:R-:W-:-:S04]  /*18810*/  VIADDMNMX R37, R34, R37, R38, PT ;  /* 0x0000002522257246 */ /* 0x002fc80003800126 */
[C---:B------:R-:W-:Y:S02]  /*18820*/  ISETP.GT.AND P2, PT, R37.reuse, 0x1, PT ;  /* 0x000000012500780c */ /* 0x040fe40003f44270 */
[----:B------:R-:W-:Y:S02]  /*18830*/  ISETP.GT.AND P3, PT, R37, 0x8, PT ;  /* 0x000000082500780c */ /* 0x000fe40003f64270 */
[----:B0-----:R-:W-:Y:S01]  /*18840*/  FMNMX.FTZ R168, R83, R168, !PT ;  /* 0x000000a853a87209 */ /* 0x001fe20007810000 */
[----:B------:R-:W-:-:S03]  /*18850*/  FMUL.FTZ R83, R2, R84 ;  /* 0x0000005402537220 */ /* 0x000fc60000410000 */
[C---:B------:R-:W-:Y:S01]  /*18860*/  FSETP.NEU.FTZ.AND P1, PT, R168.reuse, -INF , PT ;  /* 0xff800000a800780b */ /* 0x040fe20003f3d000 */
[----:B------:R-:W-:-:S05]  /*18870*/  FFMA.FTZ R84, R168, R87, -8 ;  /* 0xc1000000a8547423 */ /* 0x000fca0000010057 */
[----:B------:R-:W-:Y:S02]  /*18880*/  FSEL R84, R84, RZ, P1 ;  /* 0x000000ff54547208 */ /* 0x000fe40000800000 */
[----:B------:R-:W-:-:S03]  /*18890*/  ISETP.GT.AND P1, PT, R37, RZ, PT ;  /* 0x000000ff2500720c */ /* 0x000fc60003f24270 */
[--C-:B------:R-:W-:Y:S01]  /*188a0*/  FFMA.FTZ R153, R39, UR41, -R84.reuse ;  /* 0x0000002927997c23 */ /* 0x100fe20008010854 */
[----:B------:R-:W-:Y:S02]  /*188b0*/  FSEL R0, R0, -INF , P1 ;  /* 0xff80000000007808 */ /* 0x000fe40000800000 */
[----:B------:R-:W-:Y:S02]  /*188c0*/  FSEL R39, R6, -INF , P2 ;  /* 0xff80000006277808 */ /* 0x000fe40001000000 */
[----:B------:R-:W-:Y:S02]  /*188d0*/  ISETP.GT.AND P1, PT, R37, 0x9, PT ;  /* 0x000000092500780c */ /* 0x000fe40003f24270 */
[----:B------:R-:W-:Y:S02]  /*188e0*/  FSEL R7, R7, -INF , P3 ;  /* 0xff80000007077808 */ /* 0x000fe40001800000 */
[----:B------:R-:W-:Y:S01]  /*188f0*/  FMNMX.FTZ R38, R0, R39, !PT ;  /* 0x0000002700267209 */ /* 0x000fe20007810000 */
[--C-:B------:R-:W-:Y:S01]  /*18900*/  FFMA.FTZ R34, R40, UR41, -R84.reuse ;  /* 0x0000002928227c23 */ /* 0x100fe20008010854 */
[----:B------:R-:W-:-:S01]  /*18910*/  FFMA.FTZ R40, R41, UR41, -R84 ;  /* 0x0000002929287c23 */ /* 0x000fc20008010854 */
[----:B------:R-:W-:-:S02]  /*18920*/  ISETP.GT.AND P2, PT, R37, 0x10, PT ;  /* 0x000000102500780c */ /* 0x000fc40003f44270 */
[----:B------:R-:W-:Y:S02]  /*18930*/  FSEL R8, R8, -INF , P1 ;  /* 0xff80000008087808 */ /* 0x000fe40000800000 */
[----:B------:R-:W-:Y:S02]  /*18940*/  FMNMX.FTZ R41, R7, R38, !PT ;  /* 0x0000002607297209 */ /* 0x000fe40007810000 */
[----:B------:R-:W-:Y:S02]  /*18950*/  ISETP.GT.AND P1, PT, R37, 0x11, PT ;  /* 0x000000112500780c */ /* 0x000fe40003f24270 */
[----:B------:R-:W-:Y:S02]  /*18960*/  FSEL R38, R9, -INF , P2 ;  /* 0xff80000009267808 */ /* 0x000fe40001000000 */
[----:B------:R-:W-:Y:S01]  /*18970*/  FMNMX.FTZ R41, R8, R41, !PT ;  /* 0x0000002908297209 */ /* 0x000fe20007810000 */
[----:B------:R0:W-:Y:S01]  /*18980*/  MUFU.EX2 R6, R40 ;  /* 0x0000002800067308 */ /* 0x0001e20000000800 */
[----:B------:R-:W-:-:S02]  /*18990*/  ISETP.GT.AND P2, PT, R37, 0x18, PT ;  /* 0x000000182500780c */ /* 0x000fc40003f44270 */
[----:B------:R-:W-:Y:S01]  /*189a0*/  FMNMX.FTZ R41, R38, R41, !PT ;  /* 0x0000002926297209 */ /* 0x000fe20007810000 */
[----:B------:R-:W-:-:S01]  /*189b0*/  FFMA.FTZ R42, R42, UR41, -R84 ;  /* 0x000000292a2a7c23 */ /* 0x000fc20008010854 */
[----:B------:R-:W-:Y:S02]  /*189c0*/  FSEL R24, R24, -INF , P2 ;  /* 0xff80000018187808 */ /* 0x000fe40001000000 */
[----:B0-----:R-:W-:Y:S02]  /*189d0*/  FSEL R40, R21, -INF , P1 ;  /* 0xff80000015287808 */ /* 0x001fe40000800000 */
[C---:B------:R-:W-:Y:S02]  /*189e0*/  ISETP.GT.AND P1, PT, R37.reuse, 0x19, PT ;  /* 0x000000192500780c */ /* 0x040fe40003f24270 */
[----:B------:R-:W-:Y:S01]  /*189f0*/  FMNMX.FTZ R41, R40, R41, !PT ;  /* 0x0000002928297209 */ /* 0x000fe20007810000 */
[----:B------:R0:W-:Y:S01]  /*18a00*/  MUFU.EX2 R9, R42 ;  /* 0x0000002a00097308 */ /* 0x0001e20000000800 */
[----:B------:R-:W-:-:S02]  /*18a10*/  ISETP.GT.AND P2, PT, R37, 0x20, PT ;  /* 0x000000202500780c */ /* 0x000fc40003f44270 */
[----:B------:R-:W-:Y:S02]  /*18a20*/  FSEL R25, R25, -INF , P1 ;  /* 0xff80000019197808 */ /* 0x000fe40000800000 */
[----:B------:R-:W-:Y:S02]  /*18a30*/  ISETP.GT.AND P1, PT, R37, 0x21, PT ;  /* 0x000000212500780c */ /* 0x000fe40003f24270 */
[----:B0-----:R-:W-:Y:S02]  /*18a40*/  FMNMX.FTZ R42, R24, R41, !PT ;  /* 0x00000029182a7209 */ /* 0x001fe40007810000 */
[----:B------:R-:W-:Y:S02]  /*18a50*/  FSEL R41, R26, -INF , P2 ;  /* 0xff8000001a297808 */ /* 0x000fe40001000000 */
[----:B------:R-:W-:Y:S01]  /*18a60*/  FMNMX.FTZ R42, R25, R42, !PT ;  /* 0x0000002a192a7209 */ /* 0x000fe20007810000 */
[----:B------:R-:W0:Y:S01]  /*18a70*/  MUFU.TANH R31, R31 ;  /* 0x0000001f001f7308 */ /* 0x000e220000002400 */
[----:B------:R-:W-:-:S01]  /*18a80*/  FFMA.FTZ R155, R44, UR41, -R84 ;  /* 0x000000292c9b7c23 */ /* 0x000fc20008010854 */
[----:B------:R-:W-:-:S02]  /*18a90*/  ISETP.GT.AND P2, PT, R37, 0x28, PT ;  /* 0x000000282500780c */ /* 0x000fc40003f44270 */
[----:B------:R-:W-:Y:S02]  /*18aa0*/  FSEL R27, R27, -INF , P1 ;  /* 0xff8000001b1b7808 */ /* 0x000fe40000800000 */
[----:B------:R-:W-:Y:S02]  /*18ab0*/  FMNMX.FTZ R44, R41, R42, !PT ;  /* 0x0000002a292c7209 */ /* 0x000fe40007810000 */
[----:B------:R-:W1:Y:S01]  /*18ac0*/  MUFU.TANH R32, R32 ;  /* 0x0000002000207308 */ /* 0x000e620000002400 */
[----:B------:R-:W-:Y:S02]  /*18ad0*/  ISETP.GT.AND P1, PT, R37, 0x29, PT ;  /* 0x000000292500780c */ /* 0x000fe40003f24270 */
[----:B------:R-:W-:Y:S02]  /*18ae0*/  FSEL R42, R28, -INF , P2 ;  /* 0xff8000001c2a7808 */ /* 0x000fe40001000000 */
[----:B------:R-:W-:Y:S01]  /*18af0*/  FMNMX.FTZ R21, R27, R44, !PT ;  /* 0x0000002c1b157209 */ /* 0x000fe20007810000 */
[----:B------:R-:W-:Y:S01]  /*18b00*/  FFMA.FTZ R43, R43, UR41, -R84 ;  /* 0x000000292b2b7c23 */ /* 0x000fe20008010854 */
[----:B------:R-:W-:Y:S01]  /*18b10*/  ISETP.GT.AND P2, PT, R37, 0x30, PT ;  /* 0x000000302500780c */ /* 0x000fe20003f44270 */
[----:B------:R-:W2:Y:S01]  /*18b20*/  MUFU.TANH R33, R33 ;  /* 0x0000002100217308 */ /* 0x000ea20000002400 */
[----:B------:R-:W-:-:S02]  /*18b30*/  FSEL R29, R29, -INF , P1 ;  /* 0xff8000001d1d7808 */ /* 0x000fc40000800000 */
[----:B------:R-:W-:Y:S02]  /*18b40*/  FMNMX.FTZ R44, R42, R21, !PT ;  /* 0x000000152a2c7209 */ /* 0x000fe40007810000 */
[----:B------:R-:W-:Y:S02]  /*18b50*/  ISETP.GT.AND P1, PT, R37, 0x31, PT ;  /* 0x000000312500780c */ /* 0x000fe40003f24270 */
[----:B------:R-:W-:Y:S01]  /*18b60*/  FMNMX.FTZ R44, R29, R44, !PT ;  /* 0x0000002c1d2c7209 */ /* 0x000fe20007810000 */
[----:B------:R-:W3:Y:S01]  /*18b70*/  MUFU.TANH R35, R35 ;  /* 0x0000002300237308 */ /* 0x000ee20000002400 */
[----:B0-----:R-:W-:-:S07]  /*18b80*/  FSEL R31, R31, -INF , P1 ;  /* 0xff8000001f1f7808 */ /* 0x001fce0000800000 */
[----:B------:R0:W-:Y:S01]  /*18b90*/  MUFU.EX2 R26, R43 ;  /* 0x0000002b001a7308 */ /* 0x0001e20000000800 */
[----:B------:R-:W-:Y:S02]  /*18ba0*/  ISETP.GT.AND P1, PT, R37, 0x39, PT ;  /* 0x000000392500780c */ /* 0x000fe40003f24270 */
[----:B0-----:R-:W-:-:S05]  /*18bb0*/  FSEL R43, R30, -INF , P2 ;  /* 0xff8000001e2b7808 */ /* 0x001fca0001000000 */
[----:B------:R-:W0:Y:S01]  /*18bc0*/  MUFU.TANH R36, R36 ;  /* 0x0000002400247308 */ /* 0x000e220000002400 */
[----:B------:R-:W-:Y:S02]  /*18bd0*/  ISETP.GT.AND P2, PT, R37, 0x38, PT ;  /* 0x000000382500780c */ /* 0x000fe40003f44270 */
[----:B------:R-:W-:Y:S01]  /*18be0*/  FMNMX.FTZ R44, R43, R44, !PT ;  /* 0x0000002c2b2c7209 */ /* 0x000fe20007810000 */
[----:B------:R-:W-:Y:S01]  /*18bf0*/  FMUL.FTZ R64, R2, R64 ;  /* 0x0000004002407220 */ /* 0x000fe20000410000 */
[----:B-1----:R-:W-:Y:S02]  /*18c00*/  FSEL R32, R32, -INF , P2 ;  /* 0xff80000020207808 */ /* 0x002fe40001000000 */
[----:B------:R-:W-:Y:S01]  /*18c10*/  FMNMX.FTZ R21, R31, R44, !PT ;  /* 0x0000002c1f157209 */ /* 0x000fe20007810000 */
[----:B------:R-:W1:Y:S01]  /*18c20*/  MUFU.TANH R78, R78 ;  /* 0x0000004e004e7308 */ /* 0x000e620000002400 */
[----:B------:R-:W-:Y:S01]  /*18c30*/  ISETP.GT.AND P2, PT, R37, 0x40, PT ;  /* 0x000000402500780c */ /* 0x000fe20003f44270 */
[----:B------:R-:W-:Y:S01]  /*18c40*/  FMUL.FTZ R65, R2, R65 ;  /* 0x0000004102417220 */ /* 0x000fe20000410000 */
[----:B--2---:R-:W-:-:S02]  /*18c50*/  FSEL R33, R33, -INF , P1 ;  /* 0xff80000021217808 */ /* 0x004fc40000800000 */
[----:B------:R-:W-:-:S03]  /*18c60*/  FMNMX.FTZ R44, R32, R21, !PT ;  /* 0x00000015202c7209 */ /* 0x000fc60007810000 */
[----:B------:R-:W2:Y:S01]  /*18c70*/  MUFU.TANH R82, R82 ;  /* 0x0000005200527308 */ /* 0x000ea20000002400 */
[----:B------:R-:W-:Y:S01]  /*18c80*/  ISETP.GT.AND P1, PT, R37, 0x41, PT ;  /* 0x000000412500780c */ /* 0x000fe20003f24270 */
[----:B------:R-:W-:Y:S01]  /*18c90*/  FMUL.FTZ R68, R2, R68 ;  /* 0x0000004402447220 */ /* 0x000fe20000410000 */
[----:B---3--:R-:W-:Y:S02]  /*18ca0*/  FSEL R35, R35, -INF , P2 ;  /* 0xff80000023237808 */ /* 0x008fe40001000000 */
[----:B------:R-:W-:-:S03]  /*18cb0*/  FMNMX.FTZ R44, R33, R44, !PT ;  /* 0x0000002c212c7209 */ /* 0x000fc60007810000 */
[----:B------:R-:W3:Y:S01]  /*18cc0*/  MUFU.TANH R64, R64 ;  /* 0x0000004000407308 */ /* 0x000ee20000002400 */
[----:B------:R-:W-:Y:S01]  /*18cd0*/  ISETP.GT.AND P2, PT, R37, 0x48, PT ;  /* 0x000000482500780c */ /* 0x000fe20003f44270 */
[----:B------:R-:W-:Y:S01]  /*18ce0*/  FMUL.FTZ R69, R2, R69 ;  /* 0x0000004502457220 */ /* 0x000fe20000410000 */
[----:B0-----:R-:W-:Y:S02]  /*18cf0*/  FSEL R36, R36, -INF , P1 ;  /* 0xff80000024247808 */ /* 0x001fe40000800000 */
[----:B------:R-:W-:-:S03]  /*18d00*/  FMNMX.FTZ R21, R35, R44, !PT ;  /* 0x0000002c23157209 */ /* 0x000fc60007810000 */
[----:B------:R-:W0:Y:S01]  /*18d10*/  MUFU.TANH R65, R65 ;  /* 0x0000004100417308 */ /* 0x000e220000002400 */
[----:B------:R-:W-:Y:S01]  /*18d20*/  ISETP.GT.AND P1, PT, R37, 0x49, PT ;  /* 0x000000492500780c */ /* 0x000fe20003f24270 */
[----:B------:R-:W-:Y:S01]  /*18d30*/  FMUL.FTZ R72, R2, R72 ;  /* 0x0000004802487220 */ /* 0x000fe20000410000 */
[----:B-1----:R-:W-:Y:S02]  /*18d40*/  FSEL R78, R78, -INF , P2 ;  /* 0xff8000004e4e7808 */ /* 0x002fe40001000000 */
[----:B------:R-:W-:-:S03]  /*18d50*/  FMNMX.FTZ R21, R36, R21, !PT ;  /* 0x0000001524157209 */ /* 0x000fc60007810000 */
[----:B------:R-:W1:Y:S01]  /*18d60*/  MUFU.TANH R68, R68 ;  /* 0x0000004400447308 */ /* 0x000e620000002400 */
[----:B------:R-:W-:Y:S01]  /*18d70*/  ISETP.GT.AND P2, PT, R37, 0x50, PT ;  /* 0x000000502500780c */ /* 0x000fe20003f44270 */
[----:B------:R-:W-:Y:S01]  /*18d80*/  FMUL.FTZ R73, R2, R73 ;  /* 0x0000004902497220 */ /* 0x000fe20000410000 */
[----:B--2---:R-:W-:Y:S02]  /*18d90*/  FSEL R82, R82, -INF , P1 ;  /* 0xff80000052527808 */ /* 0x004fe40000800000 */
[----:B------:R-:W-:-:S03]  /*18da0*/  FMNMX.FTZ R21, R78, R21, !PT ;  /* 0x000000154e157209 */ /* 0x000fc60007810000 */
[----:B------:R-:W2:Y:S01]  /*18db0*/  MUFU.TANH R69, R69 ;  /* 0x0000004500457308 */ /* 0x000ea20000002400 */
[----:B------:R-:W-:-:S01]  /*18dc0*/  FFMA.FTZ R46, R46, UR41, -R84 ;  /* 0x000000292e2e7c23 */ /* 0x000fc20008010854 */
[C---:B------:R-:W-:Y:S01]  /*18dd0*/  ISETP.GT.AND P1, PT, R37.reuse, 0x51, PT ;  /* 0x000000512500780c */ /* 0x040fe20003f24270 */
[----:B------:R-:W-:Y:S01]  /*18de0*/  FMUL.FTZ R76, R2, R76 ;  /* 0x0000004c024c7220 */ /* 0x000fe20000410000 */
[----:B---3--:R-:W-:Y:S02]  /*18df0*/  FSEL R64, R64, -INF , P2 ;  /* 0xff80000040407808 */ /* 0x008fe40001000000 */
[----:B------:R-:W-:Y:S02]  /*18e00*/  FMNMX.FTZ R21, R82, R21, !PT ;  /* 0x0000001552157209 */ /* 0x000fe40007810000 */
[----:B------:R-:W3:Y:S01]  /*18e10*/  MUFU.TANH R72, R72 ;  /* 0x0000004800487308 */ /* 0x000ee20000002400 */
[----:B------:R-:W-:Y:S01]  /*18e20*/  ISETP.GT.AND P2, PT, R37, 0x58, PT ;  /* 0x000000582500780c */ /* 0x000fe20003f44270 */
[----:B------:R-:W-:Y:S01]  /*18e30*/  FMUL.FTZ R77, R2, R77 ;  /* 0x0000004d024d7220 */ /* 0x000fe20000410000 */
[----:B0-----:R-:W-:-:S05]  /*18e40*/  FSEL R65, R65, -INF , P1 ;  /* 0xff80000041417808 */ /* 0x001fca0000800000 */
[----:B------:R-:W0:Y:S01]  /*18e50*/  MUFU.TANH R73, R73 ;  /* 0x0000004900497308 */ /* 0x000e220000002400 */
[----:B------:R-:W-:Y:S01]  /*18e60*/  ISETP.GT.AND P1, PT, R37, 0x59, PT ;  /* 0x000000592500780c */ /* 0x000fe20003f24270 */
[----:B------:R-:W-:Y:S01]  /*18e70*/  FMUL.FTZ R80, R2, R80 ;  /* 0x0000005002507220 */ /* 0x000fe20000410000 */
[----:B-1----:R-:W-:-:S05]  /*18e80*/  FSEL R68, R68, -INF , P2 ;  /* 0xff80000044447808 */ /* 0x002fca0001000000 */
[----:B------:R1:W-:Y:S01]  /*18e90*/  MUFU.EX2 R28, R46 ;  /* 0x0000002e001c7308 */ /* 0x0003e20000000800 */
[----:B------:R-:W-:-:S01]  /*18ea0*/  FFMA.FTZ R30, R48, UR41, -R84 ;  /* 0x00000029301e7c23 */ /* 0x000fc20008010854 */
[----:B-1----:R-:W-:-:S06]  /*18eb0*/  FMNMX.FTZ R46, R64, R21, !PT ;  /* 0x00000015402e7209 */ /* 0x002fcc0007810000 */
[----:B------:R-:W1:Y:S01]  /*18ec0*/  MUFU.TANH R76, R76 ;  /* 0x0000004c004c7308 */ /* 0x000e620000002400 */
[----:B------:R-:W-:Y:S01]  /*18ed0*/  FMNMX.FTZ R21, R65, R46, !PT ;  /* 0x0000002e41157209 */ /* 0x000fe20007810000 */
[----:B------:R-:W-:Y:S01]  /*18ee0*/  FMUL.FTZ R81, R2, R81 ;  /* 0x0000005102517220 */ /* 0x000fe20000410000 */
[----:B------:R-:W-:Y:S02]  /*18ef0*/  ISETP.GT.AND P2, PT, R37, 0x60, PT ;  /* 0x000000602500780c */ /* 0x000fe40003f44270 */
[----:B--2---:R-:W-:-:S03]  /*18f00*/  FSEL R69, R69, -INF , P1 ;  /* 0xff80000045457808 */ /* 0x004fc60000800000 */
[----:B------:R-:W2:Y:S01]  /*18f10*/  MUFU.TANH R77, R77 ;  /* 0x0000004d004d7308 */ /* 0x000ea20000002400 */
[----:B------:R-:W-:Y:S02]  /*18f20*/  FMNMX.FTZ R48, R68, R21, !PT ;  /* 0x0000001544307209 */ /* 0x000fe40007810000 */
[----:B------:R-:W-:Y:S02]  /*18f30*/  ISETP.GT.AND P1, PT, R37, 0x61, PT ;  /* 0x000000612500780c */ /* 0x000fe40003f24270 */
[----:B---3--:R-:W-:Y:S02]  /*18f40*/  FSEL R72, R72, -INF , P2 ;  /* 0xff80000048487808 */ /* 0x008fe40001000000 */
[----:B------:R-:W-:Y:S01]  /*18f50*/  FMNMX.FTZ R21, R69, R48, !PT ;  /* 0x0000003045157209 */ /* 0x000fe20007810000 */
[----:B------:R-:W3:Y:S01]  /*18f60*/  MUFU.TANH R80, R80 ;  /* 0x0000005000507308 */ /* 0x000ee20000002400 */
[----:B------:R-:W-:Y:S01]  /*18f70*/  ISETP.GT.AND P2, PT, R37, 0x68, PT ;  /* 0x000000682500780c */ /* 0x000fe20003f44270 */
[----:B------:R-:W-:Y:S01]  /*18f80*/  FMUL.FTZ R85, R2, R85 ;  /* 0x0000005502557220 */ /* 0x000fe20000410000 */
[----:B0-----:R-:W-:-:S02]  /*18f90*/  FSEL R73, R73, -INF , P1 ;  /* 0xff80000049497808 */ /* 0x001fc40000800000 */
[----:B------:R-:W-:-:S03]  /*18fa0*/  FMNMX.FTZ R48, R72, R21, !PT ;  /* 0x0000001548307209 */ /* 0x000fc60007810000 */
[----:B------:R-:W0:Y:S01]  /*18fb0*/  MUFU.TANH R81, R81 ;  /* 0x0000005100517308 */ /* 0x000e220000002400 */
[----:B------:R-:W-:Y:S02]  /*18fc0*/  ISETP.GT.AND P1, PT, R37, 0x69, PT ;  /* 0x000000692500780c */ /* 0x000fe40003f24270 */
[----:B-1----:R-:W-:Y:S02]  /*18fd0*/  FSEL R76, R76, -INF , P2 ;  /* 0xff8000004c4c7808 */ /* 0x002fe40001000000 */
[----:B------:R-:W-:-:S03]  /*18fe0*/  FMNMX.FTZ R21, R73, R48, !PT ;  /* 0x0000003049157209 */ /* 0x000fc60007810000 */
[----:B------:R-:W1:Y:S01]  /*18ff0*/  MUFU.TANH R83, R83 ;  /* 0x0000005300537308 */ /* 0x000e620000002400 */
[----:B------:R-:W-:Y:S02]  /*19000*/  ISETP.GT.AND P2, PT, R37, 0x70, PT ;  /* 0x000000702500780c */ /* 0x000fe40003f44270 */
[----:B--2---:R-:W-:Y:S02]  /*19010*/  FSEL R77, R77, -INF , P1 ;  /* 0xff8000004d4d7808 */ /* 0x004fe40000800000 */
[----:B------:R-:W-:-:S03]  /*19020*/  FMNMX.FTZ R48, R76, R21, !PT ;  /* 0x000000154c307209 */ /* 0x000fc60007810000 */
[----:B------:R-:W2:Y:S01]  /*19030*/  MUFU.TANH R85, R85 ;  /* 0x0000005500557308 */ /* 0x000ea20000002400 */
[----:B------:R-:W-:Y:S02]  /*19040*/  ISETP.GT.AND P1, PT, R37, 0x71, PT ;  /* 0x000000712500780c */ /* 0x000fe40003f24270 */
[----:B---3--:R-:W-:Y:S02]  /*19050*/  FSEL R80, R80, -INF , P2 ;  /* 0xff80000050507808 */ /* 0x008fe40001000000 */
[----:B------:R-:W-:Y:S02]  /*19060*/  FMNMX.FTZ R21, R77, R48, !PT ;  /* 0x000000304d157209 */ /* 0x000fe40007810000 */
[----:B------:R-:W-:Y:S02]  /*19070*/  ISETP.GT.AND P2, PT, R37, 0x78, PT ;  /* 0x000000782500780c */ /* 0x000fe40003f44270 */
[----:B0-----:R-:W-:Y:S02]  /*19080*/  FSEL R81, R81, -INF , P1 ;  /* 0xff80000051517808 */ /* 0x001fe40000800000 */
[----:B------:R-:W-:-:S02]  /*19090*/  FMNMX.FTZ R48, R80, R21, !PT ;  /* 0x0000001550307209 */ /* 0x000fc40007810000 */
[----:B------:R-:W-:Y:S02]  /*190a0*/  ISETP.GT.AND P1, PT, R37, 0x79, PT ;  /* 0x000000792500780c */ /* 0x000fe40003f24270 */
[----:B-1----:R-:W-:Y:S02]  /*190b0*/  FSEL R83, R83, -INF , P2 ;  /* 0xff80000053537808 */ /* 0x002fe40001000000 */
[----:B------:R-:W-:Y:S01]  /*190c0*/  FMNMX.FTZ R48, R81, R48, !PT ;  /* 0x0000003051307209 */ /* 0x000fe20007810000 */
[--C-:B------:R-:W-:Y:S01]  /*190d0*/  FFMA.FTZ R157, R47, UR41, -R84.reuse ;  /* 0x000000292f9d7c23 */ /* 0x100fe20008010854 */
[----:B------:R-:W-:-:S01]  /*190e0*/  FFMA.FTZ R47, R50, UR41, -R84 ;  /* 0x00000029322f7c23 */ /* 0x000fc20008010854 */
[----:B--2---:R-:W-:Y:S02]  /*190f0*/  FSEL R85, R85, -INF , P1 ;  /* 0xff80000055557808 */ /* 0x004fe40000800000 */
[----:B------:R-:W-:-:S04]  /*19100*/  FMNMX.FTZ R50, R83, R48, !PT ;  /* 0x0000003053327209 */ /* 0x000fc80007810000 */
[----:B------:R-:W-:Y:S01]  /*19110*/  FMNMX.FTZ R21, R85, R50, !PT ;  /* 0x0000003255157209 */ /* 0x000fe20007810000 */
[----:B------:R-:W-:-:S04]  /*19120*/  FFMA.FTZ R46, R52, UR41, -R84 ;  /* 0x00000029342e7c23 */ /* 0x000fc80008010854 */
[----:B------:R-:W0:Y:S01]  /*19130*/  SHFL.BFLY PT, R52, R21, 0x2, 0x1f ;  /* 0x0c401f0015347f89 */ /* 0x000e2200000e0000 */
[----:B------:R-:W-:-:S04]  /*19140*/  FFMA.FTZ R56, R56, UR41, -R84 ;  /* 0x0000002938387c23 */ /* 0x000fc80008010854 */
[----:B------:R0:W-:Y:S02]  /*19150*/  MUFU.EX2 R48, R56 ;  /* 0x0000003800307308 */ /* 0x0001e40000000800 */
[----:B0-----:R-:W-:-:S05]  /*19160*/  FMNMX.FTZ R56, R21, R52, !PT ;  /* 0x0000003415387209 */ /* 0x001fca0007810000 */
[----:B------:R-:W0:Y:S01]  /*19170*/  SHFL.BFLY PT, R21, R56, 0x1, 0x1f ;  /* 0x0c201f0038157f89 */ /* 0x000e2200000e0000 */
[----:B------:R-:W-:Y:S01]  /*19180*/  MUFU.EX2 R153, R153 ;  /* 0x0000009900997308 */ /* 0x000fe20000000800 */
[----:B------:R-:W-:-:S01]  /*19190*/  FFMA.FTZ R52, R70, UR41, -R84 ;  /* 0x0000002946347c23 */ /* 0x000fc20008010854 */
[----:B0-----:R-:W-:Y:S01]  /*191a0*/  FMNMX.FTZ R21, R56, R21, !PT ;  /* 0x0000001538157209 */ /* 0x001fe20007810000 */
[----:B------:R-:W-:-:S01]  /*191b0*/  FFMA.FTZ R56, R60, UR41, -R84 ;  /* 0x000000293c387c23 */ /* 0x000fc20008010854 */
[----:B------:R-:W-:Y:S02]  /*191c0*/  IMAD.U32 R60, RZ, RZ, UR41 ;  /* 0x00000029ff3c7e24 */ /* 0x000fe4000f8e00ff */
[C---:B------:R-:W-:Y:S02]  /*191d0*/  FSETP.NEU.FTZ.AND P1, PT, R21.reuse, -INF , PT ;  /* 0xff8000001500780b */ /* 0x040fe40003f3d000 */
[----:B------:R-:W-:-:S05]  /*191e0*/  FFMA.FTZ R60, R21, R60, -8 ;  /* 0xc1000000153c7423 */ /* 0x000fca000001003c */
[----:B------:R-:W-:-:S05]  /*191f0*/  FSEL R60, R60, RZ, P1 ;  /* 0x000000ff3c3c7208 */ /* 0x000fca0000800000 */
[--C-:B------:R-:W-:Y:S01]  /*19200*/  FFMA.FTZ R152, R0, UR41, -R60.reuse ;  /* 0x0000002900987c23 */ /* 0x100fe2000801083c */
[----:B------:R-:W-:-:S01]  /*19210*/  FFMA.FTZ R39, R39, UR41, -R60 ;  /* 0x0000002927277c23 */ /* 0x000fc2000801083c */
[----:B------:R-:W-:Y:S01]  /*19220*/  FFMA.FTZ R0, R7, UR41, -R60 ;  /* 0x0000002907007c23 */ /* 0x000fe2000801083c */
[----:B------:R-:W0:Y:S01]  /*19230*/  MUFU.EX2 R34, R34 ;  /* 0x0000002200227308 */ /* 0x000e220000000800 */
[----:B------:R-:W-:-:S01]  /*19240*/  FFMA.FTZ R70, R55, UR41, -R84 ;  /* 0x0000002937467c23 */ /* 0x000fc20008010854 */
[----:B------:R-:W-:-:S06]  /*19250*/  FFMA.FTZ R55, R8, UR41, -R60 ;  /* 0x0000002908377c23 */ /* 0x000fcc000801083c */
[----:B------:R-:W-:Y:S01]  /*19260*/  MUFU.EX2 R152, R152 ;  /* 0x0000009800987308 */ /* 0x000fe20000000800 */
[----:B------:R-:W-:-:S07]  /*19270*/  FFMA.FTZ R154, R38, UR41, -R60 ;  /* 0x00000029269a7c23 */ /* 0x000fce000801083c */
[----:B------:R-:W1:Y:S01]  /*19280*/  MUFU.EX2 R39, R39 ;  /* 0x0000002700277308 */ /* 0x000e620000000800 */
[----:B------:R-:W-:-:S07]  /*19290*/  FFMA.FTZ R7, R40, UR41, -R60 ;  /* 0x0000002928077c23 */ /* 0x000fce000801083c */
[----:B------:R-:W2:Y:S01]  /*192a0*/  MUFU.EX2 R0, R0 ;  /* 0x0000000000007308 */ /* 0x000ea20000000800 */
[----:B------:R-:W-:-:S01]  /*192b0*/  FFMA.FTZ R37, R58, UR41, -R84 ;  /* 0x000000293a257c23 */ /* 0x000fc20008010854 */
[----:B------:R-:W-:-:S06]  /*192c0*/  FFMA.FTZ R58, R59, UR41, -R84 ;  /* 0x000000293b3a7c23 */ /* 0x000fcc0008010854 */
[----:B------:R-:W3:Y:S01]  /*192d0*/  MUFU.EX2 R55, R55 ;  /* 0x0000003700377308 */ /* 0x000ee20000000800 */
[----:B------:R-:W-:-:S01]  /*192e0*/  FFMA.FTZ R8, R24, UR41, -R60 ;  /* 0x0000002918087c23 */ /* 0x000fc2000801083c */
[--C-:B------:R-:W-:Y:S01]  /*192f0*/  FFMA.FTZ R59, R25, UR41, -R60.reuse ;  /* 0x00000029193b7c23 */ /* 0x100fe2000801083c */
[----:B------:R-:W-:-:S01]  /*19300*/  FFMA.FTZ R158, R43, UR41, -R60 ;  /* 0x000000292b9e7c23 */ /* 0x000fc2000801083c */
[----:B------:R-:W-:-:S04]  /*19310*/  FFMA.FTZ R25, R27, UR41, -R60 ;  /* 0x000000291b197c23 */ /* 0x000fc8000801083c */
[----:B------:R-:W4:Y:S01]  /*19320*/  MUFU.EX2 R155, R155 ;  /* 0x0000009b009b7308 */ /* 0x000f220000000800 */
[----:B------:R-:W-:-:S01]  /*19330*/  FFMA.FTZ R43, R33, UR41, -R60 ;  /* 0x00000029212b7c23 */ /* 0x000fc2000801083c */
[----:B------:R-:W-:Y:S01]  /*19340*/  FFMA.FTZ R27, R31, UR41, -R60 ;  /* 0x000000291f1b7c23 */ /* 0x000fe2000801083c */
[----:B0-----:R-:W-:-:S05]  /*19350*/  FADD.FTZ R33, R153, R34 ;  /* 0x0000002299217221 */ /* 0x001fca0000010000 */
[----:B------:R-:W0:Y:S01]  /*19360*/  MUFU.EX2 R154, R154 ;  /* 0x0000009a009a7308 */ /* 0x000e220000000800 */
[----:B------:R-:W-:-:S01]  /*19370*/  FFMA.FTZ R45, R45, UR41, -R84 ;  /* 0x000000292d2d7c23 */ /* 0x000fc20008010854 */
[----:B-1----:R-:W-:Y:S01]  /*19380*/  FADD.FTZ R31, R152, R39 ;  /* 0x00000027981f7221 */ /* 0x002fe20000010000 */
[----:B------:R-:W-:-:S05]  /*19390*/  FADD.FTZ R40, R6, R33 ;  /* 0x0000002106287221 */ /* 0x000fca0000010000 */
[----:B------:R-:W1:Y:S01]  /*193a0*/  MUFU.EX2 R7, R7 ;  /* 0x0000000700077308 */ /* 0x000e620000000800 */
[----:B--2---:R-:W-:-:S01]  /*193b0*/  FADD.FTZ R38, R0, R31 ;  /* 0x0000001f00267221 */ /* 0x004fc20000010000 */
[----:B------:R-:W-:Y:S01]  /*193c0*/  FFMA.FTZ R156, R41, UR41, -R60 ;  /* 0x00000029299c7c23 */ /* 0x000fe2000801083c */
[----:B------:R-:W-:-:S05]  /*193d0*/  FADD.FTZ R40, R9, R40 ;  /* 0x0000002809287221 */ /* 0x000fca0000010000 */
[----:B------:R-:W2:Y:S01]  /*193e0*/  MUFU.EX2 R8, R8 ;  /* 0x0000000800087308 */ /* 0x000ea20000000800 */
[----:B---3--:R-:W-:-:S01]  /*193f0*/  FADD.FTZ R31, R55, R38 ;  /* 0x00000026371f7221 */ /* 0x008fc20000010000 */
[----:B----4-:R-:W-:-:S06]  /*19400*/  FADD.FTZ R33, R155, R40 ;  /* 0x000000289b217221 */ /* 0x010fcc0000010000 */
[----:B------:R-:W3:Y:S01]  /*19410*/  MUFU.EX2 R45, R45 ;  /* 0x0000002d002d7308 */ /* 0x000ee20000000800 */
[----:B0-----:R-:W-:-:S01]  /*19420*/  FADD.FTZ R38, R154, R31 ;  /* 0x0000001f9a267221 */ /* 0x001fc20000010000 */
[----:B------:R-:W-:-:S06]  /*19430*/  FFMA.FTZ R161, R57, UR41, -R84 ;  /* 0x0000002939a17c23 */ /* 0x000fcc0008010854 */
[----:B------:R-:W0:Y:S01]  /*19440*/  MUFU.EX2 R59, R59 ;  /* 0x0000003b003b7308 */ /* 0x000e220000000800 */
[----:B------:R-:W-:-:S01]  /*19450*/  FFMA.FTZ R24, R42, UR41, -R60 ;  /* 0x000000292a187c23 */ /* 0x000fc2000801083c */
[--C-:B------:R-:W-:Y:S01]  /*19460*/  FFMA.FTZ R49, R49, UR41, -R84.reuse ;  /* 0x0000002931317c23 */ /* 0x100fe20008010854 */
[----:B------:R-:W-:-:S05]  /*19470*/  FFMA.FTZ R57, R61, UR41, -R84 ;  /* 0x000000293d397c23 */ /* 0x000fca0008010854 */
[----:B------:R-:W4:Y:S01]  /*19480*/  MUFU.EX2 R157, R157 ;  /* 0x0000009d009d7308 */ /* 0x000f220000000800 */
[----:B------:R-:W-:-:S01]  /*19490*/  FADD.FTZ R61, R26, R33 ;  /* 0x000000211a3d7221 */ /* 0x000fc20000010000 */
[----:B-1----:R-:W-:-:S06]  /*194a0*/  FADD.FTZ R33, R7, R38 ;  /* 0x0000002607217221 */ /* 0x002fcc0000010000 */
[----:B------:R-:W1:Y:S01]  /*194b0*/  MUFU.EX2 R156, R156 ;  /* 0x0000009c009c7308 */ /* 0x000e620000000800 */
[----:B------:R-:W-:-:S01]  /*194c0*/  FFMA.FTZ R41, R29, UR41, -R60 ;  /* 0x000000291d297c23 */ /* 0x000fc2000801083c */
[----:B------:R-:W-:-:S06]  /*194d0*/  FADD.FTZ R40, R28, R61 ;  /* 0x0000003d1c287221 */ /* 0x000fcc0000010000 */
[----:B------:R-:W5:Y:S01]  /*194e0*/  MUFU.EX2 R30, R30 ;  /* 0x0000001e001e7308 */ /* 0x000f620000000800 */
[----:B------:R-:W-:-:S01]  /*194f0*/  FFMA.FTZ R159, R51, UR41, -R84 ;  /* 0x00000029339f7c23 */ /* 0x000fc20008010854 */
[----:B--2---:R-:W-:-:S06]  /*19500*/  FADD.FTZ R38, R8, R33 ;  /* 0x0000002108267221 */ /* 0x004fcc0000010000 */
[----:B------:R-:W2:Y:S01]  /*19510*/  MUFU.EX2 R25, R25 ;  /* 0x0000001900197308 */ /* 0x000ea20000000800 */
[----:B---3--:R-:W-:-:S01]  /*19520*/  FADD.FTZ R40, R45, R40 ;  /* 0x000000282d287221 */ /* 0x008fc20000010000 */
[----:B0-----:R-:W-:-:S06]  /*19530*/  FADD.FTZ R33, R59, R38 ;  /* 0x000000263b217221 */ /* 0x001fcc0000010000 */
[----:B------:R0:W3:Y:S08]  /*19540*/  MUFU.EX2 R44, R49 ;  /* 0x00000031002c7308 */ /* 0x0000f00000000800 */
[----:B------:R-:W3:Y:S01]  /*19550*/  MUFU.EX2 R24, R24 ;  /* 0x0000001800187308 */ /* 0x000ee20000000800 */
[----:B----4-:R-:W-:-:S01]  /*19560*/  FADD.FTZ R61, R157, R40 ;  /* 0x000000289d3d7221 */ /* 0x010fc20000010000 */
[----:B0-----:R-:W-:-:S06]  /*19570*/  FFMA.FTZ R49, R54, UR41, -R84 ;  /* 0x0000002936317c23 */ /* 0x001fcc0008010854 */
[----:B------:R-:W0:Y:S01]  /*19580*/  MUFU.EX2 R47, R47 ;  /* 0x0000002f002f7308 */ /* 0x000e220000000800 */
[----:B-1----:R-:W-:-:S01]  /*19590*/  FADD.FTZ R40, R156, R33 ;  /* 0x000000219c287221 */ /* 0x002fc20000010000 */
[----:B------:R-:W-:-:S06]  /*195a0*/  FFMA.FTZ R32, R32, UR41, -R60 ;  /* 0x0000002920207c23 */ /* 0x000fcc000801083c */
[----:B------:R-:W1:Y:S01]  /*195b0*/  MUFU.EX2 R41, R41 ;  /* 0x0000002900297308 */ /* 0x000e620000000800 */
[----:B------:R-:W-:-:S01]  /*195c0*/  FFMA.FTZ R163, R63, UR41, -R84 ;  /* 0x000000293fa37c23 */ /* 0x000fc20008010854 */
[----:B-----5:R-:W-:-:S06]  /*195d0*/  FADD.FTZ R63, R30, R61 ;  /* 0x0000003d1e3f7221 */ /* 0x020fcc0000010000 */
[----:B------:R-:W4:Y:S01]  /*195e0*/  MUFU.EX2 R159, R159 ;  /* 0x0000009f009f7308 */ /* 0x000f220000000800 */
[----:B------:R-:W-:-:S01]  /*195f0*/  FFMA.FTZ R54, R53, UR41, -R84 ;  /* 0x0000002935367c23 */ /* 0x000fc20008010854 */
[----:B--2---:R-:W-:-:S06]  /*19600*/  FADD.FTZ R33, R25, R40 ;  /* 0x0000002819217221 */ /* 0x004fcc0000010000 */
[----:B------:R-:W2:Y:S01]  /*19610*/  MUFU.EX2 R158, R158 ;  /* 0x0000009e009e7308 */ /* 0x000ea20000000800 */
[----:B---3--:R-:W-:-:S01]  /*19620*/  FADD.FTZ R42, R44, R63 ;  /* 0x0000003f2c2a7221 */ /* 0x008fc20000010000 */
[----:B------:R-:W-:-:S06]  /*19630*/  FADD.FTZ R40, R24, R33 ;  /* 0x0000002118287221 */ /* 0x000fcc0000010000 */
[----:B------:R-:W3:Y:S01]  /*19640*/  MUFU.EX2 R46, R46 ;  /* 0x0000002e002e7308 */ /* 0x000ee20000000800 */
[----:B------:R-:W-:-:S07]  /*19650*/  FFMA.FTZ R160, R35, UR41, -R60 ;  /* 0x0000002923a07c23 */ /* 0x000fce000801083c */
[----:B------:R-:W5:Y:S01]  /*19660*/  MUFU.EX2 R27, R27 ;  /* 0x0000001b001b7308 */ /* 0x000f620000000800 */
[----:B0-----:R-:W-:-:S01]  /*19670*/  FADD.FTZ R42, R47, R42 ;  /* 0x0000002a2f2a7221 */ /* 0x001fc20000010000 */
[----:B-1----:R-:W-:-:S06]  /*19680*/  FADD.FTZ R33, R41, R40 ;  /* 0x0000002829217221 */ /* 0x002fcc0000010000 */
[----:B------:R-:W0:Y:S01]  /*19690*/  MUFU.EX2 R49, R49 ;  /* 0x0000003100317308 */ /* 0x000e220000000800 */
[----:B------:R-:W-:-:S07]  /*196a0*/  FFMA.FTZ R29, R36, UR41, -R60 ;  /* 0x00000029241d7c23 */ /* 0x000fce000801083c */
[----:B------:R-:W1:Y:S01]  /*196b0*/  MUFU.EX2 R32, R32 ;  /* 0x0000002000207308 */ /* 0x000e620000000800 */
[----:B----4-:R-:W-:-:S01]  /*196c0*/  FADD.FTZ R63, R159, R42 ;  /* 0x0000002a9f3f7221 */ /* 0x010fc20000010000 */
[----:B--2---:R-:W-:-:S06]  /*196d0*/  FADD.FTZ R40, R158, R33 ;  /* 0x000000219e287221 */ /* 0x004fcc0000010000 */
[----:B------:R-:W2:Y:S01]  /*196e0*/  MUFU.EX2 R54, R54 ;  /* 0x0000003600367308 */ /* 0x000ea20000000800 */
[----:B------:R-:W-:-:S07]  /*196f0*/  FFMA.FTZ R35, R78, UR41, -R60 ;  /* 0x000000294e237c23 */ /* 0x000fce000801083c */
[----:B------:R-:W4:Y:S01]  /*19700*/  MUFU.EX2 R43, R43 ;  /* 0x0000002b002b7308 */ /* 0x000f220000000800 */
[----:B---3--:R-:W-:-:S01]  /*19710*/  FADD.FTZ R42, R46, R63 ;  /* 0x0000003f2e2a7221 */ /* 0x008fc20000010000 */
[----:B-----5:R-:W-:-:S06]  /*19720*/  FADD.FTZ R63, R27, R40 ;  /* 0x000000281b3f7221 */ /* 0x020fcc0000010000 */
[----:B------:R-:W3:Y:S01]  /*19730*/  MUFU.EX2 R161, R161 ;  /* 0x000000a100a17308 */ /* 0x000ee20000000800 */
[----:B------:R-:W-:-:S07]  /*19740*/  FFMA.FTZ R36, R82, UR41, -R60 ;  /* 0x0000002952247c23 */ /* 0x000fce000801083c */
[----:B------:R-:W5:Y:S01]  /*19750*/  MUFU.EX2 R160, R160 ;  /* 0x000000a000a07308 */ /* 0x000f620000000800 */
[----:B------:R-:W-:-:S01]  /*19760*/  FFMA.FTZ R31, R65, UR41, -R60 ;  /* 0x00000029411f7c23 */ /* 0x000fc2000801083c */
[----:B0-----:R-:W-:Y:S01]  /*19770*/  FADD.FTZ R65, R49, R42 ;  /* 0x0000002a31417221 */ /* 0x001fe20000010000 */
[----:B-1----:R-:W-:-:S05]  /*19780*/  FADD.FTZ R40, R32, R63 ;  /* 0x0000003f20287221 */ /* 0x002fca0000010000 */
[----:B------:R-:W0:Y:S01]  /*19790*/  MUFU.EX2 R29, R29 ;  /* 0x0000001d001d7308 */ /* 0x000e220000000800 */
[----:B------:R-:W-:-:S01]  /*197a0*/  FFMA.FTZ R162, R64, UR41, -R60 ;  /* 0x0000002940a27c23 */ /* 0x000fc2000801083c */
[----:B--2---:R-:W-:-:S06]  /*197b0*/  FADD.FTZ R42, R54, R65 ;  /* 0x00000041362a7221 */ /* 0x004fcc0000010000 */
[----:B------:R-:W1:Y:S01]  /*197c0*/  MUFU.EX2 R37, R37 ;  /* 0x0000002500257308 */ /* 0x000e620000000800 */
[----:B------:R-:W-:-:S01]  /*197d0*/  FFMA.FTZ R50, R62, UR41, -R84 ;  /* 0x000000293e327c23 */ /* 0x000fc20008010854 */
[----:B----4-:R-:W-:-:S06]  /*197e0*/  FADD.FTZ R63, R43, R40 ;  /* 0x000000282b3f7221 */ /* 0x010fcc0000010000 */
[----:B------:R-:W2:Y:S01]  /*197f0*/  MUFU.EX2 R35, R35 ;  /* 0x0000002300237308 */ /* 0x000ea20000000800 */
[----:B---3--:R-:W-:-:S01]  /*19800*/  FADD.FTZ R65, R161, R42 ;  /* 0x0000002aa1417221 */ /* 0x008fc20000010000 */
[----:B------:R-:W-:-:S06]  /*19810*/  FFMA.FTZ R51, R67, UR41, -R84 ;  /* 0x0000002943337c23 */ /* 0x000fcc0008010854 */
[----:B------:R-:W3:Y:S01]  /*19820*/  MUFU.EX2 R58, R58 ;  /* 0x0000003a003a7308 */ /* 0x000ee20000000800 */
[----:B-----5:R-:W-:-:S01]  /*19830*/  FADD.FTZ R64, R160, R63 ;  /* 0x0000003fa0407221 */ /* 0x020fc20000010000 */
[----:B------:R-:W-:-:S06]  /*19840*/  FFMA.FTZ R38, R68, UR41, -R60 ;  /* 0x0000002944267c23 */ /* 0x000fcc000801083c */
[----:B------:R-:W4:Y:S01]  /*19850*/  MUFU.EX2 R36, R36 ;  /* 0x0000002400247308 */ /* 0x000f220000000800 */
[----:B------:R-:W-:Y:S02]  /*19860*/  VIADD R42, R3, 0x38840 ;  /* 0x00038840032a7836 */ /* 0x000fe40000000000 */
[----:B------:R-:W-:Y:S01]  /*19870*/  FADD.FTZ R68, R48, R65 ;  /* 0x0000004130447221 */ /* 0x000fe20000010000 */
[----:B------:R-:W-:-:S04]  /*19880*/  IMAD.U32 R63, RZ, RZ, UR37 ;  /* 0x00000025ff3f7e24 */ /* 0x000fc8000f8e00ff */
[----:B------:R-:W5:Y:S01]  /*19890*/  MUFU.EX2 R163, R163 ;  /* 0x000000a300a37308 */ /* 0x000f620000000800 */
[----:B------:R-:W-:-:S01]  /*198a0*/  FFMA.FTZ R62, R66, UR41, -R84 ;  /* 0x00000029423e7c23 */ /* 0x000fc20008010854 */
[----:B0-----:R-:W-:-:S06]  /*198b0*/  FADD.FTZ R64, R29, R64 ;  /* 0x000000401d407221 */ /* 0x001fcc0000010000 */
[----:B------:R-:W0:Y:S01]  /*198c0*/  MUFU.EX2 R162, R162 ;  /* 0x000000a200a27308 */ /* 0x000e220000000800 */
[----:B------:R-:W-:-:S01]  /*198d0*/  FFMA.FTZ R61, R69, UR41, -R60 ;  /* 0x00000029453d7c23 */ /* 0x000fc2000801083c */
[----:B-1----:R-:W-:Y:S01]  /*198e0*/  FADD.FTZ R67, R37, R68 ;  /* 0x0000004425437221 */ /* 0x002fe20000010000 */
[----:B------:R-:W-:-:S05]  /*198f0*/  PRMT R42, R63, 0x654, R42 ;  /* 0x000006543f2a7816 */ /* 0x000fca000000002a */
[----:B------:R-:W1:Y:S01]  /*19900*/  MUFU.EX2 R50, R50 ;  /* 0x0000003200327308 */ /* 0x000e620000000800 */
[----:B------:R-:W-:-:S01]  /*19910*/  FFMA.FTZ R165, R71, UR41, -R84 ;  /* 0x0000002947a57c23 */ /* 0x000fc20008010854 */
[----:B--2---:R-:W-:-:S06]  /*19920*/  FADD.FTZ R63, R35, R64 ;  /* 0x00000040233f7221 */ /* 0x004fcc0000010000 */
[----:B------:R-:W2:Y:S01]  /*19930*/  MUFU.EX2 R31, R31 ;  /* 0x0000001f001f7308 */ /* 0x000ea20000000800 */
[----:B------:R-:W-:-:S01]  /*19940*/  FFMA.FTZ R164, R72, UR41, -R60 ;  /* 0x0000002948a47c23 */ /* 0x000fc2000801083c */
[----:B---3--:R-:W-:-:S06]  /*19950*/  FADD.FTZ R64, R58, R67 ;  /* 0x000000433a407221 */ /* 0x008fcc0000010000 */
[----:B------:R-:W3:Y:S01]  /*19960*/  MUFU.EX2 R51, R51 ;  /* 0x0000003300337308 */ /* 0x000ee20000000800 */
[----:B----4-:R-:W-:-:S01]  /*19970*/  FADD.FTZ R67, R36, R63 ;  /* 0x0000003f24437221 */ /* 0x010fc20000010000 */
[----:B------:R-:W-:Y:S01]  /*19980*/  FFMA.FTZ R33, R73, UR41, -R60 ;  /* 0x0000002949217c23 */ /* 0x000fe2000801083c */
[----:B------:R0:W-:Y:S05]  /*19990*/  SYNCS.ARRIVE.TRANS64.RED.A1T0 RZ, [R42+URZ], RZ ;  /* 0x000000ff2aff79a7 */ /* 0x0001ea000810043f */
[----:B------:R-:W4:Y:S01]  /*199a0*/  MUFU.EX2 R38, R38 ;  /* 0x0000002600267308 */ /* 0x000f220000000800 */
[----:B-----5:R-:W-:-:S01]  /*199b0*/  FADD.FTZ R69, R163, R64 ;  /* 0x00000040a3457221 */ /* 0x020fc20000010000 */
[----:B------:R-:W-:-:S06]  /*199c0*/  FFMA.FTZ R53, R75, UR41, -R84 ;  /* 0x000000294b357c23 */ /* 0x000fcc0008010854 */
[----:B------:R-:W5:Y:S01]  /*199d0*/  MUFU.EX2 R62, R62 ;  /* 0x0000003e003e7308 */ /* 0x000f620000000800 */
[----:B0-----:R-:W-:-:S01]  /*199e0*/  FADD.FTZ R42, R162, R67 ;  /* 0x00000043a22a7221 */ /* 0x001fc20000010000 */
[----:B------:R-:W-:-:S06]  /*199f0*/  FFMA.FTZ R40, R76, UR41, -R60 ;  /* 0x000000294c287c23 */ /* 0x000fcc000801083c */
[----:B------:R-:W0:Y:S01]  /*19a00*/  MUFU.EX2 R61, R61 ;  /* 0x0000003d003d7308 */ /* 0x000e220000000800 */
[----:B-1----:R-:W-:-:S01]  /*19a10*/  FADD.FTZ R64, R50, R69 ;  /* 0x0000004532407221 */ /* 0x002fc20000010000 */
[----:B------:R-:W-:-:S06]  /*19a20*/  FFMA.FTZ R66, R74, UR41, -R84 ;  /* 0x000000294a427c23 */ /* 0x000fcc0008010854 */
[----:B------:R-:W1:Y:S01]  /*19a30*/  MUFU.EX2 R165, R165 ;  /* 0x000000a500a57308 */ /* 0x000e620000000800 */
[----:B--2---:R-:W-:-:S01]  /*19a40*/  FADD.FTZ R67, R31, R42 ;  /* 0x0000002a1f437221 */ /* 0x004fc20000010000 */
[----:B------:R-:W-:-:S06]  /*19a50*/  FFMA.FTZ R65, R77, UR41, -R60 ;  /* 0x000000294d417c23 */ /* 0x000fcc000801083c */
[----:B------:R-:W2:Y:S01]  /*19a60*/  MUFU.EX2 R164, R164 ;  /* 0x000000a400a47308 */ /* 0x000ea20000000800 */
[----:B---3--:R-:W-:-:S01]  /*19a70*/  FADD.FTZ R69, R51, R64 ;  /* 0x0000004033457221 */ /* 0x008fc20000010000 */
[----:B------:R-:W-:-:S06]  /*19a80*/  FFMA.FTZ R167, R79, UR41, -R84 ;  /* 0x000000294fa77c23 */ /* 0x000fcc0008010854 */
[----:B------:R-:W3:Y:S01]  /*19a90*/  MUFU.EX2 R52, R52 ;  /* 0x0000003400347308 */ /* 0x000ee20000000800 */
[----:B----4-:R-:W-:-:S01]  /*19aa0*/  FADD.FTZ R42, R38, R67 ;  /* 0x00000043262a7221 */ /* 0x010fc20000010000 */
[----:B------:R-:W-:-:S06]  /*19ab0*/  FFMA.FTZ R166, R80, UR41, -R60 ;  /* 0x0000002950a67c23 */ /* 0x000fcc000801083c */
[----:B------:R-:W4:Y:S01]  /*19ac0*/  MUFU.EX2 R33, R33 ;  /* 0x0000002100217308 */ /* 0x000f220000000800 */
[----:B------:R-:W-:Y:S01]  /*19ad0*/  F2FP.SATFINITE.E4M3.F32.PACK_AB_MERGE_C R6, R9, R6, RZ ;  /* 0x000000060906723e */ /* 0x000fe200048070ff */
[----:B-----5:R-:W-:-:S06]  /*19ae0*/  FADD.FTZ R64, R62, R69 ;  /* 0x000000453e407221 */ /* 0x020fcc0000010000 */
[----:B------:R-:W5:Y:S01]  /*19af0*/  MUFU.EX2 R53, R53 ;  /* 0x0000003500357308 */ /* 0x000f620000000800 */
[----:B0-----:R-:W-:-:S01]  /*19b00*/  FADD.FTZ R9, R61, R42 ;  /* 0x0000002a3d097221 */ /* 0x001fc20000010000 */
[----:B------:R-:W-:-:S06]  /*19b10*/  FFMA.FTZ R63, R81, UR41, -R60 ;  /* 0x00000029513f7c23 */ /* 0x000fcc000801083c */
[----:B------:R-:W0:Y:S01]  /*19b20*/  MUFU.EX2 R40, R40 ;  /* 0x0000002800287308 */ /* 0x000e220000000800 */
[----:B------:R-:W-:Y:S01]  /*19b30*/  F2FP.SATFINITE.E4M3.F32.PACK_AB_MERGE_C R28, R45, R28, RZ ;  /* 0x0000001c2d1c723e */ /* 0x000fe200048070ff */
[----:B-1----:R-:W-:Y:S01]  /*19b40*/  FADD.FTZ R45, R165, R64 ;  /* 0x00000040a52d7221 */ /* 0x002fe20000010000 */
[----:B------:R-:W-:-:S05]  /*19b50*/  F2FP.SATFINITE.E4M3.F32.PACK_AB_MERGE_C R55, R55, R0, RZ ;  /* 0x000000003737723e */ /* 0x000fca00048070ff */
[----:B------:R-:W1:Y:S01]  /*19b60*/  MUFU.EX2 R66, R66 ;  /* 0x0000004200427308 */ /* 0x000e620000000800 */
[----:B------:R-:W-:-:S01]  /*19b70*/  FFMA.FTZ R83, R83, UR41, -R60 ;  /* 0x0000002953537c23 */ /* 0x000fc2000801083c */
[----:B--2---:R-:W-:-:S06]  /*19b80*/  FADD.FTZ R0, R164, R9 ;  /* 0x00000009a4007221 */ /* 0x004fcc0000010000 */
[----:B------:R-:W2:Y:S01]  /*19b90*/  MUFU.EX2 R65, R65 ;  /* 0x0000004100417308 */ /* 0x000ea20000000800 */
[----:B------:R-:W-:-:S01]  /*19ba0*/  FFMA.FTZ R60, R85, UR41, -R60 ;  /* 0x00000029553c7c23 */ /* 0x000fc2000801083c */
[----:B---3--:R-:W-:Y:S01]  /*19bb0*/  FADD.FTZ R42, R52, R45 ;  /* 0x0000002d342a7221 */ /* 0x008fe20000010000 */
[----:B------:R-:W-:-:S05]  /*19bc0*/  F2FP.SATFINITE.E4M3.F32.PACK_AB_MERGE_C R24, R41, R24, RZ ;  /* 0x000000182918723e */ /* 0x000fca00048070ff */
[----:B------:R-:W3:Y:S01]  /*19bd0*/  MUFU.EX2 R167, R167 ;  /* 0x000000a700a77308 */ /* 0x000ee20000000800 */
[----:B----4-:R-:W-:-:S07]  /*19be0*/  FADD.FTZ R41, R33, R0 ;  /* 0x0000000021297221 */ /* 0x010fce0000010000 */
[----:B------:R-:W4:Y:S01]  /*19bf0*/  MUFU.EX2 R166, R166 ;  /* 0x000000a600a67308 */ /* 0x000f220000000800 */
[----:B-----5:R-:W-:-:S01]  /*19c00*/  FADD.FTZ R45, R53, R42 ;  /* 0x0000002a352d7221 */ /* 0x020fc20000010000 */
[----:B0-----:R-:W-:-:S06]  /*19c10*/  FADD.FTZ R0, R40, R41 ;  /* 0x0000002928007221 */ /* 0x001fcc0000010000 */
[----:B------:R-:W0:Y:S08]  /*19c20*/  MUFU.EX2 R56, R56 ;  /* 0x0000003800387308 */ /* 0x000e300000000800 */
[----:B------:R-:W5:Y:S01]  /*19c30*/  MUFU.EX2 R63, R63 ;  /* 0x0000003f003f7308 */ /* 0x000f620000000800 */
[----:B-1----:R-:W-:-:S01]  /*19c40*/  FADD.FTZ R42, R66, R45 ;  /* 0x0000002d422a7221 */ /* 0x002fc20000010000 */
[----:B--2---:R-:W-:-:S06]  /*19c50*/  FADD.FTZ R41, R65, R0 ;  /* 0x0000000041297221 */ /* 0x004fcc0000010000 */
[----:B------:R-:W1:Y:S01]  /*19c60*/  MUFU.EX2 R57, R57 ;  /* 0x0000003900397308 */ /* 0x000e620000000800 */
[----:B------:R-:W-:-:S07]  /*19c70*/  F2FP.SATFINITE.E4M3.F32.PACK_AB_MERGE_C R32, R43, R32, RZ ;  /* 0x000000202b20723e */ /* 0x000fce00048070ff */
[----:B------:R-:W-:Y:S01]  /*19c80*/  MUFU.EX2 R70, R70 ;  /* 0x0000004600467308 */ /* 0x000fe20000000800 */
[----:B------:R-:W-:-:S07]  /*19c90*/  F2FP.SATFINITE.E4M3.F32.PACK_AB_MERGE_C R43, R36, R35, RZ ;  /* 0x00000023242b723e */ /* 0x000fce00048070ff */
[----:B------:R-:W2:Y:S08]  /*19ca0*/  MUFU.EX2 R9, R83 ;  /* 0x0000005300097308 */ /* 0x000eb00000000800 */
[----:B------:R-:W2:Y:S01]  /*19cb0*/  MUFU.EX2 R60, R60 ;  /* 0x0000003c003c7308 */ /* 0x000ea20000000800 */
[----:B---3--:R-:W-:-:S01]  /*19cc0*/  FADD.FTZ R35, R167, R42 ;  /* 0x0000002aa7237221 */ /* 0x008fc20000010000 */
[----:B----4-:R-:W-:-:S03]  /*19cd0*/  FADD.FTZ R0, R166, R41 ;  /* 0x00000029a6007221 */ /* 0x010fc60000010000 */
[----:B0-----:R-:W-:Y:S01]  /*19ce0*/  FADD.FTZ R36, R56, R35 ;  /* 0x0000002338247221 */ /* 0x001fe20000010000 */
[----:B-----5:R-:W-:-:S01]  /*19cf0*/  FADD.FTZ R0, R63, R0 ;  /* 0x000000003f007221 */ /* 0x020fc20000010000 */
[----:B------:R-:W-:Y:S02]  /*19d00*/  F2FP.SATFINITE.E4M3.F32.PACK_AB_MERGE_C R58, R58, R37, RZ ;  /* 0x000000253a3a723e */ /* 0x000fe400048070ff */
[----:B-1----:R-:W-:-:S01]  /*19d10*/  FADD.FTZ R37, R57, R36 ;  /* 0x0000002439257221 */ /* 0x002fc20000010000 */
[----:B------:R-:W-:Y:S01]  /*19d20*/  F2FP.SATFINITE.E4M3.F32.PACK_AB_MERGE_C R8, R59, R8, RZ ;  /* 0x000000083b08723e */ /* 0x000fe200048070ff */
[----:B--2---:R-:W-:-:S01]  /*19d30*/  FADD.FTZ R35, R9, R0 ;  /* 0x0000000009237221 */ /* 0x004fc20000010000 */
[----:B------:R-:W-:Y:S02]  /*19d40*/  F2FP.SATFINITE.E4M3.F32.PACK_AB_MERGE_C R44, R47, R44, RZ ;  /* 0x0000002c2f2c723e */ /* 0x000fe400048070ff */
[----:B------:R-:W-:Y:S02]  /*19d50*/  F2FP.SATFINITE.E4M3.F32.PACK_AB_MERGE_C R49, R54, R49, RZ ;  /* 0x000000313631723e */ /* 0x000fe400048070ff */
[----:B------:R-:W-:-:S02]  /*19d60*/  F2FP.SATFINITE.E4M3.F32.PACK_AB_MERGE_C R38, R61, R38, RZ ;  /* 0x000000263d26723e */ /* 0x000fc400048070ff */
[----:B------:R-:W-:Y:S02]  /*19d70*/  F2FP.SATFINITE.E4M3.F32.PACK_AB_MERGE_C R51, R62, R51, RZ ;  /* 0x000000333e33723e */ /* 0x000fe400048070ff */
[----:B------:R-:W-:Y:S02]  /*19d80*/  F2FP.SATFINITE.E4M3.F32.PACK_AB_MERGE_C R40, R65, R40, RZ ;  /* 0x000000284128723e */ /* 0x000fe400048070ff */
[----:B------:R-:W-:Y:S02]  /*19d90*/  F2FP.SATFINITE.E4M3.F32.PACK_AB_MERGE_C R53, R66, R53, RZ ;  /* 0x000000354235723e */ /* 0x000fe400048070ff */
[----:B------:R-:W-:Y:S02]  /*19da0*/  F2FP.SATFINITE.E4M3.F32.PACK_AB_MERGE_C R57, R70, R57, RZ ;  /* 0x000000394639723e */ /* 0x000fe400048070ff */
[----:B------:R-:W-:Y:S01]  /*19db0*/  F2FP.SATFINITE.E4M3.F32.PACK_AB_MERGE_C R36, R60, R9, RZ ;  /* 0x000000093c24723e */ /* 0x000fe200048070ff */
[----:B------:R-:W-:Y:S01]  /*19dc0*/  FADD.FTZ R0, R70, R37 ;  /* 0x0000002546007221 */ /* 0x000fe20000010000 */
[----:B------:R-:W-:-:S01]  /*19dd0*/  FADD.FTZ R9, R60, R35 ;  /* 0x000000233c097221 */ /* 0x000fc20000010000 */
[----:B------:R-:W-:-:S02]  /*19de0*/  F2FP.SATFINITE.E4M3.F32.PACK_AB_MERGE_C R153, R34, R153, R6 ;  /* 0x000000992299723e */ /* 0x000fc40004807006 */
[----:B------:R-:W-:Y:S02]  /*19df0*/  F2FP.SATFINITE.E4M3.F32.PACK_AB_MERGE_C R155, R26, R155, R28 ;  /* 0x0000009b1a9b723e */ /* 0x000fe4000480701c */
[----:B------:R-:W-:Y:S02]  /*19e00*/  F2FP.SATFINITE.E4M3.F32.PACK_AB_MERGE_C R152, R39, R152, R55 ;  /* 0x000000982798723e */ /* 0x000fe40004807037 */
[----:B------:R-:W-:Y:S02]  /*19e10*/  F2FP.SATFINITE.E4M3.F32.PACK_AB_MERGE_C R154, R7, R154, R8 ;  /* 0x0000009a079a723e */ /* 0x000fe40004807008 */
[----:B------:R-:W-:Y:S02]  /*19e20*/  F2FP.SATFINITE.E4M3.F32.PACK_AB_MERGE_C R156, R25, R156, R24 ;  /* 0x0000009c199c723e */ /* 0x000fe40004807018 */
[----:B------:R-:W-:Y:S02]  /*19e30*/  F2FP.SATFINITE.E4M3.F32.PACK_AB_MERGE_C R157, R30, R157, R44 ;  /* 0x0000009d1e9d723e */ /* 0x000fe4000480702c */
        /* <DEDUP_REMOVED lines=9> */
[----:B------:R-:W-:Y:S01]  /*19ed0*/  F2FP.SATFINITE.E4M3.F32.PACK_AB_MERGE_C R167, R56, R167, R57 ;  /* 0x000000a738a7723e */ /* 0x000fe20004807039 */
[----:B------:R-:W-:Y:S06]  /*19ee0*/  @!P0 BRA `(.L_x_3228) ;  /* 0x0000000000048947 */ /* 0x000fec0003800000 */
[----:B------:R-:W-:Y:S01]  /*19ef0*/  BPT.TRAP 0x1 ;  /* 0x000000040000795c */ /* 0x000fe20000300000 */
.L_x_3228:
[----:B------:R0:W1:Y:S01]  /*19f00*/  SYNCS.PHASECHK.TRANS64.TRYWAIT P1, [R3+URZ+0x38850], R89 ;  /* 0x03885059030075a7 */ /* 0x000062000802017f */
[----:B------:R-:W-:Y:S05]  /*19f10*/  @!P0 BRA `(.L_x_3229) ;  /* 0x0000000000048947 */ /* 0x000fea0003800000 */
[----:B------:R-:W-:Y:S01]  /*19f20*/  BPT.TRAP 0x1 ;  /* 0x000000040000795c */ /* 0x000fe20000300000 */
.L_x_3229:
[----:B------:R-:W-:Y:S04]  /*19f30*/  BSSY B0, `(.L_x_3230) ;  /* 0x0000004000007945 */ /* 0x000fe80003800000 */
[----:B-1----:R-:W-:Y:S05]  /*19f40*/  @P1 BRA `(.L_x_3231) ;  /* 0x0000000000081947 */ /* 0x002fea0003800000 */
[----:B------:R-:W1:Y:S02]  /*19f50*/  SYNCS.PHASECHK.TRANS64.TRYWAIT P1, [R3+URZ+0x38850], R89 ;  /* 0x03885059030075a7 */ /* 0x000e64000802017f */
[----:B-1----:R-:W-:Y:S05]  /*19f60*/  @!P1 BRA `(.L_x_3232) ;  /* 0x0000019c00d49947 */ /* 0x002fea0003800000 */
.L_x_3231:
[----:B------:R-:W-:Y:S05]  /*19f70*/  BSYNC B0 ;  /* 0x0000000000007941 */ /* 0x000fea0003800000 */
.L_x_3230:
        /* <DEDUP_REMOVED lines=13> */
[----:B------:R-:W-:-:S06]  /*1a050*/  ULOP3.LUT UR43, UR4, 0x10000, URZ, 0xfc, !UPT ;  /* 0x00010000042b7892 */ /* 0x000fcc000f8efc3f */
[----:B------:R-:W-:-:S04]  /*1a060*/  LEA R26, R221, UR43, 0xb ;  /* 0x0000002bdd1a7c11 */ /* 0x000fc8000f8e58ff */
[C---:B------:R-:W-:Y:S01]  /*1a070*/  R2UR UR6, R26.reuse ;  /* 0x000000001a0672ca */ /* 0x040fe200000e0000 */
[C---:B------:R-:W-:Y:S01]  /*1a080*/  VIADD R6, R26.reuse, 0x4 ;  /* 0x000000041a067836 */ /* 0x040fe20000000000 */
[C---:B------:R-:W-:Y:S01]  /*1a090*/  IADD3 R24, R26.reuse, 0x2, RZ ;  /* 0x000000021a187810 */ /* 0x040fe20007ffe0ff */
[----:B------:R-:W-:-:S03]  /*1a0a0*/  VIADD R26, R26, 0x6 ;  /* 0x000000061a1a7836 */ /* 0x000fc60000000000 */
[----:B------:R-:W-:Y:S02]  /*1a0b0*/  R2UR UR10, R24 ;  /* 0x00000000180a72ca */ /* 0x000fe400000e0000 */
[----:B------:R-:W-:Y:S02]  /*1a0c0*/  R2UR UR18, R26 ;  /* 0x000000001a1272ca */ /* 0x000fe400000e0000 */
[----:B01----:R-:W-:Y:S01]  /*1a0d0*/  WARPGROUP.ARRIVE ;  /* 0x00000000000079c5 */ /* 0x003fe20000000000 */
[----:B------:R-:W-:-:S05]  /*1a0e0*/  R2UR UR14, R6 ;  /* 0x00000000060e72ca */ /* 0x000fca00000e0000 */
        /* <DEDUP_REMOVED lines=14> */
[----:B------:R-:W-:Y:S05]  /*1a1d0*/  @!P0 BRA `(.L_x_3233) ;  /* 0x0000000000048947 */ /* 0x000fea0003800000 */
[----:B------:R-:W-:Y:S01]  /*1a1e0*/  BPT.TRAP 0x1 ;  /* 0x000000040000795c */ /* 0x000fe20000300000 */
.L_x_3233:
[----:B------:R-:W2:Y:S01]  /*1a1f0*/  LDL R7, [R1+0x50] ;  /* 0x0000500001077983 */ /* 0x000ea20000100800 */
[----:B------:R-:W0:Y:S03]  /*1a200*/  LDC R6, c[0x0][0x448] ;  /* 0x00011200ff067b82 */ /* 0x000e260000000800 */
[----:B------:R-:W3:Y:S04]  /*1a210*/  LDL R153, [R1+0x48] ;  /* 0x0000480001997983 */ /* 0x000ee80000100800 */
[----:B------:R-:W3:Y:S04]  /*1a220*/  LDL R152, [R1+0x54] ;  /* 0x0000540001987983 */ /* 0x000ee80000100800 */
[----:B------:R-:W4:Y:S01]  /*1a230*/  LDL R8, [R1+0x5c] ;  /* 0x00005c0001087983 */ /* 0x000f220000100800 */
[----:B------:R-:W-:Y:S01]  /*1a240*/  VIADD R3, R3, 0x38860 ;  /* 0x0003886003037836 */ /* 0x000fe20000000000 */
[----:B------:R-:W-:Y:S01]  /*1a250*/  ULDC UR39, c[0x0][0x988] ;  /* 0x0002620000277ab9 */ /* 0x000fe20000000800 */
[----:B------:R-:W-:Y:S01]  /*1a260*/  ULDC UR40, c[0x0][0x988] ;  /* 0x0002620000287ab9 */ /* 0x000fe20000000800 */
[----:B0-----:R-:W-:-:S02]  /*1a270*/  ISETP.NE.AND P1, PT, R6, 0x1, PT ;  /* 0x000000010600780c */ /* 0x001fc40003f25270 */
[----:B------:R-:W-:-:S04]  /*1a280*/  MOV R6, UR37 ;  /* 0x0000002500067c02 */ /* 0x000fc80008000f00 */
[----:B------:R-:W-:-:S04]  /*1a290*/  PRMT R3, R6, 0x654, R3 ;  /* 0x0000065406037816 */ /* 0x000fc80000000003 */
[----:B------:R0:W-:Y:S03]  /*1a2a0*/  SYNCS.ARRIVE.TRANS64.RED.A1T0 RZ, [R3+URZ], RZ ;  /* 0x000000ff03ff79a7 */ /* 0x0001e6000810043f */
[----:B------:R-:W2:Y:S08]  /*1a2b0*/  @P1 LDC R6, c[0x0][0x44c] ;  /* 0x00011300ff061b82 */ /* 0x000eb00000000800 */
[----:B0-----:R-:W0:Y:S01]  /*1a2c0*/  @P1 LDC R3, c[0x0][0x450] ;  /* 0x00011400ff031b82 */ /* 0x001e220000000800 */
[----:B--2---:R-:W-:-:S05]  /*1a2d0*/  @P1 IMAD.HI.U32 R6, R7, R6, RZ ;  /* 0x0000000607061227 */ /* 0x004fca00078e00ff */
[----:B0-----:R-:W-:-:S04]  /*1a2e0*/  @P1 SHF.R.U32.HI R7, RZ, R3, R6 ;  /* 0x00000003ff071219 */ /* 0x001fc80000011606 */
[----:B---3--:R-:W-:-:S04]  /*1a2f0*/  IADD3 R3, R7, R152, -R153 ;  /* 0x0000009807037210 */ /* 0x008fc80007ffe899 */
[----:B------:R-:W-:-:S04]  /*1a300*/  SHF.R.S32.HI R6, RZ, 0x1f, R3 ;  /* 0x0000001fff067819 */ /* 0x000fc80000011403 */
[----:B------:R-:W-:Y:S01]  /*1a310*/  LEA.HI R6, R6, R3, RZ, 0x7 ;  /* 0x0000000306067211 */ /* 0x000fe200078f38ff */
[----:B------:R-:W-:-:S03]  /*1a320*/  VIADD R3, R169, 0xfffffffe ;  /* 0xfffffffea9037836 */ /* 0x000fc60000000000 */
[----:B------:R-:W-:-:S04]  /*1a330*/  SHF.R.S32.HI R6, RZ, 0x7, R6 ;  /* 0x00000007ff067819 */ /* 0x000fc80000011406 */
[----:B----4-:R-:W-:-:S04]  /*1a340*/  VIMNMX R8, R8, R6, !PT ;  /* 0x0000000608087248 */ /* 0x010fc80007fe0100 */
[----:B------:R-:W-:Y:S01]  /*1a350*/  ISETP.GE.AND P1, PT, R3, R8, PT ;  /* 0x000000080300720c */ /* 0x000fe20003f26270 */
[----:B------:R0:W-:-:S12]  /*1a360*/  STL [R1+0x58], R8 ;  /* 0x0000580801007387 */ /* 0x0001d80000100800 */
[----:B0-----:R-:W-:Y:S05]  /*1a370*/  @!P1 BRA `(.L_x_3234) ;  /* 0x0000003800dc9947 */ /* 0x001fea0003800000 */
[----:B------:R-:W-:Y:S02]  /*1a380*/  IMAD.MOV.U32 R225, RZ, RZ, R168 ;  /* 0x000000ffffe17224 */ /* 0x000fe400078e00a8 */
[----:B------:R-:W-:-:S07]  /*1a390*/  IMAD.MOV.U32 R224, RZ, RZ, R21 ;  /* 0x000000ffffe07224 */ /* 0x000fce00078e0015 */
.L_x_3246:
[----:B------:R-:W-:Y:S01]  /*1a3a0*/  VIADD R221, R221, 0x1 ;  /* 0x00000001dddd7836 */ /* 0x000fe20000000000 */
[----:B------:R-:W-:Y:S05]  /*1a3b0*/  YIELD ;  /* 0x0000000000007946 */ /* 0x000fea0003800000 */
[----:B------:R-:W-:-:S04]  /*1a3c0*/  ISETP.NE.AND P1, PT, R221, 0x2, PT ;  /* 0x00000002dd00780c */ /* 0x000fc80003f25270 */
[----:B------:R-:W-:Y:S02]  /*1a3d0*/  SEL R8, R221, RZ, P1 ;  /* 0x000000ffdd087207 */ /* 0x000fe40000800000 */
[----:B------:R-:W-:-:S03]  /*1a3e0*/  SEL R6, RZ, 0x1, P1 ;  /* 0x00000001ff067807 */ /* 0x000fc60000800000 */
[----:B------:R-:W-:Y:S01]  /*1a3f0*/  IMAD.MOV.U32 R221, RZ, RZ, R8 ;  /* 0x000000ffffdd7224 */ /* 0x000fe200078e0008 */
[----:B------:R-:W-:Y:S01]  /*1a400*/  LOP3.LUT R222, R222, R6, RZ, 0x3c, !PT ;  /* 0x00000006dede7212 */ /* 0x000fe200078e3cff */
[----:B------:R-:W-:Y:S06]  /*1a410*/  @!P0 BRA `(.L_x_3235) ;  /* 0x0000000000048947 */ /* 0x000fec0003800000 */
[----:B------:R-:W-:Y:S01]  /*1a420*/  BPT.TRAP 0x1 ;  /* 0x000000040000795c */ /* 0x000fe20000300000 */
.L_x_3235:
[----:B------:R-:W-:Y:S02]  /*1a430*/  LEA R6, R221, R23, 0x3 ;  /* 0x00000017dd067211 */ /* 0x000fe400078e18ff */
[----:B------:R-:W-:-:S04]  /*1a440*/  SHF.L.U32 R7, R222, 0x1f, RZ ;  /* 0x0000001fde077819 */ /* 0x000fc800000006ff */
[----:B------:R0:W1:Y:S01]  /*1a450*/  SYNCS.PHASECHK.TRANS64.TRYWAIT P1, [R6+URZ+0x38830], R7 ;  /* 0x03883007060075a7 */ /* 0x000062000802017f */
[----:B------:R-:W-:Y:S05]  /*1a460*/  @!P0 BRA `(.L_x_3236) ;  /* 0x0000000000048947 */ /* 0x000fea0003800000 */
[----:B------:R-:W-:Y:S01]  /*1a470*/  BPT.TRAP 0x1 ;  /* 0x000000040000795c */ /* 0x000fe20000300000 */
.L_x_3236:
[----:B------:R-:W-:Y:S01]  /*1a480*/  LEA R20, R8, UR42, 0xb ;  /* 0x0000002a08147c11 */ /* 0x000fe2000f8e58ff */
[----:B------:R-:W-:-:S04]  /*1a490*/  IMAD.MOV.U32 R21, RZ, RZ, 0x40000040 ;  /* 0x40000040ff157424 */ /* 0x000fc800078e00ff */
[C---:B------:R-:W-:Y:S02]  /*1a4a0*/  VIADD R152, R20.reuse, 0x2 ;  /* 0x0000000214987836 */ /* 0x040fe40000000000 */
[----:B------:R-:W-:Y:S01]  /*1a4b0*/  VIADD R155, R20, 0x4 ;  /* 0x00000004149b7836 */ /* 0x000fe20000000000 */
[----:B-1----:R-:W-:Y:S06]  /*1a4c0*/  @P1 BRA `(.L_x_3237) ;  /* 0x0000000000081947 */ /* 0x002fec0003800000 */
[----:B------:R-:W1:Y:S02]  /*1a4d0*/  SYNCS.PHASECHK.TRANS64.TRYWAIT P1, [R6+URZ+0x38830], R7 ;  /* 0x03883007060075a7 */ /* 0x000e64000802017f */
[----:B-1----:R-:W-:Y:S05]  /*1a4e0*/  @!P1 BRA `(.L_x_3238) ;  /* 0x0000019800889947 */ /* 0x002fea0003800000 */
.L_x_3237:
[----:B------:R0:W-:Y:S04]  /*1a4f0*/  STL.64 [R1+0x1c0], R6 ;  /* 0x0001c00601007387 */ /* 0x0001e80000100a00 */
[----:B01----:R-:W2:Y:S04]  /*1a500*/  LDL.64 R6, [R1+0x40] ;  /* 0x0000400001067983 */ /* 0x003ea80000100a00 */
[----:B------:R0:W-:Y:S01]  /*1a510*/  STL.64 [R1+0x1b8], R2 ;  /* 0x0001b80201007387 */ /* 0x0001e20000100a00 */
[----:B------:R-:W-:Y:S05]  /*1a520*/  WARPSYNC.ALL ;  /* 0x0000000000007948 */ /* 0x000fea0003800000 */
[----:B------:R-:W-:Y:S01]  /*1a530*/  VIADD R154, R20, 0x6 ;  /* 0x00000006149a7836 */ /* 0x000fe20000000000 */
[----:B------:R-:W-:Y:S01]  /*1a540*/  MOV R157, 0x40000040 ;  /* 0x40000040009d7802 */ /* 0x000fe20000000f00 */
[----:B------:R-:W-:Y:S01]  /*1a550*/  IMAD.MOV.U32 R153, RZ, RZ, 0x40000040 ;  /* 0x40000040ff997424 */ /* 0x000fe200078e00ff */
[----:B------:R-:W3:Y:S04]  /*1a560*/  LDL.64 R226, [R1+0x10] ;  /* 0x0000100001e27983 */ /* 0x000ee80000100a00 */
[----:B0-----:R-:W4:Y:S01]  /*1a570*/  LDL.64 R2, [R1+0x38] ;  /* 0x0000380001027983 */ /* 0x001f220000100a00 */
[----:B------:R-:W-:-:S02]  /*1a580*/  R2UR UR10, R152 ;  /* 0x00000000980a72ca */ /* 0x000fc400000e0000 */
[----:B------:R-:W-:Y:S01]  /*1a590*/  MOV R152, R155 ;  /* 0x0000009b00987202 */ /* 0x000fe20000000f00 */
[----:B------:R-:W-:Y:S01]  /*1a5a0*/  IMAD.MOV.U32 R155, RZ, RZ, 0x40000040 ;  /* 0x40000040ff9b7424 */ /* 0x000fe200078e00ff */
[C---:B------:R-:W-:Y:S01]  /*1a5b0*/  R2UR UR6, R20.reuse ;  /* 0x00000000140672ca */ /* 0x040fe200000e0000 */
[----:B------:R-:W-:Y:S01]  /*1a5c0*/  VIADD R156, R20, 0x404 ;  /* 0x00000404149c7836 */ /* 0x000fe20000000000 */
[----:B------:R-:W-:Y:S02]  /*1a5d0*/  R2UR UR7, R21 ;  /* 0x00000000150772ca */ /* 0x000fe400000e0000 */
[----:B------:R-:W-:Y:S01]  /*1a5e0*/  R2UR UR14, R152 ;  /* 0x00000000980e72ca */ /* 0x000fe200000e0000 */
[----:B------:R-:W-:Y:S01]  /*1a5f0*/  VIADD R152, R20, 0x400 ;  /* 0x0000040014987836 */ /* 0x000fe20000000000 */
[----:B------:R-:W-:Y:S02]  /*1a600*/  R2UR UR4, R4 ;  /* 0x00000000040472ca */ /* 0x000fe400000e0000 */
[----:B------:R-:W-:-:S02]  /*1a610*/  R2UR UR5, R5 ;  /* 0x00000000050572ca */ /* 0x000fc400000e0000 */
[----:B------:R-:W-:Y:S01]  /*1a620*/  R2UR UR18, R154 ;  /* 0x000000009a1272ca */ /* 0x000fe200000e0000 */
[----:B------:R-:W-:Y:S01]  /*1a630*/  VIADD R154, R20, 0x402 ;  /* 0x00000402149a7836 */ /* 0x000fe20000000000 */
[C---:B------:R-:W-:Y:S02]  /*1a640*/  R2UR UR11, R153.reuse ;  /* 0x00000000990b72ca */ /* 0x040fe400000e0000 */
[----:B------:R-:W-:Y:S02]  /*1a650*/  R2UR UR15, R153 ;  /* 0x00000000990f72ca */ /* 0x000fe400000e0000 */
[----:B------:R-:W-:Y:S02]  /*1a660*/  R2UR UR19, R155 ;  /* 0x000000009b1372ca */ /* 0x000fe400000e0000 */
[----:B------:R-:W-:Y:S02]  /*1a670*/  R2UR UR22, R152 ;  /* 0x00000000981672ca */ /* 0x000fe400000e0000 */
[----:B------:R-:W-:-:S02]  /*1a680*/  R2UR UR23, R153 ;  /* 0x00000000991772ca */ /* 0x000fc400000e0000 */
[----:B------:R-:W-:Y:S02]  /*1a690*/  R2UR UR26, R154 ;  /* 0x000000009a1a72ca */ /* 0x000fe400000e0000 */
[----:B------:R-:W-:Y:S02]  /*1a6a0*/  R2UR UR27, R155 ;  /* 0x000000009b1b72ca */ /* 0x000fe400000e0000 */
[----:B------:R-:W-:Y:S02]  /*1a6b0*/  R2UR UR30, R156 ;  /* 0x000000009c1e72ca */ /* 0x000fe400000e0000 */
[----:B------:R-:W-:Y:S02]  /*1a6c0*/  R2UR UR31, R157 ;  /* 0x000000009d1f72ca */ /* 0x000fe400000e0000 */
[----:B------:R-:W-:-:S06]  /*1a6d0*/  WARPGROUP.ARRIVE ;  /* 0x00000000000079c5 */ /* 0x000fcc0000000000 */
[----:B------:R-:W-:Y:S01]  /*1a6e0*/  QGMMA.64x128x32.F32.E4M3.E4M3 R152, gdesc[UR4], RZ, !UPT, gsb0 ;  /* 0x01e00000049879f3 */ /* 0x000fe2000c0008ff */
[----:B------:R-:W-:Y:S02]  /*1a6f0*/  VIADD R20, R20, 0x406 ;  /* 0x0000040614147836 */ /* 0x000fe40000000000 */
[----:B------:R-:W-:-:S03]  /*1a700*/  IMAD.MOV.U32 R21, RZ, RZ, 0x40000040 ;  /* 0x40000040ff157424 */ /* 0x000fc600078e00ff */
[----:B------:R-:W-:Y:S02]  /*1a710*/  R2UR UR34, R20 ;  /* 0x00000000142272ca */ /* 0x000fe400000e0000 */
[----:B------:R-:W-:Y:S02]  /*1a720*/  R2UR UR35, R21 ;  /* 0x00000000152372ca */ /* 0x000fe400000e0000 */
[----:B------:R-:W3:Y:S01]  /*1a730*/  LDL.64 R20, [R1+0x30] ;  /* 0x0000300001147983 */ /* 0x000ee20000100a00 */
[----:B------:R-:W-:Y:S02]  /*1a740*/  WARPGROUP.DEPBAR.LE gsb0, 0x0 ;  /* 0x00008000000079c5 */ /* 0x000fe40000010000 */
[----:B------:R-:W-:Y:S01]  /*1a750*/  WARPGROUP.ARRIVE ;  /* 0x00000000000079c5 */ /* 0x000fe20000000000 */
[----:B--2---:R-:W-:Y:S02]  /*1a760*/  R2UR UR8, R6 ;  /* 0x00000000060872ca */ /* 0x004fe400000e0000 */
[----:B------:R-:W-:-:S02]  /*1a770*/  R2UR UR9, R7 ;  /* 0x00000000070972ca */ /* 0x000fc400000e0000 */
[----:B------:R-:W-:Y:S01]  /*1a780*/  R2UR UR24, R14 ;  /* 0x000000000e1872ca */ /* 0x000fe200000e0000 */
[----:B------:R0:W5:Y:S10]  /*1a790*/  LDL.LU.64 R6, [R1+0x1c0] ;  /* 0x0001c00001067983 */ /* 0x0001740000300a00 */
[----:B------:R-:W-:Y:S01]  /*1a7a0*/  QGMMA.64x128x32.F32.E4M3.E4M3 R152, gdesc[UR8], R152, gsb0 ;  /* 0x01e00000089879f3 */ /* 0x000fe20008000898 */
[----:B----4-:R-:W-:-:S02]  /*1a7b0*/  R2UR UR12, R2 ;  /* 0x00000000020c72ca */ /* 0x010fc400000e0000 */
[----:B------:R-:W-:Y:S02]  /*1a7c0*/  R2UR UR13, R3 ;  /* 0x00000000030d72ca */ /* 0x000fe400000e0000 */
[----:B---3--:R-:W-:Y:S01]  /*1a7d0*/  R2UR UR20, R226 ;  /* 0x00000000e21472ca */ /* 0x008fe200000e0000 */
[----:B------:R0:W5:Y:S01]  /*1a7e0*/  LDL.LU.64 R2, [R1+0x1b8] ;  /* 0x0001b80001027983 */ /* 0x0001620000300a00 */
[----:B------:R-:W-:Y:S02]  /*1a7f0*/  WARPGROUP.DEPBAR.LE gsb0, 0x0 ;  /* 0x00008000000079c5 */ /* 0x000fe40000010000 */
[----:B------:R-:W-:-:S07]  /*1a800*/  WARPGROUP.ARRIVE ;  /* 0x00000000000079c5 */ /* 0x000fce0000000000 */
[----:B------:R-:W-:Y:S01]  /*1a810*/  QGMMA.64x128x32.F32.E4M3.E4M3 R152, gdesc[UR12], R152, gsb0 ;  /* 0x01e000000c9879f3 */ /* 0x000fe20008000898 */
[----:B------:R-:W-:Y:S02]  /*1a820*/  R2UR UR16, R20 ;  /* 0x00000000141072ca */ /* 0x000fe400000e0000 */
[----:B------:R-:W-:Y:S02]  /*1a830*/  R2UR UR17, R21 ;  /* 0x00000000151172ca */ /* 0x000fe400000e0000 */
[----:B------:R-:W-:Y:S01]  /*1a840*/  R2UR UR21, R227 ;  /* 0x00000000e31572ca */ /* 0x000fe200000e0000 */
[----:B------:R-:W-:Y:S02]  /*1a850*/  WARPGROUP.DEPBAR.LE gsb0, 0x0 ;  /* 0x00008000000079c5 */ /* 0x000fe40000010000 */
[----:B------:R-:W-:-:S08]  /*1a860*/  WARPGROUP.ARRIVE ;  /* 0x00000000000079c5 */ /* 0x000fd00000000000 */
[----:B------:R-:W-:Y:S01]  /*1a870*/  QGMMA.64x128x32.F32.E4M3.E4M3 R152, gdesc[UR16], R152, gsb0 ;  /* 0x01e00000109879f3 */ /* 0x000fe20008000898 */
[----:B------:R-:W-:Y:S02]  /*1a880*/  R2UR UR25, R15 ;  /* 0x000000000f1972ca */ /* 0x000fe400000e0000 */
[----:B------:R-:W-:Y:S02]  /*1a890*/  WARPGROUP.DEPBAR.LE gsb0, 0x0 ;  /* 0x00008000000079c5 */ /* 0x000fe40000010000 */
[----:B------:R-:W-:-:S07]  /*1a8a0*/  WARPGROUP.ARRIVE ;  /* 0x00000000000079c5 */ /* 0x000fce0000000000 */
[----:B------:R-:W-:Y:S01]  /*1a8b0*/  QGMMA.64x128x32.F32.E4M3.E4M3 R152, gdesc[UR20], R152, gsb0 ;  /* 0x01e00000149879f3 */ /* 0x000fe20008000898 */
[----:B------:R-:W-:Y:S02]  /*1a8c0*/  R2UR UR28, R12 ;  /* 0x000000000c1c72ca */ /* 0x000fe400000e0000 */
[----:B------:R-:W-:Y:S01]  /*1a8d0*/  R2UR UR29, R13 ;  /* 0x000000000d1d72ca */ /* 0x000fe200000e0000 */
[----:B------:R-:W-:Y:S02]  /*1a8e0*/  WARPGROUP.DEPBAR.LE gsb0, 0x0 ;  /* 0x00008000000079c5 */ /* 0x000fe40000010000 */
[----:B------:R-:W-:-:S06]  /*1a8f0*/  WARPGROUP.ARRIVE ;  /* 0x00000000000079c5 */ /* 0x000fcc0000000000 */
[----:B------:R-:W-:Y:S01]  /*1a900*/  QGMMA.64x128x32.F32.E4M3.E4M3 R152, gdesc[UR24], R152, gsb0 ;  /* 0x01e00000189879f3 */ /* 0x000fe20008000898 */
[----:B------:R-:W-:Y:S02]  /*1a910*/  R2UR UR32, R10 ;  /* 0x000000000a2072ca */ /* 0x000fe400000e0000 */
[----:B------:R-:W-:Y:S01]  /*1a920*/  R2UR UR33, R11 ;  /* 0x000000000b2172ca */ /* 0x000fe200000e0000 */
[----:B------:R-:W-:Y:S02]  /*1a930*/  WARPGROUP.DEPBAR.LE gsb0, 0x0 ;  /* 0x00008000000079c5 */ /* 0x000fe40000010000 */
[----:B------:R-:W-:-:S06]  /*1a940*/  WARPGROUP.ARRIVE ;  /* 0x00000000000079c5 */ /* 0x000fcc0000000000 */
[----:B------:R-:W-:Y:S03]  /*1a950*/  QGMMA.64x128x32.F32.E4M3.E4M3 R152, gdesc[UR28], R152, gsb0 ;  /* 0x01e000001c9879f3 */ /* 0x000fe60008000898 */
[----:B------:R-:W1:Y:S01]  /*1a960*/  S2R R226, SR_TID.X ;  /* 0x0000000000e27919 */ /* 0x000e620000002100 */
[----:B------:R-:W-:Y:S02]  /*1a970*/  WARPGROUP.DEPBAR.LE gsb0, 0x0 ;  /* 0x00008000000079c5 */ /* 0x000fe40000010000 */
[----:B------:R-:W-:-:S06]  /*1a980*/  WARPGROUP.ARRIVE ;  /* 0x00000000000079c5 */ /* 0x000fcc0000000000 */
[----:B------:R-:W-:Y:S01]  /*1a990*/  QGMMA.64x128x32.F32.E4M3.E4M3 R152, gdesc[UR32], R152, gsb0 ;  /* 0x01e00000209879f3 */ /* 0x000fe20008000898 */
[----:B-1----:R-:W-:-:S04]  /*1a9a0*/  SHF.R.U32.HI R226, RZ, 0x7, R226 ;  /* 0x00000007ffe27819 */ /* 0x002fc800000116e2 */
[----:B------:R-:W-:Y:S01]  /*1a9b0*/  IADD3 R20, -R226, 0xb, RZ ;  /* 0x0000000be2147810 */ /* 0x000fe20007ffe1ff */
[----:B------:R-:W-:-:S04]  /*1a9c0*/  WARPGROUP.DEPBAR.LE gsb0, 0x0 ;  /* 0x00008000000079c5 */ /* 0x000fc80000010000 */
[----:B------:R0:W-:Y:S06]  /*1a9d0*/  BAR.ARV R20, 0x100 ;  /* 0x000400140000751d */ /* 0x0001ec0000002000 */
[----:B------:R-:W-:Y:S05]  /*1a9e0*/  @!P0 BRA `(.L_x_3239) ;  /* 0x0000000000048947 */ /* 0x000fea0003800000 */
[----:B------:R-:W-:Y:S01]  /*1a9f0*/  BPT.TRAP 0x1 ;  /* 0x000000040000795c */ /* 0x000fe20000300000 */
.L_x_3239:
[----:B------:R-:W2:Y:S01]  /*1aa00*/  LDL R226, [R1+0x7c] ;  /* 0x00007c0001e27983 */ /* 0x000ea20000100800 */
[----:B------:R-:W1:Y:S03]  /*1aa10*/  LDC R21, c[0x0][0x448] ;  /* 0x00011200ff157b82 */ /* 0x000e660000000800 */
[----:B------:R3:W-:Y:S04]  /*1aa20*/  STL [R1+0x1c4], R8 ;  /* 0x0001c40801007387 */ /* 0x0007e80000100800 */
[----:B---3--:R-:W2:Y:S01]  /*1aa30*/  LDL R8, [R1+0x50] ;  /* 0x0000500001087983 */ /* 0x008ea20000100800 */
[C---:B-----5:R-:W-:Y:S01]  /*1aa40*/  FMUL.FTZ R154, R2.reuse, R154 ;  /* 0x0000009a029a7220 */ /* 0x060fe20000410000 */
[C---:B------:R-:W-:Y:S01]  /*1aa50*/  FMUL.FTZ R152, R2.reuse, R152 ;  /* 0x0000009802987220 */ /* 0x040fe20000410000 */
[C---:B------:R-:W-:Y:S01]  /*1aa60*/  FMUL.FTZ R158, R2.reuse, R158 ;  /* 0x0000009e029e7220 */ /* 0x040fe20000410000 */
[----:B------:R3:W-:Y:S01]  /*1aa70*/  STL [R1+0x1c0], R7 ;  /* 0x0001c00701007387 */ /* 0x0007e20000100800 */
[C---:B------:R-:W-:Y:S01]  /*1aa80*/  FMUL.FTZ R167, R2.reuse, R167 ;  /* 0x000000a702a77220 */ /* 0x040fe20000410000 */
[C---:B------:R-:W-:Y:S01]  /*1aa90*/  FMUL.FTZ R166, R2.reuse, R166 ;  /* 0x000000a602a67220 */ /* 0x040fe20000410000 */
[C---:B------:R-:W-:Y:S01]  /*1aaa0*/  FMUL.FTZ R162, R2.reuse, R162 ;  /* 0x000000a202a27220 */ /* 0x040fe20000410000 */
[----:B------:R-:W-:Y:S01]  /*1aab0*/  STL [R1+0x1bc], R5 ;  /* 0x0001bc0501007387 */ /* 0x000fe20000100800 */
[C---:B------:R-:W-:Y:S01]  /*1aac0*/  FMUL.FTZ R163, R2.reuse, R163 ;  /* 0x000000a302a37220 */ /* 0x040fe20000410000 */
[C---:B------:R-:W-:Y:S01]  /*1aad0*/  FMUL.FTZ R155, R2.reuse, R155 ;  /* 0x0000009b029b7220 */ /* 0x040fe20000410000 */
[----:B-1----:R-:W-:Y:S01]  /*1aae0*/  ISETP.NE.AND P1, PT, R21, 0x1, PT ;  /* 0x000000011500780c */ /* 0x002fe20003f25270 */
[----:B------:R1:W-:Y:S01]  /*1aaf0*/  STL [R1+0x1b8], R4 ;  /* 0x0001b80401007387 */ /* 0x0003e20000100800 */
[C---:B------:R-:W-:Y:S01]  /*1ab00*/  FMUL.FTZ R171, R2.reuse, R171 ;  /* 0x000000ab02ab7220 */ /* 0x040fe20000410000 */
[----:B---3--:R3:W-:Y:S01]  /*1ab10*/  MUFU.TANH R7, R158 ;  /* 0x0000009e00077308 */ /* 0x0087e20000002400 */
[C---:B------:R-:W-:Y:S01]  /*1ab20*/  FMUL.FTZ R170, R2.reuse, R170 ;  /* 0x000000aa02aa7220 */ /* 0x040fe20000410000 */
[C---:B------:R-:W-:Y:S01]  /*1ab30*/  FMUL.FTZ R179, R2.reuse, R179 ;  /* 0x000000b302b37220 */ /* 0x040fe20000410000 */
[C---:B------:R-:W-:Y:S01]  /*1ab40*/  FMUL.FTZ R174, R2.reuse, R174 ;  /* 0x000000ae02ae7220 */ /* 0x040fe20000410000 */
[C---:B------:R-:W-:Y:S01]  /*1ab50*/  FMUL.FTZ R182, R2.reuse, R182 ;  /* 0x000000b602b67220 */ /* 0x040fe20000410000 */
[C---:B------:R-:W-:Y:S01]  /*1ab60*/  FMUL.FTZ R187, R2.reuse, R187 ;  /* 0x000000bb02bb7220 */ /* 0x040fe20000410000 */
[C---:B------:R-:W-:Y:S01]  /*1ab70*/  FMUL.FTZ R191, R2.reuse, R191 ;  /* 0x000000bf02bf7220 */ /* 0x040fe20000410000 */
[C---:B------:R-:W-:Y:S01]  /*1ab80*/  FMUL.FTZ R178, R2.reuse, R178 ;  /* 0x000000b202b27220 */ /* 0x040fe20000410000 */
[----:B-1----:R1:W4:Y:S01]  /*1ab90*/  MUFU.TANH R4, R152 ;  /* 0x0000009800047308 */ /* 0x0023220000002400 */
[C---:B---3--:R-:W-:Y:S01]  /*1aba0*/  FMUL.FTZ R158, R2.reuse, R169 ;  /* 0x000000a9029e7220 */ /* 0x048fe20000410000 */
[----:B------:R-:W3:Y:S01]  /*1abb0*/  @P1 LDC R227, c[0x0][0x44c] ;  /* 0x00011300ffe31b82 */ /* 0x000ee20000000800 */
[C---:B------:R-:W-:Y:S01]  /*1abc0*/  FMUL.FTZ R190, R2.reuse, R190 ;  /* 0x000000be02be7220 */ /* 0x040fe20000410000 */
[C---:B------:R-:W-:Y:S01]  /*1abd0*/  FMUL.FTZ R159, R2.reuse, R159 ;  /* 0x0000009f029f7220 */ /* 0x040fe20000410000 */
[C---:B------:R-:W-:Y:S01]  /*1abe0*/  FMUL.FTZ R175, R2.reuse, R175 ;  /* 0x000000af02af7220 */ /* 0x040fe20000410000 */
[C---:B------:R-:W-:Y:S01]  /*1abf0*/  FMUL.FTZ R228, R2.reuse, R153 ;  /* 0x0000009902e47220 */ /* 0x040fe20000410000 */
[C---:B------:R-:W-:Y:S01]  /*1ac00*/  FMUL.FTZ R183, R2.reuse, R183 ;  /* 0x000000b702b77220 */ /* 0x040fe20000410000 */
[----:B------:R0:W0:Y:S01]  /*1ac10*/  MUFU.TANH R5, R155 ;  /* 0x0000009b00057308 */ /* 0x0000220000002400 */
[C---:B-1----:R-:W-:Y:S01]  /*1ac20*/  FMUL.FTZ R152, R2.reuse, R156 ;  /* 0x0000009c02987220 */ /* 0x042fe20000410000 */
[----:B------:R-:W1:Y:S01]  /*1ac30*/  @P1 LDC R21, c[0x0][0x450] ;  /* 0x00011400ff151b82 */ /* 0x000e620000000800 */
[C---:B------:R-:W-:Y:S01]  /*1ac40*/  FMUL.FTZ R156, R2.reuse, R164 ;  /* 0x000000a4029c7220 */ /* 0x040fe20000410000 */
[C---:B------:R-:W-:Y:S01]  /*1ac50*/  FMUL.FTZ R194, R2.reuse, R194 ;  /* 0x000000c202c27220 */ /* 0x040fe20000410000 */
[C---:B------:R-:W-:Y:S01]  /*1ac60*/  FMUL.FTZ R199, R2.reuse, R199 ;  /* 0x000000c702c77220 */ /* 0x040fe20000410000 */
[C---:B------:R-:W-:Y:S01]  /*1ac70*/  FMUL.FTZ R202, R2.reuse, R202 ;  /* 0x000000ca02ca7220 */ /* 0x040fe20000410000 */
[----:B------:R-:W-:Y:S01]  /*1ac80*/  FMUL.FTZ R203, R2, R203 ;  /* 0x000000cb02cb7220 */ /* 0x000fe20000410000 */
[----:B------:R0:W-:Y:S01]  /*1ac90*/  MUFU.TANH R164, R166 ;  /* 0x000000a600a47308 */ /* 0x0001e20000002400 */
[----:B----4-:R-:W-:-:S02]  /*1aca0*/  IMAD.MOV.U32 R169, RZ, RZ, R4 ;  /* 0x000000ffffa97224 */ /* 0x010fc400078e0004 */
[C---:B0-----:R-:W-:Y:S01]  /*1acb0*/  FMUL.FTZ R155, R2.reuse, R161 ;  /* 0x000000a1029b7220 */ /* 0x041fe20000410000 */
[----:B------:R-:W-:Y:S02]  /*1acc0*/  IMAD.MOV.U32 R161, RZ, RZ, R7 ;  /* 0x000000ffffa17224 */ /* 0x000fe400078e0007 */
[C---:B------:R-:W-:Y:S01]  /*1acd0*/  FMUL.FTZ R198, R2.reuse, R198 ;  /* 0x000000c602c67220 */ /* 0x040fe20000410000 */
[C---:B------:R-:W-:Y:S01]  /*1ace0*/  FMUL.FTZ R186, R2.reuse, R186 ;  /* 0x000000ba02ba7220 */ /* 0x040fe20000410000 */
[C---:B------:R-:W-:Y:S01]  /*1acf0*/  FMUL.FTZ R195, R2.reuse, R195 ;  /* 0x000000c302c37220 */ /* 0x040fe20000410000 */
[----:B------:R-:W-:Y:S01]  /*1ad00*/  MUFU.TANH R4, R171 ;  /* 0x000000ab00047308 */ /* 0x000fe20000002400 */
[----:B------:R-:W-:Y:S02]  /*1ad10*/  IMAD.MOV.U32 R166, RZ, RZ, R161 ;  /* 0x000000ffffa67224 */ /* 0x000fe400078e00a1 */
[C---:B------:R-:W-:Y:S01]  /*1ad20*/  FMUL.FTZ R161, R2.reuse, R172 ;  /* 0x000000ac02a17220 */ /* 0x040fe20000410000 */
[----:B------:R-:W-:Y:S01]  /*1ad30*/  FMUL.FTZ R172, R2, R188 ;  /* 0x000000bc02ac7220 */ /* 0x000fe20000410000 */
[----:B------:R-:W-:-:S03]  /*1ad40*/  IMAD.MOV.U32 R188, RZ, RZ, R5 ;  /* 0x000000ffffbc7224 */ /* 0x000fc600078e0005 */
[----:B------:R-:W-:Y:S08]  /*1ad50*/  MUFU.TANH R7, R170 ;  /* 0x000000aa00077308 */ /* 0x000ff00000002400 */
[----:B------:R-:W-:Y:S08]  /*1ad60*/  MUFU.TANH R5, R190 ;  /* 0x000000be00057308 */ /* 0x000ff00000002400 */
[----:B------:R0:W-:Y:S01]  /*1ad70*/  MUFU.TANH R153, R159 ;  /* 0x0000009f00997308 */ /* 0x0001e20000002400 */
[C---:B------:R-:W-:Y:S01]  /*1ad80*/  FMUL.FTZ R206, R2.reuse, R206 ;  /* 0x000000ce02ce7220 */ /* 0x040fe20000410000 */
[----:B------:R-:W-:-:S06]  /*1ad90*/  FMUL.FTZ R207, R2, R207 ;  /* 0x000000cf02cf7220 */ /* 0x000fcc0000410000 */
[----:B------:R-:W-:Y:S01]  /*1ada0*/  MUFU.TANH R228, R228 ;  /* 0x000000e400e47308 */ /* 0x000fe20000002400 */
[----:B0-----:R-:W-:-:S07]  /*1adb0*/  FMUL.FTZ R159, R2, R168 ;  /* 0x000000a8029f7220 */ /* 0x001fce0000410000 */
        /* <DEDUP_REMOVED lines=8> */
[----:B--2---:R-:W-:-:S07]  /*1ae40*/  IMAD.IADD R226, R226, 0x1, R8 ;  /* 0x00000001e2e27824 */ /* 0x004fce00078e0208 */
[----:B------:R0:W2:Y:S01]  /*1ae50*/  MUFU.TANH R8, R154 ;  /* 0x0000009a00087308 */ /* 0x0000a20000002400 */
[----:B---3--:R-:W-:-:S05]  /*1ae60*/  @P1 IMAD.HI.U32 R227, R226, R227, RZ ;  /* 0x000000e3e2e31227 */ /* 0x008fca00078e00ff */
[----:B-1----:R-:W-:Y:S01]  /*1ae70*/  @P1 SHF.R.U32.HI R226, RZ, R21, R227 ;  /* 0x00000015ffe21219 */ /* 0x002fe200000116e3 */
[C---:B------:R-:W-:Y:S01]  /*1ae80*/  FMUL.FTZ R21, R2.reuse, R157 ;  /* 0x0000009d02157220 */ /* 0x040fe20000410000 */
[----:B------:R1:W3:Y:S01]  /*1ae90*/  MUFU.TANH R227, R167 ;  /* 0x000000a700e37308 */ /* 0x0002e20000002400 */
[C---:B0-----:R-:W-:Y:S01]  /*1aea0*/  FMUL.FTZ R154, R2.reuse, R160 ;  /* 0x000000a0029a7220 */ /* 0x041fe20000410000 */
[----:B------:R-:W-:Y:S01]  /*1aeb0*/  FMUL.FTZ R157, R2, R165 ;  /* 0x000000a5029d7220 */ /* 0x000fe20000410000 */
[----:B--2---:R-:W-:-:S05]  /*1aec0*/  IMAD.MOV.U32 R160, RZ, RZ, R8 ;  /* 0x000000ffffa07224 */ /* 0x004fca00078e0008 */
[----:B------:R0:W2:Y:S01]  /*1aed0*/  MUFU.TANH R165, R174 ;  /* 0x000000ae00a57308 */ /* 0x0000a20000002400 */
[----:B-1----:R-:W-:Y:S02]  /*1aee0*/  IMAD.MOV.U32 R167, RZ, RZ, R160 ;  /* 0x000000ffffa77224 */ /* 0x002fe400078e00a0 */
[C---:B------:R-:W-:Y:S01]  /*1aef0*/  FMUL.FTZ R160, R2.reuse, R173 ;  /* 0x000000ad02a07220 */ /* 0x040fe20000410000 */
[C---:B------:R-:W-:Y:S01]  /*1af00*/  FMUL.FTZ R173, R2.reuse, R189 ;  /* 0x000000bd02ad7220 */ /* 0x040fe20000410000 */
[----:B------:R-:W-:-:S03]  /*1af10*/  FMUL.FTZ R189, R2, R204 ;  /* 0x000000cc02bd7220 */ /* 0x000fc60000410000 */
[----:B------:R-:W-:Y:S01]  /*1af20*/  MUFU.TANH R8, R162 ;  /* 0x000000a200087308 */ /* 0x000fe20000002400 */
[----:B---3--:R-:W-:Y:S01]  /*1af30*/  IMAD.MOV.U32 R170, RZ, RZ, R227 ;  /* 0x000000ffffaa7224 */ /* 0x008fe200078e00e3 */
[----:B------:R-:W3:Y:S01]  /*1af40*/  LDL R204, [R1+0x48] ;  /* 0x0000480001cc7983 */ /* 0x000ee20000100800 */
[----:B0-----:R-:W-:-:S05]  /*1af50*/  IMAD.MOV.U32 R174, RZ, RZ, R7 ;  /* 0x000000ffffae7224 */ /* 0x001fca00078e0007 */
[----:B------:R0:W1:Y:S01]  /*1af60*/  MUFU.TANH R162, R163 ;  /* 0x000000a300a27308 */ /* 0x0000620000002400 */
[----:B--2---:R-:W-:Y:S02]  /*1af70*/  IMAD.MOV.U32 R175, RZ, RZ, R165 ;  /* 0x000000ffffaf7224 */ /* 0x004fe400078e00a5 */
[----:B------:R-:W-:-:S05]  /*1af80*/  FMUL.FTZ R165, R2, R185 ;  /* 0x000000b902a57220 */ /* 0x000fca0000410000 */
[----:B------:R2:W-:Y:S01]  /*1af90*/  MUFU.TANH R227, R179 ;  /* 0x000000b300e37308 */ /* 0x0005e20000002400 */
[C---:B0-----:R-:W-:Y:S01]  /*1afa0*/  FMUL.FTZ R163, R2.reuse, R177 ;  /* 0x000000b102a37220 */ /* 0x041fe20000410000 */
[----:B------:R-:W-:-:S06]  /*1afb0*/  FMUL.FTZ R177, R2, R184 ;  /* 0x000000b802b17220 */ /* 0x000fcc0000410000 */
[----:B------:R0:W-:Y:S01]  /*1afc0*/  MUFU.TANH R7, R178 ;  /* 0x000000b200077308 */ /* 0x0001e20000002400 */
[----:B--2---:R-:W-:Y:S02]  /*1afd0*/  IMAD.MOV.U32 R179, RZ, RZ, R164 ;  /* 0x000000ffffb37224 */ /* 0x004fe400078e00a4 */
[C---:B------:R-:W-:Y:S01]  /*1afe0*/  FMUL.FTZ R164, R2.reuse, R181 ;  /* 0x000000b502a47220 */ /* 0x040fe20000410000 */
[----:B-1----:R-:W-:Y:S01]  /*1aff0*/  MOV R171, R162 ;  /* 0x000000a200ab7202 */ /* 0x002fe20000000f00 */
[C---:B------:R-:W-:Y:S01]  /*1b000*/  FMUL.FTZ R162, R2.reuse, R176 ;  /* 0x000000b002a27220 */ /* 0x040fe20000410000 */
[----:B------:R-:W-:Y:S02]  /*1b010*/  IMAD.MOV.U32 R176, RZ, RZ, R4 ;  /* 0x000000ffffb07224 */ /* 0x000fe400078e0004 */
[----:B------:R-:W-:Y:S01]  /*1b020*/  IMAD.MOV.U32 R184, RZ, RZ, R179 ;  /* 0x000000ffffb87224 */ /* 0x000fe200078e00b3 */
[----:B------:R1:W2:Y:S01]  /*1b030*/  MUFU.TANH R181, R182 ;  /* 0x000000b600b57308 */ /* 0x0002a20000002400 */
[----:B0-----:R-:W-:-:S07]  /*1b040*/  FMUL.FTZ R178, R2, R180 ;  /* 0x000000b402b27220 */ /* 0x001fce0000410000 */
[----:B------:R-:W-:Y:S01]  /*1b050*/  MUFU.TANH R4, R187 ;  /* 0x000000bb00047308 */ /* 0x000fe20000002400 */
[----:B-1----:R-:W-:-:S07]  /*1b060*/  MOV R182, R169 ;  /* 0x000000a900b67202 */ /* 0x002fce0000000f00 */
[----:B------:R0:W1:Y:S01]  /*1b070*/  MUFU.TANH R187, R191 ;  /* 0x000000bf00bb7308 */ /* 0x0000620000002400 */
[----:B--2---:R-:W-:Y:S01]  /*1b080*/  IMAD.MOV.U32 R190, RZ, RZ, R181 ;  /* 0x000000ffffbe7224 */ /* 0x004fe200078e00b5 */
[----:B------:R-:W-:Y:S01]  /*1b090*/  MOV R181, R174 ;  /* 0x000000ae00b57202 */ /* 0x000fe20000000f00 */
[----:B------:R-:W-:-:S05]  /*1b0a0*/  FMUL.FTZ R174, R2, R197 ;  /* 0x000000c502ae7220 */ /* 0x000fca0000410000 */
[----:B------:R2:W4:Y:S01]  /*1b0b0*/  MUFU.TANH R169, R183 ;  /* 0x000000b700a97308 */ /* 0x0005220000002400 */
[----:B0-----:R-:W-:Y:S02]  /*1b0c0*/  IMAD.MOV.U32 R191, RZ, RZ, R166 ;  /* 0x000000ffffbf7224 */ /* 0x001fe400078e00a6 */
[----:B------:R-:W-:Y:S01]  /*1b0d0*/  FMUL.FTZ R166, R2, R193 ;  /* 0x000000c102a67220 */ /* 0x000fe20000410000 */
[----:B------:R-:W-:-:S04]  /*1b0e0*/  MOV R193, R168 ;  /* 0x000000a800c17202 */ /* 0x000fc80000000f00 */
[----:B------:R0:W-:Y:S01]  /*1b0f0*/  MUFU.TANH R179, R194 ;  /* 0x000000c200b37308 */ /* 0x0001e20000002400 */
[----:B--2---:R-:W-:Y:S02]  /*1b100*/  IMAD.MOV.U32 R183, RZ, RZ, R170 ;  /* 0x000000ffffb77224 */ /* 0x004fe400078e00aa */
[----:B------:R-:W-:Y:S02]  /*1b110*/  IMAD.MOV.U32 R170, RZ, RZ, R167 ;  /* 0x000000ffffaa7224 */ /* 0x000fe400078e00a7 */
[----:B------:R-:W-:-:S03]  /*1b120*/  FMUL.FTZ R167, R2, R192 ;  /* 0x000000c002a77220 */ /* 0x000fc60000410000 */
[----:B------:R2:W-:Y:S01]  /*1b130*/  MUFU.TANH R197, R199 ;  /* 0x000000c700c57308 */ /* 0x0005e20000002400 */
[----:B0-----:R-:W-:Y:S01]  /*1b140*/  MOV R194, R176 ;  /* 0x000000b000c27202 */ /* 0x001fe20000000f00 */
[C---:B------:R-:W-:Y:S01]  /*1b150*/  FMUL.FTZ R176, R2.reuse, R201 ;  /* 0x000000c902b07220 */ /* 0x040fe20000410000 */
[----:B-1----:R-:W-:Y:S02]  /*1b160*/  IMAD.MOV.U32 R201, RZ, RZ, R187 ;  /* 0x000000ffffc97224 */ /* 0x002fe400078e00bb */
[----:B------:R-:W-:Y:S02]  /*1b170*/  IMAD.MOV.U32 R187, RZ, RZ, R183 ;  /* 0x000000ffffbb7224 */ /* 0x000fe400078e00b7 */
[----:B----4-:R-:W-:Y:S01]  /*1b180*/  IMAD.MOV.U32 R192, RZ, RZ, R169 ;  /* 0x000000ffffc07224 */ /* 0x010fe200078e00a9 */
[----:B------:R0:W1:Y:S01]  /*1b190*/  MUFU.TANH R183, R202 ;  /* 0x000000ca00b77308 */ /* 0x0000620000002400 */
[----:B--2---:R-:W-:Y:S02]  /*1b1a0*/  IMAD.MOV.U32 R199, RZ, RZ, R175 ;  /* 0x000000ffffc77224 */ /* 0x004fe400078e00af */
[----:B------:R-:W-:Y:S01]  /*1b1b0*/  FMUL.FTZ R175, R2, R200 ;  /* 0x000000c802af7220 */ /* 0x000fe20000410000 */
[----:B------:R-:W-:-:S02]  /*1b1c0*/  IMAD.MOV.U32 R200, RZ, RZ, R184 ;  /* 0x000000ffffc87224 */ /* 0x000fc400078e00b8 */
[----:B------:R-:W-:Y:S01]  /*1b1d0*/  FMUL.FTZ R169, R2, R196 ;  /* 0x000000c402a97220 */ /* 0x000fe20000410000 */
[----:B------:R-:W-:Y:S02]  /*1b1e0*/  IMAD.MOV.U32 R184, RZ, RZ, R7 ;  /* 0x000000ffffb87224 */ /* 0x000fe400078e0007 */
[----:B------:R-:W-:Y:S01]  /*1b1f0*/  IMAD.MOV.U32 R196, RZ, RZ, R153 ;  /* 0x000000ffffc47224 */ /* 0x000fe200078e0099 */
[----:B------:R2:W-:Y:S01]  /*1b200*/  MUFU.TANH R7, R203 ;  /* 0x000000cb00077308 */ /* 0x0005e20000002400 */
[----:B0-----:R-:W-:-:S07]  /*1b210*/  IMAD.MOV.U32 R202, RZ, RZ, R5 ;  /* 0x000000ffffca7224 */ /* 0x001fce00078e0005 */
[----:B------:R0:W-:Y:S01]  /*1b220*/  MUFU.TANH R5, R206 ;  /* 0x000000ce00057308 */ /* 0x0001e20000002400 */
[----:B--2---:R-:W-:-:S07]  /*1b230*/  IMAD.MOV.U32 R203, RZ, RZ, R4 ;  /* 0x000000ffffcb7224 */ /* 0x004fce00078e0004 */
[----:B------:R2:W-:Y:S01]  /*1b240*/  MUFU.TANH R4, R207 ;  /* 0x000000cf00047308 */ /* 0x0005e20000002400 */
[----:B0-----:R-:W4:Y:S07]  /*1b250*/  LDL R206, [R1+0x54] ;  /* 0x0000540001ce7983 */ /* 0x001f2e0000100800 */
[----:B------:R0:W1:Y:S01]  /*1b260*/  MUFU.TANH R185, R198 ;  /* 0x000000c600b97308 */ /* 0x0000620000002400 */
[----:B--2---:R-:W4:Y:S04]  /*1b270*/  LDL R207, [R1+0x68] ;  /* 0x0000680001cf7983 */ /* 0x004f280000100800 */
[----:B------:R-:W2:Y:S03]  /*1b280*/  SHFL.IDX PT, R153, R226, RZ, 0x1c1f ;  /* 0x001c1fffe2997589 */ /* 0x000ea600000e0000 */
[----:B------:R-:W2:Y:S01]  /*1b290*/  MUFU.TANH R154, R154 ;  /* 0x0000009a009a7308 */ /* 0x000ea20000002400 */
[----:B0-----:R-:W-:-:S02]  /*1b2a0*/  IMAD.MOV.U32 R198, RZ, RZ, R188 ;  /* 0x000000ffffc67224 */ /* 0x001fc400078e00bc */
[----:B------:R-:W-:Y:S02]  /*1b2b0*/  IMAD.MOV.U32 R188, RZ, RZ, R170 ;  /* 0x000000ffffbc7224 */ /* 0x000fe400078e00aa */
[----:B------:R-:W-:Y:S01]  /*1b2c0*/  IMAD.MOV.U32 R170, RZ, RZ, -0x80 ;  /* 0xffffff80ffaa7424 */ /* 0x000fe200078e00ff */
[----:B------:R0:W2:Y:S02]  /*1b2d0*/  SHFL.IDX PT, R168, R226, 0x1, 0x1c1f ;  /* 0x003c1f00e2a87f89 */ /* 0x0000a400000e0000 */
[----:B------:R-:W2:Y:S01]  /*1b2e0*/  MUFU.TANH R21, R21 ;  /* 0x0000001500157308 */ /* 0x000ea20000002400 */
[----:B------:R-:W-:-:S07]  /*1b2f0*/  IMAD R170, R3, R170, 0x1 ;  /* 0x0000000103aa7424 */ /* 0x000fce00078e02aa */
[----:B------:R-:W-:Y:S08]  /*1b300*/  MUFU.TANH R180, R186 ;  /* 0x000000ba00b47308 */ /* 0x000ff00000002400 */
[----:B------:R-:W2:Y:S08]  /*1b310*/  MUFU.TANH R157, R157 ;  /* 0x0000009d009d7308 */ /* 0x000eb00000002400 */
[----:B------:R1:W2:Y:S08]  /*1b320*/  MUFU.TANH R186, R195 ;  /* 0x000000c300ba7308 */ /* 0x0002b00000002400 */
[----:B------:R-:W2:Y:S08]  /*1b330*/  MUFU.TANH R160, R160 ;  /* 0x000000a000a07308 */ /* 0x000eb00000002400 */
[----:B------:R-:W2:Y:S08]  /*1b340*/  MUFU.TANH R162, R162 ;  /* 0x000000a200a27308 */ /* 0x000eb00000002400 */
[----:B------:R-:W2:Y:S01]  /*1b350*/  MUFU.TANH R163, R163 ;  /* 0x000000a300a37308 */ /* 0x000ea20000002400 */
[----:B-1----:R-:W-:-:S07]  /*1b360*/  FMUL.FTZ R195, R2, R211 ;  /* 0x000000d302c37220 */ /* 0x002fce0000410000 */
[----:B------:R-:W1:Y:S08]  /*1b370*/  MUFU.TANH R178, R178 ;  /* 0x000000b200b27308 */ /* 0x000e700000002400 */
[----:B------:R-:W1:Y:S08]  /*1b380*/  MUFU.TANH R164, R164 ;  /* 0x000000a400a47308 */ /* 0x000e700000002400 */
[----:B------:R-:W1:Y:S08]  /*1b390*/  MUFU.TANH R177, R177 ;  /* 0x000000b100b17308 */ /* 0x000e700000002400 */
[----:B------:R-:W1:Y:S01]  /*1b3a0*/  MUFU.TANH R165, R165 ;  /* 0x000000a500a57308 */ /* 0x000e620000002400 */
[C---:B------:R-:W-:Y:S01]  /*1b3b0*/  FMUL.FTZ R229, R2.reuse, R210 ;  /* 0x000000d202e57220 */ /* 0x040fe20000410000 */
[----:B0-----:R-:W-:Y:S01]  /*1b3c0*/  FMUL.FTZ R226, R2, R214 ;  /* 0x000000d602e27220 */ /* 0x001fe20000410000 */
[----:B------:R-:W-:-:S05]  /*1b3d0*/  IMAD.MOV.U32 R210, RZ, RZ, R183 ;  /* 0x000000ffffd27224 */ /* 0x000fca00078e00b7 */
[----:B------:R-:W0:Y:S01]  /*1b3e0*/  MUFU.TANH R173, R173 ;  /* 0x000000ad00ad7308 */ /* 0x000e220000002400 */
[----:B------:R-:W-:-:S07]  /*1b3f0*/  IMAD.MOV.U32 R214, RZ, RZ, R185 ;  /* 0x000000ffffd67224 */ /* 0x000fce00078e00b9 */
[----:B------:R-:W0:Y:S08]  /*1b400*/  MUFU.TANH R167, R167 ;  /* 0x000000a700a77308 */ /* 0x000e300000002400 */
[----:B------:R-:W0:Y:S08]  /*1b410*/  MUFU.TANH R166, R166 ;  /* 0x000000a600a67308 */ /* 0x000e300000002400 */
[----:B------:R-:W0:Y:S08]  /*1b420*/  MUFU.TANH R169, R169 ;  /* 0x000000a900a97308 */ /* 0x000e300000002400 */
[----:B------:R-:W0:Y:S08]  /*1b430*/  MUFU.TANH R174, R174 ;  /* 0x000000ae00ae7308 */ /* 0x000e300000002400 */
[----:B------:R-:W0:Y:S08]  /*1b440*/  MUFU.TANH R175, R175 ;  /* 0x000000af00af7308 */ /* 0x000e300000002400 */
[----:B------:R-:W0:Y:S08]  /*1b450*/  MUFU.TANH R176, R176 ;  /* 0x000000b000b07308 */ /* 0x000e300000002400 */
[----:B------:R-:W0:Y:S01]  /*1b460*/  MUFU.TANH R189, R189 ;  /* 0x000000bd00bd7308 */ /* 0x000e220000002400 */
[----:B----4-:R-:W-:-:S04]  /*1b470*/  IADD3 R170, R206, R170, -R207 ;  /* 0x000000aaceaa7210 */ /* 0x010fc80007ffe8cf */
[----:B---3--:R-:W-:-:S05]  /*1b480*/  IADD3 R170, R170, -R204, RZ ;  /* 0x800000ccaaaa7210 */ /* 0x008fca0007ffe0ff */
[----:B--2---:R-:W-:Y:S02]  /*1b490*/  IMAD.IADD R153, R170, 0x1, R153 ;  /* 0x00000001aa997824 */ /* 0x004fe400078e0299 */
[----:B------:R-:W-:-:S03]  /*1b4a0*/  IMAD.MOV.U32 R204, RZ, RZ, R202 ;  /* 0x000000ffffcc7224 */ /* 0x000fc600078e00ca */
[C---:B------:R-:W-:Y:S01]  /*1b4b0*/  ISETP.GT.AND P2, PT, R153.reuse, RZ, PT ;  /* 0x000000ff9900720c */ /* 0x040fe20003f44270 */
[----:B------:R-:W-:Y:S01]  /*1b4c0*/  IMAD.MOV.U32 R202, RZ, RZ, R199 ;  /* 0x000000ffffca7224 */ /* 0x000fe200078e00c7 */
[----:B------:R-:W-:Y:S01]  /*1b4d0*/  MOV R199, R192 ;  /* 0x000000c000c77202 */ /* 0x000fe20000000f00 */
[----:B------:R-:W-:Y:S01]  /*1b4e0*/  IMAD.MOV.U32 R206, RZ, RZ, R203 ;  /* 0x000000ffffce7224 */ /* 0x000fe200078e00cb */
[C---:B------:R-:W-:Y:S02]  /*1b4f0*/  ISETP.GT.AND P3, PT, R153.reuse, 0x1, PT ;  /* 0x000000019900780c */ /* 0x040fe40003f64270 */
[----:B------:R-:W-:Y:S01]  /*1b500*/  FSEL R192, R182, -INF , P2 ;  /* 0xff800000b6c07808 */ /* 0x000fe20001000000 */
[----:B------:R-:W-:Y:S01]  /*1b510*/  IMAD.MOV.U32 R203, RZ, RZ, R201 ;  /* 0x000000ffffcb7224 */ /* 0x000fe200078e00c9 */
[C---:B------:R-:W-:Y:S02]  /*1b520*/  ISETP.GT.AND P4, PT, R153.reuse, 0x8, PT ;  /* 0x000000089900780c */ /* 0x040fe40003f84270 */
[C---:B------:R-:W-:Y:S01]  /*1b530*/  ISETP.GT.AND P2, PT, R153.reuse, 0x10, PT ;  /* 0x000000109900780c */ /* 0x040fe20003f44270 */
[----:B------:R-:W-:Y:S01]  /*1b540*/  IMAD.MOV.U32 R201, RZ, RZ, R197 ;  /* 0x000000ffffc97224 */ /* 0x000fe200078e00c5 */
[C---:B------:R-:W-:Y:S01]  /*1b550*/  ISETP.GT.AND P1, PT, R153.reuse, 0x9, PT ;  /* 0x000000099900780c */ /* 0x040fe20003f24270 */
[----:B------:R-:W-:Y:S01]  /*1b560*/  IMAD.IADD R168, R170, 0x1, R168 ;  /* 0x00000001aaa87824 */ /* 0x000fe200078e02a8 */
[----:B------:R-:W-:Y:S01]  /*1b570*/  FSEL R170, R228, -INF , P3 ;  /* 0xff800000e4aa7808 */ /* 0x000fe20001800000 */
[----:B------:R-:W-:Y:S01]  /*1b580*/  IMAD.MOV.U32 R197, RZ, RZ, R190 ;  /* 0x000000ffffc57224 */ /* 0x000fe200078e00be */
[C---:B------:R-:W-:Y:S01]  /*1b590*/  ISETP.GT.AND P3, PT, R153.reuse, 0x11, PT ;  /* 0x000000119900780c */ /* 0x040fe20003f64270 */
[----:B------:R-:W-:Y:S01]  /*1b5a0*/  IMAD.MOV.U32 R190, RZ, RZ, R227 ;  /* 0x000000ffffbe7224 */ /* 0x000fe200078e00e3 */
[----:B------:R-:W-:Y:S01]  /*1b5b0*/  FSEL R152, R152, -INF , P4 ;  /* 0xff80000098987808 */ /* 0x000fe20002000000 */
[----:B------:R-:W-:Y:S01]  /*1b5c0*/  FMUL.FTZ R227, R2, R215 ;  /* 0x000000d702e37220 */ /* 0x000fe20000410000 */
[----:B------:R-:W-:Y:S01]  /*1b5d0*/  FSEL R182, R154, -INF , P2 ;  /* 0xff8000009ab67808 */ /* 0x000fe20001000000 */
[----:B------:R-:W-:Y:S01]  /*1b5e0*/  IMAD.MOV.U32 R215, RZ, RZ, R171 ;  /* 0x000000ffffd77224 */ /* 0x000fe200078e00ab */
[----:B------:R-:W-:-:S02]  /*1b5f0*/  ISETP.GT.AND P4, PT, R153, 0x18, PT ;  /* 0x000000189900780c */ /* 0x000fc40003f84270 */
[----:B------:R-:W-:Y:S01]  /*1b600*/  MOV R154, R206 ;  /* 0x000000ce009a7202 */ /* 0x000fe20000000f00 */
[----:B------:R-:W-:Y:S01]  /*1b610*/  IMAD.MOV.U32 R206, RZ, RZ, R204 ;  /* 0x000000ffffce7224 */ /* 0x000fe200078e00cc */
[----:B------:R-:W-:Y:S01]  /*1b620*/  FSEL R171, R21, -INF , P1 ;  /* 0xff80000015ab7808 */ /* 0x000fe20000800000 */
[----:B------:R-:W-:Y:S01]  /*1b630*/  IMAD.MOV.U32 R204, RZ, RZ, R197 ;  /* 0x000000ffffcc7224 */ /* 0x000fe200078e00c5 */
[----:B------:R-:W-:Y:S02]  /*1b640*/  ISETP.GT.AND P1, PT, R153, 0x19, PT ;  /* 0x000000199900780c */ /* 0x000fe40003f24270 */
[----:B------:R-:W-:Y:S02]  /*1b650*/  MOV R197, R188 ;  /* 0x000000bc00c57202 */ /* 0x000fe40000000f00 */
[----:B------:R-:W-:Y:S01]  /*1b660*/  FSEL R155, R155, -INF , P3 ;  /* 0xff8000009b9b7808 */ /* 0x000fe20001800000 */
[----:B------:R-:W-:Y:S01]  /*1b670*/  IMAD.MOV.U32 R207, RZ, RZ, R203 ;  /* 0x000000ffffcf7224 */ /* 0x000fe200078e00cb */
[C---:B------:R-:W-:Y:S01]  /*1b680*/  ISETP.GT.AND P2, PT, R153.reuse, 0x20, PT ;  /* 0x000000209900780c */ /* 0x040fe20003f44270 */
[----:B------:R-:W-:Y:S01]  /*1b690*/  IMAD.MOV.U32 R211, RZ, RZ, R201 ;  /* 0x000000ffffd37224 */ /* 0x000fe200078e00c9 */
[----:B------:R-:W-:-:S02]  /*1b6a0*/  ISETP.GT.AND P3, PT, R153, 0x21, PT ;  /* 0x000000219900780c */ /* 0x000fc40003f64270 */
[----:B------:R-:W-:Y:S01]  /*1b6b0*/  FSEL R188, R156, -INF , P4 ;  /* 0xff8000009cbc7808 */ /* 0x000fe20002000000 */
[----:B------:R-:W-:Y:S01]  /*1b6c0*/  IMAD.MOV.U32 R203, RZ, RZ, R193 ;  /* 0x000000ffffcb7224 */ /* 0x000fe200078e00c1 */
[----:B------:R-:W-:Y:S01]  /*1b6d0*/  ISETP.GT.AND P4, PT, R153, 0x28, PT ;  /* 0x000000289900780c */ /* 0x000fe20003f84270 */
[----:B------:R-:W-:Y:S01]  /*1b6e0*/  IMAD.MOV.U32 R201, RZ, RZ, R187 ;  /* 0x000000ffffc97224 */ /* 0x000fe200078e00bb */
[----:B------:R-:W-:Y:S01]  /*1b6f0*/  FSEL R187, R157, -INF , P1 ;  /* 0xff8000009dbb7808 */ /* 0x000fe20000800000 */
[----:B------:R-:W-:Y:S01]  /*1b700*/  IMAD.MOV.U32 R21, RZ, RZ, R186 ;  /* 0x000000ffff157224 */ /* 0x000fe200078e00ba */
[----:B------:R-:W-:Y:S01]  /*1b710*/  MOV R156, R180 ;  /* 0x000000b4009c7202 */ /* 0x000fe20000000f00 */
[----:B------:R-:W-:Y:S01]  /*1b720*/  IMAD.MOV.U32 R193, RZ, RZ, R181 ;  /* 0x000000ffffc17224 */ /* 0x000fe200078e00b5 */
[----:B------:R-:W-:Y:S02]  /*1b730*/  ISETP.GT.AND P1, PT, R153, 0x29, PT ;  /* 0x000000299900780c */ /* 0x000fe40003f24270 */
[----:B------:R-:W-:-:S02]  /*1b740*/  FSEL R186, R159, -INF , P2 ;  /* 0xff8000009fba7808 */ /* 0x000fc40001000000 */
[----:B------:R-:W-:Y:S01]  /*1b750*/  FSEL R181, R158, -INF , P3 ;  /* 0xff8000009eb57808 */ /* 0x000fe20001800000 */
[----:B------:R-:W-:Y:S01]  /*1b760*/  IMAD.MOV.U32 R157, RZ, RZ, R179 ;  /* 0x000000ffff9d7224 */ /* 0x000fe200078e00b3 */
[C---:B------:R-:W-:Y:S02]  /*1b770*/  ISETP.GT.AND P2, PT, R153.reuse, 0x30, PT ;  /* 0x000000309900780c */ /* 0x040fe40003f44270 */
[----:B------:R-:W-:Y:S02]  /*1b780*/  ISETP.GT.AND P3, PT, R153, 0x31, PT ;  /* 0x000000319900780c */ /* 0x000fe40003f64270 */
[----:B------:R-:W-:Y:S02]  /*1b790*/  FSEL R180, R161, -INF , P4 ;  /* 0xff800000a1b47808 */ /* 0x000fe40002000000 */
[----:B------:R-:W-:Y:S02]  /*1b7a0*/  ISETP.GT.AND P4, PT, R153, 0x38, PT ;  /* 0x000000389900780c */ /* 0x000fe40003f84270 */
[----:B------:R-:W-:-:S02]  /*1b7b0*/  FSEL R183, R160, -INF , P1 ;  /* 0xff800000a0b77808 */ /* 0x000fc40000800000 */
[----:B------:R-:W-:Y:S02]  /*1b7c0*/  ISETP.GT.AND P1, PT, R153, 0x39, PT ;  /* 0x000000399900780c */ /* 0x000fe40003f24270 */
[----:B------:R-:W-:Y:S02]  /*1b7d0*/  FSEL R185, R162, -INF , P2 ;  /* 0xff800000a2b97808 */ /* 0x000fe40001000000 */
[----:B------:R-:W-:Y:S01]  /*1b7e0*/  FSEL R179, R163, -INF , P3 ;  /* 0xff800000a3b37808 */ /* 0x000fe20001800000 */
[----:B------:R-:W-:Y:S01]  /*1b7f0*/  IMAD.MOV.U32 R163, RZ, RZ, R157 ;  /* 0x000000ffffa37224 */ /* 0x000fe200078e009d */
[C---:B------:R-:W-:Y:S01]  /*1b800*/  ISETP.GT.AND P2, PT, R153.reuse, 0x40, PT ;  /* 0x000000409900780c */ /* 0x040fe20003f44270 */
[----:B------:R-:W-:Y:S01]  /*1b810*/  IMAD.MOV.U32 R157, RZ, RZ, R156 ;  /* 0x000000ffff9d7224 */ /* 0x000fe200078e009c */
[----:B-1----:R-:W-:Y:S01]  /*1b820*/  FSEL R178, R178, -INF , P4 ;  /* 0xff800000b2b27808 */ /* 0x002fe20002000000 */
[----:B------:R-:W-:Y:S01]  /*1b830*/  IMAD.MOV.U32 R156, RZ, RZ, R184 ;  /* 0x000000ffff9c7224 */ /* 0x000fe200078e00b8 */
[----:B------:R-:W-:-:S02]  /*1b840*/  ISETP.GT.AND P3, PT, R153, 0x41, PT ;  /* 0x000000419900780c */ /* 0x000fc40003f64270 */
[----:B------:R-:W-:Y:S02]  /*1b850*/  ISETP.GT.AND P4, PT, R153, 0x48, PT ;  /* 0x000000489900780c */ /* 0x000fe40003f84270 */
[----:B------:R-:W-:Y:S01]  /*1b860*/  FSEL R184, R164, -INF , P1 ;  /* 0xff800000a4b87808 */ /* 0x000fe20000800000 */
[----:B------:R-:W-:Y:S01]  /*1b870*/  IMAD.MOV.U32 R164, RZ, RZ, R154 ;  /* 0x000000ffffa47224 */ /* 0x000fe200078e009a */
[----:B------:R-:W-:Y:S02]  /*1b880*/  FSEL R177, R177, -INF , P2 ;  /* 0xff800000b1b17808 */ /* 0x000fe40001000000 */
[C---:B------:R-:W-:Y:S02]  /*1b890*/  ISETP.GT.AND P1, PT, R153.reuse, 0x49, PT ;  /* 0x000000499900780c */ /* 0x040fe40003f24270 */
[----:B------:R-:W-:Y:S02]  /*1b8a0*/  ISETP.GT.AND P2, PT, R153, 0x50, PT ;  /* 0x000000509900780c */ /* 0x000fe40003f44270 */
[----:B------:R-:W-:-:S02]  /*1b8b0*/  FSEL R154, R165, -INF , P3 ;  /* 0xff800000a59a7808 */ /* 0x000fc40001800000 */
[----:B------:R-:W-:Y:S02]  /*1b8c0*/  FSEL R172, R172, -INF , P4 ;  /* 0xff800000acac7808 */ /* 0x000fe40002000000 */
[C---:B------:R-:W-:Y:S02]  /*1b8d0*/  ISETP.GT.AND P3, PT, R153.reuse, 0x51, PT ;  /* 0x000000519900780c */ /* 0x040fe40003f64270 */
[----:B------:R-:W-:Y:S02]  /*1b8e0*/  ISETP.GT.AND P4, PT, R153, 0x58, PT ;  /* 0x000000589900780c */ /* 0x000fe40003f84270 */
[----:B0-----:R-:W-:Y:S02]  /*1b8f0*/  FSEL R173, R173, -INF , P1 ;  /* 0xff800000adad7808 */ /* 0x001fe40000800000 */
[----:B------:R-:W-:Y:S02]  /*1b900*/  FSEL R161, R167, -INF , P2 ;  /* 0xff800000a7a17808 */ /* 0x000fe40001000000 */
[----:B------:R-:W-:-:S02]  /*1b910*/  ISETP.GT.AND P1, PT, R153, 0x59, PT ;  /* 0x000000599900780c */ /* 0x000fc40003f24270 */
[----:B------:R-:W-:Y:S02]  /*1b920*/  ISETP.GT.AND P2, PT, R153, 0x60, PT ;  /* 0x000000609900780c */ /* 0x000fe40003f44270 */
[----:B------:R-:W-:Y:S02]  /*1b930*/  FSEL R160, R166, -INF , P3 ;  /* 0xff800000a6a07808 */ /* 0x000fe40001800000 */
[----:B------:R-:W-:Y:S02]  /*1b940*/  FSEL R162, R169, -INF , P4 ;  /* 0xff800000a9a27808 */ /* 0x000fe40002000000 */
[C---:B------:R-:W-:Y:S02]  /*1b950*/  ISETP.GT.AND P3, PT, R153.reuse, 0x61, PT ;  /* 0x000000619900780c */ /* 0x040fe40003f64270 */
[----:B------:R-:W-:Y:S01]  /*1b960*/  ISETP.GT.AND P4, PT, R153, 0x68, PT ;  /* 0x000000689900780c */ /* 0x000fe20003f84270 */
[----:B------:R-:W-:Y:S01]  /*1b970*/  IMAD.MOV.U32 R167, RZ, RZ, R156 ;  /* 0x000000ffffa77224 */ /* 0x000fe200078e009c */
[----:B------:R-:W-:-:S02]  /*1b980*/  MOV R165, R157 ;  /* 0x0000009d00a57202 */ /* 0x000fc40000000f00 */
[----:B------:R-:W-:Y:S02]  /*1b990*/  FSEL R156, R174, -INF , P1 ;  /* 0xff800000ae9c7808 */ /* 0x000fe40000800000 */
[----:B------:R-:W-:Y:S02]  /*1b9a0*/  FSEL R157, R175, -INF , P2 ;  /* 0xff800000af9d7808 */ /* 0x000fe40001000000 */
[C---:B------:R-:W-:Y:S02]  /*1b9b0*/  ISETP.GT.AND P1, PT, R168.reuse, RZ, PT ;  /* 0x000000ffa800720c */ /* 0x040fe40003f24270 */
[----:B------:R-:W-:Y:S02]  /*1b9c0*/  ISETP.GT.AND P2, PT, R168, 0x1, PT ;  /* 0x00000001a800780c */ /* 0x000fe40003f44270 */
[----:B------:R-:W-:Y:S02]  /*1b9d0*/  FSEL R158, R176, -INF , P3 ;  /* 0xff800000b09e7808 */ /* 0x000fe40001800000 */
[----:B------:R-:W-:-:S02]  /*1b9e0*/  FSEL R159, R189, -INF , P4 ;  /* 0xff800000bd9f7808 */ /* 0x000fc40002000000 */
[C---:B------:R-:W-:Y:S02]  /*1b9f0*/  ISETP.GT.AND P3, PT, R168.reuse, 0x8, PT ;  /* 0x00000008a800780c */ /* 0x040fe40003f64270 */
[----:B------:R-:W-:Y:S02]  /*1ba00*/  ISETP.GT.AND P4, PT, R168, 0x9, PT ;  /* 0x00000009a800780c */ /* 0x000fe40003f84270 */
[----:B------:R-:W-:Y:S02]  /*1ba10*/  FSEL R197, R197, -INF , P1 ;  /* 0xff800000c5c57808 */ /* 0x000fe40000800000 */
[----:B------:R-:W-:Y:S02]  /*1ba20*/  FSEL R198, R198, -INF , P2 ;  /* 0xff800000c6c67808 */ /* 0x000fe40001000000 */
[C---:B------:R-:W-:Y:S02]  /*1ba30*/  ISETP.GT.AND P1, PT, R168.reuse, 0x10, PT ;  /* 0x00000010a800780c */ /* 0x040fe40003f24270 */
[----:B------:R-:W-:-:S02]  /*1ba40*/  ISETP.GT.AND P2, PT, R168, 0x11, PT ;  /* 0x00000011a800780c */ /* 0x000fc40003f44270 */
[----:B------:R-:W-:Y:S02]  /*1ba50*/  FSEL R191, R191, -INF , P3 ;  /* 0xff800000bfbf7808 */ /* 0x000fe40001800000 */
[----:B------:R-:W-:Y:S02]  /*1ba60*/  FSEL R196, R196, -INF , P4 ;  /* 0xff800000c4c47808 */ /* 0x000fe40002000000 */
[C---:B------:R-:W-:Y:S02]  /*1ba70*/  ISETP.GT.AND P3, PT, R168.reuse, 0x18, PT ;  /* 0x00000018a800780c */ /* 0x040fe40003f64270 */
[----:B------:R-:W-:Y:S02]  /*1ba80*/  ISETP.GT.AND P4, PT, R168, 0x19, PT ;  /* 0x00000019a800780c */ /* 0x000fe40003f84270 */
[----:B------:R-:W-:Y:S02]  /*1ba90*/  FSEL R228, R8, -INF , P1 ;  /* 0xff80000008e47808 */ /* 0x000fe40000800000 */
[----:B------:R-:W-:Y:S01]  /*1baa0*/  FSEL R215, R215, -INF , P2 ;  /* 0xff800000d7d77808 */ /* 0x000fe20001000000 */
[----:B------:R-:W0:Y:S01]  /*1bab0*/  MUFU.TANH R229, R229 ;  /* 0x000000e500e57308 */ /* 0x000e220000002400 */
[C---:B------:R-:W-:Y:S01]  /*1bac0*/  ISETP.GT.AND P1, PT, R168.reuse, 0x20, PT ;  /* 0x00000020a800780c */ /* 0x040fe20003f24270 */
[----:B------:R-:W-:Y:S01]  /*1bad0*/  UMOV UR41, UR40 ;  /* 0x0000002800297c82 */ /* 0x000fe20008000000 */
[----:B------:R-:W-:Y:S01]  /*1bae0*/  ISETP.GT.AND P2, PT, R168, 0x21, PT ;  /* 0x00000021a800780c */ /* 0x000fe20003f44270 */
[----:B------:R-:W-:Y:S01]  /*1baf0*/  FMUL.FTZ R205, R2, R205 ;  /* 0x000000cd02cd7220 */ /* 0x000fe20000410000 */
[----:B------:R-:W-:Y:S01]  /*1bb00*/  FSEL R200, R200, -INF , P3 ;  /* 0xff800000c8c87808 */ /* 0x000fe20001800000 */
[----:B------:R1:W5:Y:S01]  /*1bb10*/  LDL.LU R8, [R1+0x1c4] ;  /* 0x0001c40001087983 */ /* 0x0003620000300800 */
        /* <DEDUP_REMOVED lines=26> */
[C---:B------:R-:W-:Y:S02]  /*1bcc0*/  ISETP.GT.AND P4, PT, R168.reuse, 0x59, PT ;  /* 0x00000059a800780c */ /* 0x040fe40003f84270 */
[----:B------:R-:W-:Y:S02]  /*1bcd0*/  FSEL R163, R163, -INF , P1 ;  /* 0xff800000a3a37808 */ /* 0x000fe40000800000 */
[----:B------:R-:W-:Y:S02]  /*1bce0*/  FSEL R164, R21, -INF , P2 ;  /* 0xff80000015a47808 */ /* 0x000fe40001000000 */
[----:B------:R-:W-:Y:S02]  /*1bcf0*/  ISETP.GT.AND P1, PT, R168, 0x60, PT ;  /* 0x00000060a800780c */ /* 0x000fe40003f24270 */
[----:B------:R-:W-:-:S02]  /*1bd00*/  FSEL R214, R214, -INF , P3 ;  /* 0xff800000d6d67808 */ /* 0x000fc40001800000 */
[----:B------:R-:W-:Y:S02]  /*1bd10*/  FSEL R21, R211, -INF , P4 ;  /* 0xff800000d3157808 */ /* 0x000fe40002000000 */
[C---:B------:R-:W-:Y:S02]  /*1bd20*/  ISETP.GT.AND P2, PT, R168.reuse, 0x61, PT ;  /* 0x00000061a800780c */ /* 0x040fe40003f44270 */
[C---:B------:R-:W-:Y:S02]  /*1bd30*/  ISETP.GT.AND P3, PT, R168.reuse, 0x68, PT ;  /* 0x00000068a800780c */ /* 0x040fe40003f64270 */
[----:B------:R-:W-:Y:S02]  /*1bd40*/  ISETP.GT.AND P4, PT, R168, 0x69, PT ;  /* 0x00000069a800780c */ /* 0x000fe40003f84270 */
[----:B------:R-:W-:Y:S02]  /*1bd50*/  FSEL R165, R210, -INF , P1 ;  /* 0xff800000d2a57808 */ /* 0x000fe40000800000 */
[----:B------:R-:W-:-:S02]  /*1bd60*/  FSEL R166, R7, -INF , P2 ;  /* 0xff80000007a67808 */ /* 0x000fc40001000000 */
[----:B------:R-:W-:Y:S01]  /*1bd70*/  FSEL R167, R5, -INF , P3 ;  /* 0xff80000005a77808 */ /* 0x000fe20001800000 */
[----:B------:R-:W2:Y:S01]  /*1bd80*/  MUFU.TANH R195, R195 ;  /* 0x000000c300c37308 */ /* 0x000ea20000002400 */
[----:B------:R-:W-:-:S07]  /*1bd90*/  FSEL R210, R4, -INF , P4 ;  /* 0xff80000004d27808 */ /* 0x000fce0002000000 */
[----:B------:R-:W3:Y:S01]  /*1bda0*/  MUFU.TANH R226, R226 ;  /* 0x000000e200e27308 */ /* 0x000ee20000002400 */
[----:B------:R-:W-:-:S07]  /*1bdb0*/  ISETP.GT.AND P1, PT, R168, 0x70, PT ;  /* 0x00000070a800780c */ /* 0x000fce0003f24270 */
[----:B------:R-:W4:Y:S01]  /*1bdc0*/  MUFU.TANH R227, R227 ;  /* 0x000000e300e37308 */ /* 0x000f220000002400 */
[C---:B------:R-:W-:Y:S02]  /*1bdd0*/  ISETP.GT.AND P2, PT, R168.reuse, 0x71, PT ;  /* 0x00000071a800780c */ /* 0x040fe40003f44270 */
[----:B------:R-:W-:Y:S01]  /*1bde0*/  ISETP.GT.AND P5, PT, R153, 0x79, PT ;  /* 0x000000799900780c */ /* 0x000fe20003fa4270 */
[----:B------:R-:W-:Y:S01]  /*1bdf0*/  IMAD.U32 R169, RZ, RZ, UR41 ;  /* 0x00000029ffa97e24 */ /* 0x000fe2000f8e00ff */
[C---:B------:R-:W-:Y:S01]  /*1be00*/  ISETP.GT.AND P3, PT, R168.reuse, 0x78, PT ;  /* 0x00000078a800780c */ /* 0x040fe20003f64270 */
[----:B------:R1:W5:Y:S01]  /*1be10*/  LDL.LU R7, [R1+0x1c0] ;  /* 0x0001c00001077983 */ /* 0x0003620000300800 */
[----:B------:R-:W-:Y:S02]  /*1be20*/  ISETP.GT.AND P4, PT, R168, 0x79, PT ;  /* 0x00000079a800780c */ /* 0x000fe40003f84270 */
[----:B------:R-:W-:Y:S01]  /*1be30*/  FMNMX.FTZ R168, R197, R225, !PT ;  /* 0x000000e1c5a87209 */ /* 0x000fe20007810000 */
[----:B------:R1:W-:Y:S01]  /*1be40*/  MUFU.TANH R176, R205 ;  /* 0x000000cd00b07308 */ /* 0x0003e20000002400 */
[----:B0-----:R-:W-:Y:S01]  /*1be50*/  FSEL R211, R229, -INF , P1 ;  /* 0xff800000e5d37808 */ /* 0x001fe20000800000 */
[----:B------:R0:W5:Y:S01]  /*1be60*/  LDL.LU R5, [R1+0x1bc] ;  /* 0x0001bc0001057983 */ /* 0x0001620000300800 */
[----:B------:R-:W-:-:S02]  /*1be70*/  FMNMX.FTZ R168, R198, R168, !PT ;  /* 0x000000a8c6a87209 */ /* 0x000fc40007810000 */
[----:B--2---:R-:W-:Y:S01]  /*1be80*/  FSEL R195, R195, -INF , P2 ;  /* 0xff800000c3c37808 */ /* 0x004fe20001000000 */
[----:B------:R0:W5:Y:S01]  /*1be90*/  LDL.LU R4, [R1+0x1b8] ;  /* 0x0001b80001047983 */ /* 0x0001620000300800 */
        /* <DEDUP_REMOVED lines=26> */
[----:B------:R-:W-:Y:S02]  /*1c040*/  FMNMX.FTZ R168, R211, R168, !PT ;  /* 0x000000a8d3a87209 */ /* 0x000fe40007810000 */
[----:B---3--:R-:W-:Y:S02]  /*1c050*/  FSEL R226, R226, -INF , P3 ;  /* 0xff800000e2e27808 */ /* 0x008fe40001800000 */
[----:B------:R-:W-:Y:S02]  /*1c060*/  FMNMX.FTZ R168, R195, R168, !PT ;  /* 0x000000a8c3a87209 */ /* 0x000fe40007810000 */
[----:B----4-:R-:W-:Y:S02]  /*1c070*/  FSEL R227, R227, -INF , P4 ;  /* 0xff800000e3e37808 */ /* 0x010fe40002000000 */
[C---:B------:R-:W-:Y:S02]  /*1c080*/  ISETP.GT.AND P1, PT, R153.reuse, 0x69, PT ;  /* 0x000000699900780c */ /* 0x040fe40003f24270 */
[----:B------:R-:W-:-:S02]  /*1c090*/  ISETP.GT.AND P2, PT, R153, 0x70, PT ;  /* 0x000000709900780c */ /* 0x000fc40003f44270 */
[C---:B------:R-:W-:Y:S02]  /*1c0a0*/  ISETP.GT.AND P3, PT, R153.reuse, 0x71, PT ;  /* 0x000000719900780c */ /* 0x040fe40003f64270 */
[----:B------:R-:W-:Y:S02]  /*1c0b0*/  ISETP.GT.AND P4, PT, R153, 0x78, PT ;  /* 0x000000789900780c */ /* 0x000fe40003f84270 */
[----:B------:R-:W-:-:S04]  /*1c0c0*/  FMNMX.FTZ R153, R226, R168, !PT ;  /* 0x000000a8e2997209 */ /* 0x000fc80007810000 */
[----:B------:R-:W-:-:S05]  /*1c0d0*/  FMNMX.FTZ R153, R227, R153, !PT ;  /* 0x00000099e3997209 */ /* 0x000fca0007810000 */
[----:B------:R-:W2:Y:S02]  /*1c0e0*/  SHFL.BFLY PT, R168, R153, 0x2, 0x1f ;  /* 0x0c401f0099a87f89 */ /* 0x000ea400000e0000 */
[----:B--2---:R-:W-:-:S05]  /*1c0f0*/  FMNMX.FTZ R168, R153, R168, !PT ;  /* 0x000000a899a87209 */ /* 0x004fca0007810000 */
[----:B------:R-:W2:Y:S02]  /*1c100*/  SHFL.BFLY PT, R153, R168, 0x1, 0x1f ;  /* 0x0c201f00a8997f89 */ /* 0x000ea400000e0000 */
[----:B--2---:R-:W-:-:S04]  /*1c110*/  FMNMX.FTZ R168, R168, R153, !PT ;  /* 0x00000099a8a87209 */ /* 0x004fc80007810000 */
[C---:B------:R-:W-:Y:S01]  /*1c120*/  FSETP.NEU.FTZ.AND P6, PT, R168.reuse, -INF , PT ;  /* 0xff800000a800780b */ /* 0x040fe20003fdd000 */
[----:B------:R-:W-:-:S03]  /*1c130*/  FFMA.FTZ R169, R168, R169, -8 ;  /* 0xc1000000a8a97423 */ /* 0x000fc600000100a9 */
[----:B------:R-:W-:Y:S02]  /*1c140*/  FSEL R153, R168, RZ, P6 ;  /* 0x000000ffa8997208 */ /* 0x000fe40003000000 */
[----:B------:R-:W-:-:S03]  /*1c150*/  FSEL R169, R169, RZ, P6 ;  /* 0x000000ffa9a97208 */ /* 0x000fc60003000000 */
[----:B------:R-:W-:Y:S02]  /*1c160*/  FADD.FTZ R153, -R153, R225 ;  /* 0x000000e199997221 */ /* 0x000fe40000010100 */
[----:B------:R-:W-:-:S02]  /*1c170*/  FFMA.FTZ R191, R191, UR41, -R169 ;  /* 0x00000029bfbf7c23 */ /* 0x000fc400080108a9 */
[----:B------:R-:W-:Y:S01]  /*1c180*/  FMUL.FTZ R153, R153, UR41 ;  /* 0x0000002999997c20 */ /* 0x000fe20008410000 */
        /* <DEDUP_REMOVED lines=14> */
[----:B-1----:R-:W-:-:S01]  /*1c270*/  FFMA.FTZ R205, R199, UR41, -R169 ;  /* 0x00000029c7cd7c23 */ /* 0x002fc200080108a9 */
        /* <DEDUP_REMOVED lines=15> */
[----:B------:R-:W-:-:S02]  /*1c370*/  FFMA.FTZ R227, R227, UR41, -R169 ;  /* 0x00000029e3e37c23 */ /* 0x000fc400080108a9 */
[----:B------:R-:W-:Y:S08]  /*1c380*/  MUFU.EX2 R169, R153 ;  /* 0x0000009900a97308 */ /* 0x000ff00000000800 */
[----:B------:R-:W-:Y:S08]  /*1c390*/  MUFU.EX2 R153, R191 ;  /* 0x000000bf00997308 */ /* 0x000ff00000000800 */
[----:B------:R1:W-:Y:S02]  /*1c3a0*/  MUFU.EX2 R191, R196 ;  /* 0x000000c400bf7308 */ /* 0x0003e40000000800 */
[----:B-1----:R-:W-:-:S04]  /*1c3b0*/  FMNMX.FTZ R196, R192, R224, !PT ;  /* 0x000000e0c0c47209 */ /* 0x002fc80007810000 */
        /* <DEDUP_REMOVED lines=9> */
[----:B------:R-:W-:Y:S01]  /*1c450*/  FMNMX.FTZ R196, R180, R196, !PT ;  /* 0x000000c4b4c47209 */ /* 0x000fe20007810000 */
[----:B------:R-:W1:Y:S03]  /*1c460*/  MUFU.EX2 R197, R197 ;  /* 0x000000c500c57308 */ /* 0x000e660000000800 */
[----:B------:R-:W-:-:S04]  /*1c470*/  FMNMX.FTZ R196, R183, R196, !PT ;  /* 0x000000c4b7c47209 */ /* 0x000fc80007810000 */
[----:B------:R-:W-:Y:S01]  /*1c480*/  FMNMX.FTZ R196, R185, R196, !PT ;  /* 0x000000c4b9c47209 */ /* 0x000fe20007810000 */
[----:B------:R-:W2:Y:S03]  /*1c490*/  MUFU.EX2 R198, R198 ;  /* 0x000000c600c67308 */ /* 0x000ea60000000800 */
[----:B------:R-:W-:-:S04]  /*1c4a0*/  FMNMX.FTZ R196, R179, R196, !PT ;  /* 0x000000c4b3c47209 */ /* 0x000fc80007810000 */
[----:B------:R-:W-:Y:S01]  /*1c4b0*/  FMNMX.FTZ R196, R178, R196, !PT ;  /* 0x000000c4b2c47209 */ /* 0x000fe20007810000 */
[----:B-1----:R-:W-:-:S03]  /*1c4c0*/  FFMA.FTZ R0, R169, R0, R197 ;  /* 0x00000000a9007223 */ /* 0x002fc600000100c5 */
[----:B------:R-:W-:-:S04]  /*1c4d0*/  FMNMX.FTZ R196, R184, R196, !PT ;  /* 0x000000c4b8c47209 */ /* 0x000fc80007810000 */
[----:B------:R-:W-:Y:S01]  /*1c4e0*/  FMNMX.FTZ R196, R177, R196, !PT ;  /* 0x000000c4b1c47209 */ /* 0x000fe20007810000 */
[----:B--2---:R-:W-:-:S03]  /*1c4f0*/  FADD.FTZ R0, R198, R0 ;  /* 0x00000000c6007221 */ /* 0x004fc60000010000 */
[----:B------:R-:W-:Y:S01]  /*1c500*/  FMNMX.FTZ R196, R154, R196, !PT ;  /* 0x000000c49ac47209 */ /* 0x000fe20007810000 */
[----:B------:R-:W-:-:S01]  /*1c510*/  FADD.FTZ R0, R153, R0 ;  /* 0x0000000099007221 */ /* 0x000fc20000010000 */
[----:B------:R-:W-:Y:S02]  /*1c520*/  F2FP.SATFINITE.E4M3.F32.PACK_AB_MERGE_C R153, R191, R153, RZ ;  /* 0x00000099bf99723e */ /* 0x000fe400048070ff */
[----:B------:R-:W-:Y:S02]  /*1c530*/  FMNMX.FTZ R196, R172, R196, !PT ;  /* 0x000000c4acc47209 */ /* 0x000fe40007810000 */
[----:B------:R-:W-:Y:S02]  /*1c540*/  F2FP.SATFINITE.E4M3.F32.PACK_AB_MERGE_C R153, R198, R197, R153 ;  /* 0x000000c5c699723e */ /* 0x000fe40004807099 */
[----:B------:R-:W-:-:S04]  /*1c550*/  FMNMX.FTZ R197, R173, R196, !PT ;  /* 0x000000c4adc57209 */ /* 0x000fc80007810000 */
[----:B------:R-:W-:Y:S01]  /*1c560*/  FMNMX.FTZ R197, R161, R197, !PT ;  /* 0x000000c5a1c57209 */ /* 0x000fe20007810000 */
[----:B------:R-:W-:-:S03]  /*1c570*/  FMUL.FTZ R208, R2, R208 ;  /* 0x000000d002d07220 */ /* 0x000fc60000410000 */
[----:B------:R-:W-:Y:S01]  /*1c580*/  FMNMX.FTZ R197, R160, R197, !PT ;  /* 0x000000c5a0c57209 */ /* 0x000fe20007810000 */
[----:B------:R-:W-:-:S03]  /*1c590*/  FMUL.FTZ R198, R2, R209 ;  /* 0x000000d102c67220 */ /* 0x000fc60000410000 */
[----:B------:R-:W-:Y:S01]  /*1c5a0*/  FMNMX.FTZ R197, R162, R197, !PT ;  /* 0x000000c5a2c57209 */ /* 0x000fe20007810000 */
[----:B------:R1:W2:Y:S03]  /*1c5b0*/  MUFU.TANH R196, R208 ;  /* 0x000000d000c47308 */ /* 0x0002a60000002400 */
[----:B------:R-:W-:Y:S01]  /*1c5c0*/  FMNMX.FTZ R199, R156, R197, !PT ;  /* 0x000000c59cc77209 */ /* 0x000fe20007810000 */
[----:B------:R-:W-:-:S03]  /*1c5d0*/  FMUL.FTZ R212, R2, R212 ;  /* 0x000000d402d47220 */ /* 0x000fc60000410000 */
[----:B------:R-:W-:Y:S01]  /*1c5e0*/  FMNMX.FTZ R199, R157, R199, !PT ;  /* 0x000000c79dc77209 */ /* 0x000fe20007810000 */
[----:B------:R-:W3:Y:S01]  /*1c5f0*/  MUFU.TANH R198, R198 ;  /* 0x000000c600c67308 */ /* 0x000ee20000002400 */
[----:B------:R-:W-:Y:S02]  /*1c600*/  FMUL.FTZ R213, R2, R213 ;  /* 0x000000d502d57220 */ /* 0x000fe40000410000 */
[----:B-1----:R-:W-:-:S05]  /*1c610*/  FMNMX.FTZ R208, R158, R199, !PT ;  /* 0x000000c79ed07209 */ /* 0x002fca0007810000 */
[----:B------:R-:W1:Y:S01]  /*1c620*/  MUFU.TANH R197, R212 ;  /* 0x000000d400c57308 */ /* 0x000e620000002400 */
[----:B------:R-:W-:Y:S02]  /*1c630*/  FSEL R176, R176, -INF , P1 ;  /* 0xff800000b0b07808 */ /* 0x000fe40000800000 */
[----:B------:R-:W-:-:S05]  /*1c640*/  FMNMX.FTZ R208, R159, R208, !PT ;  /* 0x000000d09fd07209 */ /* 0x000fca0007810000 */
[----:B------:R-:W4:Y:S01]  /*1c650*/  MUFU.TANH R199, R213 ;  /* 0x000000d500c77308 */ /* 0x000f220000002400 */
[----:B--2---:R-:W-:Y:S02]  /*1c660*/  FSEL R196, R196, -INF , P2 ;  /* 0xff800000c4c47808 */ /* 0x004fe40001000000 */
[----:B------:R-:W-:Y:S02]  /*1c670*/  FMNMX.FTZ R208, R176, R208, !PT ;  /* 0x000000d0b0d07209 */ /* 0x000fe40007810000 */
[----:B---3--:R-:W-:Y:S02]  /*1c680*/  FSEL R198, R198, -INF , P3 ;  /* 0xff800000c6c67808 */ /* 0x008fe40001800000 */
[----:B------:R-:W-:Y:S02]  /*1c690*/  FMNMX.FTZ R208, R196, R208, !PT ;  /* 0x000000d0c4d07209 */ /* 0x000fe40007810000 */
[----:B-1----:R-:W-:Y:S02]  /*1c6a0*/  FSEL R197, R197, -INF , P4 ;  /* 0xff800000c5c57808 */ /* 0x002fe40002000000 */
[----:B------:R-:W-:-:S04]  /*1c6b0*/  FMNMX.FTZ R208, R198, R208, !PT ;  /* 0x000000d0c6d07209 */ /* 0x000fc80007810000 */
[----:B------:R-:W-:Y:S02]  /*1c6c0*/  FMNMX.FTZ R208, R197, R208, !PT ;  /* 0x000000d0c5d07209 */ /* 0x000fe40007810000 */
[----:B----4-:R-:W-:-:S04]  /*1c6d0*/  FSEL R199, R199, -INF , P5 ;  /* 0xff800000c7c77808 */ /* 0x010fc80002800000 */
[----:B------:R-:W-:-:S05]  /*1c6e0*/  FMNMX.FTZ R208, R199, R208, !PT ;  /* 0x000000d0c7d07209 */ /* 0x000fca0007810000 */
[----:B------:R-:W1:Y:S01]  /*1c6f0*/  SHFL.BFLY PT, R209, R208, 0x2, 0x1f ;  /* 0x0c401f00d0d17f89 */ /* 0x000e6200000e0000 */
[----:B------:R1:W-:Y:S08]  /*1c700*/  MUFU.EX2 R212, R215 ;  /* 0x000000d700d47308 */ /* 0x0003f00000000800 */
[----:B------:R2:W-:Y:S01]  /*1c710*/  MUFU.EX2 R213, R225 ;  /* 0x000000e100d57308 */ /* 0x0005e20000000800 */
[----:B-1----:R-:W-:-:S05]  /*1c720*/  FMNMX.FTZ R215, R208, R209, !PT ;  /* 0x000000d1d0d77209 */ /* 0x002fca0007810000 */
[----:B--2---:R-:W1:Y:S02]  /*1c730*/  SHFL.BFLY PT, R225, R215, 0x1, 0x1f ;  /* 0x0c201f00d7e17f89 */ /* 0x004e6400000e0000 */
[----:B------:R1:W-:Y:S08]  /*1c740*/  MUFU.EX2 R209, R21 ;  /* 0x0000001500d17308 */ /* 0x0003f00000000800 */
[----:B------:R2:W-:Y:S01]  /*1c750*/  MUFU.EX2 R208, R214 ;  /* 0x000000d600d07308 */ /* 0x0005e20000000800 */
[----:B-1----:R-:W-:Y:S01]  /*1c760*/  FMNMX.FTZ R21, R215, R225, !PT ;  /* 0x000000e1d7157209 */ /* 0x002fe20007810000 */
[----:B------:R-:W-:-:S03]  /*1c770*/  IMAD.U32 R215, RZ, RZ, UR41 ;  /* 0x00000029ffd77e24 */ /* 0x000fc6000f8e00ff */
[C---:B------:R-:W-:Y:S01]  /*1c780*/  FSETP.NEU.FTZ.AND P1, PT, R21.reuse, -INF , PT ;  /* 0xff8000001500780b */ /* 0x040fe20003f3d000 */
[----:B------:R-:W-:-:S03]  /*1c790*/  FFMA.FTZ R215, R21, R215, -8 ;  /* 0xc100000015d77423 */ /* 0x000fc600000100d7 */
[----:B--2---:R-:W-:Y:S02]  /*1c7a0*/  FSEL R214, R21, RZ, P1 ;  /* 0x000000ff15d67208 */ /* 0x004fe40000800000 */
[----:B------:R-:W-:-:S03]  /*1c7b0*/  FSEL R215, R215, RZ, P1 ;  /* 0x000000ffd7d77208 */ /* 0x000fc60000800000 */
[----:B------:R-:W-:Y:S02]  /*1c7c0*/  FADD.FTZ R224, -R214, R224 ;  /* 0x000000e0d6e07221 */ /* 0x000fe40000010100 */
[----:B------:R-:W-:Y:S01]  /*1c7d0*/  MUFU.EX2 R214, R167 ;  /* 0x000000a700d67308 */ /* 0x000fe20000000800 */
[----:B------:R-:W-:-:S07]  /*1c7e0*/  FFMA.FTZ R192, R192, UR41, -R215 ;  /* 0x00000029c0c07c23 */ /* 0x000fce00080108d7 */
[----:B------:R1:W-:Y:S02]  /*1c7f0*/  MUFU.EX2 R167, R211 ;  /* 0x000000d300a77308 */ /* 0x0003e40000000800 */
[----:B-1----:R-:W-:-:S01]  /*1c800*/  FFMA.FTZ R211, R170, UR41, -R215 ;  /* 0x00000029aad37c23 */ /* 0x002fc200080108d7 */
[----:B------:R-:W-:-:S05]  /*1c810*/  FMUL.FTZ R170, R224, UR41 ;  /* 0x00000029e0aa7c20 */ /* 0x000fca0008410000 */
[----:B------:R-:W-:Y:S01]  /*1c820*/  MUFU.EX2 R192, R192 ;  /* 0x000000c000c07308 */ /* 0x000fe20000000800 */
[----:B------:R-:W-:-:S01]  /*1c830*/  FFMA.FTZ R152, R152, UR41, -R215 ;  /* 0x0000002998987c23 */ /* 0x000fc200080108d7 */
[----:B------:R-:W-:-:S06]  /*1c840*/  FFMA.FTZ R224, R171, UR41, -R215 ;  /* 0x00000029abe07c23 */ /* 0x000fcc00080108d7 */
[----:B------:R-:W1:Y:S08]  /*1c850*/  MUFU.EX2 R170, R170 ;  /* 0x000000aa00aa7308 */ /* 0x000e700000000800 */
[----:B------:R-:W2:Y:S08]  /*1c860*/  MUFU.EX2 R211, R211 ;  /* 0x000000d300d37308 */ /* 0x000eb00000000800 */
[----:B------:R-:W3:Y:S08]  /*1c870*/  MUFU.EX2 R152, R152 ;  /* 0x0000009800987308 */ /* 0x000ef00000000800 */
[----:B------:R-:W4:Y:S01]  /*1c880*/  MUFU.EX2 R224, R224 ;  /* 0x000000e000e07308 */ /* 0x000f220000000800 */
[----:B-1----:R-:W-:-:S04]  /*1c890*/  FFMA.FTZ R9, R170, R9, R192 ;  /* 0x00000009aa097223 */ /* 0x002fc800000100c0 */
[----:B--2---:R-:W-:Y:S01]  /*1c8a0*/  FADD.FTZ R9, R211, R9 ;  /* 0x00000009d3097221 */ /* 0x004fe20000010000 */
[----:B------:R-:W-:-:S03]  /*1c8b0*/  FFMA.FTZ R182, R182, UR41, -R215 ;  /* 0x00000029b6b67c23 */ /* 0x000fc600080108d7 */
[----:B---3--:R-:W-:Y:S01]  /*1c8c0*/  FADD.FTZ R9, R152, R9 ;  /* 0x0000000998097221 */ /* 0x008fe20000010000 */
[----:B----4-:R-:W-:Y:S02]  /*1c8d0*/  F2FP.SATFINITE.E4M3.F32.PACK_AB_MERGE_C R152, R224, R152, RZ ;  /* 0x00000098e098723e */ /* 0x010fe400048070ff */
[----:B------:R-:W1:Y:S02]  /*1c8e0*/  MUFU.EX2 R182, R182 ;  /* 0x000000b600b67308 */ /* 0x000e640000000800 */
[----:B------:R-:W-:Y:S01]  /*1c8f0*/  F2FP.SATFINITE.E4M3.F32.PACK_AB_MERGE_C R152, R211, R192, R152 ;  /* 0x000000c0d398723e */ /* 0x000fe20004807098 */
[--C-:B------:R-:W-:Y:S01]  /*1c900*/  FFMA.FTZ R192, R155, UR41, -R215.reuse ;  /* 0x000000299bc07c23 */ /* 0x100fe200080108d7 */
[----:B------:R-:W-:-:S01]  /*1c910*/  FFMA.FTZ R188, R188, UR41, -R215 ;  /* 0x00000029bcbc7c23 */ /* 0x000fc200080108d7 */
[----:B------:R-:W-:-:S04]  /*1c920*/  FFMA.FTZ R187, R187, UR41, -R215 ;  /* 0x00000029bbbb7c23 */ /* 0x000fc800080108d7 */
[----:B------:R-:W2:Y:S01]  /*1c930*/  MUFU.EX2 R192, R192 ;  /* 0x000000c000c07308 */ /* 0x000ea20000000800 */
[----:B------:R-:W-:-:S01]  /*1c940*/  FFMA.FTZ R186, R186, UR41, -R215 ;  /* 0x00000029baba7c23 */ /* 0x000fc200080108d7 */
[----:B------:R-:W-:-:S06]  /*1c950*/  FADD.FTZ R191, R191, R0 ;  /* 0x00000000bfbf7221 */ /* 0x000fcc0000010000 */
[----:B------:R-:W3:Y:S01]  /*1c960*/  MUFU.EX2 R200, R200 ;  /* 0x000000c800c87308 */ /* 0x000ee20000000800 */
[----:B------:R-:W-:-:S01]  /*1c970*/  FADD.FTZ R9, R224, R9 ;  /* 0x00000009e0097221 */ /* 0x000fc20000010000 */
[----:B------:R-:W-:-:S06]  /*1c980*/  FFMA.FTZ R181, R181, UR41, -R215 ;  /* 0x00000029b5b57c23 */ /* 0x000fcc00080108d7 */
[----:B------:R-:W4:Y:S01]  /*1c990*/  MUFU.EX2 R188, R188 ;  /* 0x000000bc00bc7308 */ /* 0x000f220000000800 */
[----:B------:R-:W-:-:S01]  /*1c9a0*/  FADD.FTZ R191, R213, R191 ;  /* 0x000000bfd5bf7221 */ /* 0x000fc20000010000 */
[----:B-1----:R-:W-:-:S06]  /*1c9b0*/  FADD.FTZ R9, R182, R9 ;  /* 0x00000009b6097221 */ /* 0x002fcc0000010000 */
[----:B------:R-:W1:Y:S08]  /*1c9c0*/  MUFU.EX2 R201, R201 ;  /* 0x000000c900c97308 */ /* 0x000e700000000800 */
[----:B------:R-:W0:Y:S01]  /*1c9d0*/  MUFU.EX2 R187, R187 ;  /* 0x000000bb00bb7308 */ /* 0x000e220000000800 */
[----:B------:R-:W-:-:S01]  /*1c9e0*/  FADD.FTZ R191, R212, R191 ;  /* 0x000000bfd4bf7221 */ /* 0x000fc20000010000 */
[----:B--2---:R-:W-:-:S06]  /*1c9f0*/  FADD.FTZ R9, R192, R9 ;  /* 0x00000009c0097221 */ /* 0x004fcc0000010000 */
[----:B------:R-:W2:Y:S01]  /*1ca00*/  MUFU.EX2 R193, R193 ;  /* 0x000000c100c17308 */ /* 0x000ea20000000800 */
[----:B------:R-:W-:-:S07]  /*1ca10*/  FFMA.FTZ R183, R183, UR41, -R215 ;  /* 0x00000029b7b77c23 */ /* 0x000fce00080108d7 */
[----:B------:R-:W2:Y:S01]  /*1ca20*/  MUFU.EX2 R186, R186 ;  /* 0x000000ba00ba7308 */ /* 0x000ea20000000800 */
[----:B---3--:R-:W-:-:S07]  /*1ca30*/  FADD.FTZ R191, R200, R191 ;  /* 0x000000bfc8bf7221 */ /* 0x008fce0000010000 */
[----:B------:R3:W-:Y:S01]  /*1ca40*/  MUFU.EX2 R171, R195 ;  /* 0x000000c300ab7308 */ /* 0x0007e20000000800 */
[----:B----4-:R-:W-:-:S07]  /*1ca50*/  FADD.FTZ R9, R188, R9 ;  /* 0x00000009bc097221 */ /* 0x010fce0000010000 */
[----:B------:R-:W4:Y:S01]  /*1ca60*/  MUFU.EX2 R194, R194 ;  /* 0x000000c200c27308 */ /* 0x000f220000000800 */
[----:B---3--:R-:W-:-:S01]  /*1ca70*/  FFMA.FTZ R195, R180, UR41, -R215 ;  /* 0x00000029b4c37c23 */ /* 0x008fc200080108d7 */
[----:B------:R-:W-:-:S06]  /*1ca80*/  FFMA.FTZ R180, R185, UR41, -R215 ;  /* 0x00000029b9b47c23 */ /* 0x000fcc00080108d7 */
[----:B------:R-:W3:Y:S01]  /*1ca90*/  MUFU.EX2 R181, R181 ;  /* 0x000000b500b57308 */ /* 0x000ee20000000800 */
[----:B-1----:R-:W-:-:S01]  /*1caa0*/  FADD.FTZ R191, R201, R191 ;  /* 0x000000bfc9bf7221 */ /* 0x002fc20000010000 */
[----:B0-----:R-:W-:-:S06]  /*1cab0*/  FADD.FTZ R9, R187, R9 ;  /* 0x00000009bb097221 */ /* 0x001fcc0000010000 */
[----:B------:R-:W0:Y:S01]  /*1cac0*/  MUFU.EX2 R202, R202 ;  /* 0x000000ca00ca7308 */ /* 0x000e220000000800 */
[----:B------:R-:W-:-:S07]  /*1cad0*/  FFMA.FTZ R179, R179, UR41, -R215 ;  /* 0x00000029b3b37c23 */ /* 0x000fce00080108d7 */
[----:B------:R-:W1:Y:S01]  /*1cae0*/  MUFU.EX2 R195, R195 ;  /* 0x000000c300c37308 */ /* 0x000e620000000800 */
[----:B--2---:R-:W-:-:S01]  /*1caf0*/  FADD.FTZ R191, R193, R191 ;  /* 0x000000bfc1bf7221 */ /* 0x004fc20000010000 */
[----:B------:R-:W-:-:S06]  /*1cb00*/  FADD.FTZ R9, R186, R9 ;  /* 0x00000009ba097221 */ /* 0x000fcc0000010000 */
[----:B------:R-:W2:Y:S01]  /*1cb10*/  MUFU.EX2 R203, R203 ;  /* 0x000000cb00cb7308 */ /* 0x000ea20000000800 */
[----:B------:R-:W-:-:S07]  /*1cb20*/  FFMA.FTZ R178, R178, UR41, -R215 ;  /* 0x00000029b2b27c23 */ /* 0x000fce00080108d7 */
[----:B------:R-:W2:Y:S01]  /*1cb30*/  MUFU.EX2 R183, R183 ;  /* 0x000000b700b77308 */ /* 0x000ea20000000800 */
[----:B----4-:R-:W-:-:S01]  /*1cb40*/  FADD.FTZ R191, R194, R191 ;  /* 0x000000bfc2bf7221 */ /* 0x010fc20000010000 */
[----:B---3--:R-:W-:-:S06]  /*1cb50*/  FADD.FTZ R9, R181, R9 ;  /* 0x00000009b5097221 */ /* 0x008fcc0000010000 */
[----:B------:R-:W3:Y:S01]  /*1cb60*/  MUFU.EX2 R189, R189 ;  /* 0x000000bd00bd7308 */ /* 0x000ee20000000800 */
[----:B------:R-:W-:-:S07]  /*1cb70*/  FFMA.FTZ R0, R184, UR41, -R215 ;  /* 0x00000029b8007c23 */ /* 0x000fce00080108d7 */
[----:B------:R-:W4:Y:S01]  /*1cb80*/  MUFU.EX2 R180, R180 ;  /* 0x000000b400b47308 */ /* 0x000f220000000800 */
[----:B0-----:R-:W-:-:S01]  /*1cb90*/  FADD.FTZ R191, R202, R191 ;  /* 0x000000bfcabf7221 */ /* 0x001fc20000010000 */
[----:B-1----:R-:W-:-:S06]  /*1cba0*/  FADD.FTZ R9, R195, R9 ;  /* 0x00000009c3097221 */ /* 0x002fcc0000010000 */
        /* <DEDUP_REMOVED lines=8> */
[----:B---3--:R-:W-:-:S01]  /*1cc30*/  FADD.FTZ R191, R189, R191 ;  /* 0x000000bfbdbf7221 */ /* 0x008fc20000010000 */
[----:B----4-:R-:W-:-:S06]  /*1cc40*/  FADD.FTZ R9, R180, R9 ;  /* 0x00000009b4097221 */ /* 0x010fcc0000010000 */
[----:B------:R-:W3:Y:S01]  /*1cc50*/  MUFU.EX2 R205, R205 ;  /* 0x000000cd00cd7308 */ /* 0x000ee20000000800 */
[----:B------:R-:W-:-:S07]  /*1cc60*/  FFMA.FTZ R172, R172, UR41, -R215 ;  /* 0x00000029acac7c23 */ /* 0x000fce00080108d7 */
[----:B------:R-:W4:Y:S01]  /*1cc70*/  MUFU.EX2 R0, R0 ;  /* 0x0000000000007308 */ /* 0x000f220000000800 */
[----:B------:R-:W-:Y:S01]  /*1cc80*/  F2FP.SATFINITE.E4M3.F32.PACK_AB_MERGE_C R154, R187, R188, RZ ;  /* 0x000000bcbb9a723e */ /* 0x000fe200048070ff */
[----:B0-----:R-:W-:-:S06]  /*1cc90*/  FADD.FTZ R191, R190, R191 ;  /* 0x000000bfbebf7221 */ /* 0x001fcc0000010000 */
[----:B------:R-:W0:Y:S01]  /*1cca0*/  MUFU.EX2 R175, R175 ;  /* 0x000000af00af7308 */ /* 0x000e220000000800 */
[----:B------:R-:W-:-:S01]  /*1ccb0*/  FFMA.FTZ R173, R173, UR41, -R215 ;  /* 0x00000029adad7c23 */ /* 0x000fc200080108d7 */
[----:B-1----:R-:W-:-:S06]  /*1ccc0*/  FADD.FTZ R9, R179, R9 ;  /* 0x00000009b3097221 */ /* 0x002fcc0000010000 */
[----:B------:R-:W1:Y:S01]  /*1ccd0*/  MUFU.EX2 R177, R177 ;  /* 0x000000b100b17308 */ /* 0x000e620000000800 */
[----:B------:R-:W-:Y:S01]  /*1cce0*/  F2FP.SATFINITE.E4M3.F32.PACK_AB_MERGE_C R154, R192, R182, R154 ;  /* 0x000000b6c09a723e */ /* 0x000fe2000480709a */
[----:B--2---:R-:W-:-:S06]  /*1ccf0*/  FADD.FTZ R191, R204, R191 ;  /* 0x000000bfccbf7221 */ /* 0x004fcc0000010000 */
[----:B------:R-:W2:Y:S01]  /*1cd00*/  MUFU.EX2 R174, R174 ;  /* 0x000000ae00ae7308 */ /* 0x000ea20000000800 */
[----:B------:R-:W-:-:S07]  /*1cd10*/  FADD.FTZ R9, R178, R9 ;  /* 0x00000009b2097221 */ /* 0x000fce0000010000 */
[----:B------:R-:W2:Y:S01]  /*1cd20*/  MUFU.EX2 R184, R184 ;  /* 0x000000b800b87308 */ /* 0x000ea20000000800 */
[----:B---3--:R-:W-:-:S01]  /*1cd30*/  FADD.FTZ R191, R205, R191 ;  /* 0x000000bfcdbf7221 */ /* 0x008fc20000010000 */
[----:B----4-:R-:W-:-:S06]  /*1cd40*/  FADD.FTZ R9, R0, R9 ;  /* 0x0000000900097221 */ /* 0x010fcc0000010000 */
[----:B------:R-:W3:Y:S08]  /*1cd50*/  MUFU.EX2 R206, R206 ;  /* 0x000000ce00ce7308 */ /* 0x000ef00000000800 */
[----:B------:R-:W4:Y:S01]  /*1cd60*/  MUFU.EX2 R172, R172 ;  /* 0x000000ac00ac7308 */ /* 0x000f220000000800 */
[----:B0-----:R-:W-:-:S07]  /*1cd70*/  FADD.FTZ R191, R175, R191 ;  /* 0x000000bfafbf7221 */ /* 0x001fce0000010000 */
[----:B------:R0:W-:Y:S01]  /*1cd80*/  MUFU.EX2 R182, R173 ;  /* 0x000000ad00b67308 */ /* 0x0001e20000000800 */
[----:B-1----:R-:W-:-:S07]  /*1cd90*/  FADD.FTZ R9, R177, R9 ;  /* 0x00000009b1097221 */ /* 0x002fce0000010000 */
[----:B------:R-:W1:Y:S01]  /*1cda0*/  MUFU.EX2 R207, R207 ;  /* 0x000000cf00cf7308 */ /* 0x000e620000000800 */
[----:B0-----:R-:W-:-:S01]  /*1cdb0*/  FFMA.FTZ R173, R161, UR41, -R215 ;  /* 0x00000029a1ad7c23 */ /* 0x001fc200080108d7 */
[--C-:B------:R-:W-:Y:S01]  /*1cdc0*/  FFMA.FTZ R161, R160, UR41, -R215.reuse ;  /* 0x00000029a0a17c23 */ /* 0x100fe200080108d7 */
[----:B------:R-:W-:-:S05]  /*1cdd0*/  FFMA.FTZ R160, R162, UR41, -R215 ;  /* 0x00000029a2a07c23 */ /* 0x000fca00080108d7 */
[----:B------:R-:W0:Y:S01]  /*1cde0*/  MUFU.EX2 R163, R163 ;  /* 0x000000a300a37308 */ /* 0x000e220000000800 */
[----:B--2---:R-:W-:-:S01]  /*1cdf0*/  FADD.FTZ R191, R174, R191 ;  /* 0x000000bfaebf7221 */ /* 0x004fc20000010000 */
[----:B------:R-:W-:-:S06]  /*1ce00*/  FADD.FTZ R9, R184, R9 ;  /* 0x00000009b8097221 */ /* 0x000fcc0000010000 */
[----:B------:R-:W2:Y:S01]  /*1ce10*/  MUFU.EX2 R173, R173 ;  /* 0x000000ad00ad7308 */ /* 0x000ea20000000800 */
[----:B------:R-:W-:-:S01]  /*1ce20*/  FFMA.FTZ R156, R156, UR41, -R215 ;  /* 0x000000299c9c7c23 */ /* 0x000fc200080108d7 */
[----:B---3--:R-:W-:-:S06]  /*1ce30*/  FADD.FTZ R191, R206, R191 ;  /* 0x000000bfcebf7221 */ /* 0x008fcc0000010000 */
[----:B------:R-:W3:Y:S01]  /*1ce40*/  MUFU.EX2 R164, R164 ;  /* 0x000000a400a47308 */ /* 0x000ee20000000800 */
[----:B----4-:R-:W-:-:S07]  /*1ce50*/  FADD.FTZ R9, R172, R9 ;  /* 0x00000009ac097221 */ /* 0x010fce0000010000 */
[----:B------:R4:W3:Y:S01]  /*1ce60*/  MUFU.EX2 R162, R161 ;  /* 0x000000a100a27308 */ /* 0x0008e20000000800 */
[----:B------:R-:W-:-:S01]  /*1ce70*/  FFMA.FTZ R157, R157, UR41, -R215 ;  /* 0x000000299d9d7c23 */ /* 0x000fc200080108d7 */
[----:B-1----:R-:W-:Y:S01]  /*1ce80*/  FADD.FTZ R191, R207, R191 ;  /* 0x000000bfcfbf7221 */ /* 0x002fe20000010000 */
[----:B------:R-:W-:-:S05]  /*1ce90*/  FADD.FTZ R9, R182, R9 ;  /* 0x00000009b6097221 */ /* 0x000fca0000010000 */
[----:B------:R-:W1:Y:S01]  /*1cea0*/  MUFU.EX2 R160, R160 ;  /* 0x000000a000a07308 */ /* 0x000e620000000800 */
[----:B------:R-:W-:Y:S01]  /*1ceb0*/  F2FP.SATFINITE.E4M3.F32.PACK_AB_MERGE_C R195, R183, R195, RZ ;  /* 0x000000c3b7c3723e */ /* 0x000fe200048070ff */
[----:B------:R-:W-:Y:S01]  /*1cec0*/  FFMA.FTZ R158, R158, UR41, -R215 ;  /* 0x000000299e9e7c23 */ /* 0x000fe200080108d7 */
[----:B0-----:R-:W-:-:S05]  /*1ced0*/  FADD.FTZ R191, R163, R191 ;  /* 0x000000bfa3bf7221 */ /* 0x001fca0000010000 */
[----:B------:R-:W0:Y:S01]  /*1cee0*/  MUFU.EX2 R156, R156 ;  /* 0x0000009c009c7308 */ /* 0x000e220000000800 */
[----:B--2---:R-:W-:-:S01]  /*1cef0*/  FADD.FTZ R9, R173, R9 ;  /* 0x00000009ad097221 */ /* 0x004fc20000010000 */
[----:B------:R-:W-:Y:S01]  /*1cf00*/  FFMA.FTZ R159, R159, UR41, -R215 ;  /* 0x000000299f9f7c23 */ /* 0x000fe200080108d7 */
[----:B----4-:R-:W-:-:S05]  /*1cf10*/  F2FP.SATFINITE.E4M3.F32.PACK_AB_MERGE_C R161, R0, R178, RZ ;  /* 0x000000b200a1723e */ /* 0x010fca00048070ff */
[----:B------:R-:W2:Y:S01]  /*1cf20*/  MUFU.EX2 R165, R165 ;  /* 0x000000a500a57308 */ /* 0x000ea20000000800 */
[----:B---3--:R-:W-:-:S01]  /*1cf30*/  FADD.FTZ R191, R164, R191 ;  /* 0x000000bfa4bf7221 */ /* 0x008fc20000010000 */
[----:B------:R-:W-:-:S06]  /*1cf40*/  FADD.FTZ R9, R162, R9 ;  /* 0x00000009a2097221 */ /* 0x000fcc0000010000 */
[----:B------:R-:W3:Y:S01]  /*1cf50*/  MUFU.EX2 R183, R157 ;  /* 0x0000009d00b77308 */ /* 0x000ee20000000800 */
[----:B------:R-:W-:-:S01]  /*1cf60*/  FFMA.FTZ R176, R176, UR41, -R215 ;  /* 0x00000029b0b07c23 */ /* 0x000fc200080108d7 */
[----:B------:R-:W-:-:S06]  /*1cf70*/  FADD.FTZ R191, R208, R191 ;  /* 0x000000bfd0bf7221 */ /* 0x000fcc0000010000 */
[----:B------:R-:W4:Y:S01]  /*1cf80*/  MUFU.EX2 R166, R166 ;  /* 0x000000a600a67308 */ /* 0x000f220000000800 */
[----:B-1----:R-:W-:-:S01]  /*1cf90*/  FADD.FTZ R9, R160, R9 ;  /* 0x00000009a0097221 */ /* 0x002fc20000010000 */
[----:B------:R-:W-:-:S06]  /*1cfa0*/  FFMA.FTZ R196, R196, UR41, -R215 ;  /* 0x00000029c4c47c23 */ /* 0x000fcc00080108d7 */
[----:B------:R-:W1:Y:S01]  /*1cfb0*/  MUFU.EX2 R178, R158 ;  /* 0x0000009e00b27308 */ /* 0x000e620000000800 */
[----:B------:R-:W-:-:S01]  /*1cfc0*/  FADD.FTZ R191, R209, R191 ;  /* 0x000000bfd1bf7221 */ /* 0x000fc20000010000 */
[----:B0-----:R-:W-:-:S06]  /*1cfd0*/  FADD.FTZ R9, R156, R9 ;  /* 0x000000099c097221 */ /* 0x001fcc0000010000 */
[----:B------:R-:W0:Y:S01]  /*1cfe0*/  MUFU.EX2 R159, R159 ;  /* 0x0000009f009f7308 */ /* 0x000e220000000800 */
[----:B------:R-:W-:-:S01]  /*1cff0*/  FFMA.FTZ R198, R198, UR41, -R215 ;  /* 0x00000029c6c67c23 */ /* 0x000fc200080108d7 */
[----:B--2---:R-:W-:-:S06]  /*1d000*/  FADD.FTZ R191, R165, R191 ;  /* 0x000000bfa5bf7221 */ /* 0x004fcc0000010000 */
[----:B------:R-:W2:Y:S01]  /*1d010*/  MUFU.EX2 R210, R210 ;  /* 0x000000d200d27308 */ /* 0x000ea20000000800 */
[----:B---3--:R-:W-:-:S01]  /*1d020*/  FADD.FTZ R9, R183, R9 ;  /* 0x00000009b7097221 */ /* 0x008fc20000010000 */
[----:B------:R-:W-:-:S06]  /*1d030*/  FFMA.FTZ R197, R197, UR41, -R215 ;  /* 0x00000029c5c57c23 */ /* 0x000fcc00080108d7 */
[----:B------:R-:W3:Y:S01]  /*1d040*/  MUFU.EX2 R0, R176 ;  /* 0x000000b000007308 */ /* 0x000ee20000000800 */
[----:B------:R-:W-:-:S01]  /*1d050*/  FFMA.FTZ R199, R199, UR41, -R215 ;  /* 0x00000029c7c77c23 */ /* 0x000fc200080108d7 */
[----:B----4-:R-:W-:Y:S01]  /*1d060*/  FADD.FTZ R191, R166, R191 ;  /* 0x000000bfa6bf7221 */ /* 0x010fe20000010000 */
[----:B-1----:R-:W-:-:S05]  /*1d070*/  FADD.FTZ R9, R178, R9 ;  /* 0x00000009b2097221 */ /* 0x002fca0000010000 */
[----:B------:R-:W1:Y:S01]  /*1d080*/  MUFU.EX2 R196, R196 ;  /* 0x000000c400c47308 */ /* 0x000e620000000800 */
[----:B------:R-:W-:-:S01]  /*1d090*/  FADD.FTZ R191, R214, R191 ;  /* 0x000000bfd6bf7221 */ /* 0x000fc20000010000 */
[----:B0-----:R-:W-:-:S06]  /*1d0a0*/  FADD.FTZ R9, R159, R9 ;  /* 0x000000099f097221 */ /* 0x001fcc0000010000 */
[----:B------:R-:W0:Y:S01]  /*1d0b0*/  MUFU.EX2 R198, R198 ;  /* 0x000000c600c67308 */ /* 0x000e220000000800 */
[----:B--2---:R-:W-:-:S01]  /*1d0c0*/  FADD.FTZ R191, R210, R191 ;  /* 0x000000bfd2bf7221 */ /* 0x004fc20000010000 */
[----:B---3--:R-:W-:-:S06]  /*1d0d0*/  FADD.FTZ R9, R0, R9 ;  /* 0x0000000900097221 */ /* 0x008fcc0000010000 */
[----:B------:R-:W2:Y:S01]  /*1d0e0*/  MUFU.EX2 R226, R226 ;  /* 0x000000e200e27308 */ /* 0x000ea20000000800 */
[----:B------:R-:W-:-:S07]  /*1d0f0*/  VIADD R155, R6, 0x38840 ;  /* 0x00038840069b7836 */ /* 0x000fce0000000000 */
[----:B------:R-:W-:Y:S01]  /*1d100*/  MUFU.EX2 R227, R227 ;  /* 0x000000e300e37308 */ /* 0x000fe20000000800 */
[----:B------:R-:W-:-:S07]  /*1d110*/  IMAD.U32 R185, RZ, RZ, UR37 ;  /* 0x00000025ffb97e24 */ /* 0x000fce000f8e00ff */
[----:B------:R-:W3:Y:S08]  /*1d120*/  MUFU.EX2 R197, R197 ;  /* 0x000000c500c57308 */ /* 0x000ef00000000800 */
[----:B------:R-:W4:Y:S01]  /*1d130*/  MUFU.EX2 R199, R199 ;  /* 0x000000c700c77308 */ /* 0x000f220000000800 */
[----:B------:R-:W-:-:S01]  /*1d140*/  FADD.FTZ R191, R167, R191 ;  /* 0x000000bfa7bf7221 */ /* 0x000fc20000010000 */
[----:B-1----:R-:W-:Y:S01]  /*1d150*/  FADD.FTZ R9, R196, R9 ;  /* 0x00000009c4097221 */ /* 0x002fe20000010000 */
[----:B------:R-:W-:-:S02]  /*1d160*/  F2FP.SATFINITE.E4M3.F32.PACK_AB_MERGE_C R172, R182, R172, RZ ;  /* 0x000000acb6ac723e */ /* 0x000fc400048070ff */
[----:B------:R-:W-:Y:S01]  /*1d170*/  F2FP.SATFINITE.E4M3.F32.PACK_AB_MERGE_C R182, R0, R159, RZ ;  /* 0x0000009f00b6723e */ /* 0x000fe200048070ff */
[----:B------:R-:W-:-:S01]  /*1d180*/  FADD.FTZ R0, R171, R191 ;  /* 0x000000bfab007221 */ /* 0x000fc20000010000 */
[----:B------:R-:W-:Y:S01]  /*1d190*/  PRMT R155, R185, 0x654, R155 ;  /* 0x00000654b99b7816 */ /* 0x000fe2000000009b */
[----:B0-----:R-:W-:-:S01]  /*1d1a0*/  FADD.FTZ R9, R198, R9 ;  /* 0x00000009c6097221 */ /* 0x001fc20000010000 */
[----:B------:R-:W-:Y:S01]  /*1d1b0*/  F2FP.SATFINITE.E4M3.F32.PACK_AB_MERGE_C R208, R209, R208, RZ ;  /* 0x000000d0d1d0723e */ /* 0x000fe200048070ff */
[----:B--2---:R-:W-:-:S01]  /*1d1c0*/  FADD.FTZ R0, R226, R0 ;  /* 0x00000000e2007221 */ /* 0x004fc20000010000 */
[----:B------:R0:W-:Y:S01]  /*1d1d0*/  SYNCS.ARRIVE.TRANS64.RED.A1T0 RZ, [R155+URZ], RZ ;  /* 0x000000ff9bff79a7 */ /* 0x0001e2000810043f */
[----:B------:R-:W-:Y:S01]  /*1d1e0*/  F2FP.SATFINITE.E4M3.F32.PACK_AB_MERGE_C R210, R210, R214, RZ ;  /* 0x000000d6d2d2723e */ /* 0x000fe200048070ff */
[----:B---3--:R-:W-:Y:S01]  /*1d1f0*/  FADD.FTZ R9, R197, R9 ;  /* 0x00000009c5097221 */ /* 0x008fe20000010000 */
[----:B------:R-:W-:Y:S02]  /*1d200*/  F2FP.SATFINITE.E4M3.F32.PACK_AB_MERGE_C R202, R203, R202, RZ ;  /* 0x000000cacbca723e */ /* 0x000fe400048070ff */
[----:B------:R-:W-:-:S02]  /*1d210*/  F2FP.SATFINITE.E4M3.F32.PACK_AB_MERGE_C R204, R205, R204, RZ ;  /* 0x000000cccdcc723e */ /* 0x000fc400048070ff */
[----:B------:R-:W-:Y:S02]  /*1d220*/  F2FP.SATFINITE.E4M3.F32.PACK_AB_MERGE_C R206, R207, R206, RZ ;  /* 0x000000cecfce723e */ /* 0x000fe400048070ff */
[----:B0-----:R-:W-:Y:S02]  /*1d230*/  F2FP.SATFINITE.E4M3.F32.PACK_AB_MERGE_C R155, R201, R200, RZ ;  /* 0x000000c8c99b723e */ /* 0x001fe400048070ff */
[----:B------:R-:W-:Y:S02]  /*1d240*/  F2FP.SATFINITE.E4M3.F32.PACK_AB_MERGE_C R176, R156, R160, RZ ;  /* 0x000000a09cb0723e */ /* 0x000fe400048070ff */
[----:B------:R-:W-:Y:S02]  /*1d250*/  F2FP.SATFINITE.E4M3.F32.PACK_AB_MERGE_C R226, R227, R226, RZ ;  /* 0x000000e2e3e2723e */ /* 0x000fe400048070ff */
[----:B----4-:R-:W-:Y:S01]  /*1d260*/  F2FP.SATFINITE.E4M3.F32.PACK_AB_MERGE_C R185, R199, R197, RZ ;  /* 0x000000c5c7b9723e */ /* 0x010fe200048070ff */
[----:B------:R-:W-:Y:S01]  /*1d270*/  FADD.FTZ R0, R227, R0 ;  /* 0x00000000e3007221 */ /* 0x000fe20000010000 */
[----:B------:R-:W-:Y:S01]  /*1d280*/  F2FP.SATFINITE.E4M3.F32.PACK_AB_MERGE_C R158, R179, R180, R161 ;  /* 0x000000b4b39e723e */ /* 0x000fe200048070a1 */
[----:B------:R-:W-:Y:S01]  /*1d290*/  FADD.FTZ R9, R199, R9 ;  /* 0x00000009c7097221 */ /* 0x000fe20000010000 */
[----:B------:R-:W-:Y:S01]  /*1d2a0*/  F2FP.SATFINITE.E4M3.F32.PACK_AB_MERGE_C R163, R164, R163, R208 ;  /* 0x000000a3a4a3723e */ /* 0x000fe200048070d0 */
[-C--:B------:R-:W-:Y:S01]  /*1d2b0*/  FMUL.FTZ R24, R24, R170.reuse ;  /* 0x000000aa18187220 */ /* 0x080fe20000410000 */
[----:B------:R-:W-:Y:S01]  /*1d2c0*/  F2FP.SATFINITE.E4M3.F32.PACK_AB_MERGE_C R165, R166, R165, R210 ;  /* 0x000000a5a6a5723e */ /* 0x000fe200048070d2 */
[-C--:B------:R-:W-:Y:S01]  /*1d2d0*/  FMUL.FTZ R25, R25, R170.reuse ;  /* 0x000000aa19197220 */ /* 0x080fe20000410000 */
[----:B------:R-:W-:Y:S01]  /*1d2e0*/  F2FP.SATFINITE.E4M3.F32.PACK_AB_MERGE_C R155, R212, R213, R155 ;  /* 0x000000d5d49b723e */ /* 0x000fe2000480709b */
[----:B------:R-:W-:Y:S01]  /*1d2f0*/  FMUL.FTZ R28, R28, R170 ;  /* 0x000000aa1c1c7220 */ /* 0x000fe20000410000 */
[----:B------:R-:W-:Y:S01]  /*1d300*/  F2FP.SATFINITE.E4M3.F32.PACK_AB_MERGE_C R156, R181, R186, R195 ;  /* 0x000000bab59c723e */ /* 0x000fe200048070c3 */
[-C--:B------:R-:W-:Y:S01]  /*1d310*/  FMUL.FTZ R29, R29, R170.reuse ;  /* 0x000000aa1d1d7220 */ /* 0x080fe20000410000 */
        /* <DEDUP_REMOVED lines=132> */
[----:B------:R-:W-:Y:S06]  /*1db60*/  @!P0 BRA `(.L_x_3240) ;  /* 0x0000000000048947 */ /* 0x000fec0003800000 */
[----:B------:R-:W-:Y:S01]  /*1db70*/  BPT.TRAP 0x1 ;  /* 0x000000040000795c */ /* 0x000fe20000300000 */
.L_x_3240:
[----:B-----5:R0:W1:Y:S01]  /*1db80*/  SYNCS.PHASECHK.TRANS64.TRYWAIT P1, [R6+URZ+0x38850], R7 ;  /* 0x03885007060075a7 */ /* 0x020062000802017f */
[----:B------:R-:W-:Y:S05]  /*1db90*/  @!P0 BRA `(.L_x_3241) ;  /* 0x0000000000048947 */ /* 0x000fea0003800000 */
[----:B------:R-:W-:Y:S01]  /*1dba0*/  BPT.TRAP 0x1 ;  /* 0x000000040000795c */ /* 0x000fe20000300000 */
.L_x_3241:
[----:B------:R-:W-:Y:S04]  /*1dbb0*/  BSSY B0, `(.L_x_3242) ;  /* 0x0000004000007945 */ /* 0x000fe80003800000 */
[----:B-1----:R-:W-:Y:S05]  /*1dbc0*/  @P1 BRA `(.L_x_3243) ;  /* 0x0000000000081947 */ /* 0x002fea0003800000 */
[----:B------:R-:W1:Y:S02]  /*1dbd0*/  SYNCS.PHASECHK.TRANS64.TRYWAIT P1, [R6+URZ+0x38850], R7 ;  /* 0x03885007060075a7 */ /* 0x000e64000802017f */
[----:B-1----:R-:W-:Y:S05]  /*1dbe0*/  @!P1 BRA `(.L_x_3244) ;  /* 0x0000016000dc9947 */ /* 0x002fea0003800000 */
.L_x_3243:
[----:B------:R-:W-:Y:S05]  /*1dbf0*/  BSYNC B0 ;  /* 0x0000000000007941 */ /* 0x000fea0003800000 */
.L_x_3242:
[----:B------:R-:W2:Y:S01]  /*1dc00*/  S2R R169, SR_TID.X ;  /* 0x0000000000a97919 */ /* 0x000ea20000002100 */
[----:B------:R-:W-:Y:S05]  /*1dc10*/  WARPSYNC.ALL ;  /* 0x0000000000007948 */ /* 0x000fea0003800000 */
[----:B------:R-:W-:Y:S02]  /*1dc20*/  LEA R170, R8, UR43, 0xb ;  /* 0x0000002b08aa7c11 */ /* 0x000fe4000f8e58ff */
[----:B------:R-:W-:Y:S02]  /*1dc30*/  MOV R171, 0x40000040 ;  /* 0x4000004000ab7802 */ /* 0x000fe40000000f00 */
[----:B------:R-:W-:-:S02]  /*1dc40*/  R2UR UR6, R170 ;  /* 0x00000000aa0672ca */ /* 0x000fc400000e0000 */
[----:B------:R-:W-:Y:S01]  /*1dc50*/  R2UR UR7, R171 ;  /* 0x00000000ab0772ca */ /* 0x000fe200000e0000 */
[----:B------:R-:W-:Y:S01]  /*1dc60*/  IMAD.MOV.U32 R171, RZ, RZ, 0x40000040 ;  /* 0x40000040ffab7424 */ /* 0x000fe200078e00ff */
[----:B--2---:R-:W-:-:S05]  /*1dc70*/  SHF.R.U32.HI R169, RZ, 0x7, R169 ;  /* 0x00000007ffa97819 */ /* 0x004fca00000116a9 */
[----:B01----:R-:W-:-:S05]  /*1dc80*/  VIADD R7, R169, 0x8 ;  /* 0x00000008a9077836 */ /* 0x003fca0000000000 */
[----:B------:R0:W-:Y:S06]  /*1dc90*/  BAR.SYNC.DEFER_BLOCKING R7, 0x100 ;  /* 0x000400070000751d */ /* 0x0001ec0000010000 */
[----:B------:R-:W-:-:S06]  /*1dca0*/  WARPGROUP.ARRIVE ;  /* 0x00000000000079c5 */ /* 0x000fcc0000000000 */
[----:B------:R-:W-:Y:S03]  /*1dcb0*/  QGMMA.64x256x32.F32.E4M3.E4M3 R24, R152, gdesc[UR4], R24, gsb0 ;  /* 0x03e0000498187df3 */ /* 0x000fe60008000818 */
[----:B------:R-:W-:Y:S02]  /*1dcc0*/  WARPGROUP.DEPBAR.LE gsb0, 0x0 ;  /* 0x00008000000079c5 */ /* 0x000fe40000010000 */
[----:B------:R-:W-:Y:S01]  /*1dcd0*/  VIADD R152, R170, 0x2 ;  /* 0x00000002aa987836 */ /* 0x000fe20000000000 */
[----:B------:R-:W-:Y:S01]  /*1dce0*/  WARPGROUP.ARRIVE ;  /* 0x00000000000079c5 */ /* 0x000fe20000000000 */
[----:B------:R-:W-:-:S03]  /*1dcf0*/  IMAD.MOV.U32 R153, RZ, RZ, 0x40000040 ;  /* 0x40000040ff997424 */ /* 0x000fc600078e00ff */
[----:B------:R-:W-:Y:S01]  /*1dd00*/  R2UR UR6, R152 ;  /* 0x00000000980672ca */ /* 0x000fe200000e0000 */
[C---:B------:R-:W-:Y:S01]  /*1dd10*/  VIADD R152, R170.reuse, 0x4 ;  /* 0x00000004aa987836 */ /* 0x040fe20000000000 */
[----:B------:R-:W-:Y:S01]  /*1dd20*/  R2UR UR7, R153 ;  /* 0x00000000990772ca */ /* 0x000fe200000e0000 */
[----:B------:R-:W-:Y:S01]  /*1dd30*/  IMAD.MOV.U32 R153, RZ, RZ, 0x40000040 ;  /* 0x40000040ff997424 */ /* 0x000fe200078e00ff */
[----:B------:R-:W-:-:S14]  /*1dd40*/  IADD3 R170, R170, 0x6, RZ ;  /* 0x00000006aaaa7810 */ /* 0x000fdc0007ffe0ff */
        /* <DEDUP_REMOVED lines=14> */
[----:B0-----:R-:W-:Y:S05]  /*1de30*/  @!P0 BRA `(.L_x_3245) ;  /* 0x0000000000048947 */ /* 0x001fea0003800000 */
[----:B------:R-:W-:Y:S01]  /*1de40*/  BPT.TRAP 0x1 ;  /* 0x000000040000795c */ /* 0x000fe20000300000 */
.L_x_3245:
[----:B------:R-:W2:Y:S01]  /*1de50*/  LDL R8, [R1+0x58] ;  /* 0x0000580001087983 */ /* 0x000ea20000100800 */
[----:B------:R-:W-:Y:S01]  /*1de60*/  VIADD R6, R6, 0x38860 ;  /* 0x0003886006067836 */ /* 0x000fe20000000000 */
[----:B------:R-:W-:Y:S01]  /*1de70*/  MOV R224, R21 ;  /* 0x0000001500e07202 */ /* 0x000fe20000000f00 */
[----:B------:R-:W-:Y:S02]  /*1de80*/  IMAD.U32 R7, RZ, RZ, UR37 ;  /* 0x00000025ff077e24 */ /* 0x000fe4000f8e00ff */
[----:B------:R-:W-:-:S03]  /*1de90*/  IMAD.MOV.U32 R225, RZ, RZ, R168 ;  /* 0x000000ffffe17224 */ /* 0x000fc600078e00a8 */
[----:B------:R-:W-:-:S04]  /*1dea0*/  PRMT R6, R7, 0x654, R6 ;  /* 0x0000065407067816 */ /* 0x000fc80000000006 */
[----:B------:R0:W-:Y:S01]  /*1deb0*/  SYNCS.ARRIVE.TRANS64.RED.A1T0 RZ, [R6+URZ], RZ ;  /* 0x000000ff06ff79a7 */ /* 0x0001e2000810043f */
[C---:B--2---:R-:W-:Y:S01]  /*1dec0*/  ISETP.GT.AND P1, PT, R3.reuse, R8, PT ;  /* 0x000000080300720c */ /* 0x044fe20003f24270 */
[----:B------:R-:W-:-:S12]  /*1ded0*/  VIADD R3, R3, 0xffffffff ;  /* 0xffffffff03037836 */ /* 0x000fd80000000000 */
[----:B0-----:R-:W-:Y:S05]  /*1dee0*/  @P1 BRA `(.L_x_3246) ;  /* 0xffffffc4002c1947 */ /* 0x001fea000383ffff */
.L_x_3234:
[----:B------:R-:W2:Y:S02]  /*1def0*/  LDL R6, [R1+0x5c] ;  /* 0x00005c0001067983 */ /* 0x000ea40000100800 */
[----:B--2---:R-:W-:-:S13]  /*1df00*/  ISETP.GE.AND P1, PT, R3, R6, PT ;  /* 0x000000060300720c */ /* 0x004fda0003f26270 */
[----:B------:R-:W-:Y:S05]  /*1df10*/  @!P1 BRA `(.L_x_3247) ;  /* 0x0000002c006c9947 */ /* 0x000fea0003800000 */
[----:B------:R-:W-:Y:S02]  /*1df20*/  IMAD.MOV.U32 R224, RZ, RZ, R168 ;  /* 0x000000ffffe07224 */ /* 0x000fe400078e00a8 */
[----:B------:R-:W-:-:S07]  /*1df30*/  IMAD.MOV.U32 R225, RZ, RZ, R21 ;  /* 0x000000ffffe17224 */ /* 0x000fce00078e0015 */
.L_x_3259:
[----:B------:R-:W-:Y:S01]  /*1df40*/  VIADD R221, R221, 0x1 ;  /* 0x00000001dddd7836 */ /* 0x000fe20000000000 */
[----:B------:R-:W-:Y:S05]  /*1df50*/  YIELD ;  /* 0x0000000000007946 */ /* 0x000fea0003800000 */
[----:B------:R-:W-:-:S04]  /*1df60*/  ISETP.NE.AND P1, PT, R221, 0x2, PT ;  /* 0x00000002dd00780c */ /* 0x000fc80003f25270 */
[----:B------:R-:W-:Y:S02]  /*1df70*/  SEL R8, R221, RZ, P1 ;  /* 0x000000ffdd087207 */ /* 0x000fe40000800000 */
[----:B------:R-:W-:-:S03]  /*1df80*/  SEL R6, RZ, 0x1, P1 ;  /* 0x00000001ff067807 */ /* 0x000fc60000800000 */
[----:B------:R-:W-:Y:S01]  /*1df90*/  IMAD.MOV.U32 R221, RZ, RZ, R8 ;  /* 0x000000ffffdd7224 */ /* 0x000fe200078e0008 */
[----:B------:R-:W-:Y:S01]  /*1dfa0*/  LOP3.LUT R222, R222, R6, RZ, 0x3c, !PT ;  /* 0x00000006dede7212 */ /* 0x000fe200078e3cff */
[----:B0-----:R-:W-:Y:S06]  /*1dfb0*/  @!P0 BRA `(.L_x_3248) ;  /* 0x0000000000048947 */ /* 0x001fec0003800000 */
[----:B------:R-:W-:Y:S01]  /*1dfc0*/  BPT.TRAP 0x1 ;  /* 0x000000040000795c */ /* 0x000fe20000300000 */
.L_x_3248:
[----:B------:R-:W-:Y:S01]  /*1dfd0*/  IMAD R6, R221, 0x8, R23 ;  /* 0x00000008dd067824 */ /* 0x000fe200078e0217 */
[----:B------:R-:W-:-:S04]  /*1dfe0*/  SHF.L.U32 R7, R222, 0x1f, RZ ;  /* 0x0000001fde077819 */ /* 0x000fc800000006ff */
[----:B------:R0:W1:Y:S01]  /*1dff0*/  SYNCS.PHASECHK.TRANS64.TRYWAIT P1, [R6+URZ+0x38830], R7 ;  /* 0x03883007060075a7 */ /* 0x000062000802017f */
[----:B------:R-:W-:Y:S05]  /*1e000*/  @!P0 BRA `(.L_x_3249) ;  /* 0x0000000000048947 */ /* 0x000fea0003800000 */
[----:B------:R-:W-:Y:S01]  /*1e010*/  BPT.TRAP 0x1 ;  /* 0x000000040000795c */ /* 0x000fe20000300000 */
.L_x_3249:
[----:B------:R-:W-:Y:S01]  /*1e020*/  LEA R20, R8, UR42, 0xb ;  /* 0x0000002a08147c11 */ /* 0x000fe2000f8e58ff */
[----:B------:R-:W-:-:S03]  /*1e030*/  IMAD.MOV.U32 R21, RZ, RZ, 0x40000040 ;  /* 0x40000040ff157424 */ /* 0x000fc600078e00ff */
[C---:B------:R-:W-:Y:S01]  /*1e040*/  IADD3 R152, R20.reuse, 0x2, RZ ;  /* 0x0000000214987810 */ /* 0x040fe20007ffe0ff */
[----:B------:R-:W-:Y:S01]  /*1e050*/  VIADD R155, R20, 0x4 ;  /* 0x00000004149b7836 */ /* 0x000fe20000000000 */
[----:B-1----:R-:W-:Y:S06]  /*1e060*/  @P1 BRA `(.L_x_3250) ;  /* 0x0000000000081947 */ /* 0x002fec0003800000 */
[----:B------:R-:W1:Y:S02]  /*1e070*/  SYNCS.PHASECHK.TRANS64.TRYWAIT P1, [R6+URZ+0x38830], R7 ;  /* 0x03883007060075a7 */ /* 0x000e64000802017f */
[----:B-1----:R-:W-:Y:S05]  /*1e080*/  @!P1 BRA `(.L_x_3251) ;  /* 0x0000015c00c89947 */ /* 0x002fea0003800000 */
.L_x_3250:
[----:B------:R0:W-:Y:S04]  /*1e090*/  STL.64 [R1+0x1c0], R6 ;  /* 0x0001c00601007387 */ /* 0x0001e80000100a00 */
[----:B01----:R-:W2:Y:S04]  /*1e0a0*/  LDL.64 R6, [R1+0x40] ;  /* 0x0000400001067983 */ /* 0x003ea80000100a00 */
[----:B------:R0:W-:Y:S01]  /*1e0b0*/  STL.64 [R1+0x1b8], R2 ;  /* 0x0001b80201007387 */ /* 0x0001e20000100a00 */
[----:B------:R-:W-:Y:S05]  /*1e0c0*/  WARPSYNC.ALL ;  /* 0x0000000000007948 */ /* 0x000fea0003800000 */
[----:B------:R-:W-:Y:S01]  /*1e0d0*/  VIADD R154, R20, 0x6 ;  /* 0x00000006149a7836 */ /* 0x000fe20000000000 */
[----:B------:R-:W3:Y:S04]  /*1e0e0*/  LDL.64 R226, [R1+0x10] ;  /* 0x0000100001e27983 */ /* 0x000ee80000100a00 */
[----:B0-----:R-:W4:Y:S01]  /*1e0f0*/  LDL.64 R2, [R1+0x38] ;  /* 0x0000380001027983 */ /* 0x001f220000100a00 */
[----:B------:R-:W-:Y:S01]  /*1e100*/  R2UR UR10, R152 ;  /* 0x00000000980a72ca */ /* 0x000fe200000e0000 */
[----:B------:R-:W-:Y:S01]  /*1e110*/  IMAD.MOV.U32 R152, RZ, RZ, R155 ;  /* 0x000000ffff987224 */ /* 0x000fe200078e009b */
        /* <DEDUP_REMOVED lines=8> */
[----:B------:R-:W-:-:S02]  /*1e1a0*/  R2UR UR5, R5 ;  /* 0x00000000050572ca */ /* 0x000fc400000e0000 */
[----:B------:R-:W-:Y:S01]  /*1e1b0*/  R2UR UR18, R154 ;  /* 0x000000009a1272ca */ /* 0x000fe200000e0000 */
[C---:B------:R-:W-:Y:S01]  /*1e1c0*/  VIADD R154, R20.reuse, 0x402 ;  /* 0x00000402149a7836 */ /* 0x040fe20000000000 */
[----:B------:R-:W-:Y:S02]  /*1e1d0*/  IADD3 R152, R20, 0x400, RZ ;  /* 0x0000040014987810 */ /* 0x000fe40007ffe0ff */
[C---:B------:R-:W-:Y:S02]  /*1e1e0*/  R2UR UR11, R153.reuse ;  /* 0x00000000990b72ca */ /* 0x040fe400000e0000 */
[----:B------:R-:W-:Y:S02]  /*1e1f0*/  R2UR UR15, R153 ;  /* 0x00000000990f72ca */ /* 0x000fe400000e0000 */
[----:B------:R-:W-:Y:S02]  /*1e200*/  R2UR UR19, R155 ;  /* 0x000000009b1372ca */ /* 0x000fe400000e0000 */
[----:B------:R-:W-:-:S02]  /*1e210*/  R2UR UR22, R152 ;  /* 0x00000000981672ca */ /* 0x000fc400000e0000 */
[----:B------:R-:W-:Y:S02]  /*1e220*/  R2UR UR23, R153 ;  /* 0x00000000991772ca */ /* 0x000fe400000e0000 */
[----:B------:R-:W-:Y:S02]  /*1e230*/  R2UR UR26, R154 ;  /* 0x000000009a1a72ca */ /* 0x000fe400000e0000 */
[----:B------:R-:W-:Y:S02]  /*1e240*/  R2UR UR27, R155 ;  /* 0x000000009b1b72ca */ /* 0x000fe400000e0000 */
[----:B------:R-:W-:Y:S02]  /*1e250*/  R2UR UR30, R156 ;  /* 0x000000009c1e72ca */ /* 0x000fe400000e0000 */
[----:B------:R-:W-:Y:S02]  /*1e260*/  R2UR UR31, R157 ;  /* 0x000000009d1f72ca */ /* 0x000fe400000e0000 */
[----:B------:R-:W-:-:S06]  /*1e270*/  WARPGROUP.ARRIVE ;  /* 0x00000000000079c5 */ /* 0x000fcc0000000000 */
[----:B------:R-:W-:Y:S01]  /*1e280*/  QGMMA.64x128x32.F32.E4M3.E4M3 R152, gdesc[UR4], RZ, !UPT, gsb0 ;  /* 0x01e00000049879f3 */ /* 0x000fe2000c0008ff */
[----:B------:R-:W-:Y:S01]  /*1e290*/  VIADD R20, R20, 0x406 ;  /* 0x0000040614147836 */ /* 0x000fe20000000000 */
[----:B------:R-:W-:-:S04]  /*1e2a0*/  MOV R21, 0x40000040 ;  /* 0x4000004000157802 */ /* 0x000fc80000000f00 */
        /* <DEDUP_REMOVED lines=47> */
.L_x_3252:
[C---:B-----5:R-:W-:Y:S01]  /*1e5a0*/  FMUL.FTZ R152, R2.reuse, R152 ;  /* 0x0000009802987220 */ /* 0x060fe20000410000 */
        /* <DEDUP_REMOVED lines=39> */
[----:B------:R-:W-:Y:S01]  /*1e820*/  UMOV UR41, UR39 ;  /* 0x0000002700297c82 */ /* 0x000fe20008000000 */
        /* <DEDUP_REMOVED lines=10> */
[----:B------:R-:W-:Y:S01]  /*1e8d0*/  FMUL.FTZ R194, R2, R207 ;  /* 0x000000cf02c27220 */ /* 0x000fe20000410000 */
[----:B------:R-:W-:-:S02]  /*1e8e0*/  IMAD.U32 R207, RZ, RZ, UR41 ;  /* 0x00000029ffcf7e24 */ /* 0x000fc4000f8e00ff */
        /* <DEDUP_REMOVED lines=52> */
[----:B------:R-:W-:Y:S01]  /*1ec30*/  MUFU.TANH R229, R229 ;  /* 0x000000e500e57308 */ /* 0x000fe20000002400 */
[----:B-1----:R-:W-:-:S07]  /*1ec40*/  FMNMX.FTZ R21, R212, R21, !PT ;  /* 0x00000015d4157209 */ /* 0x002fce0007810000 */
[----:B------:R-:W-:Y:S01]  /*1ec50*/  MUFU.TANH R228, R228 ;  /* 0x000000e400e47308 */ /* 0x000fe20000002400 */
[----:B--2---:R-:W-:-:S05]  /*1ec60*/  FMNMX.FTZ R21, R213, R21, !PT ;  /* 0x00000015d5157209 */ /* 0x004fca0007810000 */
[----:B------:R-:W1:Y:S02]  /*1ec70*/  SHFL.BFLY PT, R226, R21, 0x2, 0x1f ;  /* 0x0c401f0015e27f89 */ /* 0x000e6400000e0000 */
[----:B------:R-:W-:Y:S08]  /*1ec80*/  MUFU.TANH R155, R155 ;  /* 0x0000009b009b7308 */ /* 0x000ff00000002400 */
[----:B------:R-:W-:Y:S08]  /*1ec90*/  MUFU.TANH R158, R158 ;  /* 0x0000009e009e7308 */ /* 0x000ff00000002400 */
[----:B------:R-:W-:Y:S01]  /*1eca0*/  MUFU.TANH R166, R166 ;  /* 0x000000a600a67308 */ /* 0x000fe20000002400 */
[----:B-1----:R-:W-:-:S07]  /*1ecb0*/  FMNMX.FTZ R21, R21, R226, !PT ;  /* 0x000000e215157209 */ /* 0x002fce0007810000 */
[----:B------:R-:W-:Y:S01]  /*1ecc0*/  MUFU.TANH R171, R171 ;  /* 0x000000ab00ab7308 */ /* 0x000fe20000002400 */
[----:B------:R-:W1:Y:S07]  /*1ecd0*/  SHFL.BFLY PT, R226, R21, 0x1, 0x1f ;  /* 0x0c201f0015e27f89 */ /* 0x000e6e00000e0000 */
[----:B------:R-:W-:Y:S08]  /*1ece0*/  MUFU.TANH R179, R179 ;  /* 0x000000b300b37308 */ /* 0x000ff00000002400 */
[----:B------:R-:W-:Y:S01]  /*1ecf0*/  MUFU.TANH R194, R194 ;  /* 0x000000c200c27308 */ /* 0x000fe20000002400 */
        /* <DEDUP_REMOVED lines=9> */
[----:B------:R-:W-:Y:S01]  /*1ed90*/  FMUL.FTZ R227, R2, R159 ;  /* 0x0000009f02e37220 */ /* 0x000fe20000410000 */
        /* <DEDUP_REMOVED lines=34> */
[----:B------:R-:W-:Y:S01]  /*1efc0*/  FFMA.FTZ R213, R213, UR41, -R225 ;  /* 0x00000029d5d57c23 */ /* 0x000fe200080108e1 */
[C---:B------:R-:W-:Y:S01]  /*1efd0*/  FMUL.FTZ R225, R2.reuse, R162 ;  /* 0x000000a202e17220 */ /* 0x040fe20000410000 */
[C---:B------:R-:W-:Y:S01]  /*1efe0*/  FMUL.FTZ R159, R2.reuse, R174 ;  /* 0x000000ae029f7220 */ /* 0x040fe20000410000 */
[C---:B------:R-:W-:Y:S01]  /*1eff0*/  FMUL.FTZ R162, R2.reuse, R175 ;  /* 0x000000af02a27220 */ /* 0x040fe20000410000 */
[C---:B------:R-:W-:Y:S01]  /*1f000*/  FMUL.FTZ R175, R2.reuse, R187 ;  /* 0x000000bb02af7220 */ /* 0x040fe20000410000 */
[----:B------:R-:W-:Y:S01]  /*1f010*/  FMUL.FTZ R174, R2, R190 ;  /* 0x000000be02ae7220 */ /* 0x000fe20000410000 */
[----:B------:R-:W-:Y:S01]  /*1f020*/  MUFU.TANH R227, R227 ;  /* 0x000000e300e37308 */ /* 0x000fe20000002400 */
[----:B---3--:R-:W-:-:S01]  /*1f030*/  FADD.FTZ R9, R156, R9 ;  /* 0x000000099c097221 */ /* 0x008fc20000010000 */
[C---:B------:R-:W-:Y:S01]  /*1f040*/  FMUL.FTZ R187, R2.reuse, R202 ;  /* 0x000000ca02bb7220 */ /* 0x040fe20000410000 */
[C---:B------:R-:W-:Y:S01]  /*1f050*/  FMUL.FTZ R190, R2.reuse, R203 ;  /* 0x000000cb02be7220 */ /* 0x040fe20000410000 */
[----:B------:R-:W-:Y:S01]  /*1f060*/  FMUL.FTZ R202, R2, R215 ;  /* 0x000000d702ca7220 */ /* 0x000fe20000410000 */
[-C--:B------:R-:W-:Y:S01]  /*1f070*/  FMUL.FTZ R24, R24, R226.reuse ;  /* 0x000000e218187220 */ /* 0x080fe20000410000 */
[-C--:B------:R-:W-:Y:S01]  /*1f080*/  FMUL.FTZ R25, R25, R226.reuse ;  /* 0x000000e219197220 */ /* 0x080fe20000410000 */
[----:B------:R-:W-:Y:S01]  /*1f090*/  FMUL.FTZ R28, R28, R226 ;  /* 0x000000e21c1c7220 */ /* 0x000fe20000410000 */
[----:B------:R-:W-:Y:S01]  /*1f0a0*/  MUFU.TANH R225, R225 ;  /* 0x000000e100e17308 */ /* 0x000fe20000002400 */
[C---:B-1----:R-:W-:Y:S01]  /*1f0b0*/  F2FP.SATFINITE.E4M3.F32.PACK_AB_MERGE_C R156, R157.reuse, R156, RZ ;  /* 0x0000009c9d9c723e */ /* 0x042fe200048070ff */
[----:B------:R-:W-:Y:S01]  /*1f0c0*/  FADD.FTZ R9, R157, R9 ;  /* 0x000000099d097221 */ /* 0x000fe20000010000 */
[C---:B------:R-:W-:Y:S01]  /*1f0d0*/  FMUL.FTZ R157, R2.reuse, R170 ;  /* 0x000000aa029d7220 */ /* 0x040fe20000410000 */
[C---:B------:R-:W-:Y:S01]  /*1f0e0*/  FMUL.FTZ R170, R2.reuse, R183 ;  /* 0x000000b702aa7220 */ /* 0x040fe20000410000 */
[----:B------:R-:W-:Y:S01]  /*1f0f0*/  F2FP.SATFINITE.E4M3.F32.PACK_AB_MERGE_C R152, R153, R152, R156 ;  /* 0x000000989998723e */ /* 0x000fe2000480709c */
[C---:B------:R-:W-:Y:S01]  /*1f100*/  FMUL.FTZ R156, R2.reuse, R167 ;  /* 0x000000a7029c7220 */ /* 0x040fe20000410000 */
[C---:B------:R-:W-:Y:S01]  /*1f110*/  FMUL.FTZ R167, R2.reuse, R182 ;  /* 0x000000b602a77220 */ /* 0x040fe20000410000 */
[----:B------:R1:W2:Y:S01]  /*1f120*/  MUFU.TANH R153, R154 ;  /* 0x0000009a00997308 */ /* 0x0002a20000002400 */
[C---:B------:R-:W-:Y:S01]  /*1f130*/  FMUL.FTZ R182, R2.reuse, R195 ;  /* 0x000000c302b67220 */ /* 0x040fe20000410000 */
[C---:B------:R-:W-:Y:S01]  /*1f140*/  FMUL.FTZ R183, R2.reuse, R198 ;  /* 0x000000c602b77220 */ /* 0x040fe20000410000 */
[----:B------:R-:W-:Y:S01]  /*1f150*/  FMUL.FTZ R195, R2, R210 ;  /* 0x000000d202c37220 */ /* 0x000fe20000410000 */
[-C--:B------:R-:W-:Y:S01]  /*1f160*/  FMUL.FTZ R29, R29, R226.reuse ;  /* 0x000000e21d1d7220 */ /* 0x080fe20000410000 */
[-C--:B------:R-:W-:Y:S01]  /*1f170*/  FMUL.FTZ R32, R32, R226.reuse ;  /* 0x000000e220207220 */ /* 0x080fe20000410000 */
[-C--:B------:R-:W-:Y:S01]  /*1f180*/  FMUL.FTZ R33, R33, R226.reuse ;  /* 0x000000e221217220 */ /* 0x080fe20000410000 */
[----:B------:R-:W-:Y:S01]  /*1f190*/  FMUL.FTZ R36, R36, R226 ;  /* 0x000000e224247220 */ /* 0x000fe20000410000 */
[----:B------:R-:W-:Y:S01]  /*1f1a0*/  MUFU.TANH R156, R156 ;  /* 0x0000009c009c7308 */ /* 0x000fe20000002400 */
[C---:B-1----:R-:W-:Y:S01]  /*1f1b0*/  FMUL.FTZ R154, R2.reuse, R163 ;  /* 0x000000a3029a7220 */ /* 0x042fe20000410000 */
[C---:B------:R-:W-:Y:S01]  /*1f1c0*/  FMUL.FTZ R163, R2.reuse, R178 ;  /* 0x000000b202a37220 */ /* 0x040fe20000410000 */
[C---:B------:R-:W-:Y:S01]  /*1f1d0*/  FMUL.FTZ R178, R2.reuse, R191 ;  /* 0x000000bf02b27220 */ /* 0x040fe20000410000 */
[----:B------:R-:W-:Y:S01]  /*1f1e0*/  FMUL.FTZ R191, R2, R206 ;  /* 0x000000ce02bf7220 */ /* 0x000fe20000410000 */
[-C--:B------:R-:W-:Y:S01]  /*1f1f0*/  FMUL.FTZ R37, R37, R226.reuse ;  /* 0x000000e225257220 */ /* 0x080fe20000410000 */
[-C--:B------:R-:W-:Y:S01]  /*1f200*/  FMUL.FTZ R40, R40, R226.reuse ;  /* 0x000000e228287220 */ /* 0x080fe20000410000 */
[----:B------:R-:W-:Y:S01]  /*1f210*/  FMUL.FTZ R41, R41, R226 ;  /* 0x000000e229297220 */ /* 0x000fe20000410000 */
[----:B------:R-:W1:Y:S01]  /*1f220*/  MUFU.TANH R154, R154 ;  /* 0x0000009a009a7308 */ /* 0x000e620000002400 */
[----:B--2---:R-:W-:-:S02]  /*1f230*/  IMAD.MOV.U32 R186, RZ, RZ, R153 ;  /* 0x000000ffffba7224 */ /* 0x004fc400078e0099 */
[-C--:B------:R-:W-:Y:S01]  /*1f240*/  FMUL.FTZ R44, R44, R226.reuse ;  /* 0x000000e22c2c7220 */ /* 0x080fe20000410000 */
[-C--:B------:R-:W-:Y:S01]  /*1f250*/  FMUL.FTZ R45, R45, R226.reuse ;  /* 0x000000e22d2d7220 */ /* 0x080fe20000410000 */
[----:B------:R-:W-:Y:S01]  /*1f260*/  FMUL.FTZ R48, R48, R226 ;  /* 0x000000e230307220 */ /* 0x000fe20000410000 */
[----:B------:R-:W-:Y:S01]  /*1f270*/  IMAD.MOV.U32 R198, RZ, RZ, R186 ;  /* 0x000000ffffc67224 */ /* 0x000fe200078e00ba */
[----:B------:R-:W-:Y:S01]  /*1f280*/  FMNMX.FTZ R153, R186, R224, !PT ;  /* 0x000000e0ba997209 */ /* 0x000fe20007810000 */
[C---:B------:R-:W-:Y:S01]  /*1f290*/  FMUL.FTZ R186, R2.reuse, R199 ;  /* 0x000000c702ba7220 */ /* 0x040fe20000410000 */
[----:B------:R-:W2:Y:S01]  /*1f2a0*/  MUFU.TANH R157, R157 ;  /* 0x0000009d009d7308 */ /* 0x000ea20000002400 */
[----:B------:R-:W-:Y:S01]  /*1f2b0*/  IMAD.MOV.U32 R210, RZ, RZ, R198 ;  /* 0x000000ffffd27224 */ /* 0x000fe200078e00c6 */
[----:B------:R-:W-:Y:S01]  /*1f2c0*/  FMNMX.FTZ R153, R229, R153, !PT ;  /* 0x00000099e5997209 */ /* 0x000fe20007810000 */
[C---:B------:R-:W-:Y:S01]  /*1f2d0*/  FMUL.FTZ R198, R2.reuse, R211 ;  /* 0x000000d302c67220 */ /* 0x040fe20000410000 */
[----:B------:R-:W-:Y:S01]  /*1f2e0*/  FMUL.FTZ R199, R2, R214 ;  /* 0x000000d602c77220 */ /* 0x000fe20000410000 */
[-C--:B------:R-:W-:Y:S01]  /*1f2f0*/  FMUL.FTZ R49, R49, R226.reuse ;  /* 0x000000e231317220 */ /* 0x080fe20000410000 */
[----:B------:R-:W-:Y:S01]  /*1f300*/  FMNMX.FTZ R153, R228, R153, !PT ;  /* 0x00000099e4997209 */ /* 0x000fe20007810000 */
[-C--:B------:R-:W-:Y:S01]  /*1f310*/  FMUL.FTZ R52, R52, R226.reuse ;  /* 0x000000e234347220 */ /* 0x080fe20000410000 */
[----:B------:R-:W3:Y:S01]  /*1f320*/  MUFU.TANH R159, R159 ;  /* 0x0000009f009f7308 */ /* 0x000ee20000002400 */
[-C--:B------:R-:W-:Y:S01]  /*1f330*/  FMUL.FTZ R53, R53, R226.reuse ;  /* 0x000000e235357220 */ /* 0x080fe20000410000 */
[----:B------:R-:W-:Y:S01]  /*1f340*/  FMNMX.FTZ R153, R227, R153, !PT ;  /* 0x00000099e3997209 */ /* 0x000fe20007810000 */
[-C--:B------:R-:W-:Y:S01]  /*1f350*/  FMUL.FTZ R56, R56, R226.reuse ;  /* 0x000000e238387220 */ /* 0x080fe20000410000 */
[-C--:B------:R-:W-:Y:S01]  /*1f360*/  FMUL.FTZ R57, R57, R226.reuse ;  /* 0x000000e239397220 */ /* 0x080fe20000410000 */
[-C--:B------:R-:W-:Y:S01]  /*1f370*/  FMUL.FTZ R60, R60, R226.reuse ;  /* 0x000000e23c3c7220 */ /* 0x080fe20000410000 */
[----:B------:R-:W-:Y:S01]  /*1f380*/  FMNMX.FTZ R153, R225, R153, !PT ;  /* 0x00000099e1997209 */ /* 0x000fe20007810000 */
[-C--:B------:R-:W-:Y:S01]  /*1f390*/  FMUL.FTZ R61, R61, R226.reuse ;  /* 0x000000e23d3d7220 */ /* 0x080fe20000410000 */
[----:B------:R-:W4:Y:S01]  /*1f3a0*/  MUFU.TANH R162, R162 ;  /* 0x000000a200a27308 */ /* 0x000f220000002400 */
[-C--:B------:R-:W-:Y:S01]  /*1f3b0*/  FMUL.FTZ R64, R64, R226.reuse ;  /* 0x000000e240407220 */ /* 0x080fe20000410000 */
[----:B-1----:R-:W-:Y:S01]  /*1f3c0*/  FMNMX.FTZ R153, R154, R153, !PT ;  /* 0x000000999a997209 */ /* 0x002fe20007810000 */
[-C--:B------:R-:W-:Y:S01]  /*1f3d0*/  FMUL.FTZ R65, R65, R226.reuse ;  /* 0x000000e241417220 */ /* 0x080fe20000410000 */
[-C--:B------:R-:W-:Y:S01]  /*1f3e0*/  FMUL.FTZ R68, R68, R226.reuse ;  /* 0x000000e244447220 */ /* 0x080fe20000410000 */
[-C--:B------:R-:W-:Y:S01]  /*1f3f0*/  FMUL.FTZ R69, R69, R226.reuse ;  /* 0x000000e245457220 */ /* 0x080fe20000410000 */
[----:B------:R-:W-:Y:S01]  /*1f400*/  FMNMX.FTZ R153, R155, R153, !PT ;  /* 0x000000999b997209 */ /* 0x000fe20007810000 */
[-C--:B------:R-:W-:Y:S01]  /*1f410*/  FMUL.FTZ R72, R72, R226.reuse ;  /* 0x000000e248487220 */ /* 0x080fe20000410000 */
[----:B------:R-:W1:Y:S01]  /*1f420*/  MUFU.TANH R163, R163 ;  /* 0x000000a300a37308 */ /* 0x000e620000002400 */
[-C--:B------:R-:W-:Y:S01]  /*1f430*/  FMUL.FTZ R73, R73, R226.reuse ;  /* 0x000000e249497220 */ /* 0x080fe20000410000 */
[----:B------:R-:W-:Y:S01]  /*1f440*/  FMNMX.FTZ R153, R156, R153, !PT ;  /* 0x000000999c997209 */ /* 0x000fe20007810000 */
[-C--:B------:R-:W-:Y:S01]  /*1f450*/  FMUL.FTZ R76, R76, R226.reuse ;  /* 0x000000e24c4c7220 */ /* 0x080fe20000410000 */
[-C--:B------:R-:W-:Y:S01]  /*1f460*/  FMUL.FTZ R77, R77, R226.reuse ;  /* 0x000000e24d4d7220 */ /* 0x080fe20000410000 */
[-C--:B------:R-:W-:Y:S01]  /*1f470*/  FMUL.FTZ R80, R80, R226.reuse ;  /* 0x000000e250507220 */ /* 0x080fe20000410000 */
[----:B--2---:R-:W-:Y:S01]  /*1f480*/  FMNMX.FTZ R153, R157, R153, !PT ;  /* 0x000000999d997209 */ /* 0x004fe20007810000 */
[-C--:B------:R-:W-:Y:S01]  /*1f490*/  FMUL.FTZ R81, R81, R226.reuse ;  /* 0x000000e251517220 */ /* 0x080fe20000410000 */
[----:B------:R-:W2:Y:S01]  /*1f4a0*/  MUFU.TANH R167, R167 ;  /* 0x000000a700a77308 */ /* 0x000ea20000002400 */
[-C--:B------:R-:W-:Y:S01]  /*1f4b0*/  FMUL.FTZ R84, R84, R226.reuse ;  /* 0x000000e254547220 */ /* 0x080fe20000410000 */
[----:B------:R-:W-:Y:S01]  /*1f4c0*/  FMNMX.FTZ R153, R158, R153, !PT ;  /* 0x000000999e997209 */ /* 0x000fe20007810000 */
[-C--:B------:R-:W-:Y:S01]  /*1f4d0*/  FMUL.FTZ R85, R85, R226.reuse ;  /* 0x000000e255557220 */ /* 0x080fe20000410000 */
[-C--:B------:R-:W-:Y:S01]  /*1f4e0*/  FMUL.FTZ R88, R88, R226.reuse ;  /* 0x000000e258587220 */ /* 0x080fe20000410000 */
[-C--:B------:R-:W-:Y:S01]  /*1f4f0*/  FMUL.FTZ R89, R89, R226.reuse ;  /* 0x000000e259597220 */ /* 0x080fe20000410000 */
[----:B---3--:R-:W-:Y:S01]  /*1f500*/  FMNMX.FTZ R153, R159, R153, !PT ;  /* 0x000000999f997209 */ /* 0x008fe20007810000 */
[-C--:B------:R-:W-:Y:S01]  /*1f510*/  FMUL.FTZ R92, R92, R226.reuse ;  /* 0x000000e25c5c7220 */ /* 0x080fe20000410000 */
[----:B------:R-:W3:Y:S01]  /*1f520*/  MUFU.TANH R170, R170 ;  /* 0x000000aa00aa7308 */ /* 0x000ee20000002400 */
[-C--:B------:R-:W-:Y:S01]  /*1f530*/  FMUL.FTZ R93, R93, R226.reuse ;  /* 0x000000e25d5d7220 */ /* 0x080fe20000410000 */
[----:B----4-:R-:W-:Y:S01]  /*1f540*/  FMNMX.FTZ R153, R162, R153, !PT ;  /* 0x00000099a2997209 */ /* 0x010fe20007810000 */
[-C--:B------:R-:W-:Y:S01]  /*1f550*/  FMUL.FTZ R96, R96, R226.reuse ;  /* 0x000000e260607220 */ /* 0x080fe20000410000 */
[-C--:B------:R-:W-:Y:S01]  /*1f560*/  FMUL.FTZ R97, R97, R226.reuse ;  /* 0x000000e261617220 */ /* 0x080fe20000410000 */
[-C--:B------:R-:W-:Y:S01]  /*1f570*/  FMUL.FTZ R100, R100, R226.reuse ;  /* 0x000000e264647220 */ /* 0x080fe20000410000 */
[----:B-1----:R-:W-:Y:S01]  /*1f580*/  FMNMX.FTZ R153, R163, R153, !PT ;  /* 0x00000099a3997209 */ /* 0x002fe20007810000 */
        /* <DEDUP_REMOVED lines=11> */
[----:B---3--:R-:W-:Y:S01]  /*1f640*/  FMNMX.FTZ R153, R170, R153, !PT ;  /* 0x00000099aa997209 */ /* 0x008fe20007810000 */
[-C--:B------:R-:W-:Y:S01]  /*1f650*/  FMUL.FTZ R116, R116, R226.reuse ;  /* 0x000000e274747220 */ /* 0x080fe20000410000 */
[-C--:B------:R-:W-:Y:S01]  /*1f660*/  FMUL.FTZ R117, R117, R226.reuse ;  /* 0x000000e275757220 */ /* 0x080fe20000410000 */
[-C--:B------:R-:W-:Y:S01]  /*1f670*/  FMUL.FTZ R120, R120, R226.reuse ;  /* 0x000000e278787220 */ /* 0x080fe20000410000 */
[----:B------:R-:W-:Y:S01]  /*1f680*/  FMNMX.FTZ R153, R171, R153, !PT ;  /* 0x00000099ab997209 */ /* 0x000fe20007810000 */
[-C--:B------:R-:W-:Y:S01]  /*1f690*/  FMUL.FTZ R121, R121, R226.reuse ;  /* 0x000000e279797220 */ /* 0x080fe20000410000 */
[----:B------:R-:W3:Y:S01]  /*1f6a0*/  MUFU.TANH R178, R178 ;  /* 0x000000b200b27308 */ /* 0x000ee20000002400 */
[-C--:B------:R-:W-:Y:S01]  /*1f6b0*/  FMUL.FTZ R124, R124, R226.reuse ;  /* 0x000000e27c7c7220 */ /* 0x080fe20000410000 */
[----:B-1----:R-:W-:Y:S01]  /*1f6c0*/  FMNMX.FTZ R153, R175, R153, !PT ;  /* 0x00000099af997209 */ /* 0x002fe20007810000 */
        /* <DEDUP_REMOVED lines=16> */
[----:B------:R-:W-:-:S02]  /*1f7d0*/  FMUL.FTZ R149, R149, R226 ;  /* 0x000000e295957220 */ /* 0x000fc40000410000 */
[----:B------:R-:W-:-:S03]  /*1f7e0*/  FMNMX.FTZ R153, R179, R153, !PT ;  /* 0x00000099b3997209 */ /* 0x000fc60007810000 */
        /* <DEDUP_REMOVED lines=12> */
[----:B------:R-:W-:-:S03]  /*1f8b0*/  FMNMX.FTZ R153, R194, R153, !PT ;  /* 0x00000099c2997209 */ /* 0x000fc60007810000 */
[----:B------:R-:W3:Y:S01]  /*1f8c0*/  MUFU.TANH R199, R199 ;  /* 0x000000c700c77308 */ /* 0x000ee20000002400 */
[----:B-1----:R-:W-:-:S07]  /*1f8d0*/  FMNMX.FTZ R153, R195, R153, !PT ;  /* 0x00000099c3997209 */ /* 0x002fce0007810000 */
[----:B------:R-:W1:Y:S01]  /*1f8e0*/  MUFU.TANH R202, R202 ;  /* 0x000000ca00ca7308 */ /* 0x000e620000002400 */
[----:B--2---:R-:W-:-:S07]  /*1f8f0*/  FMNMX.FTZ R153, R198, R153, !PT ;  /* 0x00000099c6997209 */ /* 0x004fce0007810000 */
[----:B------:R-:W-:Y:S01]  /*1f900*/  MUFU.EX2 R203, R164 ;  /* 0x000000a400cb7308 */ /* 0x000fe20000000800 */
[----:B---3--:R-:W-:-:S07]  /*1f910*/  FMNMX.FTZ R153, R199, R153, !PT ;  /* 0x00000099c7997209 */ /* 0x008fce0007810000 */
[----:B------:R-:W-:Y:S01]  /*1f920*/  MUFU.EX2 R164, R168 ;  /* 0x000000a800a47308 */ /* 0x000fe20000000800 */
[----:B-1----:R-:W-:-:S05]  /*1f930*/  FMNMX.FTZ R153, R202, R153, !PT ;  /* 0x00000099ca997209 */ /* 0x002fca0007810000 */
[----:B------:R-:W1:Y:S02]  /*1f940*/  SHFL.BFLY PT, R206, R153, 0x2, 0x1f ;  /* 0x0c401f0099ce7f89 */ /* 0x000e6400000e0000 */
[----:B------:R-:W2:Y:S08]  /*1f950*/  MUFU.EX2 R160, R160 ;  /* 0x000000a000a07308 */ /* 0x000eb00000000800 */
[----:B------:R-:W3:Y:S08]  /*1f960*/  MUFU.EX2 R161, R161 ;  /* 0x000000a100a17308 */ /* 0x000ef00000000800 */
[----:B------:R-:W4:Y:S01]  /*1f970*/  MUFU.EX2 R165, R165 ;  /* 0x000000a500a57308 */ /* 0x000f220000000800 */
[----:B--2---:R-:W-:-:S01]  /*1f980*/  FADD.FTZ R9, R160, R9 ;  /* 0x00000009a0097221 */ /* 0x004fc20000010000 */
[----:B-1----:R-:W-:-:S06]  /*1f990*/  FMNMX.FTZ R168, R153, R206, !PT ;  /* 0x000000ce99a87209 */ /* 0x002fcc0007810000 */
[----:B------:R-:W1:Y:S01]  /*1f9a0*/  MUFU.EX2 R169, R169 ;  /* 0x000000a900a97308 */ /* 0x000e620000000800 */
[----:B---3--:R-:W-:-:S01]  /*1f9b0*/  FADD.FTZ R9, R161, R9 ;  /* 0x00000009a1097221 */ /* 0x008fc20000010000 */
[----:B------:R-:W2:Y:S03]  /*1f9c0*/  SHFL.BFLY PT, R153, R168, 0x1, 0x1f ;  /* 0x0c201f00a8997f89 */ /* 0x000ea600000e0000 */
[----:B------:R-:W-:-:S03]  /*1f9d0*/  FADD.FTZ R9, R203, R9 ;  /* 0x00000009cb097221 */ /* 0x000fc60000010000 */
[----:B------:R-:W3:Y:S01]  /*1f9e0*/  MUFU.EX2 R172, R172 ;  /* 0x000000ac00ac7308 */ /* 0x000ee20000000800 */
[----:B----4-:R-:W-:-:S04]  /*1f9f0*/  FADD.FTZ R9, R165, R9 ;  /* 0x00000009a5097221 */ /* 0x010fc80000010000 */
[----:B------:R-:W-:-:S03]  /*1fa00*/  FADD.FTZ R9, R164, R9 ;  /* 0x00000009a4097221 */ /* 0x000fc60000010000 */
[----:B------:R-:W4:Y:S01]  /*1fa10*/  MUFU.EX2 R173, R173 ;  /* 0x000000ad00ad7308 */ /* 0x000f220000000800 */
[----:B-1----:R-:W-:-:S07]  /*1fa20*/  FADD.FTZ R9, R169, R9 ;  /* 0x00000009a9097221 */ /* 0x002fce0000010000 */
[----:B------:R-:W1:Y:S01]  /*1fa30*/  MUFU.EX2 R176, R176 ;  /* 0x000000b000b07308 */ /* 0x000e620000000800 */
[----:B---3--:R-:W-:-:S01]  /*1fa40*/  FADD.FTZ R9, R172, R9 ;  /* 0x00000009ac097221 */ /* 0x008fc20000010000 */
[----:B--2---:R-:W-:-:S05]  /*1fa50*/  FMNMX.FTZ R168, R168, R153, !PT ;  /* 0x00000099a8a87209 */ /* 0x004fca0007810000 */
[C---:B------:R-:W-:Y:S01]  /*1fa60*/  FADD.FTZ R153, -R168.reuse, R224 ;  /* 0x000000e0a8997221 */ /* 0x040fe20000010100 */
[----:B------:R-:W-:-:S01]  /*1fa70*/  FFMA.FTZ R207, R168, R207, -8 ;  /* 0xc1000000a8cf7423 */ /* 0x000fc200000100cf */
[----:B------:R-:W2:Y:S01]  /*1fa80*/  MUFU.EX2 R177, R177 ;  /* 0x000000b100b17308 */ /* 0x000ea20000000800 */
[----:B----4-:R-:W-:-:S01]  /*1fa90*/  FADD.FTZ R9, R173, R9 ;  /* 0x00000009ad097221 */ /* 0x010fc20000010000 */
[----:B------:R-:W-:Y:S01]  /*1faa0*/  FMUL.FTZ R153, R153, UR41 ;  /* 0x0000002999997c20 */ /* 0x000fe20008410000 */
[----:B------:R-:W-:-:S01]  /*1fab0*/  FFMA.FTZ R214, R228, UR41, -R207 ;  /* 0x00000029e4d67c23 */ /* 0x000fc200080108cf */
[--C-:B------:R-:W-:Y:S01]  /*1fac0*/  FFMA.FTZ R211, R227, UR41, -R207.reuse ;  /* 0x00000029e3d37c23 */ /* 0x100fe200080108cf */
[----:B------:R-:W-:-:S01]  /*1fad0*/  FFMA.FTZ R155, R155, UR41, -R207 ;  /* 0x000000299b9b7c23 */ /* 0x000fc200080108cf */
[--C-:B------:R-:W-:Y:S01]  /*1fae0*/  FFMA.FTZ R156, R156, UR41, -R207.reuse ;  /* 0x000000299c9c7c23 */ /* 0x100fe200080108cf */
[----:B------:R-:W-:-:S01]  /*1faf0*/  FFMA.FTZ R157, R157, UR41, -R207 ;  /* 0x000000299d9d7c23 */ /* 0x000fc200080108cf */
[----:B------:R3:W4:Y:S01]  /*1fb00*/  MUFU.EX2 R206, R153 ;  /* 0x0000009900ce7308 */ /* 0x0007220000000800 */
[----:B------:R-:W-:-:S01]  /*1fb10*/  FFMA.FTZ R158, R158, UR41, -R207 ;  /* 0x000000299e9e7c23 */ /* 0x000fc200080108cf */
[--C-:B------:R-:W-:Y:S01]  /*1fb20*/  FFMA.FTZ R215, R159, UR41, -R207.reuse ;  /* 0x000000299fd77c23 */ /* 0x100fe200080108cf */
[----:B------:R-:W-:-:S01]  /*1fb30*/  FFMA.FTZ R224, R162, UR41, -R207 ;  /* 0x00000029a2e07c23 */ /* 0x000fc200080108cf */
[--C-:B------:R-:W-:Y:S01]  /*1fb40*/  FFMA.FTZ R159, R163, UR41, -R207.reuse ;  /* 0x00000029a39f7c23 */ /* 0x100fe200080108cf */
[----:B------:R-:W-:-:S01]  /*1fb50*/  FFMA.FTZ R162, R166, UR41, -R207 ;  /* 0x00000029a6a27c23 */ /* 0x000fc200080108cf */
[--C-:B------:R-:W-:Y:S01]  /*1fb60*/  FFMA.FTZ R167, R167, UR41, -R207.reuse ;  /* 0x00000029a7a77c23 */ /* 0x100fe200080108cf */
[----:B------:R-:W-:Y:S01]  /*1fb70*/  IMAD.U32 R163, RZ, RZ, UR37 ;  /* 0x00000025ffa37e24 */ /* 0x000fe2000f8e00ff */
[----:B------:R-:W-:Y:S01]  /*1fb80*/  MUFU.EX2 R214, R214 ;  /* 0x000000d600d67308 */ /* 0x000fe20000000800 */
[----:B---3--:R-:W-:-:S01]  /*1fb90*/  FFMA.FTZ R153, R210, UR41, -R207 ;  /* 0x00000029d2997c23 */ /* 0x008fc200080108cf */
[--C-:B------:R-:W-:Y:S01]  /*1fba0*/  FFMA.FTZ R210, R229, UR41, -R207.reuse ;  /* 0x00000029e5d27c23 */ /* 0x100fe200080108cf */
[----:B------:R-:W-:-:S01]  /*1fbb0*/  FFMA.FTZ R170, R170, UR41, -R207 ;  /* 0x00000029aaaa7c23 */ /* 0x000fc200080108cf */
[----:B------:R-:W-:Y:S01]  /*1fbc0*/  FFMA.FTZ R166, R175, UR41, -R207 ;  /* 0x00000029afa67c23 */ /* 0x000fe200080108cf */
[----:B-1----:R-:W-:-:S01]  /*1fbd0*/  FADD.FTZ R9, R176, R9 ;  /* 0x00000009b0097221 */ /* 0x002fc20000010000 */
[--C-:B------:R-:W-:Y:S01]  /*1fbe0*/  FFMA.FTZ R174, R174, UR41, -R207.reuse ;  /* 0x00000029aeae7c23 */ /* 0x100fe200080108cf */
[----:B------:R-:W-:-:S01]  /*1fbf0*/  FFMA.FTZ R178, R178, UR41, -R207 ;  /* 0x00000029b2b27c23 */ /* 0x000fc200080108cf */
[----:B------:R-:W1:Y:S01]  /*1fc00*/  MUFU.EX2 R153, R153 ;  /* 0x0000009900997308 */ /* 0x000e620000000800 */
[----:B--2---:R-:W-:-:S01]  /*1fc10*/  FADD.FTZ R9, R177, R9 ;  /* 0x00000009b1097221 */ /* 0x004fc20000010000 */
        /* <DEDUP_REMOVED lines=12> */
[----:B------:R-:W-:Y:S01]  /*1fce0*/  FFMA.FTZ R202, R202, UR41, -R207 ;  /* 0x00000029caca7c23 */ /* 0x000fe200080108cf */
[----:B----4-:R-:W-:Y:S01]  /*1fcf0*/  FMUL.FTZ R26, R26, R206 ;  /* 0x000000ce1a1a7220 */ /* 0x010fe20000410000 */
[----:B------:R-:W3:Y:S01]  /*1fd00*/  MUFU.EX2 R211, R211 ;  /* 0x000000d300d37308 */ /* 0x000ee20000000800 */
        /* <DEDUP_REMOVED lines=11> */
[----:B------:R-:W-:Y:S01]  /*1fdc0*/  FMUL.FTZ R43, R43, R206 ;  /* 0x000000ce2b2b7220 */ /* 0x000fe20000410000 */
[----:B------:R-:W-:-:S01]  /*1fdd0*/  FADD.FTZ R0, R214, R0 ;  /* 0x00000000d6007221 */ /* 0x000fc20000010000 */
[-C--:B------:R-:W-:Y:S01]  /*1fde0*/  FMUL.FTZ R46, R46, R206.reuse ;  /* 0x000000ce2e2e7220 */ /* 0x080fe20000410000 */
[----:B------:R-:W-:Y:S01]  /*1fdf0*/  FMUL.FTZ R47, R47, R206 ;  /* 0x000000ce2f2f7220 */ /* 0x000fe20000410000 */
[----:B------:R-:W-:Y:S01]  /*1fe00*/  MUFU.EX2 R156, R156 ;  /* 0x0000009c009c7308 */ /* 0x000fe20000000800 */
[C---:B---3--:R-:W-:Y:S01]  /*1fe10*/  F2FP.SATFINITE.E4M3.F32.PACK_AB_MERGE_C R214, R211.reuse, R214, RZ ;  /* 0x000000d6d3d6723e */ /* 0x048fe200048070ff */
[----:B------:R-:W-:Y:S01]  /*1fe20*/  FADD.FTZ R0, R211, R0 ;  /* 0x00000000d3007221 */ /* 0x000fe20000010000 */
[-C--:B------:R-:W-:Y:S01]  /*1fe30*/  FMUL.FTZ R50, R50, R206.reuse ;  /* 0x000000ce32327220 */ /* 0x080fe20000410000 */
[-C--:B------:R-:W-:Y:S01]  /*1fe40*/  FMUL.FTZ R51, R51, R206.reuse ;  /* 0x000000ce33337220 */ /* 0x080fe20000410000 */
[----:B------:R-:W-:Y:S01]  /*1fe50*/  F2FP.SATFINITE.E4M3.F32.PACK_AB_MERGE_C R153, R210, R153, R214 ;  /* 0x00000099d299723e */ /* 0x000fe200048070d6 */
[--C-:B------:R-:W-:Y:S01]  /*1fe60*/  FFMA.FTZ R210, R225, UR41, -R207.reuse ;  /* 0x00000029e1d27c23 */ /* 0x100fe200080108cf */
        /* <DEDUP_REMOVED lines=10> */
[----:B-1----:R-:W-:-:S01]  /*1ff10*/  FFMA.FTZ R213, R154, UR41, -R207 ;  /* 0x000000299ad57c23 */ /* 0x002fc200080108cf */
[----:B------:R-:W-:Y:S01]  /*1ff20*/  IADD3 R154, R6, 0x38840, RZ ;  /* 0x00038840069a7810 */ /* 0x000fe20007ffe0ff */
[-C--:B------:R-:W-:Y:S01]  /*1ff30*/  FMUL.FTZ R70, R70, R206.reuse ;  /* 0x000000ce46467220 */ /* 0x080fe20000410000 */
[-C--:B------:R-:W-:Y:S01]  /*1ff40*/  FMUL.FTZ R71, R71, R206.reuse ;  /* 0x000000ce47477220 */ /* 0x080fe20000410000 */
[----:B------:R-:W-:Y:S01]  /*1ff50*/  FMUL.FTZ R74, R74, R206 ;  /* 0x000000ce4a4a7220 */ /* 0x000fe20000410000 */
[----:B------:R-:W-:Y:S01]  /*1ff60*/  PRMT R154, R163, 0x654, R154 ;  /* 0x00000654a39a7816 */ /* 0x000fe2000000009a */
[----:B------:R-:W-:-:S01]  /*1ff70*/  FFMA.FTZ R163, R171, UR41, -R207 ;  /* 0x00000029aba37c23 */ /* 0x000fc200080108cf */
[----:B------:R-:W1:Y:S01]  /*1ff80*/  MUFU.EX2 R213, R213 ;  /* 0x000000d500d57308 */ /* 0x000e620000000800 */
[-C--:B------:R-:W-:Y:S01]  /*1ff90*/  FMUL.FTZ R75, R75, R206.reuse ;  /* 0x000000ce4b4b7220 */ /* 0x080fe20000410000 */
[----:B------:R3:W-:Y:S01]  /*1ffa0*/  SYNCS.ARRIVE.TRANS64.RED.A1T0 RZ, [R154+URZ], RZ ;  /* 0x000000ff9aff79a7 */ /* 0x0007e2000810043f */
[-C--:B------:R-:W-:Y:S01]  /*1ffb0*/  FMUL.FTZ R78, R78, R206.reuse ;  /* 0x000000ce4e4e7220 */ /* 0x080fe20000410000 */
[-C--:B------:R-:W-:Y:S01]  /*1ffc0*/  FMUL.FTZ R79, R79, R206.reuse ;  /* 0x000000ce4f4f7220 */ /* 0x080fe20000410000 */
[-C--:B------:R-:W-:Y:S01]  /*1ffd0*/  FMUL.FTZ R82, R82, R206.reuse ;  /* 0x000000ce52527220 */ /* 0x080fe20000410000 */
[-C--:B------:R-:W-:Y:S01]  /*1ffe0*/  FMUL.FTZ R83, R83, R206.reuse ;  /* 0x000000ce53537220 */ /* 0x080fe20000410000 */
[----:B------:R-:W-:Y:S01]  /*1fff0*/  FMUL.FTZ R86, R86, R206 ;  /* 0x000000ce56567220 */ /* 0x000fe20000410000 */
[----:B------:R-:W4:Y:S01]  /*20000*/  MUFU.EX2 R157, R157 ;  /* 0x0000009d009d7308 */ /* 0x000f220000000800 */
[----:B--2---:R-:W-:-:S01]  /*20010*/  FADD.FTZ R0, R210, R0 ;  /* 0x00000000d2007221 */ /* 0x004fc20000010000 */
[----:B---3--:R-:W-:Y:S01]  /*20020*/  F2FP.SATFINITE.E4M3.F32.PACK_AB_MERGE_C R154, R165, R203, RZ ;  /* 0x000000cba59a723e */ /* 0x008fe200048070ff */
        /* <DEDUP_REMOVED lines=9> */
[----:B------:R-:W-:Y:S01]  /*200c0*/  FMUL.FTZ R99, R99, R206 ;  /* 0x000000ce63637220 */ /* 0x000fe20000410000 */
[----:B------:R-:W-:-:S01]  /*200d0*/  FADD.FTZ R0, R155, R0 ;  /* 0x000000009b007221 */ /* 0x000fc20000010000 */
[----:B------:R-:W-:Y:S01]  /*200e0*/  F2FP.SATFINITE.E4M3.F32.PACK_AB_MERGE_C R155, R156, R155, RZ ;  /* 0x0000009b9c9b723e */ /* 0x000fe200048070ff */
[----:B------:R-:W-:Y:S01]  /*200f0*/  FMUL.FTZ R102, R102, R206 ;  /* 0x000000ce66667220 */ /* 0x000fe20000410000 */
[----:B------:R-:W1:Y:S01]  /*20100*/  MUFU.EX2 R215, R215 ;  /* 0x000000d700d77308 */ /* 0x000e620000000800 */
[----:B------:R-:W-:-:S01]  /*20110*/  FADD.FTZ R0, R156, R0 ;  /* 0x000000009c007221 */ /* 0x000fc20000010000 */
[----:B------:R-:W-:Y:S01]  /*20120*/  F2FP.SATFINITE.E4M3.F32.PACK_AB_MERGE_C R156, R173, R172, RZ ;  /* 0x000000acad9c723e */ /* 0x000fe200048070ff */
[-C--:B------:R-:W-:Y:S01]  /*20130*/  FMUL.FTZ R103, R103, R206.reuse ;  /* 0x000000ce67677220 */ /* 0x080fe20000410000 */
[----:B------:R-:W-:Y:S01]  /*20140*/  FMUL.FTZ R106, R106, R206 ;  /* 0x000000ce6a6a7220 */ /* 0x000fe20000410000 */
[----:B----4-:R-:W-:-:S01]  /*20150*/  FADD.FTZ R0, R157, R0 ;  /* 0x000000009d007221 */ /* 0x010fc20000010000 */
[----:B------:R-:W-:Y:S01]  /*20160*/  F2FP.SATFINITE.E4M3.F32.PACK_AB_MERGE_C R156, R169, R164, R156 ;  /* 0x000000a4a99c723e */ /* 0x000fe2000480709c */
        /* <DEDUP_REMOVED lines=35> */
[----:B------:R-:W-:-:S06]  /*203a0*/  F2FP.SATFINITE.E4M3.F32.PACK_AB_MERGE_C R155, R213, R210, R155 ;  /* 0x000000d2d59b723e */ /* 0x000fcc000480709b */
[----:B------:R-:W1:Y:S01]  /*203b0*/  MUFU.EX2 R181, R181 ;  /* 0x000000b500b57308 */ /* 0x000e620000000800 */
[----:B---3--:R-:W-:-:S07]  /*203c0*/  FADD.FTZ R9, R180, R9 ;  /* 0x00000009b4097221 */ /* 0x008fce0000010000 */
[----:B------:R-:W3:Y:S01]  /*203d0*/  MUFU.EX2 R170, R170 ;  /* 0x000000aa00aa7308 */ /* 0x000ee20000000800 */
[----:B--2---:R-:W-:-:S07]  /*203e0*/  FADD.FTZ R0, R167, R0 ;  /* 0x00000000a7007221 */ /* 0x004fce0000010000 */
[----:B------:R-:W2:Y:S01]  /*203f0*/  MUFU.EX2 R184, R184 ;  /* 0x000000b800b87308 */ /* 0x000ea20000000800 */
[----:B-1----:R-:W-:-:S01]  /*20400*/  FADD.FTZ R9, R181, R9 ;  /* 0x00000009b5097221 */ /* 0x002fc20000010000 */
[----:B------:R-:W-:-:S04]  /*20410*/  F2FP.SATFINITE.E4M3.F32.PACK_AB_MERGE_C R180, R181, R180, RZ ;  /* 0x000000b4b5b4723e */ /* 0x000fc800048070ff */
[----:B------:R-:W-:Y:S02]  /*20420*/  F2FP.SATFINITE.E4M3.F32.PACK_AB_MERGE_C R158, R177, R176, R180 ;  /* 0x000000b0b19e723e */ /* 0x000fe400048070b4 */
[----:B------:R-:W1:Y:S01]  /*20430*/  MUFU.EX2 R163, R163 ;  /* 0x000000a300a37308 */ /* 0x000e620000000800 */
[----:B---3--:R-:W-:-:S01]  /*20440*/  FADD.FTZ R0, R170, R0 ;  /* 0x00000000aa007221 */ /* 0x008fc20000010000 */
[----:B------:R-:W-:-:S04]  /*20450*/  F2FP.SATFINITE.E4M3.F32.PACK_AB_MERGE_C R167, R170, R167, RZ ;  /* 0x000000a7aaa7723e */ /* 0x000fc800048070ff */
[----:B------:R-:W-:Y:S02]  /*20460*/  F2FP.SATFINITE.E4M3.F32.PACK_AB_MERGE_C R159, R162, R159, R167 ;  /* 0x0000009fa29f723e */ /* 0x000fe400048070a7 */
[----:B------:R-:W3:Y:S01]  /*20470*/  MUFU.EX2 R185, R185 ;  /* 0x000000b900b97308 */ /* 0x000ee20000000800 */
[----:B--2---:R-:W-:-:S07]  /*20480*/  FADD.FTZ R9, R184, R9 ;  /* 0x00000009b8097221 */ /* 0x004fce0000010000 */
[----:B------:R-:W2:Y:S01]  /*20490*/  MUFU.EX2 R166, R166 ;  /* 0x000000a600a67308 */ /* 0x000ea20000000800 */
[----:B-1----:R-:W-:-:S07]  /*204a0*/  FADD.FTZ R0, R163, R0 ;  /* 0x00000000a3007221 */ /* 0x002fce0000010000 */
[----:B------:R-:W1:Y:S01]  /*204b0*/  MUFU.EX2 R188, R188 ;  /* 0x000000bc00bc7308 */ /* 0x000e620000000800 */
[----:B---3--:R-:W-:-:S07]  /*204c0*/  FADD.FTZ R9, R185, R9 ;  /* 0x00000009b9097221 */ /* 0x008fce0000010000 */
[----:B------:R-:W3:Y:S01]  /*204d0*/  MUFU.EX2 R174, R174 ;  /* 0x000000ae00ae7308 */ /* 0x000ee20000000800 */
[----:B--2---:R-:W-:-:S07]  /*204e0*/  FADD.FTZ R0, R166, R0 ;  /* 0x00000000a6007221 */ /* 0x004fce0000010000 */
[----:B------:R-:W2:Y:S01]  /*204f0*/  MUFU.EX2 R189, R189 ;  /* 0x000000bd00bd7308 */ /* 0x000ea20000000800 */
[----:B-1----:R-:W-:-:S07]  /*20500*/  FADD.FTZ R9, R188, R9 ;  /* 0x00000009bc097221 */ /* 0x002fce0000010000 */
[----:B------:R-:W1:Y:S01]  /*20510*/  MUFU.EX2 R178, R178 ;  /* 0x000000b200b27308 */ /* 0x000e620000000800 */
[----:B---3--:R-:W-:-:S07]  /*20520*/  FADD.FTZ R0, R174, R0 ;  /* 0x00000000ae007221 */ /* 0x008fce0000010000 */
[----:B------:R-:W3:Y:S01]  /*20530*/  MUFU.EX2 R192, R192 ;  /* 0x000000c000c07308 */ /* 0x000ee20000000800 */
        /* <DEDUP_REMOVED lines=20> */
[----:B---3--:R-:W-:-:S01]  /*20680*/  FADD.FTZ R9, R197, R9 ;  /* 0x00000009c5097221 */ /* 0x008fc20000010000 */
[----:B------:R-:W-:-:S04]  /*20690*/  F2FP.SATFINITE.E4M3.F32.PACK_AB_MERGE_C R196, R197, R196, RZ ;  /* 0x000000c4c5c4723e */ /* 0x000fc800048070ff */
[----:B------:R-:W-:Y:S02]  /*206a0*/  F2FP.SATFINITE.E4M3.F32.PACK_AB_MERGE_C R162, R193, R192, R196 ;  /* 0x000000c0c1a2723e */ /* 0x000fe400048070c4 */
[----:B------:R-:W3:Y:S01]  /*206b0*/  MUFU.EX2 R187, R187 ;  /* 0x000000bb00bb7308 */ /* 0x000ee20000000800 */
[----:B--2---:R-:W-:-:S01]  /*206c0*/  FADD.FTZ R0, R186, R0 ;  /* 0x00000000ba007221 */ /* 0x004fc20000010000 */
[----:B------:R-:W-:-:S04]  /*206d0*/  F2FP.SATFINITE.E4M3.F32.PACK_AB_MERGE_C R183, R186, R183, RZ ;  /* 0x000000b7bab7723e */ /* 0x000fc800048070ff */
[----:B------:R-:W-:Y:S02]  /*206e0*/  F2FP.SATFINITE.E4M3.F32.PACK_AB_MERGE_C R163, R182, R179, R183 ;  /* 0x000000b3b6a3723e */ /* 0x000fe400048070b7 */
        /* <DEDUP_REMOVED lines=30> */
[----:B------:R-:W-:-:S03]  /*208d0*/  F2FP.SATFINITE.E4M3.F32.PACK_AB_MERGE_C R212, R214, R212, RZ ;  /* 0x000000d4d6d4723e */ /* 0x000fc600048070ff */
[----:B------:R-:W-:Y:S01]  /*208e0*/  FADD.FTZ R9, R214, R9 ;  /* 0x00000009d6097221 */ /* 0x000fe20000010000 */
[----:B------:R-:W-:Y:S01]  /*208f0*/  F2FP.SATFINITE.E4M3.F32.PACK_AB_MERGE_C R166, R209, R208, R212 ;  /* 0x000000d0d1a6723e */ /* 0x000fe200048070d4 */
[----:B---3--:R-:W-:Y:S01]  /*20900*/  FADD.FTZ R0, R199, R0 ;  /* 0x00000000c7007221 */ /* 0x008fe20000010000 */
[----:B--2---:R-:W-:-:S03]  /*20910*/  F2FP.SATFINITE.E4M3.F32.PACK_AB_MERGE_C R170, R202, R199, RZ ;  /* 0x000000c7caaa723e */ /* 0x004fc600048070ff */
[----:B------:R-:W-:Y:S01]  /*20920*/  FADD.FTZ R0, R202, R0 ;  /* 0x00000000ca007221 */ /* 0x000fe20000010000 */
[----:B------:R-:W-:Y:S01]  /*20930*/  F2FP.SATFINITE.E4M3.F32.PACK_AB_MERGE_C R167, R198, R195, R170 ;  /* 0x000000c3c6a7723e */ /* 0x000fe200048070aa */
[----:B------:R-:W-:Y:S06]  /*20940*/  @!P0 BRA `(.L_x_3253) ;  /* 0x0000000000048947 */ /* 0x000fec0003800000 */
[----:B------:R-:W-:Y:S01]  /*20950*/  BPT.TRAP 0x1 ;  /* 0x000000040000795c */ /* 0x000fe20000300000 */
.L_x_3253:
[----:B------:R1:W2:Y:S01]  /*20960*/  SYNCS.PHASECHK.TRANS64.TRYWAIT P1, [R6+URZ+0x38850], R7 ;  /* 0x03885007060075a7 */ /* 0x0002a2000802017f */
[----:B------:R-:W-:Y:S05]  /*20970*/  @!P0 BRA `(.L_x_3254) ;  /* 0x0000000000048947 */ /* 0x000fea0003800000 */
[----:B------:R-:W-:Y:S01]  /*20980*/  BPT.TRAP 0x1 ;  /* 0x000000040000795c */ /* 0x000fe20000300000 */
.L_x_3254:
[----:B------:R-:W-:Y:S04]  /*20990*/  BSSY B0, `(.L_x_3255) ;  /* 0x0000004000007945 */ /* 0x000fe80003800000 */
[----:B--2---:R-:W-:Y:S05]  /*209a0*/  @P1 BRA `(.L_x_3256) ;  /* 0x0000000000081947 */ /* 0x004fea0003800000 */
[----:B------:R-:W2:Y:S02]  /*209b0*/  SYNCS.PHASECHK.TRANS64.TRYWAIT P1, [R6+URZ+0x38850], R7 ;  /* 0x03885007060075a7 */ /* 0x000ea4000802017f */
[----:B--2---:R-:W-:Y:S05]  /*209c0*/  @!P1 BRA `(.L_x_3257) ;  /* 0x00000134008c9947 */ /* 0x004fea0003800000 */
.L_x_3256:
[----:B------:R-:W-:Y:S05]  /*209d0*/  BSYNC B0 ;  /* 0x0000000000007941 */ /* 0x000fea0003800000 */
.L_x_3255:
[----:B------:R-:W3:Y:S01]  /*209e0*/  S2R R169, SR_TID.X ;  /* 0x0000000000a97919 */ /* 0x000ee20000002100 */
[----:B------:R-:W-:Y:S05]  /*209f0*/  WARPSYNC.ALL ;  /* 0x0000000000007948 */ /* 0x000fea0003800000 */
[----:B------:R-:W-:Y:S01]  /*20a00*/  IMAD.MOV.U32 R171, RZ, RZ, 0x40000040 ;  /* 0x40000040ffab7424 */ /* 0x000fe200078e00ff */
[----:B------:R-:W-:-:S04]  /*20a10*/  LEA R170, R8, UR43, 0xb ;  /* 0x0000002b08aa7c11 */ /* 0x000fc8000f8e58ff */
[----:B------:R-:W-:Y:S02]  /*20a20*/  R2UR UR6, R170 ;  /* 0x00000000aa0672ca */ /* 0x000fe400000e0000 */
[----:B------:R-:W-:Y:S01]  /*20a30*/  R2UR UR7, R171 ;  /* 0x00000000ab0772ca */ /* 0x000fe200000e0000 */
[----:B------:R-:W-:Y:S01]  /*20a40*/  IMAD.MOV.U32 R171, RZ, RZ, 0x40000040 ;  /* 0x40000040ffab7424 */ /* 0x000fe200078e00ff */
[----:B---3--:R-:W-:-:S05]  /*20a50*/  SHF.R.U32.HI R169, RZ, 0x7, R169 ;  /* 0x00000007ffa97819 */ /* 0x008fca00000116a9 */
[----:B-12---:R-:W-:-:S05]  /*20a60*/  VIADD R7, R169, 0x8 ;  /* 0x00000008a9077836 */ /* 0x006fca0000000000 */
[----:B------:R1:W-:Y:S06]  /*20a70*/  BAR.SYNC.DEFER_BLOCKING R7, 0x100 ;  /* 0x000400070000751d */ /* 0x0003ec0000010000 */
[----:B------:R-:W-:-:S06]  /*20a80*/  WARPGROUP.ARRIVE ;  /* 0x00000000000079c5 */ /* 0x000fcc0000000000 */
[----:B------:R-:W-:Y:S03]  /*20a90*/  QGMMA.64x256x32.F32.E4M3.E4M3 R24, R152, gdesc[UR4], R24, gsb0 ;  /* 0x03e0000498187df3 */ /* 0x000fe60008000818 */
[----:B------:R-:W-:Y:S02]  /*20aa0*/  WARPGROUP.DEPBAR.LE gsb0, 0x0 ;  /* 0x00008000000079c5 */ /* 0x000fe40000010000 */
[----:B------:R-:W-:Y:S01]  /*20ab0*/  VIADD R152, R170, 0x2 ;  /* 0x00000002aa987836 */ /* 0x000fe20000000000 */
[----:B------:R-:W-:Y:S01]  /*20ac0*/  WARPGROUP.ARRIVE ;  /* 0x00000000000079c5 */ /* 0x000fe20000000000 */
[----:B------:R-:W-:-:S03]  /*20ad0*/  IMAD.MOV.U32 R153, RZ, RZ, 0x40000040 ;  /* 0x40000040ff997424 */ /* 0x000fc600078e00ff */
[----:B------:R-:W-:Y:S02]  /*20ae0*/  R2UR UR6, R152 ;  /* 0x00000000980672ca */ /* 0x000fe400000e0000 */
[----:B------:R-:W-:Y:S01]  /*20af0*/  R2UR UR7, R153 ;  /* 0x00000000990772ca */ /* 0x000fe200000e0000 */
[----:B------:R-:W-:Y:S01]  /*20b00*/  IMAD.MOV.U32 R153, RZ, RZ, 0x40000040 ;  /* 0x40000040ff997424 */ /* 0x000fe200078e00ff */
[C---:B------:R-:W-:Y:S01]  /*20b10*/  IADD3 R152, R170.reuse, 0x4, RZ ;  /* 0x00000004aa987810 */ /* 0x040fe20007ffe0ff */
[----:B------:R-:W-:-:S13]  /*20b20*/  VIADD R170, R170, 0x6 ;  /* 0x00000006aaaa7836 */ /* 0x000fda0000000000 */
        /* <DEDUP_REMOVED lines=14> */
[----:B-1----:R-:W-:Y:S05]  /*20c10*/  @!P0 BRA `(.L_x_3258) ;  /* 0x0000000000048947 */ /* 0x002fea0003800000 */
[----:B------:R-:W-:Y:S01]  /*20c20*/  BPT.TRAP 0x1 ;  /* 0x000000040000795c */ /* 0x000fe20000300000 */
.L_x_3258:
[----:B------:R-:W2:Y:S01]  /*20c30*/  LDL R8, [R1+0x5c] ;  /* 0x00005c0001087983 */ /* 0x000ea20000100800 */
[----:B------:R-:W-:Y:S02]  /*20c40*/  VIADD R6, R6, 0x38860 ;  /* 0x0003886006067836 */ /* 0x000fe40000000000 */
[----:B------:R-:W-:Y:S02]  /*20c50*/  IMAD.U32 R7, RZ, RZ, UR37 ;  /* 0x00000025ff077e24 */ /* 0x000fe4000f8e00ff */
[----:B------:R-:W-:Y:S02]  /*20c60*/  IMAD.MOV.U32 R224, RZ, RZ, R168 ;  /* 0x000000ffffe07224 */ /* 0x000fe400078e00a8 */
[----:B------:R-:W-:Y:S01]  /*20c70*/  IMAD.MOV.U32 R225, RZ, RZ, R21 ;  /* 0x000000ffffe17224 */ /* 0x000fe200078e0015 */
[----:B------:R-:W-:-:S04]  /*20c80*/  PRMT R6, R7, 0x654, R6 ;  /* 0x0000065407067816 */ /* 0x000fc80000000006 */
[----:B------:R1:W-:Y:S01]  /*20c90*/  SYNCS.ARRIVE.TRANS64.RED.A1T0 RZ, [R6+URZ], RZ ;  /* 0x000000ff06ff79a7 */ /* 0x0003e2000810043f */
[C---:B--2---:R-:W-:Y:S02]  /*20ca0*/  ISETP.GT.AND P1, PT, R3.reuse, R8, PT ;  /* 0x000000080300720c */ /* 0x044fe40003f24270 */
[----:B------:R-:W-:-:S11]  /*20cb0*/  IADD3 R3, R3, -0x1, RZ ;  /* 0xffffffff03037810 */ /* 0x000fd60007ffe0ff */
[----:B-1----:R-:W-:Y:S05]  /*20cc0*/  @P1 BRA `(.L_x_3259) ;  /* 0xffffffd0009c1947 */ /* 0x002fea000383ffff */
.L_x_3247:
[----:B------:R-:W2:Y:S04]  /*20cd0*/  LDL R8, [R1+0x94] ;  /* 0x0000940001087983 */ /* 0x000ea80000100800 */
[----:B------:R-:W3:Y:S01]  /*20ce0*/  LDL R7, [R1+0x80] ;  /* 0x0000800001077983 */ /* 0x000ee20000100800 */
[----:B------:R-:W-:Y:S05]  /*20cf0*/  WARPSYNC.ALL ;  /* 0x0000000000007948 */ /* 0x000fea0003800000 */
[----:B------:R-:W1:Y:S01]  /*20d00*/  SHFL.BFLY PT, R2, R9, 0x2, 0x1f ;  /* 0x0c401f0009027f89 */ /* 0x000e6200000e0000 */
[----:B------:R-:W-:Y:S01]  /*20d10*/  IMAD.MOV.U32 R6, RZ, RZ, RZ ;  /* 0x000000ffff067224 */ /* 0x000fe200078e00ff */
[----:B------:R-:W-:Y:S01]  /*20d20*/  ULDC.64 UR4, c[0x0][0x9a0] ;  /* 0x0002680000047ab9 */ /* 0x000fe20000000a00 */
[----:B------:R-:W-:-:S02]  /*20d30*/  IMAD.MOV.U32 R167, RZ, RZ, -0x800000 ;  /* 0xff800000ffa77424 */ /* 0x000fc400078e00ff */
[----:B------:R-:W-:Y:S02]  /*20d40*/  IMAD.MOV.U32 R166, RZ, RZ, -0x800000 ;  /* 0xff800000ffa67424 */ /* 0x000fe400078e00ff */
[----:B-1----:R-:W-:Y:S02]  /*20d50*/  FADD.FTZ R2, R2, R9 ;  /* 0x0000000902027221 */ /* 0x002fe40000010000 */
[----:B------:R-:W4:Y:S04]  /*20d60*/  LDL.LU R9, [R1+0x98] ;  /* 0x0000980001097983 */ /* 0x000f280000300800 */
[----:B------:R-:W1:Y:S02]  /*20d70*/  SHFL.BFLY PT, R3, R2, 0x1, 0x1f ;  /* 0x0c201f0002037f89 */ /* 0x000e6400000e0000 */
[----:B-1----:R-:W-:-:S04]  /*20d80*/  FADD.FTZ R3, R2, R3 ;  /* 0x0000000302037221 */ /* 0x002fc80000010000 */
[----:B------:R-:W-:Y:S01]  /*20d90*/  FMUL.FTZ R2, R3, 0.00390625 ;  /* 0x3b80000003027820 */ /* 0x000fe20000410000 */
[----:B------:R1:W-:Y:S08]  /*20da0*/  BAR.ARV R20, 0x100 ;  /* 0x000400140000751d */ /* 0x0003f00000002000 */
[----:B------:R-:W-:Y:S06]  /*20db0*/  BAR.ARV 0x8, 0x180 ;  /* 0x0206000000007b1d */ /* 0x000fec0000002000 */
[----:B------:R-:W-:-:S02]  /*20dc0*/  FSETP.NE.FTZ.AND P1, PT, R2, RZ, PT ;  /* 0x000000ff0200720b */ /* 0x000fc40003f35000 */
[----:B------:R-:W-:-:S11]  /*20dd0*/  FSETP.NE.FTZ.AND P0, PT, R3, RZ, PT ;  /* 0x000000ff0300720b */ /* 0x000fd60003f15000 */
[----:B------:R-:W5:Y:S08]  /*20de0*/  @P1 MUFU.LG2 R2, R2 ;  /* 0x0000000200021308 */ /* 0x000f700000000c00 */
[----:B------:R0:W-:Y:S02]  /*20df0*/  @P0 MUFU.RCP R6, R3 ;  /* 0x0000000300060308 */ /* 0x0001e40000001000 */
[----:B0-----:R-:W-:-:S02]  /*20e00*/  IMAD.U32 R3, RZ, RZ, UR41 ;  /* 0x00000029ff037e24 */ /* 0x001fc4000f8e00ff */
[----:B-----5:R-:W-:Y:S02]  /*20e10*/  @P1 FMUL.FTZ R2, R2, 0.69314718246459960938 ;  /* 0x3f31721802021820 */ /* 0x020fe40000410000 */
[----:B------:R-:W-:-:S04]  /*20e20*/  @P1 FMUL.FTZ R3, R3, 0.69314718246459960938 ;  /* 0x3f31721803031820 */ /* 0x000fc80000410000 */
[----:B------:R-:W-:Y:S02]  /*20e30*/  @P1 FFMA.FTZ R167, R3, R21, R2 ;  /* 0x0000001503a71223 */ /* 0x000fe40000010002 */
[----:B------:R-:W0:Y:S02]  /*20e40*/  SHFL.BFLY PT, R2, R0, 0x2, 0x1f ;  /* 0x0c401f0000027f89 */ /* 0x000e2400000e0000 */
[----:B0-----:R-:W-:-:S05]  /*20e50*/  FADD.FTZ R2, R2, R0 ;  /* 0x0000000002027221 */ /* 0x001fca0000010000 */
[----:B------:R-:W0:Y:S02]  /*20e60*/  SHFL.BFLY PT, R0, R2, 0x1, 0x1f ;  /* 0x0c201f0002007f89 */ /* 0x000e2400000e0000 */
[----:B0-----:R-:W-:Y:S01]  /*20e70*/  FADD.FTZ R2, R2, R0 ;  /* 0x0000000002027221 */ /* 0x001fe20000010000 */
[----:B------:R-:W-:-:S03]  /*20e80*/  MOV R0, RZ ;  /* 0x000000ff00007202 */ /* 0x000fc60000000f00 */
[C---:B------:R-:W-:Y:S01]  /*20e90*/  FMUL.FTZ R3, R2.reuse, 0.00390625 ;  /* 0x3b80000002037820 */ /* 0x040fe20000410000 */
[----:B------:R-:W-:-:S04]  /*20ea0*/  FSETP.NE.FTZ.AND P0, PT, R2, RZ, PT ;  /* 0x000000ff0200720b */ /* 0x000fc80003f15000 */
[----:B------:R-:W-:-:S09]  /*20eb0*/  FSETP.NE.FTZ.AND P1, PT, R3, RZ, PT ;  /* 0x000000ff0300720b */ /* 0x000fd20003f35000 */
[----:B------:R0:W-:Y:S01]  /*20ec0*/  @P0 MUFU.RCP R0, R2 ;  /* 0x0000000200000308 */ /* 0x0001e20000001000 */
[----:B------:R-:W-:-:S04]  /*20ed0*/  ISETP.NE.U32.AND P0, PT, RZ, UR4, PT ;  /* 0x00000004ff007c0c */ /* 0x000fc8000bf05070 */
[----:B------:R-:W-:-:S03]  /*20ee0*/  ISETP.NE.AND.EX P0, PT, RZ, UR5, PT, P0 ;  /* 0x00000005ff007c0c */ /* 0x000fc6000bf05300 */
[----:B------:R-:W5:Y:S01]  /*20ef0*/  @P1 MUFU.LG2 R3, R3 ;  /* 0x0000000300031308 */ /* 0x000f620000000c00 */
[----:B0-----:R-:W-:-:S04]  /*20f00*/  IMAD.U32 R2, RZ, RZ, UR41 ;  /* 0x00000029ff027e24 */ /* 0x001fc8000f8e00ff */
[----:B------:R-:W-:Y:S01]  /*20f10*/  @P1 FMUL.FTZ R2, R2, 0.69314718246459960938 ;  /* 0x3f31721802021820 */ /* 0x000fe20000410000 */
[----:B-----5:R-:W-:-:S04]  /*20f20*/  @P1 FMUL.FTZ R3, R3, 0.69314718246459960938 ;  /* 0x3f31721803031820 */ /* 0x020fc80000410000 */
[----:B------:R-:W-:Y:S02]  /*20f30*/  @P1 FFMA.FTZ R166, R2, R168, R3 ;  /* 0x000000a802a61223 */ /* 0x000fe40000010003 */
[----:B------:R-:W2:Y:S02]  /*20f40*/  @P0 LDC.64 R2, c[0x0][0x9c8] ;  /* 0x00027200ff020b82 */ /* 0x000ea40000000a00 */
[----:B--2---:R-:W-:-:S04]  /*20f50*/  @P0 IMAD R4, R8, R2, RZ ;  /* 0x0000000208040224 */ /* 0x004fc800078e02ff */
[C---:B---3--:R-:W-:Y:S02]  /*20f60*/  @P0 IMAD R4, R7.reuse, R3, R4 ;  /* 0x0000000307040224 */ /* 0x048fe400078e0204 */
[----:B------:R-:W-:-:S04]  /*20f70*/  @P0 IMAD.WIDE.U32 R2, R7, R2, RZ ;  /* 0x0000000207020225 */ /* 0x000fc800078e00ff */
[----:B------:R-:W-:Y:S02]  /*20f80*/  @P0 IMAD.IADD R5, R3, 0x1, R4 ;  /* 0x0000000103050824 */ /* 0x000fe400078e0204 */
[----:B------:R-:W-:Y:S02]  /*20f90*/  @P0 IMAD.MOV.U32 R4, RZ, RZ, R2 ;  /* 0x000000ffff040224 */ /* 0x000fe400078e0002 */
[----:B------:R-:W0:Y:S02]  /*20fa0*/  @P0 LDC.64 R2, c[0x0][0x9d0] ;  /* 0x00027400ff020b82 */ /* 0x000e240000000a00 */
[----:B0-----:R-:W-:-:S04]  /*20fb0*/  @P0 IMAD.WIDE.U32 R4, R220, R2, R4 ;  /* 0x00000002dc040225 */ /* 0x001fc800078e0004 */
[----:B------:R-:W-:Y:S01]  /*20fc0*/  @P0 IMAD R3, R220, R3, R5 ;  /* 0x00000003dc030224 */ /* 0x000fe200078e0205 */
[----:B------:R-:W-:-:S04]  /*20fd0*/  @P0 LEA R2, P1, R4, UR4, 0x2 ;  /* 0x0000000404020c11 */ /* 0x000fc8000f8210ff */
[----:B------:R-:W-:Y:S01]  /*20fe0*/  @P0 LEA.HI.X R3, R4, UR5, R3, 0x2, P1 ;  /* 0x0000000504030c11 */ /* 0x000fe200088f1403 */
[----:B------:R-:W-:-:S06]  /*20ff0*/  IMAD.MOV.U32 R4, RZ, RZ, 0x3f800000 ;  /* 0x3f800000ff047424 */ /* 0x000fcc00078e00ff */
[----:B------:R-:W2:Y:S01]  /*21000*/  @P0 LDG.E R4, desc[UR46][R2.64] ;  /* 0x0000002e02040981 */ /* 0x000ea2000c1e1900 */
[----:B----4-:R-:W-:-:S05]  /*21010*/  VIADD R9, R9, 0x1 ;  /* 0x0000000109097836 */ /* 0x010fca0000000000 */
[----:B------:R1:W-:Y:S01]  /*21020*/  STL [R1+0x98], R9 ;  /* 0x0000980901007387 */ /* 0x0003e20000100800 */
[----:B------:R-:W-:-:S04]  /*21030*/  IADD3 R221, R221, 0x1, RZ ;  /* 0x00000001dddd7810 */ /* 0x000fc80007ffe0ff */
[C---:B------:R-:W-:Y:S02]  /*21040*/  ISETP.NE.AND P1, PT, R221.reuse, 0x2, PT ;  /* 0x00000002dd00780c */ /* 0x040fe40003f25270 */
[----:B------:R-:W-:Y:S02]  /*21050*/  PLOP3.LUT P0, PT, PT, PT, PT, 0x8, 0x0 ;  /* 0x000000000000781c */ /* 0x000fe40003f0e170 */
[----:B------:R-:W-:Y:S01]  /*21060*/  SEL R221, R221, RZ, P1 ;  /* 0x000000ffdddd7207 */ /* 0x000fe20000800000 */
[-C--:B--2---:R-:W-:Y:S01]  /*21070*/  FMUL.FTZ R3, R6, R4.reuse ;  /* 0x0000000406037220 */ /* 0x084fe20000410000 */
        /* <DEDUP_REMOVED lines=130> */
[----:B-1----:R-:W-:-:S07]  /*218a0*/  LOP3.LUT R222, R222, R2, RZ, 0x3c, !PT ;  /* 0x00000002dede7212 */ /* 0x002fce00078e3cff */
.L_x_3167:
        /* <DEDUP_REMOVED lines=17> */
[----:B------:R-:W-:Y:S02]  /*219c0*/  MOV R38, R23 ;  /* 0x0000001700267202 */ /* 0x000fe40000000f00 */
        /* <DEDUP_REMOVED lines=9> */
[----:B------:R-:W-:Y:S02]  /*21a60*/  LOP3.LUT R46, R47, R46, RZ, 0x3c, !PT ;  /* 0x0000002e2f2e7212 */ /* 0x000fe400078e3cff */
[----:B------:R-:W-:Y:S02]  /*21a70*/  SHF.R.U64 R4, R4, 0x3, RZ ;  /* 0x0000000304047819 */ /* 0x000fe400000012ff */
[----:B------:R-:W-:Y:S02]  /*21a80*/  LOP3.LUT R55, R54, 0x380, RZ, 0xc0, !PT ;  /* 0x0000038036377812 */ /* 0x000fe400078ec0ff */
[----:B------:R-:W-:Y:S02]  /*21a90*/  IADD3.X R47, RZ, R3, RZ, P5, !PT ;  /* 0x00000003ff2f7210 */ /* 0x000fe40002ffe4ff */
[C---:B------:R-:W-:Y:S02]  /*21aa0*/  IADD3 R20, P5, R2.reuse, 0x4040, RZ ;  /* 0x0000404002147810 */ /* 0x040fe40007fbe0ff */
[----:B------:R-:W-:-:S02]  /*21ab0*/  IADD3 R26, P4, R2, 0x8060, RZ ;  /* 0x00008060021a7810 */ /* 0x000fc40007f9e0ff */
[----:B------:R-:W-:Y:S02]  /*21ac0*/  LOP3.LUT R50, R4, R50, RZ, 0x3c, !PT ;  /* 0x0000003204327212 */ /* 0x000fe400078e3cff */
[----:B------:R-:W-:Y:S02]  /*21ad0*/  SHF.R.U64 R55, R55, 0x3, RZ ;  /* 0x0000000337377819 */ /* 0x000fe400000012ff */
[----:B------:R-:W-:Y:S02]  /*21ae0*/  LOP3.LUT R4, R20, 0x380, RZ, 0xc0, !PT ;  /* 0x0000038014047812 */ /* 0x000fe400078ec0ff */
[----:B------:R-:W-:Y:S02]  /*21af0*/  LOP3.LUT R27, R26, 0x380, RZ, 0xc0, !PT ;  /* 0x000003801a1b7812 */ /* 0x000fe400078ec0ff */
[----:B------:R-:W-:Y:S01]  /*21b00*/  LOP3.LUT R54, R55, R54, RZ, 0x3c, !PT ;  /* 0x0000003637367212 */ /* 0x000fe200078e3cff */
[----:B------:R-:W-:Y:S01]  /*21b10*/  IMAD.X R55, RZ, RZ, R3, P0 ;  /* 0x000000ffff377224 */ /* 0x000fe200000e0603 */
[----:B------:R-:W-:-:S02]  /*21b20*/  SHF.R.U64 R4, R4, 0x3, RZ ;  /* 0x0000000304047819 */ /* 0x000fc400000012ff */
[----:B------:R-:W-:Y:S02]  /*21b30*/  IADD3 R42, P3, R2, 0xc020, RZ ;  /* 0x0000c020022a7810 */ /* 0x000fe40007f7e0ff */
[----:B------:R-:W-:Y:S02]  /*21b40*/  SHF.R.U64 R27, R27, 0x3, RZ ;  /* 0x000000031b1b7819 */ /* 0x000fe400000012ff */
[----:B------:R-:W-:Y:S02]  /*21b50*/  LOP3.LUT R20, R4, R20, RZ, 0x3c, !PT ;  /* 0x0000001404147212 */ /* 0x000fe400078e3cff */
[----:B------:R-:W-:Y:S02]  /*21b60*/  MOV R9, R50 ;  /* 0x0000003200097202 */ /* 0x000fe40000000f00 */
[----:B------:R-:W-:Y:S02]  /*21b70*/  LOP3.LUT R43, R42, 0x380, RZ, 0xc0, !PT ;  /* 0x000003802a2b7812 */ /* 0x000fe400078ec0ff */
[----:B------:R-:W-:Y:S01]  /*21b80*/  LOP3.LUT R26, R27, R26, RZ, 0x3c, !PT ;  /* 0x0000001a1b1a7212 */ /* 0x000fe200078e3cff */
[----:B------:R-:W-:Y:S01]  /*21b90*/  IMAD.X R27, RZ, RZ, R3, P4 ;  /* 0x000000ffff1b7224 */ /* 0x000fe200020e0603 */
[----:B------:R-:W-:Y:S01]  /*21ba0*/  MOV R4, R54 ;  /* 0x0000003600047202 */ /* 0x000fe20000000f00 */
[----:B------:R-:W-:Y:S01]  /*21bb0*/  STL [R1+0x10], R9 ;  /* 0x0000100901007387 */ /* 0x000fe20000100800 */
[----:B------:R-:W-:-:S02]  /*21bc0*/  IADD3 R50, P4, R2, 0x4020, RZ ;  /* 0x0000402002327810 */ /* 0x000fc40007f9e0ff */
[----:B------:R-:W-:Y:S01]  /*21bd0*/  IADD3 R30, P2, R2, 0x8040, RZ ;  /* 0x00008040021e7810 */ /* 0x000fe20007f5e0ff */
[----:B------:R0:W-:Y:S01]  /*21be0*/  STL [R1+0xc], R4 ;  /* 0x00000c0401007387 */ /* 0x0001e20000100800 */
[----:B------:R-:W-:Y:S01]  /*21bf0*/  SHF.R.U64 R43, R43, 0x3, RZ ;  /* 0x000000032b2b7819 */ /* 0x000fe200000012ff */
[--C-:B------:R-:W-:Y:S01]  /*21c00*/  IMAD.X R51, RZ, RZ, R3.reuse, P4 ;  /* 0x000000ffff337224 */ /* 0x100fe200020e0603 */
[----:B------:R-:W-:Y:S02]  /*21c10*/  LOP3.LUT R31, R30, 0x380, RZ, 0xc0, !PT ;  /* 0x000003801e1f7812 */ /* 0x000fe400078ec0ff */
[----:B------:R-:W-:Y:S01]  /*21c20*/  LOP3.LUT R42, R43, R42, RZ, 0x3c, !PT ;  /* 0x0000002a2b2a7212 */ /* 0x000fe200078e3cff */
[----:B------:R-:W-:Y:S01]  /*21c30*/  IMAD.X R43, RZ, RZ, R3, P3 ;  /* 0x000000ffff2b7224 */ /* 0x000fe200018e0603 */
[----:B------:R-:W-:Y:S02]  /*21c40*/  SHF.R.U64 R31, R31, 0x3, RZ ;  /* 0x000000031f1f7819 */ /* 0x000fe400000012ff */
[----:B------:R-:W-:-:S02]  /*21c50*/  IADD3 R10, P1, R2, 0x8020, RZ ;  /* 0x00008020020a7810 */ /* 0x000fc40007f3e0ff */
[----:B0-----:R-:W-:Y:S02]  /*21c60*/  LOP3.LUT R4, R50, 0x380, RZ, 0xc0, !PT ;  /* 0x0000038032047812 */ /* 0x001fe400078ec0ff */
[----:B------:R-:W-:Y:S02]  /*21c70*/  MOV R9, R42 ;  /* 0x0000002a00097202 */ /* 0x000fe40000000f00 */
[----:B------:R-:W-:Y:S02]  /*21c80*/  SHF.R.U64 R4, R4, 0x3, RZ ;  /* 0x0000000304047819 */ /* 0x000fe400000012ff */
[----:B------:R-:W-:Y:S01]  /*21c90*/  LOP3.LUT R30, R31, R30, RZ, 0x3c, !PT ;  /* 0x0000001e1f1e7212 */ /* 0x000fe200078e3cff */
[----:B------:R-:W-:Y:S01]  /*21ca0*/  IMAD.X R31, RZ, RZ, R3, P2 ;  /* 0x000000ffff1f7224 */ /* 0x000fe200010e0603 */
[----:B------:R-:W-:Y:S01]  /*21cb0*/  LOP3.LUT R50, R4, R50, RZ, 0x3c, !PT ;  /* 0x0000003204327212 */ /* 0x000fe200078e3cff */
[----:B------:R0:W-:Y:S01]  /*21cc0*/  STL [R1+0x8], R9 ;  /* 0x0000080901007387 */ /* 0x0001e20000100800 */
[----:B------:R-:W-:-:S02]  /*21cd0*/  MOV R4, R46 ;  /* 0x0000002e00047202 */ /* 0x000fc40000000f00 */
[----:B------:R-:W-:Y:S02]  /*21ce0*/  LOP3.LUT R11, R10, 0x380, RZ, 0xc0, !PT ;  /* 0x000003800a0b7812 */ /* 0x000fe400078ec0ff */
[C---:B------:R-:W-:Y:S01]  /*21cf0*/  IADD3 R42, P2, R2.reuse, 0x4000, RZ ;  /* 0x00004000022a7810 */ /* 0x040fe20007f5e0ff */
[----:B------:R1:W-:Y:S01]  /*21d00*/  STL [R1+0x4], R4 ;  /* 0x0000040401007387 */ /* 0x0003e20000100800 */
[----:B------:R-:W-:Y:S02]  /*21d10*/  SHF.R.U64 R11, R11, 0x3, RZ ;  /* 0x000000030b0b7819 */ /* 0x000fe400000012ff */
[----:B------:R-:W-:Y:S01]  /*21d20*/  IADD3 R12, P0, R2, 0x8000, RZ ;  /* 0x00008000020c7810 */ /* 0x000fe20007f1e0ff */
[----:B0-----:R-:W0:Y:S01]  /*21d30*/  S2R R9, SR_TID.X ;  /* 0x0000000000097919 */ /* 0x001e220000002100 */
[----:B------:R-:W-:Y:S01]  /*21d40*/  LOP3.LUT R10, R11, R10, RZ, 0x3c, !PT ;  /* 0x0000000a0b0a7212 */ /* 0x000fe200078e3cff */
[--C-:B------:R-:W-:Y:S01]  /*21d50*/  IMAD.X R11, RZ, RZ, R3.reuse, P1 ;  /* 0x000000ffff0b7224 */ /* 0x100fe200008e0603 */
[----:B------:R-:W-:Y:S01]  /*21d60*/  LOP3.LUT R13, R12, 0x380, RZ, 0xc0, !PT ;  /* 0x000003800c0d7812 */ /* 0x000fe200078ec0ff */
[----:B------:R-:W-:Y:S01]  /*21d70*/  IMAD.X R43, RZ, RZ, R3, P2 ;  /* 0x000000ffff2b7224 */ /* 0x000fe200010e0603 */
[----:B------:R-:W-:-:S02]  /*21d80*/  MOV R229, R26 ;  /* 0x0000001a00e57202 */ /* 0x000fc40000000f00 */
[----:B-1----:R-:W-:Y:S02]  /*21d90*/  LOP3.LUT R4, R42, 0x380, RZ, 0xc0, !PT ;  /* 0x000003802a047812 */ /* 0x002fe400078ec0ff */
[----:B------:R-:W-:Y:S02]  /*21da0*/  IADD3 R26, P1, R2, 0x60, RZ ;  /* 0x00000060021a7810 */ /* 0x000fe40007f3e0ff */
[----:B------:R-:W-:Y:S02]  /*21db0*/  SHF.R.U64 R4, R4, 0x3, RZ ;  /* 0x0000000304047819 */ /* 0x000fe400000012ff */
[----:B------:R-:W-:Y:S01]  /*21dc0*/  SHF.R.U64 R13, R13, 0x3, RZ ;  /* 0x000000030d0d7819 */ /* 0x000fe200000012ff */
[----:B------:R-:W-:Y:S01]  /*21dd0*/  IMAD.X R27, RZ, RZ, R3, P1 ;  /* 0x000000ffff1b7224 */ /* 0x000fe200008e0603 */
[----:B------:R-:W-:Y:S02]  /*21de0*/  LOP3.LUT R42, R4, R42, RZ, 0x3c, !PT ;  /* 0x0000002a042a7212 */ /* 0x000fe400078e3cff */
[----:B------:R-:W-:-:S02]  /*21df0*/  LOP3.LUT R4, R26, 0x380, RZ, 0xc0, !PT ;  /* 0x000003801a047812 */ /* 0x000fc400078ec0ff */
[----:B------:R-:W-:Y:S01]  /*21e00*/  LOP3.LUT R12, R13, R12, RZ, 0x3c, !PT ;  /* 0x0000000c0d0c7212 */ /* 0x000fe200078e3cff */
[--C-:B------:R-:W-:Y:S01]  /*21e10*/  IMAD.X R13, RZ, RZ, R3.reuse, P0 ;  /* 0x000000ffff0d7224 */ /* 0x100fe200000e0603 */
[----:B------:R-:W-:Y:S02]  /*21e20*/  SHF.R.U64 R4, R4, 0x3, RZ ;  /* 0x0000000304047819 */ /* 0x000fe400000012ff */
[----:B------:R-:W-:Y:S02]  /*21e30*/  MOV R227, R10 ;  /* 0x0000000a00e37202 */ /* 0x000fe40000000f00 */
[----:B------:R-:W-:Y:S02]  /*21e40*/  IADD3 R10, P0, R2, 0x40, RZ ;  /* 0x00000040020a7810 */ /* 0x000fe40007f1e0ff */
[----:B------:R-:W-:Y:S02]  /*21e50*/  LOP3.LUT R26, R4, R26, RZ, 0x3c, !PT ;  /* 0x0000001a041a7212 */ /* 0x000fe400078e3cff */
[----:B------:R-:W-:Y:S01]  /*21e60*/  LOP3.LUT R4, R10, 0x380, RZ, 0xc0, !PT ;  /* 0x000003800a047812 */ /* 0x000fe200078ec0ff */
[----:B------:R-:W-:Y:S01]  /*21e70*/  IMAD.X R11, RZ, RZ, R3, P0 ;  /* 0x000000ffff0b7224 */ /* 0x000fe200000e0603 */
[----:B------:R-:W-:-:S02]  /*21e80*/  IADD3 R14, P3, R2, 0x4060, RZ ;  /* 0x00004060020e7810 */ /* 0x000fc40007f7e0ff */
[----:B------:R-:W-:Y:S02]  /*21e90*/  SHF.R.U64 R4, R4, 0x3, RZ ;  /* 0x0000000304047819 */ /* 0x000fe400000012ff */
[----:B------:R-:W-:Y:S02]  /*21ea0*/  LOP3.LUT R15, R14, 0x380, RZ, 0xc0, !PT ;  /* 0x000003800e0f7812 */ /* 0x000fe400078ec0ff */
[----:B------:R-:W-:Y:S02]  /*21eb0*/  LOP3.LUT R10, R4, R10, RZ, 0x3c, !PT ;  /* 0x0000000a040a7212 */ /* 0x000fe400078e3cff */
[----:B------:R-:W-:Y:S02]  /*21ec0*/  SHF.R.U64 R15, R15, 0x3, RZ ;  /* 0x000000030f0f7819 */ /* 0x000fe400000012ff */
[----:B------:R-:W-:Y:S02]  /*21ed0*/  MOV R212, R10 ;  /* 0x0000000a00d47202 */ /* 0x000fe40000000f00 */
[----:B------:R-:W-:-:S02]  /*21ee0*/  IADD3 R10, P0, R2, 0x20, RZ ;  /* 0x00000020020a7810 */ /* 0x000fc40007f1e0ff */
[----:B------:R-:W-:Y:S01]  /*21ef0*/  LOP3.LUT R14, R15, R14, RZ, 0x3c, !PT ;  /* 0x0000000e0f0e7212 */ /* 0x000fe200078e3cff */
[--C-:B------:R-:W-:Y:S01]  /*21f00*/  IMAD.X R15, RZ, RZ, R3.reuse, P3 ;  /* 0x000000ffff0f7224 */ /* 0x100fe200018e0603 */
[----:B------:R-:W-:Y:S01]  /*21f10*/  LOP3.LUT R4, R10, 0x380, RZ, 0xc0, !PT ;  /* 0x000003800a047812 */ /* 0x000fe200078ec0ff */
[----:B------:R-:W-:Y:S01]  /*21f20*/  IMAD.X R11, RZ, RZ, R3, P0 ;  /* 0x000000ffff0b7224 */ /* 0x000fe200000e0603 */
[----:B------:R-:W-:Y:S02]  /*21f30*/  IADD3.X R21, RZ, R3, RZ, P5, !PT ;  /* 0x00000003ff157210 */ /* 0x000fe40002ffe4ff */
[----:B------:R-:W-:Y:S02]  /*21f40*/  SHF.R.U64 R4, R4, 0x3, RZ ;  /* 0x0000000304047819 */ /* 0x000fe400000012ff */
[----:B------:R-:W-:Y:S02]  /*21f50*/  MOV R226, R12 ;  /* 0x0000000c00e27202 */ /* 0x000fe40000000f00 */
[----:B------:R-:W-:-:S02]  /*21f60*/  LOP3.LUT R10, R4, R10, RZ, 0x3c, !PT ;  /* 0x0000000a040a7212 */ /* 0x000fc400078e3cff */
[----:B------:R-:W-:Y:S02]  /*21f70*/  LOP3.LUT R4, R2, 0x380, RZ, 0xc0, !PT ;  /* 0x0000038002047812 */ /* 0x000fe400078ec0ff */
[----:B------:R-:W-:Y:S02]  /*21f80*/  MOV R224, R20 ;  /* 0x0000001400e07202 */ /* 0x000fe40000000f00 */
[----:B------:R-:W-:Y:S02]  /*21f90*/  SHF.R.U64 R4, R4, 0x3, RZ ;  /* 0x0000000304047819 */ /* 0x000fe400000012ff */
[----:B------:R-:W-:Y:S02]  /*21fa0*/  MOV R228, R30 ;  /* 0x0000001e00e47202 */ /* 0x000fe40000000f00 */
[----:B------:R-:W-:Y:S02]  /*21fb0*/  LOP3.LUT R2, R4, R2, RZ, 0x3c, !PT ;  /* 0x0000000204027212 */ /* 0x000fe400078e3cff */
[----:B------:R-:W-:-:S02]  /*21fc0*/  MOV R225, R14 ;  /* 0x0000000e00e17202 */ /* 0x000fc40000000f00 */
[----:B------:R-:W-:Y:S02]  /*21fd0*/  MOV R210, R2 ;  /* 0x0000000200d27202 */ /* 0x000fe40000000f00 */
[C---:B0-----:R-:W-:Y:S02]  /*21fe0*/  LOP3.LUT P0, R2, R9.reuse, 0x3, RZ, 0xc0, !PT ;  /* 0x0000000309027812 */ /* 0x041fe4000780c0ff */
[----:B------:R-:W-:Y:S02]  /*21ff0*/  MOV R215, R50 ;  /* 0x0000003200d77202 */ /* 0x000fe40000000f00 */
[----:B------:R-:W-:Y:S02]  /*22000*/  ISETP.EQ.OR P0, PT, R2, 0x3, !P0 ;  /* 0x000000030200780c */ /* 0x000fe40004702670 */
[----:B------:R-:W-:Y:S02]  /*22010*/  SHF.L.U32 R2, R9, 0x2, RZ ;  /* 0x0000000209027819 */ /* 0x000fe400000006ff */
[----:B------:R-:W-:-:S02]  /*22020*/  SEL R13, R0, R29, P0 ;  /* 0x0000001d000d7207 */ /* 0x000fc40000000000 */
[----:B------:R-:W-:Y:S02]  /*22030*/  LOP3.LUT R2, R2, 0xc, RZ, 0xc0, !PT ;  /* 0x0000000c02027812 */ /* 0x000fe400078ec0ff */
[----:B------:R-:W-:Y:S02]  /*22040*/  SEL R21, R29, R0, P0 ;  /* 0x000000001d157207 */ /* 0x000fe40000000000 */
[----:B------:R-:W-:Y:S02]  /*22050*/  IADD3 R2, P1, R2, UR4, RZ ;  /* 0x0000000402027c10 */ /* 0x000fe4000ff3e0ff */
[----:B------:R-:W-:Y:S01]  /*22060*/  SEL R4, R5, R25, P0 ;  /* 0x0000001905047207 */ /* 0x000fe20000000000 */
[----:B------:R-:W-:Y:S01]  /*22070*/  UMOV UR4, 0xffffffff ;  /* 0xffffffff00047882 */ /* 0x000fe20000000000 */
[----:B------:R-:W-:Y:S01]  /*22080*/  MOV R214, R42 ;  /* 0x0000002a00d67202 */ /* 0x000fe20000000f00 */
[----:B------:R-:W-:Y:S01]  /*22090*/  IMAD.X R3, RZ, RZ, UR5, P1 ;  /* 0x00000005ff037e24 */ /* 0x000fe200088e06ff */
[----:B------:R-:W-:-:S02]  /*220a0*/  MOV R213, R26 ;  /* 0x0000001a00d57202 */ /* 0x000fc40000000f00 */
[----:B------:R-:W-:Y:S02]  /*220b0*/  MOV R211, R10 ;  /* 0x0000000a00d37202 */ /* 0x000fe40000000f00 */
[----:B------:R0:W5:Y:S01]  /*220c0*/  LDG.E.CONSTANT R0, desc[UR46][R2.64] ;  /* 0x0000002e02007981 */ /* 0x000162000c1e9900 */
[----:B------:R-:W-:Y:S01]  /*220d0*/  SEL R5, R25, R5, P0 ;  /* 0x0000000519057207 */ /* 0x000fe20000000000 */
[----:B------:R-:W-:Y:S06]  /*220e0*/  BRA.DIV UR4, `(.L_x_3262) ;  /* 0x0000011e04d87947 */ /* 0x000fec000b800000 */
[----:B------:R-:W-:Y:S01]  /*220f0*/  SEL R54, R112, R113, P0 ;  /* 0x0000007170367207 */ /* 0x000fe20000000000 */
[----:B-----5:R-:W-:Y:S01]  /*22100*/  SHFL.IDX PT, R4, R4, R0, 0x1c1f ;  /* 0x001c1f0004047589 */ /* 0x020fe200000e0000 */
[----:B------:R-:W-:Y:S01]  /*22110*/  SEL R55, R116, R117, P0 ;  /* 0x0000007574377207 */ /* 0x000fe20000000000 */
[----:B------:R-:W-:Y:S01]  /*22120*/  IMAD.MOV.U32 R11, RZ, RZ, RZ ;  /* 0x000000ffff0b7224 */ /* 0x000fe200078e00ff */
[----:B------:R-:W-:Y:S01]  /*22130*/  SEL R112, R113, R112, P0 ;  /* 0x0000007071707207 */ /* 0x000fe20000000000 */
[----:B0-----:R-:W-:Y:S01]  /*22140*/  SHFL.IDX PT, R3, R13, R0, 0x1c1f ;  /* 0x001c1f000d037589 */ /* 0x001fe200000e0000 */
        /* <DEDUP_REMOVED lines=69> */
[----:B------:R-:W-:Y:S02]  /*225a0*/  LOP3.LUT R2, R0, 0x2, RZ, 0x3c, !PT ;  /* 0x0000000200027812 */ /* 0x000fe400078e3cff */
[----:B------:R-:W-:Y:S01]  /*225b0*/  SEL R40, R41, R40, P0 ;  /* 0x0000002829287207 */ /* 0x000fe20000000000 */
[----:B------:R-:W-:Y:S01]  /*225c0*/  SHFL.IDX PT, R61, R61, R0, 0x1c1f ;  /* 0x001c1f003d3d7589 */ /* 0x000fe200000e0000 */
[----:B------:R-:W-:Y:S02]  /*225d0*/  SEL R44, R45, R44, P0 ;  /* 0x0000002c2d2c7207 */ /* 0x000fe40000000000 */
[----:B------:R-:W-:Y:S01]  /*225e0*/  SEL R48, R49, R48, P0 ;  /* 0x0000003031307207 */ /* 0x000fe20000000000 */
[----:B------:R-:W0:Y:S01]  /*225f0*/  SHFL.IDX PT, R92, R92, R2, 0x1c1f ;  /* 0x001c1f025c5c7589 */ /* 0x000e2200000e0000 */
[----:B------:R-:W-:-:S02]  /*22600*/  SEL R52, R53, R52, P0 ;  /* 0x0000003435347207 */ /* 0x000fc40000000000 */
[----:B------:R-:W-:Y:S01]  /*22610*/  SEL R31, R56, R57, P0 ;  /* 0x00000039381f7207 */ /* 0x000fe20000000000 */
[----:B------:R-:W1:Y:S01]  /*22620*/  SHFL.IDX PT, R100, R100, R2, 0x1c1f ;  /* 0x001c1f0264647589 */ /* 0x000e6200000e0000 */
        /* <DEDUP_REMOVED lines=105> */
[----:B0-----:R-:W-:-:S02]  /*22cc0*/  SEL R173, R47, R92, P0 ;  /* 0x0000005c2fad7207 */ /* 0x001fc40000000000 */
[----:B------:R-:W-:Y:S01]  /*22cd0*/  SEL R172, R92, R47, P0 ;  /* 0x0000002f5cac7207 */ /* 0x000fe20000000000 */
[----:B------:R-:W-:Y:S01]  /*22ce0*/  SHFL.IDX PT, R21, R25, R0, 0x1c1f ;  /* 0x001c1f0019157589 */ /* 0x000fe200000e0000 */
[----:B-1----:R-:W-:Y:S02]  /*22cf0*/  SEL R169, R50, R100, P0 ;  /* 0x0000006432a97207 */ /* 0x002fe40000000000 */
[----:B------:R-:W-:Y:S01]  /*22d00*/  SEL R168, R100, R50, P0 ;  /* 0x0000003264a87207 */ /* 0x000fe20000000000 */
[----:B------:R-:W0:Y:S01]  /*22d10*/  SHFL.IDX PT, R25, R44, R2, 0x1c1f ;  /* 0x001c1f022c197589 */ /* 0x000e2200000e0000 */
[----:B--2---:R-:W-:Y:S02]  /*22d20*/  SEL R147, R51, R104, P0 ;  /* 0x0000006833937207 */ /* 0x004fe40000000000 */
[----:B---3--:R-:W-:Y:S01]  /*22d30*/  SEL R47, R58, R62, P0 ;  /* 0x0000003e3a2f7207 */ /* 0x008fe20000000000 */
[----:B------:R-:W-:Y:S01]  /*22d40*/  SHFL.IDX PT, R49, R49, R0, 0x1c1f ;  /* 0x001c1f0031317589 */ /* 0x000fe200000e0000 */
[----:B----4-:R-:W-:-:S02]  /*22d50*/  SEL R50, R66, R74, P0 ;  /* 0x0000004a42327207 */ /* 0x010fc40000000000 */
[----:B------:R-:W-:Y:S01]  /*22d60*/  SEL R192, R43, R52, P0 ;  /* 0x000000342bc07207 */ /* 0x000fe20000000000 */
[----:B------:R-:W1:Y:S01]  /*22d70*/  SHFL.IDX PT, R96, R96, R2, 0x1c1f ;  /* 0x001c1f0260607589 */ /* 0x000e6200000e0000 */
        /* <DEDUP_REMOVED lines=14> */
[----:B------:R-:W3:Y:S01]  /*22e60*/  SHFL.IDX PT, R112, R112, R2, 0x1c1f ;  /* 0x001c1f0270707589 */ /* 0x000ee200000e0000 */
        /* <DEDUP_REMOVED lines=16> */
[----:B0-----:R-:W-:Y:S01]  /*22f70*/  SEL R196, R21, R25, P0 ;  /* 0x0000001915c47207 */ /* 0x001fe20000000000 */
[----:B------:R-:W0:Y:S01]  /*22f80*/  SHFL.IDX PT, R128, R128, R2, 0x1c1f ;  /* 0x001c1f0280807589 */ /* 0x000e2200000e0000 */
        /* <DEDUP_REMOVED lines=22> */
[----:B-1----:R-:W-:Y:S01]  /*230f0*/  SEL R171, R49, R96, P0 ;  /* 0x0000006031ab7207 */ /* 0x002fe20000000000 */
[----:B------:R-:W1:Y:S01]  /*23100*/  SHFL.IDX PT, R144, R144, R2, 0x1c1f ;  /* 0x001c1f0290907589 */ /* 0x000e6200000e0000 */
        /* <DEDUP_REMOVED lines=9> */
[----:B--2---:R-:W-:Y:S02]  /*231a0*/  SEL R100, R53, R108, P0 ;  /* 0x0000006c35647207 */ /* 0x004fe40000000000 */
[----:B---3--:R-:W-:Y:S01]  /*231b0*/  SEL R3, R54, R112, P0 ;  /* 0x0000007036037207 */ /* 0x008fe20000000000 */
[----:B------:R-:W2:Y:S01]  /*231c0*/  SHFL.IDX PT, R159, R159, R2, 0x1c1f ;  /* 0x001c1f029f9f7589 */ /* 0x000ea200000e0000 */
[----:B----4-:R-:W-:-:S02]  /*231d0*/  SEL R4, R55, R116, P0 ;  /* 0x0000007437047207 */ /* 0x010fc40000000000 */
[----:B------:R-:W-:Y:S01]  /*231e0*/  SEL R5, R56, R120, P0 ;  /* 0x0000007838057207 */ /* 0x000fe20000000000 */
[----:B------:R-:W-:Y:S01]  /*231f0*/  SHFL.IDX PT, R65, R65, R0, 0x1c1f ;  /* 0x001c1f0041417589 */ /* 0x000fe200000e0000 */
[----:B------:R-:W-:Y:S02]  /*23200*/  SEL R6, R57, R124, P0 ;  /* 0x0000007c39067207 */ /* 0x000fe40000000000 */
[----:B0-----:R-:W-:Y:S01]  /*23210*/  SEL R7, R61, R128, P0 ;  /* 0x000000803d077207 */ /* 0x001fe20000000000 */
[----:B------:R-:W0:Y:S01]  /*23220*/  SHFL.IDX PT, R146, R146, R2, 0x1c1f ;  /* 0x001c1f0292927589 */ /* 0x000e2200000e0000 */
[----:B------:R-:W-:Y:S02]  /*23230*/  SEL R8, R64, R132, P0 ;  /* 0x0000008440087207 */ /* 0x000fe40000000000 */
[----:B------:R-:W-:Y:S01]  /*23240*/  SEL R9, R69, R136, P0 ;  /* 0x0000008845097207 */ /* 0x000fe20000000000 */
[----:B------:R-:W3:Y:S01]  /*23250*/  SHFL.IDX PT, R44, R153, R2, 0x1c1f ;  /* 0x001c1f02992c7589 */ /* 0x000ee200000e0000 */
[----:B------:R-:W-:-:S02]  /*23260*/  SEL R10, R72, R140, P0 ;  /* 0x0000008c480a7207 */ /* 0x000fc40000000000 */
[----:B-1----:R-:W-:Y:S01]  /*23270*/  SEL R20, R73, R144, P0 ;  /* 0x0000009049147207 */ /* 0x002fe20000000000 */
[----:B------:R-:W-:Y:S01]  /*23280*/  SHFL.IDX PT, R85, R85, R0, 0x1c1f ;  /* 0x001c1f0055557589 */ /* 0x000fe200000e0000 */
[----:B------:R-:W-:Y:S02]  /*23290*/  SEL R21, R77, R148, P0 ;  /* 0x000000944d157207 */ /* 0x000fe40000000000 */
[----:B------:R-:W-:Y:S01]  /*232a0*/  SEL R78, R106, R103, P0 ;  /* 0x000000676a4e7207 */ /* 0x000fe20000000000 */
[----:B------:R-:W1:Y:S01]  /*232b0*/  SHFL.IDX PT, R154, R154, R2, 0x1c1f ;  /* 0x001c1f029a9a7589 */ /* 0x000e6200000e0000 */
[----:B------:R-:W-:Y:S02]  /*232c0*/  SEL R82, R111, R107, P0 ;  /* 0x0000006b6f527207 */ /* 0x000fe40000000000 */
[----:B------:R-:W-:Y:S01]  /*232d0*/  SEL R90, R123, R127, P0 ;  /* 0x0000007f7b5a7207 */ /* 0x000fe20000000000 */
[----:B------:R-:W4:Y:S01]  /*232e0*/  SHFL.IDX PT, R89, R155, R2, 0x1c1f ;  /* 0x001c1f029b597589 */ /* 0x000f2200000e0000 */
[----:B--2---:R-:W-:-:S02]  /*232f0*/  SEL R24, R81, R159, P0 ;  /* 0x0000009f51187207 */ /* 0x004fc40000000000 */
[----:B------:R-:W-:Y:S01]  /*23300*/  SEL R53, R108, R53, P0 ;  /* 0x000000356c357207 */ /* 0x000fe20000000000 */
[----:B------:R-:W-:Y:S01]  /*23310*/  SHFL.IDX PT, R93, R93, R0, 0x1c1f ;  /* 0x001c1f005d5d7589 */ /* 0x000fe200000e0000 */
[----:B------:R-:W-:Y:S02]  /*23320*/  SEL R54, R112, R54, P0 ;  /* 0x0000003670367207 */ /* 0x000fe40000000000 */
[----:B------:R-:W-:Y:S01]  /*23330*/  SEL R55, R116, R55, P0 ;  /* 0x0000003774377207 */ /* 0x000fe20000000000 */
[----:B------:R-:W2:Y:S01]  /*23340*/  SHFL.IDX PT, R156, R156, R2, 0x1c1f ;  /* 0x001c1f029c9c7589 */ /* 0x000ea200000e0000 */
[----:B0-----:R-:W-:Y:S02]  /*23350*/  SEL R25, R65, R146, P0 ;  /* 0x0000009241197207 */ /* 0x001fe40000000000 */
[----:B------:R-:W-:Y:S01]  /*23360*/  SEL R56, R120, R56, P0 ;  /* 0x0000003878387207 */ /* 0x000fe20000000000 */
[----:B------:R-:W-:Y:S01]  /*23370*/  SHFL.IDX PT, R97, R97, R0, 0x1c1f ;  /* 0x001c1f0061617589 */ /* 0x000fe200000e0000 */
[----:B---3--:R-:W-:-:S02]  /*23380*/  SEL R26, R40, R44, P0 ;  /* 0x0000002c281a7207 */ /* 0x008fc40000000000 */
[----:B------:R-:W-:Y:S01]  /*23390*/  SEL R57, R124, R57, P0 ;  /* 0x000000397c397207 */ /* 0x000fe20000000000 */
[----:B------:R-:W0:Y:S01]  /*233a0*/  SHFL.IDX PT, R157, R157, R2, 0x1c1f ;  /* 0x001c1f029d9d7589 */ /* 0x000e2200000e0000 */
[----:B------:R-:W-:Y:S02]  /*233b0*/  SEL R61, R128, R61, P0 ;  /* 0x0000003d803d7207 */ /* 0x000fe40000000000 */
[----:B------:R-:W-:Y:S01]  /*233c0*/  SEL R64, R132, R64, P0 ;  /* 0x0000004084407207 */ /* 0x000fe20000000000 */
[----:B------:R-:W-:Y:S01]  /*233d0*/  SHFL.IDX PT, R101, R101, R0, 0x1c1f ;  /* 0x001c1f0065657589 */ /* 0x000fe200000e0000 */
[----:B-1----:R-:W-:Y:S02]  /*233e0*/  SEL R27, R85, R154, P0 ;  /* 0x0000009a551b7207 */ /* 0x002fe40000000000 */
[----:B------:R-:W-:Y:S01]  /*233f0*/  SEL R69, R136, R69, P0 ;  /* 0x0000004588457207 */ /* 0x000fe20000000000 */
[----:B------:R-:W1:Y:S01]  /*23400*/  SHFL.IDX PT, R158, R158, R2, 0x1c1f ;  /* 0x001c1f029e9e7589 */ /* 0x000e6200000e0000 */
[----:B----4-:R-:W-:-:S02]  /*23410*/  SEL R32, R109, R89, P0 ;  /* 0x000000596d207207 */ /* 0x010fc40000000000 */
[----:B------:R-:W-:Y:S01]  /*23420*/  SEL R72, R140, R72, P0 ;  /* 0x000000488c487207 */ /* 0x000fe20000000000 */
[----:B------:R-:W3:Y:S01]  /*23430*/  SHFL.IDX PT, R59, R59, R2, 0x1c1f ;  /* 0x001c1f023b3b7589 */ /* 0x000ee200000e0000 */
[----:B------:R-:W-:Y:S02]  /*23440*/  SEL R73, R144, R73, P0 ;  /* 0x0000004990497207 */ /* 0x000fe40000000000 */
[----:B------:R-:W-:Y:S01]  /*23450*/  SEL R77, R148, R77, P0 ;  /* 0x0000004d944d7207 */ /* 0x000fe20000000000 */
[----:B------:R-:W4:Y:S01]  /*23460*/  SHFL.IDX PT, R113, R113, R2, 0x1c1f ;  /* 0x001c1f0271717589 */ /* 0x000f2200000e0000 */
[----:B--2---:R-:W-:Y:S02]  /*23470*/  SEL R36, R93, R156, P0 ;  /* 0x0000009c5d247207 */ /* 0x004fe40000000000 */
[----:B------:R-:W-:Y:S01]  /*23480*/  SEL R81, R159, R81, P0 ;  /* 0x000000519f517207 */ /* 0x000fe20000000000 */
[----:B------:R-:W-:Y:S01]  /*23490*/  SHFL.IDX PT, R121, R63, R0, 0x1c1f ;  /* 0x001c1f003f797589 */ /* 0x000fe200000e0000 */
[----:B------:R-:W-:-:S02]  /*234a0*/  SEL R65, R146, R65, P0 ;  /* 0x0000004192417207 */ /* 0x000fc40000000000 */
[----:B------:R-:W-:Y:S01]  /*234b0*/  SEL R44, R44, R40, P0 ;  /* 0x000000282c2c7207 */ /* 0x000fe20000000000 */
[----:B------:R-:W2:Y:S01]  /*234c0*/  SHFL.IDX PT, R70, R70, R2, 0x1c1f ;  /* 0x001c1f0246467589 */ /* 0x000ea200000e0000 */
[----:B0-----:R-:W-:Y:S02]  /*234d0*/  SEL R37, R97, R157, P0 ;  /* 0x0000009d61257207 */ /* 0x001fe40000000000 */
[----:B------:R-:W-:Y:S01]  /*234e0*/  SEL R85, R154, R85, P0 ;  /* 0x000000559a557207 */ /* 0x000fe20000000000 */
[----:B------:R-:W-:Y:S01]  /*234f0*/  SHFL.IDX PT, R83, R83, R0, 0x1c1f ;  /* 0x001c1f0053537589 */ /* 0x000fe200000e0000 */
[----:B------:R-:W-:Y:S02]  /*23500*/  SEL R89, R89, R109, P0 ;  /* 0x0000006d59597207 */ /* 0x000fe40000000000 */
[----:B------:R-:W-:Y:S01]  /*23510*/  SEL R93, R156, R93, P0 ;  /* 0x0000005d9c5d7207 */ /* 0x000fe20000000000 */
[----:B------:R-:W0:Y:S01]  /*23520*/  SHFL.IDX PT, R94, R94, R2, 0x1c1f ;  /* 0x001c1f025e5e7589 */ /* 0x000e2200000e0000 */
[----:B-1----:R-:W-:-:S02]  /*23530*/  SEL R45, R101, R158, P0 ;  /* 0x0000009e652d7207 */ /* 0x002fc40000000000 */
[----:B------:R-:W-:Y:S01]  /*23540*/  SEL R97, R157, R97, P0 ;  /* 0x000000619d617207 */ /* 0x000fe20000000000 */
[----:B------:R-:W1:Y:S01]  /*23550*/  SHFL.IDX PT, R102, R102, R2, 0x1c1f ;  /* 0x001c1f0266667589 */ /* 0x000e6200000e0000 */
[----:B---3--:R-:W-:Y:S02]  /*23560*/  SEL R46, R105, R59, P0 ;  /* 0x0000003b692e7207 */ /* 0x008fe40000000000 */
[----:B------:R-:W-:Y:S01]  /*23570*/  SEL R101, R158, R101, P0 ;  /* 0x000000659e657207 */ /* 0x000fe20000000000 */
[----:B------:R-:W3:Y:S01]  /*23580*/  SHFL.IDX PT, R110, R110, R2, 0x1c1f ;  /* 0x001c1f026e6e7589 */ /* 0x000ee200000e0000 */
[----:B----4-:R-:W-:Y:S02]  /*23590*/  SEL R48, R117, R113, P0 ;  /* 0x0000007175307207 */ /* 0x010fe40000000000 */
[----:B------:R-:W-:Y:S01]  /*235a0*/  SEL R59, R59, R105, P0 ;  /* 0x000000693b3b7207 */ /* 0x000fe20000000000 */
[----:B------:R-:W4:Y:S01]  /*235b0*/  SHFL.IDX PT, R118, R118, R2, 0x1c1f ;  /* 0x001c1f0276767589 */ /* 0x000f2200000e0000 */
[----:B------:R-:W-:-:S02]  /*235c0*/  SEL R113, R113, R117, P0 ;  /* 0x0000007571717207 */ /* 0x000fc40000000000 */
[----:B------:R-:W-:Y:S01]  /*235d0*/  SEL R103, R103, R106, P0 ;  /* 0x0000006a67677207 */ /* 0x000fe20000000000 */
[----:B------:R-:W4:Y:S01]  /*235e0*/  SHFL.IDX PT, R119, R119, R0, 0x1c1f ;  /* 0x001c1f0077777589 */ /* 0x000f2200000e0000 */
[----:B--2---:R-:W-:Y:S02]  /*235f0*/  SEL R49, R121, R70, P0 ;  /* 0x0000004679317207 */ /* 0x004fe40000000000 */
[----:B------:R-:W-:Y:S01]  /*23600*/  SEL R70, R70, R121, P0 ;  /* 0x0000007946467207 */ /* 0x000fe20000000000 */
[----:B------:R-:W-:Y:S01]  /*23610*/  SHFL.IDX PT, R122, R122, R0, 0x1c1f ;  /* 0x001c1f007a7a7589 */ /* 0x000fe200000e0000 */
[----:B------:R-:W-:Y:S02]  /*23620*/  SEL R107, R107, R111, P0 ;  /* 0x0000006f6b6b7207 */ /* 0x000fe40000000000 */
[----:B------:R-:W-:Y:S01]  /*23630*/  SEL R123, R127, R123, P0 ;  /* 0x0000007b7f7b7207 */ /* 0x000fe20000000000 */
[----:B------:R-:W2:Y:S01]  /*23640*/  SHFL.IDX PT, R126, R126, R2, 0x1c1f ;  /* 0x001c1f027e7e7589 */ /* 0x000ea200000e0000 */
[----:B0-----:R-:W-:-:S02]  /*23650*/  SEL R68, R83, R94, P0 ;  /* 0x0000005e53447207 */ /* 0x001fc40000000000 */
[----:B------:R-:W-:Y:S01]  /*23660*/  SEL R83, R94, R83, P0 ;  /* 0x000000535e537207 */ /* 0x000fe20000000000 */
[----:B------:R-:W-:Y:S01]  /*23670*/  SHFL.IDX PT, R125, R125, R0, 0x1c1f ;  /* 0x001c1f007d7d7589 */ /* 0x000fe200000e0000 */
[----:B-1----:R-:W-:Y:S02]  /*23680*/  SEL R76, R87, R102, P0 ;  /* 0x00000066574c7207 */ /* 0x002fe40000000000 */
[----:B------:R-:W-:Y:S01]  /*23690*/  SEL R87, R102, R87, P0 ;  /* 0x0000005766577207 */ /* 0x000fe20000000000 */
[----:B------:R-:W0:Y:S01]  /*236a0*/  SHFL.IDX PT, R134, R134, R2, 0x1c1f ;  /* 0x001c1f0286867589 */ /* 0x000e2200000e0000 */
[----:B---3--:R-:W-:Y:S02]  /*236b0*/  SEL R80, R91, R110, P0 ;  /* 0x0000006e5b507207 */ /* 0x008fe40000000000 */
[----:B------:R-:W-:Y:S01]  /*236c0*/  SEL R91, R110, R91, P0 ;  /* 0x0000005b6e5b7207 */ /* 0x000fe20000000000 */
[----:B------:R-:W-:Y:S01]  /*236d0*/  SHFL.IDX PT, R130, R133, R0, 0x1c1f ;  /* 0x001c1f0085827589 */ /* 0x000fe200000e0000 */
[----:B----4-:R-:W-:-:S02]  /*236e0*/  SEL R84, R114, R118, P0 ;  /* 0x0000007672547207 */ /* 0x010fc40000000000 */
[----:B------:R-:W-:Y:S01]  /*236f0*/  SEL R114, R118, R114, P0 ;  /* 0x0000007276727207 */ /* 0x000fe20000000000 */
[----:B------:R-:W1:Y:S01]  /*23700*/  SHFL.IDX PT, R129, R138, R2, 0x1c1f ;  /* 0x001c1f028a817589 */ /* 0x000e6200000e0000 */
[----:B------:R-:W-:Y:S02]  /*23710*/  SEL R86, R119, R115, P0 ;  /* 0x0000007377567207 */ /* 0x000fe40000000000 */
[----:B------:R-:W-:Y:S01]  /*23720*/  SEL R115, R115, R119, P0 ;  /* 0x0000007773737207 */ /* 0x000fe20000000000 */
[----:B------:R-:W-:Y:S04]  /*23730*/  SHFL.IDX PT, R131, R131, R0, 0x1c1f ;  /* 0x001c1f0083837589 */ /* 0x000fe800000e0000 */
[----:B------:R-:W3:Y:S01]  /*23740*/  SHFL.IDX PT, R142, R142, R2, 0x1c1f ;  /* 0x001c1f028e8e7589 */ /* 0x000ee200000e0000 */
[----:B--2---:R-:W-:-:S02]  /*23750*/  SEL R88, R122, R126, P0 ;  /* 0x0000007e7a587207 */ /* 0x004fc40000000000 */
[----:B------:R-:W-:Y:S01]  /*23760*/  SEL R122, R126, R122, P0 ;  /* 0x0000007a7e7a7207 */ /* 0x000fe20000000000 */
[----:B------:R-:W-:Y:S04]  /*23770*/  SHFL.IDX PT, R31, R31, R0, 0x1c1f ;  /* 0x001c1f001f1f7589 */ /* 0x000fe800000e0000 */
[----:B------:R-:W2:Y:S01]  /*23780*/  SHFL.IDX PT, R30, R30, R2, 0x1c1f ;  /* 0x001c1f021e1e7589 */ /* 0x000ea200000e0000 */
[----:B0-----:R-:W-:Y:S02]  /*23790*/  SEL R92, R125, R134, P0 ;  /* 0x000000867d5c7207 */ /* 0x001fe40000000000 */
[----:B------:R-:W-:Y:S01]  /*237a0*/  SEL R125, R134, R125, P0 ;  /* 0x0000007d867d7207 */ /* 0x000fe20000000000 */
[----:B------:R-:W-:Y:S04]  /*237b0*/  SHFL.IDX PT, R29, R29, R0, 0x1c1f ;  /* 0x001c1f001d1d7589 */ /* 0x000fe800000e0000 */
[----:B------:R-:W0:Y:S01]  /*237c0*/  SHFL.IDX PT, R28, R28, R2, 0x1c1f ;  /* 0x001c1f021c1c7589 */ /* 0x000e2200000e0000 */
[----:B-1----:R-:W-:-:S02]  /*237d0*/  SEL R96, R130, R129, P0 ;  /* 0x0000008182607207 */ /* 0x002fc40000000000 */
[----:B------:R-:W-:Y:S01]  /*237e0*/  SEL R129, R129, R130, P0 ;  /* 0x0000008281817207 */ /* 0x000fe20000000000 */
[----:B------:R1:W4:Y:S04]  /*237f0*/  SHFL.IDX PT, R63, R208, R0, 0x1c1f ;  /* 0x001c1f00d03f7589 */ /* 0x00032800000e0000 */
[----:B------:R1:W1:Y:S01]  /*23800*/  SHFL.IDX PT, R95, R95, R0, 0x1c1f ;  /* 0x001c1f005f5f7589 */ /* 0x00026200000e0000 */
[----:B---3--:R-:W-:Y:S02]  /*23810*/  SEL R99, R131, R142, P0 ;  /* 0x0000008e83637207 */ /* 0x008fe40000000000 */
[----:B------:R-:W-:Y:S01]  /*23820*/  SEL R131, R142, R131, P0 ;  /* 0x000000838e837207 */ /* 0x000fe20000000000 */
[----:B------:R3:W1:Y:S04]  /*23830*/  SHFL.IDX PT, R0, R209, R2, 0x1c1f ;  /* 0x001c1f02d1007589 */ /* 0x00066800000e0000 */
[----:B------:R3:W1:Y:S01]  /*23840*/  SHFL.IDX PT, R150, R150, R2, 0x1c1f ;  /* 0x001c1f0296967589 */ /* 0x00066200000e0000 */
[----:B--2---:R-:W-:-:S02]  /*23850*/  SEL R190, R31, R30, P0 ;  /* 0x0000001e1fbe7207 */ /* 0x004fc40000000000 */
[----:B------:R-:W-:Y:S02]  /*23860*/  SEL R191, R30, R31, P0 ;  /* 0x0000001f1ebf7207 */ /* 0x000fe40000000000 */
[----:B0-----:R-:W-:Y:S02]  /*23870*/  SEL R187, R29, R28, P0 ;  /* 0x0000001c1dbb7207 */ /* 0x001fe40000000000 */
[----:B---3--:R-:W-:-:S07]  /*23880*/  SEL R186, R28, R29, P0 ;  /* 0x0000001d1cba7207 */ /* 0x008fce0000000000 */
.L_x_3665:
[----:B------:R-:W2:Y:S01]  /*23890*/  LDL.LU R2, [R1+0x4] ;  /* 0x0000040001027983 */ /* 0x000ea20000300800 */
[----:B------:R-:W-:Y:S05]  /*238a0*/  WARPSYNC.ALL ;  /* 0x0000000000007948 */ /* 0x000fea0003800000 */
[----:B------:R-:W3:Y:S01]  /*238b0*/  LDL.LU R108, [R1+0x8] ;  /* 0x00000800016c7983 */ /* 0x000ee20000300800 */
        /* <DEDUP_REMOVED lines=10> */
[----:B------:R-:W4:Y:S04]  /*23960*/  LDL.LU R102, [R1+0x8c] ;  /* 0x00008c0001667983 */ /* 0x000f280000300800 */
[----:B------:R-:W4:Y:S01]  /*23970*/  LDL.LU R94, [R1+0x90] ;  /* 0x00009000015e7983 */ /* 0x000f220000300800 */
[----:B------:R-:W-:-:S02]  /*23980*/  F2FP.BF16.F32.PACK_AB R29, R27, R26 ;  /* 0x0000001a1b1d723e */ /* 0x000fc400000010ff */
[----:B------:R-:W-:Y:S01]  /*23990*/  F2FP.BF16.F32.PACK_AB R30, R201, R203 ;  /* 0x000000cbc91e723e */ /* 0x000fe200000010ff */
[----:B------:R-:W-:Y:S01]  /*239a0*/  BAR.SYNC.DEFER_BLOCKING 0x1, 0x100 ;  /* 0x0044000000007b1d */ /* 0x000fe20000010000 */
        /* <DEDUP_REMOVED lines=33> */
[----:B------:R-:W-:Y:S01]  /*23bc0*/  F2FP.BF16.F32.PACK_AB R41, R68, R62 ;  /* 0x0000003e4429723e */ /* 0x000fe200000010ff */
[----:B------:R0:W-:Y:S01]  /*23bd0*/  STSM.16.M88.4 [R225], R28 ;  /* 0x0000001ce1007844 */ /* 0x0001e20000000200 */
[----:B------:R-:W-:Y:S02]  /*23be0*/  F2FP.BF16.F32.PACK_AB R42, R172, R174 ;  /* 0x000000aeac2a723e */ /* 0x000fe400000010ff */
[----:B------:R-:W-:Y:S02]  /*23bf0*/  F2FP.BF16.F32.PACK_AB R43, R83, R79 ;  /* 0x0000004f532b723e */ /* 0x000fe400000010ff */
[----:B-1----:R-:W-:-:S03]  /*23c00*/  F2FP.BF16.F32.PACK_AB R12, R169, R171 ;  /* 0x000000aba90c723e */ /* 0x002fc600000010ff */
[----:B------:R1:W-:Y:S01]  /*23c10*/  STSM.16.M88.4 [R226], R40 ;  /* 0x00000028e2007844 */ /* 0x0003e20000000200 */
        /* <DEDUP_REMOVED lines=8> */
[----:B-1----:R-:W-:Y:S02]  /*23ca0*/  F2FP.BF16.F32.PACK_AB R40, R4, R3 ;  /* 0x000000030428723e */ /* 0x002fe400000010ff */
        /* <DEDUP_REMOVED lines=17> */
[----:B--2---:R0:W-:Y:S04]  /*23dc0*/  STSM.16.M88.4 [R2], R12 ;  /* 0x0000000c02007844 */ /* 0x0041e80000000200 */
[----:B0-----:R-:W2:Y:S01]  /*23dd0*/  LDL.LU R2, [R1+0x88] ;  /* 0x0000880001027983 */ /* 0x001ea20000300800 */
[----:B------:R-:W-:-:S02]  /*23de0*/  F2FP.BF16.F32.PACK_AB R12, R21, R20 ;  /* 0x00000014150c723e */ /* 0x000fc400000010ff */
[----:B------:R-:W-:Y:S01]  /*23df0*/  F2FP.BF16.F32.PACK_AB R14, R77, R73 ;  /* 0x000000494d0e723e */ /* 0x000fe200000010ff */
[----:B---3--:R0:W-:Y:S04]  /*23e00*/  STSM.16.M88.4 [R108], R28 ;  /* 0x0000001c6c007844 */ /* 0x0081e80000000200 */
[----:B----4-:R1:W-:Y:S01]  /*23e10*/  STSM.16.M88.4 [R106], R40 ;  /* 0x000000286a007844 */ /* 0x0103e20000000200 */
[----:B0-----:R-:W-:Y:S02]  /*23e20*/  SEL R28, R63, R0, P0 ;  /* 0x000000003f1c7207 */ /* 0x001fe40000000000 */
[----:B------:R-:W-:Y:S02]  /*23e30*/  SEL R30, R0, R63, P0 ;  /* 0x0000003f001e7207 */ /* 0x000fe40000000000 */
[----:B------:R-:W-:-:S02]  /*23e40*/  SEL R29, R95, R150, P0 ;  /* 0x000000965f1d7207 */ /* 0x000fc40000000000 */
[----:B------:R-:W-:Y:S02]  /*23e50*/  SEL R31, R150, R95, P0 ;  /* 0x0000005f961f7207 */ /* 0x000fe40000000000 */
[----:B------:R-:W-:Y:S02]  /*23e60*/  F2FP.BF16.F32.PACK_AB R13, R29, R28 ;  /* 0x0000001c1d0d723e */ /* 0x000fe400000010ff */
[----:B------:R-:W-:Y:S02]  /*23e70*/  F2FP.BF16.F32.PACK_AB R15, R31, R30 ;  /* 0x0000001e1f0f723e */ /* 0x000fe400000010ff */
[----:B------:R-:W-:Y:S02]  /*23e80*/  ISETP.NE.U32.AND P0, PT, RZ, UR4, PT ;  /* 0x00000004ff007c0c */ /* 0x000fe4000bf05070 */
[----:B-1----:R-:W-:Y:S01]  /*23e90*/  IADD3 R40, P1, R102, UR4, RZ ;  /* 0x0000000466287c10 */ /* 0x002fe2000ff3e0ff */
[----:B------:R0:W-:Y:S01]  /*23ea0*/  STSM.16.M88.4 [R105], R12 ;  /* 0x0000000c69007844 */ /* 0x0001e20000000200 */
[----:B------:R-:W-:Y:S01]  /*23eb0*/  BAR.SYNC.DEFER_BLOCKING 0x1, 0x100 ;  /* 0x0044000000007b1d */ /* 0x000fe20000010000 */
[----:B------:R-:W-:-:S02]  /*23ec0*/  ISETP.NE.AND.EX P0, PT, RZ, UR5, PT, P0 ;  /* 0x00000005ff007c0c */ /* 0x000fc4000bf05300 */
[----:B------:R-:W-:-:S11]  /*23ed0*/  IADD3.X R41, R94, UR5, RZ, P1, !PT ;  /* 0x000000055e297c10 */ /* 0x000fd60008ffe4ff */
[----:B------:R-:W5:Y:S01]  /*23ee0*/  @P0 LDG.E R11, desc[UR46][R40.64] ;  /* 0x0000002e280b0981 */ /* 0x000f62000c1e1900 */
[----:B------:R-:W-:-:S04]  /*23ef0*/  ISETP.NE.U32.AND P3, PT, RZ, UR6, PT ;  /* 0x00000006ff007c0c */ /* 0x000fc8000bf65070 */
[----:B------:R-:W-:-:S13]  /*23f00*/  ISETP.NE.AND.EX P3, PT, RZ, UR7, PT, P3 ;  /* 0x00000007ff007c0c */ /* 0x000fda000bf65330 */
[----:B0-----:R-:W-:Y:S01]  /*23f10*/  @P3 IADD3 R12, P1, R102, UR6, RZ ;  /* 0x00000006660c3c10 */ /* 0x001fe2000ff3e0ff */
[----:B------:R-:W-:Y:S02]  /*23f20*/  ULDC UR6, c[0x0][0xa88] ;  /* 0x0002a20000067ab9 */ /* 0x000fe40000000800 */
[----:B------:R-:W-:Y:S01]  /*23f30*/  IMAD.U32 R0, RZ, RZ, UR6 ;  /* 0x00000006ff007e24 */ /* 0x000fe2000f8e00ff */
[----:B------:R-:W-:Y:S01]  /*23f40*/  @P3 IADD3.X R13, R94, UR7, RZ, P1, !PT ;  /* 0x000000075e0d3c10 */ /* 0x000fe20008ffe4ff */
[----:B------:R-:W-:-:S04]  /*23f50*/  IMAD.MOV.U32 R94, RZ, RZ, 0x9b8 ;  /* 0x000009b8ff5e7424 */ /* 0x000fc800078e00ff */
[----:B------:R0:W5:Y:S01]  /*23f60*/  @P3 LDG.E R0, desc[UR46][R12.64] ;  /* 0x0000002e0c003981 */ /* 0x000162000c1e1900 */
[----:B------:R-:W-:-:S13]  /*23f70*/  ISETP.NE.AND P1, PT, R110, 0x1, PT ;  /* 0x000000016e00780c */ /* 0x000fda0003f25270 */
[----:B------:R-:W1:Y:S01]  /*23f80*/  @P1 LDC R63, c[0x0][0xbf0] ;  /* 0x0002fc00ff3f1b82 */ /* 0x000e620000000800 */
[----:B--2---:R-:W-:-:S07]  /*23f90*/  ISETP.GT.AND P2, PT, R2, 0x1, PT ;  /* 0x000000010200780c */ /* 0x004fce0003f44270 */
[----:B------:R-:W2:Y:S01]  /*23fa0*/  @P1 LDC R2, c[0x0][0xbec] ;  /* 0x0002fb00ff021b82 */ /* 0x000ea20000000800 */
[----:B------:R-:W-:-:S07]  /*23fb0*/  SEL R94, R94, 0x978, P2 ;  /* 0x000009785e5e7807 */ /* 0x000fce0001000000 */
[----:B------:R3:W4:Y:S08]  /*23fc0*/  LDC.64 R42, c[0x0][R94+0x220] ;  /* 0x000088005e2a7b82 */ /* 0x0007300000000a00 */
[----:B0-----:R3:W0:Y:S08]  /*23fd0*/  LDC.64 R12, c[0x0][R94+0x218] ;  /* 0x000086005e0c7b82 */ /* 0x0016300000000a00 */
[----:B------:R3:W0:Y:S01]  /*23fe0*/  LDC.64 R14, c[0x0][R94+0x228] ;  /* 0x00008a005e0e7b82 */ /* 0x0006220000000a00 */
[----:B-1----:R-:W-:Y:S05]  /*23ff0*/  @P3 BRA `(.L_x_3263) ;  /* 0x0000000000103947 */ /* 0x002fea0003800000 */
[----:B------:R-:W-:Y:S05]  /*24000*/  @!P0 BRA `(.L_x_3263) ;  /* 0x00000000000c8947 */ /* 0x000fea0003800000 */
[----:B-----5:R-:W3:Y:S04]  /*24010*/  LDG.E R0, desc[UR46][R40.64] ;  /* 0x0000002e28007981 */ /* 0x020ee8000c1e1900 */
[----:B------:R-:W3:Y:S02]  /*24020*/  LDG.E R40, desc[UR46][R40.64+0x4] ;  /* 0x0000042e28287981 */ /* 0x000ee4000c1e1900 */
[----:B---3--:R-:W-:-:S07]  /*24030*/  IMAD.IADD R0, R40, 0x1, -R0 ;  /* 0x0000000128007824 */ /* 0x008fce00078e0a00 */
.L_x_3263:
[----:B------:R-:W3:Y:S04]  /*24040*/  LDL R40, [R1+0x7c] ;  /* 0x00007c0001287983 */ /* 0x000ee80000100800 */
[----:B------:R-:W4:Y:S04]  /*24050*/  LDL.LU R41, [R1+0x80] ;  /* 0x0000800001297983 */ /* 0x000f280000300800 */
[----:B------:R-:W2:Y:S04]  /*24060*/  LDL.LU R95, [R1+0x94] ;  /* 0x00009400015f7983 */ /* 0x000ea80000300800 */
[----:B------:R-:W3:Y:S04]  /*24070*/  LDL R112, [R1+0x50] ;  /* 0x0000500001707983 */ /* 0x000ee80000100800 */
[----:B------:R-:W4:Y:S01]  /*24080*/  LDL R111, [R1+0xa4] ;  /* 0x0000a400016f7983 */ /* 0x000f220000100800 */
[----:B------:R-:W-:-:S03]  /*24090*/  ISETP.NE.U32.AND P0, PT, RZ, UR4, PT ;  /* 0x00000004ff007c0c */ /* 0x000fc6000bf05070 */
[----:B------:R-:W4:Y:S01]  /*240a0*/  LDL R117, [R1+0x1b0] ;  /* 0x0001b00001757983 */ /* 0x000f220000100800 */
[----:B------:R-:W-:-:S03]  /*240b0*/  ISETP.NE.AND.EX P0, PT, RZ, UR5, PT, P0 ;  /* 0x00000005ff007c0c */ /* 0x000fc6000bf05300 */
[----:B------:R-:W4:Y:S01]  /*240c0*/  LDL R116, [R1+0x124] ;  /* 0x0001240001747983 */ /* 0x000f220000100800 */
[-C--:B0-----:R-:W-:Y:S02]  /*240d0*/  IMAD R106, R13, R220.reuse, RZ ;  /* 0x000000dc0d6a7224 */ /* 0x081fe400078e02ff */
[----:B------:R-:W-:-:S04]  /*240e0*/  IMAD.WIDE.U32 R12, R12, R220, RZ ;  /* 0x000000dc0c0c7225 */ /* 0x000fc800078e00ff */
[----:B------:R-:W-:Y:S02]  /*240f0*/  IMAD.IADD R106, R13, 0x1, R106 ;  /* 0x000000010d6a7824 */ /* 0x000fe400078e026a */
[----:B-----5:R-:W-:Y:S01]  /*24100*/  IMAD R0, R0, R110, RZ ;  /* 0x0000006e00007224 */ /* 0x020fe200078e02ff */
[----:B--2---:R-:W-:Y:S02]  /*24110*/  SEL R105, R95, RZ, !P0 ;  /* 0x000000ff5f697207 */ /* 0x004fe40004000000 */
[----:B---3--:R-:W-:-:S05]  /*24120*/  IADD3 R102, R40, R112, RZ ;  /* 0x0000007028667210 */ /* 0x008fca0007ffe0ff */
[----:B------:R-:W-:-:S04]  /*24130*/  @P1 IMAD.HI.U32 R40, R102, R2, RZ ;  /* 0x0000000266281227 */ /* 0x000fc800078e00ff */
[----:B------:R-:W-:Y:S01]  /*24140*/  IMAD.MOV.U32 R2, RZ, RZ, R102 ;  /* 0x000000ffff027224 */ /* 0x000fe200078e0066 */
[----:B------:R-:W-:Y:S02]  /*24150*/  @P1 SHF.R.U32.HI R2, RZ, R63, R40 ;  /* 0x0000003fff021219 */ /* 0x000fe40000011628 */
[----:B----4-:R-:W-:Y:S02]  /*24160*/  SEL R63, R41, RZ, !P0 ;  /* 0x000000ff293f7207 */ /* 0x010fe40004000000 */
[----:B------:R0:W1:Y:S03]  /*24170*/  LDC.64 R40, c[0x0][R94+0x210] ;  /* 0x000084005e287b82 */ /* 0x0000660000000a00 */
[----:B------:R-:W-:-:S05]  /*24180*/  IMAD R43, R43, R63, RZ ;  /* 0x0000003f2b2b7224 */ /* 0x000fca00078e02ff */
[----:B0-----:R-:W0:Y:S01]  /*24190*/  LDC.64 R94, c[0x0][0xba8] ;  /* 0x0002ea00ff5e7b82 */ /* 0x001e220000000a00 */
[----:B------:R-:W-:Y:S01]  /*241a0*/  SEL R109, R111, RZ, P2 ;  /* 0x000000ff6f6d7207 */ /* 0x000fe20001000000 */
[C---:B------:R-:W-:Y:S02]  /*241b0*/  IMAD R105, R42.reuse, R105, R43 ;  /* 0x000000692a697224 */ /* 0x040fe400078e022b */
[----:B------:R-:W-:-:S04]  /*241c0*/  IMAD.WIDE.U32 R42, R42, R63, RZ ;  /* 0x0000003f2a2a7225 */ /* 0x000fc800078e00ff */
[-C--:B------:R-:W-:Y:S01]  /*241d0*/  IMAD R108, R15, R109.reuse, RZ ;  /* 0x0000006d0f6c7224 */ /* 0x080fe200078e02ff */
[----:B------:R-:W-:Y:S01]  /*241e0*/  IADD3 R42, P0, P3, R42, R12, R11 ;  /* 0x0000000c2a2a7210 */ /* 0x000fe20007b1e00b */
[----:B------:R-:W-:-:S04]  /*241f0*/  IMAD.WIDE.U32 R14, R14, R109, RZ ;  /* 0x0000006d0e0e7225 */ /* 0x000fc800078e00ff */
[----:B------:R-:W-:Y:S01]  /*24200*/  IMAD.IADD R105, R43, 0x1, R105 ;  /* 0x000000012b697824 */ /* 0x000fe200078e0269 */
[----:B------:R-:W-:Y:S02]  /*24210*/  IADD3 R14, P4, P5, R2, R42, R14 ;  /* 0x0000002a020e7210 */ /* 0x000fe40007d9e00e */
[----:B------:R-:W-:Y:S01]  /*24220*/  SHF.R.S32.HI R42, RZ, 0x1f, R11 ;  /* 0x0000001fff2a7819 */ /* 0x000fe2000001140b */
[----:B------:R-:W-:Y:S01]  /*24230*/  IMAD.IADD R108, R15, 0x1, R108 ;  /* 0x000000010f6c7824 */ /* 0x000fe200078e026c */
[----:B------:R-:W-:Y:S02]  /*24240*/  SHF.R.S32.HI R12, RZ, 0x1f, R2 ;  /* 0x0000001fff0c7819 */ /* 0x000fe40000011402 */
[----:B------:R-:W-:Y:S01]  /*24250*/  IADD3.X R105, R105, R106, R42, P0, P3 ;  /* 0x0000006a69697210 */ /* 0x000fe200007e642a */
[----:B0-----:R-:W0:Y:S03]  /*24260*/  @!P2 LDC R94, c[0x0][0xb50] ;  /* 0x0002d400ff5eab82 */ /* 0x001e260000000800 */
[----:B------:R-:W-:Y:S01]  /*24270*/  IADD3.X R15, R12, R105, R108, P4, P5 ;  /* 0x000000690c0f7210 */ /* 0x000fe200027ea46c */
[----:B------:R-:W-:-:S04]  /*24280*/  IMAD.MOV R12, RZ, RZ, -R2 ;  /* 0x000000ffff0c7224 */ /* 0x000fc800078e0a02 */
[----:B------:R-:W2:Y:S01]  /*24290*/  @!P2 LDC R95, c[0x0][0xb54] ;  /* 0x0002d500ff5fab82 */ /* 0x000ea20000000800 */
[----:B------:R-:W-:-:S05]  /*242a0*/  IMAD R12, R110, R12, R102 ;  /* 0x0000000c6e0c7224 */ /* 0x000fca00078e0266 */
[----:B------:R-:W-:Y:S01]  /*242b0*/  SHF.R.S32.HI R2, RZ, 0x1f, R12 ;  /* 0x0000001fff027819 */ /* 0x000fe2000001140c */
[-C--:B-1----:R-:W-:Y:S02]  /*242c0*/  IMAD R13, R41, R12.reuse, RZ ;  /* 0x0000000c290d7224 */ /* 0x082fe400078e02ff */
[----:B------:R-:W-:-:S04]  /*242d0*/  IMAD.WIDE.U32 R14, R40, R12, R14 ;  /* 0x0000000c280e7225 */ /* 0x000fc800078e000e */
[----:B------:R-:W-:Y:S01]  /*242e0*/  IMAD R2, R40, R2, R13 ;  /* 0x0000000228027224 */ /* 0x000fe200078e020d */
[----:B0-----:R-:W-:-:S04]  /*242f0*/  LEA R94, P0, R14, R94, 0x2 ;  /* 0x0000005e0e5e7211 */ /* 0x001fc800078010ff */
[----:B------:R-:W-:-:S04]  /*24300*/  IADD3 R2, R15, R2, RZ ;  /* 0x000000020f027210 */ /* 0x000fc80007ffe0ff */
[----:B--2---:R-:W-:Y:S01]  /*24310*/  LEA.HI.X R2, R14, R95, R2, 0x2, P0 ;  /* 0x0000005f0e027211 */ /* 0x004fe200000f1402 */
[----:B------:R-:W-:Y:S01]  /*24320*/  SHFL.IDX PT, R12, R94, RZ, 0x1c1f ;  /* 0x001c1fff5e0c7589 */ /* 0x000fe200000e0000 */
[----:B------:R-:W-:-:S03]  /*24330*/  IMAD.IADD R43, R117, 0x1, R112 ;  /* 0x00000001752b7824 */ /* 0x000fc600078e0270 */
[----:B------:R-:W0:Y:S04]  /*24340*/  SHFL.IDX PT, R13, R2, RZ, 0x1c1f ;  /* 0x001c1fff020d7589 */ /* 0x000e2800000e0000 */
[----:B------:R-:W-:Y:S04]  /*24350*/  SHFL.IDX PT, R14, R94, 0x1, 0x1c1f ;  /* 0x003c1f005e0e7f89 */ /* 0x000fe800000e0000 */
[----:B------:R1:W2:Y:S01]  /*24360*/  SHFL.IDX PT, R15, R2, 0x1, 0x1c1f ;  /* 0x003c1f00020f7f89 */ /* 0x0002a200000e0000 */
[----:B------:R-:W-:Y:S01]  /*24370*/  LOP3.LUT P0, RZ, R116, 0x3, RZ, 0xc0, !PT ;  /* 0x0000000374ff7812 */ /* 0x000fe2000780c0ff */
[----:B-1----:R-:W-:-:S03]  /*24380*/  VIADD R2, R43, 0x8 ;  /* 0x000000082b027836 */ /* 0x002fc60000000000 */
[-C--:B------:R-:W-:Y:S02]  /*24390*/  ISETP.GE.OR P3, PT, R43, R0.reuse, P0 ;  /* 0x000000002b00720c */ /* 0x080fe40000766670 */
[----:B------:R-:W-:-:S11]  /*243a0*/  ISETP.GE.OR P0, PT, R2, R0, P0 ;  /* 0x000000000200720c */ /* 0x000fd60000706670 */
[----:B0-----:R0:W-:Y:S04]  /*243b0*/  @!P3 ST.E desc[UR46][R12.64], R167 ;  /* 0x000000a70c00b985 */ /* 0x0011e8000c10192e */
[----:B--2---:R0:W-:Y:S01]  /*243c0*/  @!P0 ST.E desc[UR46][R14.64], R166 ;  /* 0x000000a60e008985 */ /* 0x0041e2000c10192e */
[----:B------:R-:W-:Y:S05]  /*243d0*/  @P2 BRA `(.L_x_3264) ;  /* 0x00000010004c2947 */ /* 0x000fea0003800000 */
[----:B------:R-:W1:Y:S01]  /*243e0*/  S2R R116, SR_TID.X ;  /* 0x0000000000747919 */ /* 0x000e620000002100 */
[----:B0-----:R-:W0:Y:S01]  /*243f0*/  @P1 LDC R13, c[0x0][0xbec] ;  /* 0x0002fb00ff0d1b82 */ /* 0x001e220000000800 */
[----:B------:R-:W-:-:S07]  /*24400*/  ULDC.64 UR4, c[0x0][0xaa0] ;  /* 0x0002a80000047ab9 */ /* 0x000fce0000000a00 */
[----:B------:R-:W2:Y:S01]  /*24410*/  @P1 LDC R15, c[0x0][0xbf0] ;  /* 0x0002fc00ff0f1b82 */ /* 0x000ea20000000800 */
[----:B-1----:R-:W-:-:S05]  /*24420*/  VIADD R8, R116, 0xffffff80 ;  /* 0xffffff8074087836 */ /* 0x002fca0000000000 */
[----:B------:R-:W-:-:S04]  /*24430*/  SHF.R.S32.HI R3, RZ, 0x1f, R8 ;  /* 0x0000001fff037819 */ /* 0x000fc80000011408 */
[----:B------:R-:W-:-:S04]  /*24440*/  LEA.HI R3, R3, R8, RZ, 0x3 ;  /* 0x0000000803037211 */ /* 0x000fc800078f18ff */
[----:B------:R-:W-:-:S05]  /*24450*/  LOP3.LUT R3, R3, 0xfffffff8, RZ, 0xc0, !PT ;  /* 0xfffffff803037812 */ /* 0x000fca00078ec0ff */
[----:B------:R-:W-:-:S04]  /*24460*/  IMAD.IADD R8, R8, 0x1, -R3 ;  /* 0x0000000108087824 */ /* 0x000fc800078e0a03 */
[----:B------:R-:W-:-:S05]  /*24470*/  IMAD R3, R219, 0x8, R8 ;  /* 0x00000008db037824 */ /* 0x000fca00078e0208 */
[----:B------:R-:W-:-:S05]  /*24480*/  SHF.L.U32 R3, R3, 0x3, RZ ;  /* 0x0000000303037819 */ /* 0x000fca00000006ff */
[----:B------:R-:W-:-:S03]  /*24490*/  IMAD.WIDE R38, R3, 0x2, R38 ;  /* 0x0000000203267825 */ /* 0x000fc600078e0226 */
[C---:B------:R-:W-:Y:S02]  /*244a0*/  IADD3 R49, P5, R38.reuse, 0x5000, RZ ;  /* 0x0000500026317810 */ /* 0x040fe40007fbe0ff */
[C---:B------:R-:W-:Y:S02]  /*244b0*/  IADD3 R25, P0, R38.reuse, 0x1000, RZ ;  /* 0x0000100026197810 */ /* 0x040fe40007f1e0ff */
[----:B------:R-:W-:Y:S02]  /*244c0*/  LOP3.LUT R48, R49, 0x380, RZ, 0xc0, !PT ;  /* 0x0000038031307812 */ /* 0x000fe400078ec0ff */
[C---:B------:R-:W-:Y:S02]  /*244d0*/  IADD3 R29, P2, R38.reuse, 0x2000, RZ ;  /* 0x00002000261d7810 */ /* 0x040fe40007f5e0ff */
[C---:B------:R-:W-:Y:S02]  /*244e0*/  IADD3 R37, P3, R38.reuse, 0x3000, RZ ;  /* 0x0000300026257810 */ /* 0x040fe40007f7e0ff */
[----:B------:R-:W-:-:S02]  /*244f0*/  IADD3 R45, P4, R38, 0x4000, RZ ;  /* 0x00004000262d7810 */ /* 0x000fc40007f9e0ff */
[----:B------:R-:W-:Y:S02]  /*24500*/  SHF.R.U64 R48, R48, 0x3, RZ ;  /* 0x0000000330307819 */ /* 0x000fe400000012ff */
[----:B------:R-:W-:Y:S02]  /*24510*/  LOP3.LUT R24, R25, 0x380, RZ, 0xc0, !PT ;  /* 0x0000038019187812 */ /* 0x000fe400078ec0ff */
[----:B------:R-:W-:Y:S02]  /*24520*/  LOP3.LUT R28, R29, 0x380, RZ, 0xc0, !PT ;  /* 0x000003801d1c7812 */ /* 0x000fe400078ec0ff */
[----:B------:R-:W-:Y:S02]  /*24530*/  LOP3.LUT R36, R37, 0x380, RZ, 0xc0, !PT ;  /* 0x0000038025247812 */ /* 0x000fe400078ec0ff */
[----:B------:R-:W-:Y:S02]  /*24540*/  LOP3.LUT R44, R45, 0x380, RZ, 0xc0, !PT ;  /* 0x000003802d2c7812 */ /* 0x000fe400078ec0ff */
[----:B------:R-:W-:Y:S01]  /*24550*/  LOP3.LUT R48, R48, R49, RZ, 0x3c, !PT ;  /* 0x0000003130307212 */ /* 0x000fe200078e3cff */
[----:B------:R-:W-:Y:S01]  /*24560*/  IMAD.X R49, RZ, RZ, R39, P5 ;  /* 0x000000ffff317224 */ /* 0x000fe200028e0627 */
[----:B------:R-:W-:-:S02]  /*24570*/  SHF.R.U64 R24, R24, 0x3, RZ ;  /* 0x0000000318187819 */ /* 0x000fc400000012ff */
[----:B------:R-:W-:Y:S02]  /*24580*/  SHF.R.U64 R28, R28, 0x3, RZ ;  /* 0x000000031c1c7819 */ /* 0x000fe400000012ff */
[----:B------:R-:W-:Y:S01]  /*24590*/  SHF.R.U64 R36, R36, 0x3, RZ ;  /* 0x0000000324247819 */ /* 0x000fe200000012ff */
[----:B------:R-:W-:Y:S01]  /*245a0*/  IMAD R42, R42, UR4, RZ ;  /* 0x000000042a2a7c24 */ /* 0x000fe2000f8e02ff */
[----:B------:R-:W-:Y:S01]  /*245b0*/  SHF.R.U64 R44, R44, 0x3, RZ ;  /* 0x000000032c2c7819 */ /* 0x000fe200000012ff */
[----:B------:R-:W5:Y:S01]  /*245c0*/  LD.E.128 R48, desc[UR46][R48.64] ;  /* 0x0000002e30307980 */ /* 0x000f62000c101d00 */
[----:B------:R-:W-:Y:S02]  /*245d0*/  IADD3 R73, P5, R38, 0xa000, RZ ;  /* 0x0000a00026497810 */ /* 0x000fe40007fbe0ff */
        /* <DEDUP_REMOVED lines=8> */
[----:B------:R-:W-:-:S02]  /*24660*/  LOP3.LUT R72, R73, 0x380, RZ, 0xc0, !PT ;  /* 0x0000038049487812 */ /* 0x000fc400078ec0ff */
[C---:B------:R-:W-:Y:S01]  /*24670*/  LOP3.LUT R5, R38.reuse, 0x380, RZ, 0xc0, !PT ;  /* 0x0000038026057812 */ /* 0x040fe200078ec0ff */
[----:B------:R-:W-:Y:S01]  /*24680*/  IMAD R9, R11, UR5, R42 ;  /* 0x000000050b097c24 */ /* 0x000fe2000f8e022a */
[C---:B------:R-:W-:Y:S01]  /*24690*/  IADD3 R53, P0, R38.reuse, 0x6000, RZ ;  /* 0x0000600026357810 */ /* 0x040fe20007f1e0ff */
[----:B------:R-:W5:Y:S01]  /*246a0*/  LD.E.128 R24, desc[UR46][R24.64] ;  /* 0x0000002e18187980 */ /* 0x000f62000c101d00 */
[C---:B------:R-:W-:Y:S02]  /*246b0*/  IADD3 R57, P2, R38.reuse, 0x7000, RZ ;  /* 0x0000700026397810 */ /* 0x040fe40007f5e0ff */
[C---:B------:R-:W-:Y:S01]  /*246c0*/  IADD3 R65, P3, R38.reuse, 0x8000, RZ ;  /* 0x0000800026417810 */ /* 0x040fe20007f7e0ff */
[----:B------:R-:W5:Y:S01]  /*246d0*/  LD.E.128 R28, desc[UR46][R28.64] ;  /* 0x0000002e1c1c7980 */ /* 0x000f62000c101d00 */
[----:B------:R-:W-:Y:S02]  /*246e0*/  IADD3 R69, P4, R38, 0x9000, RZ ;  /* 0x0000900026457810 */ /* 0x000fe40007f9e0ff */
[----:B------:R-:W-:Y:S01]  /*246f0*/  SHF.R.U64 R72, R72, 0x3, RZ ;  /* 0x0000000348487819 */ /* 0x000fe200000012ff */
[----:B------:R-:W5:Y:S01]  /*24700*/  LD.E.128 R44, desc[UR46][R44.64] ;  /* 0x0000002e2c2c7980 */ /* 0x000f62000c101d00 */
[----:B------:R-:W-:-:S02]  /*24710*/  LOP3.LUT R52, R53, 0x380, RZ, 0xc0, !PT ;  /* 0x0000038035347812 */ /* 0x000fc400078ec0ff */
[----:B------:R-:W-:Y:S02]  /*24720*/  LOP3.LUT R56, R57, 0x380, RZ, 0xc0, !PT ;  /* 0x0000038039387812 */ /* 0x000fe400078ec0ff */
[----:B------:R-:W-:Y:S02]  /*24730*/  LOP3.LUT R64, R65, 0x380, RZ, 0xc0, !PT ;  /* 0x0000038041407812 */ /* 0x000fe400078ec0ff */
[----:B------:R-:W-:Y:S02]  /*24740*/  LOP3.LUT R68, R69, 0x380, RZ, 0xc0, !PT ;  /* 0x0000038045447812 */ /* 0x000fe400078ec0ff */
[----:B------:R-:W-:Y:S01]  /*24750*/  LOP3.LUT R72, R72, R73, RZ, 0x3c, !PT ;  /* 0x0000004948487212 */ /* 0x000fe200078e3cff */
[----:B------:R-:W-:Y:S01]  /*24760*/  IMAD.X R73, RZ, RZ, R39, P5 ;  /* 0x000000ffff497224 */ /* 0x000fe200028e0627 */
[----:B------:R-:W-:Y:S02]  /*24770*/  SHF.R.U64 R52, R52, 0x3, RZ ;  /* 0x0000000334347819 */ /* 0x000fe400000012ff */
[----:B------:R-:W-:-:S02]  /*24780*/  SHF.R.U64 R56, R56, 0x3, RZ ;  /* 0x0000000338387819 */ /* 0x000fc400000012ff */
[----:B------:R-:W-:Y:S01]  /*24790*/  SHF.R.U64 R64, R64, 0x3, RZ ;  /* 0x0000000340407819 */ /* 0x000fe200000012ff */
[----:B------:R-:W5:Y:S01]  /*247a0*/  LD.E.128 R72, desc[UR46][R72.64] ;  /* 0x0000002e48487980 */ /* 0x000f62000c101d00 */
[----:B------:R-:W-:Y:S02]  /*247b0*/  SHF.R.U64 R68, R68, 0x3, RZ ;  /* 0x0000000344447819 */ /* 0x000fe400000012ff */
[----:B------:R-:W-:Y:S02]  /*247c0*/  IADD3 R3, P5, R38, 0xf000, RZ ;  /* 0x0000f00026037810 */ /* 0x000fe40007fbe0ff */
[----:B------:R-:W-:Y:S02]  /*247d0*/  LOP3.LUT R52, R52, R53, RZ, 0x3c, !PT ;  /* 0x0000003534347212 */ /* 0x000fe400078e3cff */
[----:B------:R-:W-:Y:S01]  /*247e0*/  LOP3.LUT R56, R56, R57, RZ, 0x3c, !PT ;  /* 0x0000003938387212 */ /* 0x000fe200078e3cff */
[--C-:B------:R-:W-:Y:S01]  /*247f0*/  IMAD.X R57, RZ, RZ, R39.reuse, P2 ;  /* 0x000000ffff397224 */ /* 0x100fe200010e0627 */
[----:B------:R-:W-:Y:S01]  /*24800*/  LOP3.LUT R64, R64, R65, RZ, 0x3c, !PT ;  /* 0x0000004140407212 */ /* 0x000fe200078e3cff */
[--C-:B------:R-:W-:Y:S01]  /*24810*/  IMAD.X R65, RZ, RZ, R39.reuse, P3 ;  /* 0x000000ffff417224 */ /* 0x100fe200018e0627 */
[----:B------:R-:W-:Y:S01]  /*24820*/  LOP3.LUT R68, R68, R69, RZ, 0x3c, !PT ;  /* 0x0000004544447212 */ /* 0x000fe200078e3cff */
[--C-:B------:R-:W-:Y:S01]  /*24830*/  IMAD.X R69, RZ, RZ, R39.reuse, P4 ;  /* 0x000000ffff457224 */ /* 0x100fe200020e0627 */
[----:B------:R-:W-:Y:S01]  /*24840*/  LOP3.LUT R2, R3, 0x380, RZ, 0xc0, !PT ;  /* 0x0000038003027812 */ /* 0x000fe200078ec0ff */
[----:B------:R-:W-:Y:S01]  /*24850*/  IMAD.X R93, RZ, RZ, R39, P5 ;  /* 0x000000ffff5d7224 */ /* 0x000fe200028e0627 */
[----:B------:R-:W-:Y:S01]  /*24860*/  IADD3.X R53, RZ, R39, RZ, P0, !PT ;  /* 0x00000027ff357210 */ /* 0x000fe200007fe4ff */
[----:B------:R-:W5:Y:S01]  /*24870*/  LD.E.128 R56, desc[UR46][R56.64] ;  /* 0x0000002e38387980 */ /* 0x000f62000c101d00 */
[----:B------:R-:W-:-:S02]  /*24880*/  IADD3 R77, P0, R38, 0xb000, RZ ;  /* 0x0000b000264d7810 */ /* 0x000fc40007f1e0ff */
[C---:B------:R-:W-:Y:S01]  /*24890*/  IADD3 R81, P2, R38.reuse, 0xc000, RZ ;  /* 0x0000c00026517810 */ /* 0x040fe20007f5e0ff */
[----:B------:R-:W5:Y:S01]  /*248a0*/  LD.E.128 R64, desc[UR46][R64.64] ;  /* 0x0000002e40407980 */ /* 0x000f62000c101d00 */
[C---:B------:R-:W-:Y:S02]  /*248b0*/  IADD3 R85, P3, R38.reuse, 0xd000, RZ ;  /* 0x0000d00026557810 */ /* 0x040fe40007f7e0ff */
[----:B------:R-:W-:Y:S01]  /*248c0*/  IADD3 R89, P4, R38, 0xe000, RZ ;  /* 0x0000e00026597810 */ /* 0x000fe20007f9e0ff */
[----:B------:R-:W5:Y:S01]  /*248d0*/  LD.E.128 R52, desc[UR46][R52.64] ;  /* 0x0000002e34347980 */ /* 0x000f62000c101d00 */
[----:B------:R-:W-:Y:S02]  /*248e0*/  SHF.R.U64 R2, R2, 0x3, RZ ;  /* 0x0000000302027819 */ /* 0x000fe400000012ff */
[----:B------:R-:W-:Y:S01]  /*248f0*/  LOP3.LUT R76, R77, 0x380, RZ, 0xc0, !PT ;  /* 0x000003804d4c7812 */ /* 0x000fe200078ec0ff */
[----:B------:R-:W5:Y:S01]  /*24900*/  LD.E.128 R68, desc[UR46][R68.64] ;  /* 0x0000002e44447980 */ /* 0x000f62000c101d00 */
[----:B------:R-:W-:-:S02]  /*24910*/  LOP3.LUT R80, R81, 0x380, RZ, 0xc0, !PT ;  /* 0x0000038051507812 */ /* 0x000fc400078ec0ff */
[----:B------:R-:W-:Y:S02]  /*24920*/  LOP3.LUT R84, R85, 0x380, RZ, 0xc0, !PT ;  /* 0x0000038055547812 */ /* 0x000fe400078ec0ff */
[----:B------:R-:W-:Y:S02]  /*24930*/  LOP3.LUT R88, R89, 0x380, RZ, 0xc0, !PT ;  /* 0x0000038059587812 */ /* 0x000fe400078ec0ff */
[----:B------:R-:W-:Y:S01]  /*24940*/  LOP3.LUT R92, R2, R3, RZ, 0x3c, !PT ;  /* 0x00000003025c7212 */ /* 0x000fe200078e3cff */
[----:B------:R-:W-:Y:S01]  /*24950*/  IMAD.WIDE.U32 R2, R11, UR4, RZ ;  /* 0x000000040b027c25 */ /* 0x000fe2000f8e00ff */
[----:B------:R-:W-:Y:S01]  /*24960*/  SHF.R.U64 R76, R76, 0x3, RZ ;  /* 0x000000034c4c7819 */ /* 0x000fe200000012ff */
[----:B------:R-:W-:Y:S01]  /*24970*/  ULDC.64 UR4, c[0x0][0xae8] ;  /* 0x0002ba0000047ab9 */ /* 0x000fe20000000a00 */
[----:B------:R-:W-:Y:S02]  /*24980*/  SHF.R.U64 R80, R80, 0x3, RZ ;  /* 0x0000000350507819 */ /* 0x000fe400000012ff */
[----:B------:R-:W-:-:S02]  /*24990*/  SHF.R.U64 R84, R84, 0x3, RZ ;  /* 0x0000000354547819 */ /* 0x000fc400000012ff */
[----:B------:R-:W-:Y:S02]  /*249a0*/  SHF.R.U64 R88, R88, 0x3, RZ ;  /* 0x0000000358587819 */ /* 0x000fe400000012ff */
[----:B------:R-:W-:Y:S01]  /*249b0*/  SHF.R.U64 R5, R5, 0x3, RZ ;  /* 0x0000000305057819 */ /* 0x000fe200000012ff */
[----:B------:R-:W-:Y:S01]  /*249c0*/  IMAD.IADD R3, R3, 0x1, R9 ;  /* 0x0000000103037824 */ /* 0x000fe200078e0209 */
[----:B------:R-:W-:Y:S01]  /*249d0*/  LEA R12, R8, R219, 0x5 ;  /* 0x000000db080c7211 */ /* 0x000fe200078e28ff */
[----:B------:R-:W5:Y:S01]  /*249e0*/  LD.E.128 R92, desc[UR46][R92.64] ;  /* 0x0000002e5c5c7980 */ /* 0x000f62000c101d00 */
[----:B------:R-:W-:Y:S01]  /*249f0*/  LOP3.LUT R76, R76, R77, RZ, 0x3c, !PT ;  /* 0x0000004d4c4c7212 */ /* 0x000fe200078e3cff */
[--C-:B------:R-:W-:Y:S01]  /*24a00*/  IMAD.X R77, RZ, RZ, R39.reuse, P0 ;  /* 0x000000ffff4d7224 */ /* 0x100fe200000e0627 */
[----:B------:R-:W-:Y:S02]  /*24a10*/  LOP3.LUT R80, R80, R81, RZ, 0x3c, !PT ;  /* 0x0000005150507212 */ /* 0x000fe400078e3cff */
[----:B------:R-:W-:Y:S01]  /*24a20*/  LOP3.LUT R84, R84, R85, RZ, 0x3c, !PT ;  /* 0x0000005554547212 */ /* 0x000fe200078e3cff */
[--C-:B------:R-:W-:Y:S01]  /*24a30*/  IMAD.X R85, RZ, RZ, R39.reuse, P3 ;  /* 0x000000ffff557224 */ /* 0x100fe200018e0627 */
[----:B------:R-:W-:Y:S01]  /*24a40*/  LOP3.LUT R88, R88, R89, RZ, 0x3c, !PT ;  /* 0x0000005958587212 */ /* 0x000fe200078e3cff */
[--C-:B------:R-:W-:Y:S01]  /*24a50*/  IMAD.X R89, RZ, RZ, R39.reuse, P4 ;  /* 0x000000ffff597224 */ /* 0x100fe200020e0627 */
[----:B------:R-:W-:Y:S01]  /*24a60*/  LOP3.LUT R4, R5, R38, RZ, 0x3c, !PT ;  /* 0x0000002605047212 */ /* 0x000fe200078e3cff */
[----:B------:R-:W-:Y:S01]  /*24a70*/  IMAD.MOV.U32 R5, RZ, RZ, R39 ;  /* 0x000000ffff057224 */ /* 0x000fe200078e0027 */
[----:B------:R-:W-:Y:S01]  /*24a80*/  IADD3.X R81, RZ, R39, RZ, P2, !PT ;  /* 0x00000027ff517210 */ /* 0x000fe200017fe4ff */
[----:B------:R-:W-:Y:S01]  /*24a90*/  IMAD.WIDE.U32 R2, R220, UR4, R2 ;  /* 0x00000004dc027c25 */ /* 0x000fe2000f8e0002 */
[----:B------:R-:W-:Y:S01]  /*24aa0*/  SHF.R.S32.HI R10, RZ, 0x1f, R63 ;  /* 0x0000001fff0a7819 */ /* 0x000fe2000001143f */
[----:B------:R-:W5:Y:S02]  /*24ab0*/  LD.E.128 R36, desc[UR46][R36.64] ;  /* 0x0000002e24247980 */ /* 0x000f64000c101d00 */
[----:B------:R-:W-:-:S02]  /*24ac0*/  IMAD.IADD R12, R112, 0x1, R12 ;  /* 0x00000001700c7824 */ /* 0x000fc400078e020c */
[----:B------:R-:W5:Y:S01]  /*24ad0*/  LD.E.128 R4, desc[UR46][R4.64] ;  /* 0x0000002e04047980 */ /* 0x000f62000c101d00 */
[----:B------:R-:W-:Y:S01]  /*24ae0*/  IMAD R3, R220, UR5, R3 ;  /* 0x00000005dc037c24 */ /* 0x000fe2000f8e0203 */
[----:B------:R-:W-:Y:S01]  /*24af0*/  ULDC.64 UR4, c[0x0][0xaf0] ;  /* 0x0002bc0000047ab9 */ /* 0x000fe20000000a00 */
[----:B0-----:R-:W-:Y:S01]  /*24b00*/  @P1 IMAD.HI.U32 R8, R12, R13, RZ ;  /* 0x0000000d0c081227 */ /* 0x001fe200078e00ff */
[----:B------:R-:W5:Y:S04]  /*24b10*/  LD.E.128 R76, desc[UR46][R76.64] ;  /* 0x0000002e4c4c7980 */ /* 0x000f68000c101d00 */
[----:B------:R-:W5:Y:S01]  /*24b20*/  LD.E.128 R80, desc[UR46][R80.64] ;  /* 0x0000002e50507980 */ /* 0x000f62000c101d00 */
[----:B------:R-:W-:-:S03]  /*24b30*/  IMAD R10, R10, UR4, RZ ;  /* 0x000000040a0a7c24 */ /* 0x000fc6000f8e02ff */
        /* <DEDUP_REMOVED lines=8> */
[----:B------:R-:W-:Y:S01]  /*24bc0*/  IMAD.MOV.U32 R9, RZ, RZ, R12 ;  /* 0x000000ffff097224 */ /* 0x000fe200078e000c */
[----:B--2---:R-:W-:Y:S01]  /*24bd0*/  @P1 SHF.R.U32.HI R9, RZ, R15, R8 ;  /* 0x0000000fff091219 */ /* 0x004fe20000011608 */
[----:B------:R-:W-:-:S02]  /*24be0*/  IMAD R11, R63, UR5, R10 ;  /* 0x000000053f0b7c24 */ /* 0x000fc4000f8e020a */
[----:B------:R-:W-:Y:S01]  /*24bf0*/  IMAD.WIDE.U32 R2, R63, UR4, R2 ;  /* 0x000000043f027c25 */ /* 0x000fe2000f8e0002 */
[----:B------:R-:W-:Y:S01]  /*24c00*/  SHF.R.S32.HI R8, RZ, 0x1f, R9 ;  /* 0x0000001fff087819 */ /* 0x000fe20000011409 */
[----:B------:R-:W-:Y:S02]  /*24c10*/  ULDC.64 UR4, c[0x0][0xae0] ;  /* 0x0002b80000047ab9 */ /* 0x000fe40000000a00 */
[----:B------:R-:W-:Y:S02]  /*24c20*/  IMAD.IADD R3, R3, 0x1, R11 ;  /* 0x0000000103037824 */ /* 0x000fe400078e020b */
[----:B------:R-:W-:Y:S02]  /*24c30*/  IMAD.MOV R11, RZ, RZ, -R9 ;  /* 0x000000ffff0b7224 */ /* 0x000fe400078e0a09 */
[----:B------:R-:W-:Y:S02]  /*24c40*/  IMAD R10, R8, UR4, RZ ;  /* 0x00000004080a7c24 */ /* 0x000fe4000f8e02ff */
[----:B------:R-:W-:-:S02]  /*24c50*/  IMAD R11, R110, R11, R12 ;  /* 0x0000000b6e0b7224 */ /* 0x000fc400078e020c */
[----:B------:R-:W-:Y:S02]  /*24c60*/  VIADD R8, R23, 0x38820 ;  /* 0x0003882017087836 */ /* 0x000fe40000000000 */
[----:B------:R-:W-:-:S04]  /*24c70*/  IMAD.WIDE.U32 R2, R9, UR4, R2 ;  /* 0x0000000409027c25 */ /* 0x000fc8000f8e0002 */
[----:B------:R-:W-:Y:S01]  /*24c80*/  IMAD R13, R9, UR5, R10 ;  /* 0x00000005090d7c24 */ /* 0x000fe2000f8e020a */
[----:B------:R-:W-:Y:S01]  /*24c90*/  PRMT R8, RZ, 0x654, R8 ;  /* 0x00000654ff087816 */ /* 0x000fe20000000008 */
[----:B------:R-:W-:Y:S01]  /*24ca0*/  ULDC.64 UR4, c[0x0][0xad8] ;  /* 0x0002b60000047ab9 */ /* 0x000fe20000000a00 */
[----:B------:R-:W-:Y:S02]  /*24cb0*/  SHF.R.S32.HI R9, RZ, 0x1f, R11 ;  /* 0x0000001fff097819 */ /* 0x000fe4000001140b */
[----:B------:R-:W-:Y:S01]  /*24cc0*/  IADD3 R3, R3, R13, RZ ;  /* 0x0000000d03037210 */ /* 0x000fe20007ffe0ff */
[----:B0-----:R0:W-:Y:S02]  /*24cd0*/  SYNCS.ARRIVE.TRANS64.RED.A1T0 RZ, [R8+URZ], RZ ;  /* 0x000000ff08ff79a7 */ /* 0x0011e4000810043f */
[----:B------:R-:W-:-:S04]  /*24ce0*/  IMAD.WIDE.U32 R2, R11, UR4, R2 ;  /* 0x000000040b027c25 */ /* 0x000fc8000f8e0002 */
[----:B0-----:R-:W-:-:S04]  /*24cf0*/  IMAD R8, R9, UR4, RZ ;  /* 0x0000000409087c24 */ /* 0x001fc8000f8e02ff */
[----:B------:R-:W-:Y:S01]  /*24d00*/  IMAD R11, R11, UR5, R8 ;  /* 0x000000050b0b7c24 */ /* 0x000fe2000f8e0208 */
[----:B------:R-:W-:Y:S02]  /*24d10*/  ULDC.64 UR4, c[0x0][0xa80] ;  /* 0x0002a00000047ab9 */ /* 0x000fe40000000a00 */
[----:B------:R-:W-:Y:S01]  /*24d20*/  LEA R20, P0, R2, UR4, 0x1 ;  /* 0x0000000402147c11 */ /* 0x000fe2000f8008ff */
[----:B------:R-:W-:Y:S01]  /*24d30*/  IMAD.IADD R3, R3, 0x1, R11 ;  /* 0x0000000103037824 */ /* 0x000fe200078e020b */
[----:B------:R-:W-:Y:S01]  /*24d40*/  UMOV UR4, 0xffffffff ;  /* 0xffffffff00047882 */ /* 0x000fe20000000000 */
[----:B------:R-:W-:-:S03]  /*24d50*/  IMAD.IADD R41, R219, 0x1, R112 ;  /* 0x00000001db297824 */ /* 0x000fc600078e0270 */
[----:B------:R-:W-:Y:S01]  /*24d60*/  LEA.HI.X R32, R2, UR5, R3, 0x1, P0 ;  /* 0x0000000502207c11 */ /* 0x000fe200080f0c03 */
[----:B------:R-:W-:Y:S06]  /*24d70*/  BRA.DIV UR4, `(.L_x_3265) ;  /* 0x0000012e04a47947 */ /* 0x000fec000b800000 */
[----:B------:R0:W1:Y:S04]  /*24d80*/  SHFL.IDX PT, R21, R32, RZ, 0x181f ;  /* 0x00181fff20157589 */ /* 0x00006800000e0000 */
[----:B------:R0:W2:Y:S02]  /*24d90*/  SHFL.IDX PT, R14, R20, RZ, 0x181f ;  /* 0x00181fff140e7589 */ /* 0x0000a400000e0000 */
.L_x_3668:
        /* <DEDUP_REMOVED lines=18> */
[CC--:B------:R-:W-:Y:S02]  /*24ec0*/  @!P1 LEA R10, P5, R42.reuse, R14.reuse, 0x1 ;  /* 0x0000000e2a0a9211 */ /* 0x0c0fe400078a08ff */
[C---:B------:R-:W-:Y:S02]  /*24ed0*/  @!P0 LEA R12, P4, R15.reuse, R14, 0x1 ;  /* 0x0000000e0f0c8211 */ /* 0x040fe400078808ff */
[-C--:B------:R-:W-:Y:S02]  /*24ee0*/  @!P1 LEA.HI.X R11, R42, R21.reuse, R43, 0x1, P5 ;  /* 0x000000152a0b9211 */ /* 0x080fe400028f0c2b */
[----:B------:R-:W-:Y:S01]  /*24ef0*/  @!P0 LEA.HI.X R13, R15, R21, R40, 0x1, P4 ;  /* 0x000000150f0d8211 */ /* 0x000fe200020f0c28 */
[----:B------:R1:W-:Y:S04]  /*24f00*/  @!P2 ST.E.128 desc[UR46][R8.64], R44 ;  /* 0x0000002c0800a985 */ /* 0x0003e8000c101d2e */
[----:B------:R1:W-:Y:S04]  /*24f10*/  @!P1 ST.E.128 desc[UR46][R10.64], R64 ;  /* 0x000000400a009985 */ /* 0x0003e8000c101d2e */
[----:B------:R1:W-:Y:S02]  /*24f20*/  @!P0 ST.E.128 desc[UR46][R12.64], R80 ;  /* 0x000000500c008985 */ /* 0x0003e4000c101d2e */
.L_x_3267:
[----:B------:R-:W-:Y:S05]  /*24f30*/  BSYNC B1 ;  /* 0x0000000000017941 */ /* 0x000fea0003800000 */
.L_x_3266:
[----:B------:R-:W-:-:S03]  /*24f40*/  UMOV UR4, 0xffffffff ;  /* 0xffffffff00047882 */ /* 0x000fc60000000000 */
[----:B------:R-:W-:Y:S05]  /*24f50*/  BRA.DIV UR4, `(.L_x_3268) ;  /* 0x0000012e04607947 */ /* 0x000fea000b800000 */
[----:B-1----:R1:W3:Y:S04]  /*24f60*/  SHFL.IDX PT, R9, R32, 0x1, 0x181f ;  /* 0x00381f0020097f89 */ /* 0x0022e800000e0000 */
[----:B--2---:R1:W2:Y:S02]  /*24f70*/  SHFL.IDX PT, R14, R20, 0x1, 0x181f ;  /* 0x00381f00140e7f89 */ /* 0x0042a400000e0000 */
.L_x_3672:
[----:B------:R-:W-:Y:S01]  /*24f80*/  VIADD R3, R41, 0x20 ;  /* 0x0000002029037836 */ /* 0x000fe20000000000 */
[----:B------:R-:W-:Y:S04]  /*24f90*/  BSSY B1, `(.L_x_3269) ;  /* 0x0000019000017945 */ /* 0x000fe80003800000 */
        /* <DEDUP_REMOVED lines=24> */
.L_x_3270:
[----:B------:R-:W-:Y:S05]  /*25120*/  BSYNC B1 ;  /* 0x0000000000017941 */ /* 0x000fea0003800000 */
.L_x_3269:
[----:B------:R-:W-:-:S03]  /*25130*/  UMOV UR4, 0xffffffff ;  /* 0xffffffff00047882 */ /* 0x000fc60000000000 */
[----:B------:R-:W-:Y:S05]  /*25140*/  BRA.DIV UR4, `(.L_x_3271) ;  /* 0x0000012e042c7947 */ /* 0x000fea000b800000 */
[----:B--23--:R2:W3:Y:S04]  /*25150*/  SHFL.IDX PT, R9, R32, 0x2, 0x181f ;  /* 0x00581f0020097f89 */ /* 0x00c4e800000e0000 */
[----:B------:R2:W4:Y:S02]  /*25160*/  SHFL.IDX PT, R14, R20, 0x2, 0x181f ;  /* 0x00581f00140e7f89 */ /* 0x00052400000e0000 */
.L_x_3676:
        /* <DEDUP_REMOVED lines=26> */
.L_x_3273:
[----:B------:R-:W-:Y:S05]  /*25310*/  BSYNC B1 ;  /* 0x0000000000017941 */ /* 0x000fea0003800000 */
.L_x_3272:
[----:B------:R-:W-:-:S03]  /*25320*/  UMOV UR4, 0xffffffff ;  /* 0xffffffff00047882 */ /* 0x000fc60000000000 */
[----:B------:R-:W-:Y:S05]  /*25330*/  BRA.DIV UR4, `(.L_x_3274) ;  /* 0x0000012a04f87947 */ /* 0x000fea000b800000 */
[----:B---3--:R3:W0:Y:S04]  /*25340*/  SHFL.IDX PT, R9, R32, 0x3, 0x181f ;  /* 0x00781f0020097f89 */ /* 0x00862800000e0000 */
[----:B----4-:R3:W4:Y:S02]  /*25350*/  SHFL.IDX PT, R14, R20, 0x3, 0x181f ;  /* 0x00781f00140e7f89 */ /* 0x01072400000e0000 */
.L_x_3680:
[----:B------:R-:W-:-:S05]  /*25360*/  VIADD R3, R41, 0x60 ;  /* 0x0000006029037836 */ /* 0x000fca0000000000 */
[----:B------:R-:W-:-:S13]  /*25370*/  ISETP.GE.AND P0, PT, R3, R0, PT ;  /* 0x000000000300720c */ /* 0x000fda0003f06270 */
[----:B------:R-:W-:Y:S05]  /*25380*/  @P0 BRA `(.L_x_3275) ;  /* 0x0000003c00180947 */ /* 0x000fea0003800000 */
[----:B------:R-:W2:Y:S01]  /*25390*/  LDL R10, [R1+0x60] ;  /* 0x00006000010a7983 */ /* 0x000ea20000100800 */
[----:B------:R-:W-:-:S03]  /*253a0*/  ULDC UR4, c[0x0][0xac8] ;  /* 0x0002b20000047ab9 */ /* 0x000fc60000000800 */
[----:B------:R-:W3:Y:S04]  /*253b0*/  LDL R12, [R1+0x84] ;  /* 0x00008400010c7983 */ /* 0x000ee80000100800 */
[----:B------:R-:W3:Y:S04]  /*253c0*/  LDL R11, [R1+0xa0] ;  /* 0x0000a000010b7983 */ /* 0x000ee80000100800 */
[----:B------:R-:W3:Y:S01]  /*253d0*/  LDL R8, [R1+0x64] ;  /* 0x0000640001087983 */ /* 0x000ee20000100800 */
[----:B------:R-:W-:Y:S02]  /*253e0*/  ISETP.GE.AND P3, PT, R18, UR4, PT ;  /* 0x0000000412007c0c */ /* 0x000fe4000bf66270 */
[----:B------:R-:W-:-:S11]  /*253f0*/  ISETP.GE.AND P4, PT, R218, UR4, PT ;  /* 0x00000004da007c0c */ /* 0x000fd6000bf86270 */
[-C--:B----4-:R-:W-:Y:S02]  /*25400*/  @!P3 LEA R2, P0, R18, R14.reuse, 0x1 ;  /* 0x0000000e1202b211 */ /* 0x090fe400078008ff */
[----:B-----5:R-:W-:Y:S02]  /*25410*/  @!P4 LEA R4, P1, R218, R14, 0x1 ;  /* 0x0000000eda04c211 */ /* 0x020fe400078208ff */
[----:B0-----:R-:W-:-:S05]  /*25420*/  @!P3 LEA.HI.X R3, R18, R9, R19, 0x1, P0 ;  /* 0x000000091203b211 */ /* 0x001fca00000f0c13 */
[----:B------:R0:W-:Y:S01]  /*25430*/  @!P3 ST.E.128 desc[UR46][R2.64], R36 ;  /* 0x000000240200b985 */ /* 0x0001e2000c101d2e */
[----:B--2---:R-:W-:Y:S02]  /*25440*/  ISETP.GE.AND P5, PT, R10, UR4, PT ;  /* 0x000000040a007c0c */ /* 0x004fe4000bfa6270 */
[----:B---3--:R-:W-:-:S11]  /*25450*/  @!P4 LEA.HI.X R5, R218, R9, R12, 0x1, P1 ;  /* 0x00000009da05c211 */ /* 0x008fd600008f0c0c */
[----:B------:R-:W-:-:S04]  /*25460*/  @!P5 LEA R6, P2, R10, R14, 0x1 ;  /* 0x0000000e0a06d211 */ /* 0x000fc800078408ff */
[----:B------:R-:W-:Y:S01]  /*25470*/  @!P5 LEA.HI.X R7, R10, R9, R11, 0x1, P2 ;  /* 0x000000090a07d211 */ /* 0x000fe200010f0c0b */
[----:B------:R0:W-:Y:S04]  /*25480*/  @!P4 ST.E.128 desc[UR46][R4.64], R56 ;  /* 0x000000380400c985 */ /* 0x0001e8000c101d2e */
[----:B------:R0:W-:Y:S01]  /*25490*/  @!P5 ST.E.128 desc[UR46][R6.64], R76 ;  /* 0x0000004c0600d985 */ /* 0x0001e2000c101d2e */
[----:B------:R-:W-:-:S13]  /*254a0*/  ISETP.GE.AND P0, PT, R8, UR4, PT ;  /* 0x0000000408007c0c */ /* 0x000fda000bf06270 */
[----:B------:R-:W-:Y:S05]  /*254b0*/  @P0 BRA `(.L_x_3275) ;  /* 0x0000003800cc0947 */ /* 0x000fea0003800000 */
[----:B------:R-:W2:Y:S01]  /*254c0*/  LDL R10, [R1+0x9c] ;  /* 0x00009c00010a7983 */ /* 0x000ea20000100800 */
[----:B------:R-:W-:-:S04]  /*254d0*/  LEA R14, P0, R8, R14, 0x1 ;  /* 0x0000000e080e7211 */ /* 0x000fc800078008ff */
[----:B--2---:R-:W-:-:S05]  /*254e0*/  LEA.HI.X R15, R8, R9, R10, 0x1, P0 ;  /* 0x00000009080f7211 */ /* 0x004fca00000f0c0a */
[----:B------:R2:W-:Y:S01]  /*254f0*/  ST.E.128 desc[UR46][R14.64], R92 ;  /* 0x0000005c0e007985 */ /* 0x0005e2000c101d2e */
[----:B------:R-:W-:Y:S05]  /*25500*/  BRA `(.L_x_3275) ;  /* 0x0000003800b87947 */ /* 0x000fea0003800000 */
.L_x_3264:
[----:B0-----:R-:W0:Y:S01]  /*25510*/  @P1 LDC R13, c[0x0][0xbec] ;  /* 0x0002fb00ff0d1b82 */ /* 0x001e220000000800 */
[----:B------:R-:W-:Y:S01]  /*25520*/  ULDC.64 UR4, c[0x0][0xb08] ;  /* 0x0002c20000047ab9 */ /* 0x000fe20000000a00 */
[----:B------:R-:W-:Y:S01]  /*25530*/  MOV R14, R102 ;  /* 0x00000066000e7202 */ /* 0x000fe20000000f00 */
[----:B------:R-:W-:-:S04]  /*25540*/  IMAD R15, R42, UR4, RZ ;  /* 0x000000042a0f7c24 */ /* 0x000fc8000f8e02ff */
[----:B------:R-:W-:Y:S01]  /*25550*/  IMAD R15, R11, UR5, R15 ;  /* 0x000000050b0f7c24 */ /* 0x000fe2000f8e020f */
[----:B------:R-:W1:Y:S01]  /*25560*/  @P1 LDC R12, c[0x0][0xbf0] ;  /* 0x0002fc00ff0c1b82 */ /* 0x000e620000000800 */
[----:B0-----:R-:W-:-:S05]  /*25570*/  @P1 IMAD.HI.U32 R13, R102, R13, RZ ;  /* 0x0000000d660d1227 */ /* 0x001fca00078e00ff */
[----:B-1----:R-:W-:Y:S01]  /*25580*/  @P1 SHF.R.U32.HI R14, RZ, R12, R13 ;  /* 0x0000000cff0e1219 */ /* 0x002fe2000001160d */
[----:B------:R-:W-:Y:S01]  /*25590*/  IMAD.WIDE.U32 R12, R11, UR4, RZ ;  /* 0x000000040b0c7c25 */ /* 0x000fe2000f8e00ff */
[----:B------:R-:W-:Y:S01]  /*255a0*/  ULDC.64 UR4, c[0x0][0xb38] ;  /* 0x0002ce0000047ab9 */ /* 0x000fe20000000a00 */
[----:B------:R-:W-:Y:S02]  /*255b0*/  SHF.R.S32.HI R11, RZ, 0x1f, R63 ;  /* 0x0000001fff0b7819 */ /* 0x000fe4000001143f */
[----:B------:R-:W-:Y:S01]  /*255c0*/  IMAD.IADD R13, R13, 0x1, R15 ;  /* 0x000000010d0d7824 */ /* 0x000fe200078e020f */
[----:B------:R-:W-:Y:S01]  /*255d0*/  SHF.R.S32.HI R15, RZ, 0x1f, R14 ;  /* 0x0000001fff0f7819 */ /* 0x000fe2000001140e */
[----:B------:R-:W-:-:S04]  /*255e0*/  IMAD.WIDE.U32 R12, R220, UR4, R12 ;  /* 0x00000004dc0c7c25 */ /* 0x000fc8000f8e000c */
[----:B------:R-:W-:Y:S01]  /*255f0*/  IMAD R13, R220, UR5, R13 ;  /* 0x00000005dc0d7c24 */ /* 0x000fe2000f8e020d */
[----:B------:R-:W-:Y:S02]  /*25600*/  ULDC.64 UR4, c[0x0][0xb40] ;  /* 0x0002d00000047ab9 */ /* 0x000fe40000000a00 */
[----:B------:R-:W-:Y:S02]  /*25610*/  IMAD R11, R11, UR4, RZ ;  /* 0x000000040b0b7c24 */ /* 0x000fe4000f8e02ff */
[----:B------:R-:W-:-:S04]  /*25620*/  IMAD.WIDE.U32 R12, R63, UR4, R12 ;  /* 0x000000043f0c7c25 */ /* 0x000fc8000f8e000c */
[----:B------:R-:W-:Y:S01]  /*25630*/  IMAD R11, R63, UR5, R11 ;  /* 0x000000053f0b7c24 */ /* 0x000fe2000f8e020b */
[----:B------:R-:W-:-:S03]  /*25640*/  ULDC.64 UR4, c[0x0][0xb48] ;  /* 0x0002d20000047ab9 */ /* 0x000fc60000000a00 */
[----:B------:R-:W-:Y:S02]  /*25650*/  IMAD.IADD R13, R13, 0x1, R11 ;  /* 0x000000010d0d7824 */ /* 0x000fe400078e020b */
[----:B------:R-:W-:Y:S02]  /*25660*/  IMAD.MOV R11, RZ, RZ, -R14 ;  /* 0x000000ffff0b7224 */ /* 0x000fe400078e0a0e */
[----:B------:R-:W-:-:S04]  /*25670*/  IMAD.WIDE.U32 R12, R111, UR4, R12 ;  /* 0x000000046f0c7c25 */ /* 0x000fc8000f8e000c */
[----:B------:R-:W-:Y:S01]  /*25680*/  IMAD R13, R111, UR5, R13 ;  /* 0x000000056f0d7c24 */ /* 0x000fe2000f8e020d */
[----:B------:R-:W-:Y:S01]  /*25690*/  ULDC.64 UR4, c[0x0][0xb30] ;  /* 0x0002cc0000047ab9 */ /* 0x000fe20000000a00 */
[----:B------:R-:W-:Y:S02]  /*256a0*/  IMAD R11, R110, R11, R102 ;  /* 0x0000000b6e0b7224 */ /* 0x000fe400078e0266 */
[----:B------:R-:W-:Y:S02]  /*256b0*/  IMAD R15, R15, UR4, RZ ;  /* 0x000000040f0f7c24 */ /* 0x000fe4000f8e02ff */
[----:B------:R-:W-:-:S04]  /*256c0*/  IMAD.WIDE.U32 R12, R14, UR4, R12 ;  /* 0x000000040e0c7c25 */ /* 0x000fc8000f8e000c */
[----:B------:R-:W-:Y:S01]  /*256d0*/  IMAD R15, R14, UR5, R15 ;  /* 0x000000050e0f7c24 */ /* 0x000fe2000f8e020f */
[----:B------:R-:W-:Y:S01]  /*256e0*/  ULDC.64 UR4, c[0x0][0xb28] ;  /* 0x0002ca0000047ab9 */ /* 0x000fe20000000a00 */
[----:B------:R-:W-:Y:S02]  /*256f0*/  VIADD R14, R23, 0x38820 ;  /* 0x00038820170e7836 */ /* 0x000fe40000000000 */
[----:B------:R-:W-:-:S03]  /*25700*/  IMAD.IADD R13, R13, 0x1, R15 ;  /* 0x000000010d0d7824 */ /* 0x000fc600078e020f */
[----:B------:R-:W-:Y:S01]  /*25710*/  PRMT R14, RZ, 0x654, R14 ;  /* 0x00000654ff0e7816 */ /* 0x000fe2000000000e */
[----:B------:R-:W-:-:S03]  /*25720*/  IMAD.WIDE.U32 R12, R11, UR4, R12 ;  /* 0x000000040b0c7c25 */ /* 0x000fc6000f8e000c */
[----:B------:R0:W-:Y:S02]  /*25730*/  SYNCS.ARRIVE.TRANS64.RED.A1T0 RZ, [R14+URZ], RZ ;  /* 0x000000ff0eff79a7 */ /* 0x0001e4000810043f */
[----:B0-----:R-:W-:-:S05]  /*25740*/  SHF.R.S32.HI R14, RZ, 0x1f, R11 ;  /* 0x0000001fff0e7819 */ /* 0x001fca000001140b */
[----:B------:R-:W-:-:S04]  /*25750*/  IMAD R14, R14, UR4, RZ ;  /* 0x000000040e0e7c24 */ /* 0x000fc8000f8e02ff */
[----:B------:R-:W-:Y:S01]  /*25760*/  IMAD R14, R11, UR5, R14 ;  /* 0x000000050b0e7c24 */ /* 0x000fe2000f8e020e */
[----:B------:R-:W-:Y:S02]  /*25770*/  ULDC.64 UR4, c[0x0][0xb00] ;  /* 0x0002c00000047ab9 */ /* 0x000fe40000000a00 */
[----:B------:R-:W-:Y:S01]  /*25780*/  LEA R40, P0, R12, UR4, 0x2 ;  /* 0x000000040c287c11 */ /* 0x000fe2000f8010ff */
[----:B------:R-:W-:Y:S01]  /*25790*/  UMOV UR4, 0xffffffff ;  /* 0xffffffff00047882 */ /* 0x000fe20000000000 */
[----:B------:R-:W-:-:S04]  /*257a0*/  IADD3 R14, R13, R14, RZ ;  /* 0x0000000e0d0e7210 */ /* 0x000fc80007ffe0ff */
[----:B------:R-:W-:Y:S01]  /*257b0*/  LEA.HI.X R41, R12, UR5, R14, 0x2, P0 ;  /* 0x000000050c297c11 */ /* 0x000fe200080f140e */
[----:B------:R-:W-:Y:S06]  /*257c0*/  BRA.DIV UR4, `(.L_x_3276) ;  /* 0x0000012a041c7947 */ /* 0x000fec000b800000 */
[----:B------:R0:W1:Y:S04]  /*257d0*/  SHFL.IDX PT, R42, R41, RZ, 0x1c1f ;  /* 0x001c1fff292a7589 */ /* 0x00006800000e0000 */
[----:B------:R0:W2:Y:S02]  /*257e0*/  SHFL.IDX PT, R11, R40, RZ, 0x1c1f ;  /* 0x001c1fff280b7589 */ /* 0x0000a400000e0000 */
.L_x_3683:
        /* <DEDUP_REMOVED lines=27> */
[----:B------:R-:W-:-:S04]  /*259a0*/  @!P0 IMAD.WIDE R12, R14, 0x4, R12 ;  /* 0x000000040e0c8825 */ /* 0x000fc800078e020c */
[----:B------:R-:W-:-:S05]  /*259b0*/  @!P0 IMAD.MOV.U32 R14, RZ, RZ, R206 ;  /* 0x000000ffff0e8224 */ /* 0x000fca00078e00ce */
[----:B------:R1:W-:Y:S01]  /*259c0*/  @!P0 ST.E.64 desc[UR46][R12.64], R14 ;  /* 0x0000000e0c008985 */ /* 0x0003e2000c101b2e */
[----:B----4-:R-:W-:-:S13]  /*259d0*/  ISETP.GE.AND P0, PT, R95, UR4, PT ;  /* 0x000000045f007c0c */ /* 0x010fda000bf06270 */
[C---:B-1----:R-:W-:Y:S01]  /*259e0*/  @!P0 LEA R12, P1, R95.reuse, R11, 0x2 ;  /* 0x0000000b5f0c8211 */ /* 0x042fe200078210ff */
[----:B------:R-:W-:Y:S01]  /*259f0*/  @!P0 IMAD.MOV.U32 R14, RZ, RZ, R207 ;  /* 0x000000ffff0e8224 */ /* 0x000fe200078e00cf */
[----:B------:R-:W-:Y:S02]  /*25a00*/  @!P0 MOV R15, R205 ;  /* 0x000000cd000f8202 */ /* 0x000fe40000000f00 */
[----:B-----5:R-:W-:Y:S02]  /*25a10*/  @!P0 LEA.HI.X R13, R95, R42, R108, 0x2, P1 ;  /* 0x0000002a5f0d8211 */ /* 0x020fe400008f146c */
[----:B------:R-:W2:Y:S04]  /*25a20*/  LDL R95, [R1+0x108] ;  /* 0x00010800015f7983 */ /* 0x000ea80000100800 */
[----:B------:R1:W-:Y:S01]  /*25a30*/  @!P0 ST.E.64 desc[UR46][R12.64], R14 ;  /* 0x0000000e0c008985 */ /* 0x0003e2000c101b2e */
[----:B------:R-:W-:-:S02]  /*25a40*/  ISETP.GE.AND P0, PT, R94, UR4, PT ;  /* 0x000000045e007c0c */ /* 0x000fc4000bf06270 */
[----:B------:R-:W-:Y:S01]  /*25a50*/  ISETP.GE.AND P1, PT, R63, UR4, PT ;  /* 0x000000043f007c0c */ /* 0x000fe2000bf26270 */
[----:B------:R-:W3:Y:S10]  /*25a60*/  LDL R108, [R1+0x184] ;  /* 0x00018400016c7983 */ /* 0x000ef40000100800 */
[----:B-1----:R-:W-:Y:S01]  /*25a70*/  @!P0 LEA R12, P2, R94, R11, 0x2 ;  /* 0x0000000b5e0c8211 */ /* 0x002fe200078410ff */
[----:B------:R-:W-:-:S02]  /*25a80*/  @!P0 IMAD.MOV.U32 R14, RZ, RZ, R202 ;  /* 0x000000ffff0e8224 */ /* 0x000fc400078e00ca */
[----:B------:R-:W-:Y:S01]  /*25a90*/  @!P0 IMAD.MOV.U32 R15, RZ, RZ, R200 ;  /* 0x000000ffff0f8224 */ /* 0x000fe200078e00c8 */
[----:B------:R-:W-:Y:S02]  /*25aa0*/  @!P0 LEA.HI.X R13, R94, R42, R106, 0x2, P2 ;  /* 0x0000002a5e0d8211 */ /* 0x000fe400010f146a */
[----:B------:R-:W4:Y:S04]  /*25ab0*/  LDL R94, [R1+0x104] ;  /* 0x00010400015e7983 */ /* 0x000f280000100800 */
[----:B------:R1:W-:Y:S01]  /*25ac0*/  @!P0 ST.E.64 desc[UR46][R12.64], R14 ;  /* 0x0000000e0c008985 */ /* 0x0003e2000c101b2e */
[----:B------:R-:W-:-:S03]  /*25ad0*/  ISETP.GE.AND P0, PT, R38, UR4, PT ;  /* 0x0000000426007c0c */ /* 0x000fc6000bf06270 */
[----:B------:R-:W5:Y:S01]  /*25ae0*/  LDL R106, [R1+0xf4] ;  /* 0x0000f400016a7983 */ /* 0x000f620000100800 */
[----:B-1----:R-:W-:-:S04]  /*25af0*/  @!P1 LEA R12, P2, R63, R11, 0x2 ;  /* 0x0000000b3f0c9211 */ /* 0x002fc800078410ff */
[----:B------:R-:W-:Y:S02]  /*25b00*/  @!P1 LEA.HI.X R13, R63, R42, R105, 0x2, P2 ;  /* 0x0000002a3f0d9211 */ /* 0x000fe400010f1469 */
[----:B------:R-:W3:Y:S01]  /*25b10*/  LDL R63, [R1+0x100] ;  /* 0x00010000013f7983 */ /* 0x000ee20000100800 */
[----:B------:R-:W-:Y:S02]  /*25b20*/  @!P1 IMAD.MOV.U32 R14, RZ, RZ, R203 ;  /* 0x000000ffff0e9224 */ /* 0x000fe400078e00cb */
[----:B------:R-:W-:Y:S01]  /*25b30*/  @!P1 IMAD.MOV.U32 R15, RZ, RZ, R201 ;  /* 0x000000ffff0f9224 */ /* 0x000fe200078e00c9 */
[----:B------:R-:W5:Y:S04]  /*25b40*/  LDL R105, [R1+0xf8] ;  /* 0x0000f80001697983 */ /* 0x000f680000100800 */
[----:B------:R1:W-:Y:S02]  /*25b50*/  @!P1 ST.E.64 desc[UR46][R12.64], R14 ;  /* 0x0000000e0c009985 */ /* 0x0003e4000c101b2e */
[----:B-1----:R-:W-:-:S04]  /*25b60*/  @!P0 LEA R12, P2, R38, R11, 0x2 ;  /* 0x0000000b260c8211 */ /* 0x002fc800078410ff */
[----:B------:R-:W-:Y:S02]  /*25b70*/  @!P0 LEA.HI.X R13, R38, R42, R102, 0x2, P2 ;  /* 0x0000002a260d8211 */ /* 0x000fe400010f1466 */
[----:B------:R-:W5:Y:S01]  /*25b80*/  LDL R102, [R1+0x180] ;  /* 0x0001800001667983 */ /* 0x000f620000100800 */
[----:B------:R-:W-:Y:S01]  /*25b90*/  ISETP.GE.AND P1, PT, R39, UR4, PT ;  /* 0x0000000427007c0c */ /* 0x000fe2000bf26270 */
[----:B------:R-:W-:Y:S01]  /*25ba0*/  @!P0 IMAD.MOV.U32 R14, RZ, RZ, R198 ;  /* 0x000000ffff0e8224 */ /* 0x000fe200078e00c6 */
[----:B------:R-:W-:Y:S01]  /*25bb0*/  @!P0 MOV R15, R196 ;  /* 0x000000c4000f8202 */ /* 0x000fe20000000f00 */
[----:B------:R-:W5:Y:S04]  /*25bc0*/  LDL R38, [R1+0xfc] ;  /* 0x0000fc0001267983 */ /* 0x000f680000100800 */
[----:B------:R1:W-:Y:S01]  /*25bd0*/  @!P0 ST.E.64 desc[UR46][R12.64], R14 ;  /* 0x0000000e0c008985 */ /* 0x0003e2000c101b2e */
[----:B------:R-:W-:-:S05]  /*25be0*/  ISETP.GE.AND P0, PT, R110, UR4, PT ;  /* 0x000000046e007c0c */ /* 0x000fca000bf06270 */
[CC--:B-1----:R-:W-:Y:S01]  /*25bf0*/  @!P1 LEA R12, P2, R39.reuse, R11.reuse, 0x2 ;  /* 0x0000000b270c9211 */ /* 0x0c2fe200078410ff */
[----:B------:R-:W-:Y:S02]  /*25c00*/  @!P1 IMAD.MOV.U32 R14, RZ, RZ, R199 ;  /* 0x000000ffff0e9224 */ /* 0x000fe400078e00c7 */
[----:B------:R-:W-:Y:S01]  /*25c10*/  @!P1 IMAD.MOV.U32 R15, RZ, RZ, R197 ;  /* 0x000000ffff0f9224 */ /* 0x000fe200078e00c5 */
[----:B------:R-:W-:Y:S02]  /*25c20*/  @!P1 LEA.HI.X R13, R39, R42, R43, 0x2, P2 ;  /* 0x0000002a270d9211 */ /* 0x000fe400010f142b */
[----:B------:R-:W5:Y:S04]  /*25c30*/  LDL R39, [R1+0x17c] ;  /* 0x00017c0001277983 */ /* 0x000f680000100800 */
[----:B------:R1:W-:Y:S04]  /*25c40*/  @!P1 ST.E.64 desc[UR46][R12.64], R14 ;  /* 0x0000000e0c009985 */ /* 0x0003e8000c101b2e */
[----:B------:R-:W5:Y:S01]  /*25c50*/  LDL R43, [R1+0xf0] ;  /* 0x0000f000012b7983 */ /* 0x000f620000100800 */
[----:B-1----:R-:W-:Y:S01]  /*25c60*/  @!P0 LEA R12, P2, R110, R11, 0x2 ;  /* 0x0000000b6e0c8211 */ /* 0x002fe200078410ff */
[----:B------:R-:W-:-:S02]  /*25c70*/  @!P0 IMAD.MOV.U32 R14, RZ, RZ, R194 ;  /* 0x000000ffff0e8224 */ /* 0x000fc400078e00c2 */
[----:B------:R-:W-:Y:S01]  /*25c80*/  @!P0 IMAD.MOV.U32 R15, RZ, RZ, R192 ;  /* 0x000000ffff0f8224 */ /* 0x000fe200078e00c0 */
[----:B------:R-:W-:Y:S02]  /*25c90*/  @!P0 LEA.HI.X R13, R110, R42, R111, 0x2, P2 ;  /* 0x0000002a6e0d8211 */ /* 0x000fe400010f146f */
[----:B------:R-:W5:Y:S04]  /*25ca0*/  LDL R110, [R1+0x178] ;  /* 0x00017800016e7983 */ /* 0x000f680000100800 */
[----:B------:R1:W-:Y:S04]  /*25cb0*/  @!P0 ST.E.64 desc[UR46][R12.64], R14 ;  /* 0x0000000e0c008985 */ /* 0x0003e8000c101b2e */
[----:B------:R-:W5:Y:S01]  /*25cc0*/  LDL R111, [R1+0x174] ;  /* 0x00017400016f7983 */ /* 0x000f620000100800 */
[----:B--2---:R-:W-:-:S13]  /*25cd0*/  ISETP.GE.AND P1, PT, R95, UR4, PT ;  /* 0x000000045f007c0c */ /* 0x004fda000bf26270 */
[C---:B-1----:R-:W-:Y:S01]  /*25ce0*/  @!P1 LEA R12, P2, R95.reuse, R11, 0x2 ;  /* 0x0000000b5f0c9211 */ /* 0x042fe200078410ff */
[----:B------:R-:W-:Y:S01]  /*25cf0*/  @!P1 IMAD.MOV.U32 R14, RZ, RZ, R195 ;  /* 0x000000ffff0e9224 */ /* 0x000fe200078e00c3 */
[----:B------:R-:W-:Y:S02]  /*25d00*/  @!P1 MOV R15, R193 ;  /* 0x000000c1000f9202 */ /* 0x000fe40000000f00 */
[----:B------:R-:W-:Y:S02]  /*25d10*/  @!P1 LEA.HI.X R13, R95, R42, R109, 0x2, P2 ;  /* 0x0000002a5f0d9211 */ /* 0x000fe400010f146d */
[----:B------:R-:W2:Y:S01]  /*25d20*/  LDL R95, [R1+0xe8] ;  /* 0x0000e800015f7983 */ /* 0x000ea20000100800 */
[----:B----4-:R-:W-:-:S03]  /*25d30*/  ISETP.GE.AND P0, PT, R94, UR4, PT ;  /* 0x000000045e007c0c */ /* 0x010fc6000bf06270 */
[----:B------:R1:W-:Y:S04]  /*25d40*/  @!P1 ST.E.64 desc[UR46][R12.64], R14 ;  /* 0x0000000e0c009985 */ /* 0x0003e8000c101b2e */
[----:B------:R-:W4:Y:S06]  /*25d50*/  LDL R109, [R1+0xdc] ;  /* 0x0000dc00016d7983 */ /* 0x000f2c0000100800 */
[C---:B-1----:R-:W-:Y:S01]  /*25d60*/  @!P0 LEA R12, P1, R94.reuse, R11, 0x2 ;  /* 0x0000000b5e0c8211 */ /* 0x042fe200078210ff */
[----:B------:R-:W-:Y:S01]  /*25d70*/  @!P0 IMAD.MOV.U32 R14, RZ, RZ, R190 ;  /* 0x000000ffff0e8224 */ /* 0x000fe200078e00be */
[----:B---3--:R-:W-:Y:S01]  /*25d80*/  ISETP.GE.AND P2, PT, R63, UR4, PT ;  /* 0x000000043f007c0c */ /* 0x008fe2000bf46270 */
[----:B------:R-:W-:Y:S01]  /*25d90*/  @!P0 IMAD.MOV.U32 R15, RZ, RZ, R188 ;  /* 0x000000ffff0f8224 */ /* 0x000fe200078e00bc */
[----:B------:R-:W-:-:S02]  /*25da0*/  @!P0 LEA.HI.X R13, R94, R42, R108, 0x2, P1 ;  /* 0x0000002a5e0d8211 */ /* 0x000fc400008f146c */
[----:B------:R-:W3:Y:S04]  /*25db0*/  LDL R94, [R1+0x170] ;  /* 0x00017000015e7983 */ /* 0x000ee80000100800 */
[----:B------:R1:W-:Y:S04]  /*25dc0*/  @!P0 ST.E.64 desc[UR46][R12.64], R14 ;  /* 0x0000000e0c008985 */ /* 0x0003e8000c101b2e */
[----:B------:R-:W4:Y:S01]  /*25dd0*/  LDL R108, [R1+0xe0] ;  /* 0x0000e000016c7983 */ /* 0x000f220000100800 */
[----:B-1----:R-:W-:-:S04]  /*25de0*/  @!P2 LEA R12, P1, R63, R11, 0x2 ;  /* 0x0000000b3f0ca211 */ /* 0x002fc800078210ff */
[----:B-----5:R-:W-:Y:S02]  /*25df0*/  @!P2 LEA.HI.X R13, R63, R42, R102, 0x2, P1 ;  /* 0x0000002a3f0da211 */ /* 0x020fe400008f1466 */
[----:B------:R-:W5:Y:S04]  /*25e00*/  LDL R63, [R1+0xe4] ;  /* 0x0000e400013f7983 */ /* 0x000f680000100800 */
[----:B------:R-:W4:Y:S01]  /*25e10*/  LDL R102, [R1+0x168] ;  /* 0x0001680001667983 */ /* 0x000f220000100800 */
[----:B------:R-:W-:Y:S01]  /*25e20*/  ISETP.GE.AND P0, PT, R38, UR4, PT ;  /* 0x0000000426007c0c */ /* 0x000fe2000bf06270 */
[----:B------:R-:W-:Y:S01]  /*25e30*/  @!P2 IMAD.MOV.U32 R14, RZ, RZ, R191 ;  /* 0x000000ffff0ea224 */ /* 0x000fe200078e00bf */
[----:B------:R-:W-:Y:S01]  /*25e40*/  ISETP.GE.AND P1, PT, R105, UR4, PT ;  /* 0x0000000469007c0c */ /* 0x000fe2000bf26270 */
[----:B------:R-:W-:-:S05]  /*25e50*/  @!P2 IMAD.MOV.U32 R15, RZ, RZ, R189 ;  /* 0x000000ffff0fa224 */ /* 0x000fca00078e00bd */
[----:B------:R1:W-:Y:S01]  /*25e60*/  @!P2 ST.E.64 desc[UR46][R12.64], R14 ;  /* 0x0000000e0c00a985 */ /* 0x0003e2000c101b2e */
[----:B------:R-:W-:-:S04]  /*25e70*/  ISETP.GE.AND P2, PT, R106, UR4, PT ;  /* 0x000000046a007c0c */ /* 0x000fc8000bf46270 */
[----:B-1----:R-:W-:-:S04]  /*25e80*/  @!P0 LEA R14, P3, R38, R11, 0x2 ;  /* 0x0000000b260e8211 */ /* 0x002fc800078610ff */
[-C--:B------:R-:W-:Y:S01]  /*25e90*/  @!P0 LEA.HI.X R15, R38, R42.reuse, R39, 0x2, P3 ;  /* 0x0000002a260f8211 */ /* 0x080fe200018f1427 */
[----:B------:R-:W-:Y:S01]  /*25ea0*/  @!P0 IMAD.MOV.U32 R38, RZ, RZ, R187 ;  /* 0x000000ffff268224 */ /* 0x000fe200078e00bb */
[----:B------:R-:W-:Y:S02]  /*25eb0*/  @!P0 MOV R39, R185 ;  /* 0x000000b900278202 */ /* 0x000fe40000000f00 */
[----:B------:R-:W-:Y:S02]  /*25ec0*/  ISETP.GE.AND P3, PT, R43, UR4, PT ;  /* 0x000000042b007c0c */ /* 0x000fe4000bf66270 */
[CC--:B------:R-:W-:Y:S01]  /*25ed0*/  @!P1 LEA R12, P4, R105.reuse, R11.reuse, 0x2 ;  /* 0x0000000b690c9211 */ /* 0x0c0fe200078810ff */
[----:B------:R1:W-:Y:S01]  /*25ee0*/  @!P0 ST.E.64 desc[UR46][R14.64], R38 ;  /* 0x000000260e008985 */ /* 0x0003e2000c101b2e */
[----:B------:R-:W-:Y:S02]  /*25ef0*/  ISETP.GE.AND P0, PT, R116, UR4, PT ;  /* 0x0000000474007c0c */ /* 0x000fe4000bf06270 */
[----:B------:R-:W-:Y:S01]  /*25f00*/  @!P1 LEA.HI.X R13, R105, R42, R110, 0x2, P4 ;  /* 0x0000002a690d9211 */ /* 0x000fe200020f146e */
[----:B-1----:R-:W-:Y:S01]  /*25f10*/  @!P1 IMAD.MOV.U32 R38, RZ, RZ, R186 ;  /* 0x000000ffff269224 */ /* 0x002fe200078e00ba */
[----:B------:R-:W4:Y:S01]  /*25f20*/  LDL R105, [R1+0xd8] ;  /* 0x0000d80001697983 */ /* 0x000f220000100800 */
[----:B------:R-:W-:Y:S01]  /*25f30*/  @!P1 IMAD.MOV.U32 R39, RZ, RZ, R184 ;  /* 0x000000ffff279224 */ /* 0x000fe200078e00b8 */
[----:B------:R-:W-:-:S02]  /*25f40*/  @!P2 LEA R14, P4, R106, R11, 0x2 ;  /* 0x0000000b6a0ea211 */ /* 0x000fc400078810ff */
[----:B------:R-:W4:Y:S04]  /*25f50*/  LDL R110, [R1+0x160] ;  /* 0x00016000016e7983 */ /* 0x000f280000100800 */
[----:B------:R1:W-:Y:S01]  /*25f60*/  @!P1 ST.E.64 desc[UR46][R12.64], R38 ;  /* 0x000000260c009985 */ /* 0x0003e2000c101b2e */
[----:B------:R-:W-:-:S03]  /*25f70*/  @!P2 LEA.HI.X R15, R106, R42, R111, 0x2, P4 ;  /* 0x0000002a6a0fa211 */ /* 0x000fc600020f146f */
[----:B------:R-:W4:Y:S04]  /*25f80*/  LDL R111, [R1+0x15c] ;  /* 0x00015c00016f7983 */ /* 0x000f280000100800 */
[----:B------:R-:W4:Y:S01]  /*25f90*/  LDL R106, [R1+0x158] ;  /* 0x00015800016a7983 */ /* 0x000f220000100800 */
[----:B-1----:R-:W-:Y:S01]  /*25fa0*/  @!P3 LEA R12, P5, R43, R11, 0x2 ;  /* 0x0000000b2b0cb211 */ /* 0x002fe200078a10ff */
[----:B------:R-:W-:Y:S02]  /*25fb0*/  @!P2 IMAD.MOV.U32 R38, RZ, RZ, R183 ;  /* 0x000000ffff26a224 */ /* 0x000fe400078e00b7 */
[----:B------:R-:W-:-:S05]  /*25fc0*/  @!P2 IMAD.MOV.U32 R39, RZ, RZ, R181 ;  /* 0x000000ffff27a224 */ /* 0x000fca00078e00b5 */
[----:B------:R1:W-:Y:S02]  /*25fd0*/  @!P2 ST.E.64 desc[UR46][R14.64], R38 ;  /* 0x000000260e00a985 */ /* 0x0003e4000c101b2e */
[----:B-1----:R-:W-:Y:S01]  /*25fe0*/  @!P3 IMAD.MOV.U32 R38, RZ, RZ, R182 ;  /* 0x000000ffff26b224 */ /* 0x002fe200078e00b6 */
[----:B------:R-:W-:Y:S02]  /*25ff0*/  @!P3 MOV R39, R180 ;  /* 0x000000b40027b202 */ /* 0x000fe40000000f00 */
[----:B------:R-:W-:-:S04]  /*26000*/  @!P0 LEA R14, P4, R116, R11, 0x2 ;  /* 0x0000000b740e8211 */ /* 0x000fc800078810ff */
[-C--:B------:R-:W-:Y:S02]  /*26010*/  @!P0 LEA.HI.X R15, R116, R42.reuse, R117, 0x2, P4 ;  /* 0x0000002a740f8211 */ /* 0x080fe400020f1475 */
[----:B------:R-:W4:Y:S04]  /*26020*/  LDL R117, [R1+0x148] ;  /* 0x0001480001757983 */ /* 0x000f280000100800 */
[----:B------:R-:W4:Y:S01]  /*26030*/  LDL R116, [R1+0x144] ;  /* 0x0001440001747983 */ /* 0x000f220000100800 */
[----:B--2---:R-:W-:Y:S02]  /*26040*/  ISETP.GE.AND P1, PT, R95, UR4, PT ;  /* 0x000000045f007c0c */ /* 0x004fe4000bf26270 */
[----:B---3--:R-:W-:Y:S02]  /*26050*/  @!P3 LEA.HI.X R13, R43, R42, R94, 0x2, P5 ;  /* 0x0000002a2b0db211 */ /* 0x008fe400028f145e */
[----:B------:R-:W2:Y:S04]  /*26060*/  LDL R94, [R1+0xd4] ;  /* 0x0000d400015e7983 */ /* 0x000ea80000100800 */
[----:B------:R-:W3:Y:S04]  /*26070*/  LDL R43, [R1+0xd0] ;  /* 0x0000d000012b7983 */ /* 0x000ee80000100800 */
[----:B------:R1:W-:Y:S01]  /*26080*/  @!P3 ST.E.64 desc[UR46][R12.64], R38 ;  /* 0x000000260c00b985 */ /* 0x0003e2000c101b2e */
[----:B-----5:R-:W-:-:S02]  /*26090*/  ISETP.GE.AND P2, PT, R63, UR4, PT ;  /* 0x000000043f007c0c */ /* 0x020fc4000bf46270 */
[CC--:B-1----:R-:W-:Y:S01]  /*260a0*/  @!P1 LEA R12, P5, R95.reuse, R11.reuse, 0x2 ;  /* 0x0000000b5f0c9211 */ /* 0x0c2fe200078a10ff */
[----:B------:R-:W-:Y:S02]  /*260b0*/  @!P0 IMAD.MOV.U32 R38, RZ, RZ, R179 ;  /* 0x000000ffff268224 */ /* 0x000fe400078e00b3 */
[----:B------:R-:W-:Y:S01]  /*260c0*/  @!P0 IMAD.MOV.U32 R39, RZ, RZ, R177 ;  /* 0x000000ffff278224 */ /* 0x000fe200078e00b1 */
[----:B----4-:R-:W-:Y:S02]  /*260d0*/  @!P1 LEA.HI.X R13, R95, R42, R102, 0x2, P5 ;  /* 0x0000002a5f0d9211 */ /* 0x010fe400028f1466 */
[----:B------:R-:W4:Y:S04]  /*260e0*/  LDL R102, [R1+0x154] ;  /* 0x0001540001667983 */ /* 0x000f280000100800 */
[----:B------:R1:W-:Y:S04]  /*260f0*/  @!P0 ST.E.64 desc[UR46][R14.64], R38 ;  /* 0x000000260e008985 */ /* 0x0003e8000c101b2e */
[----:B------:R-:W5:Y:S01]  /*26100*/  LDL R95, [R1+0xc8] ;  /* 0x0000c800015f7983 */ /* 0x000f620000100800 */
[----:B-1----:R-:W-:-:S04]  /*26110*/  @!P2 LEA R14, P4, R63, R11, 0x2 ;  /* 0x0000000b3f0ea211 */ /* 0x002fc800078810ff */
[----:B------:R-:W-:Y:S02]  /*26120*/  @!P2 LEA.HI.X R15, R63, R42, R112, 0x2, P4 ;  /* 0x0000002a3f0fa211 */ /* 0x000fe400020f1470 */
[----:B------:R-:W5:Y:S01]  /*26130*/  LDL R63, [R1+0x150] ;  /* 0x00015000013f7983 */ /* 0x000f620000100800 */
[----:B------:R-:W-:Y:S01]  /*26140*/  ISETP.GE.AND P3, PT, R108, UR4, PT ;  /* 0x000000046c007c0c */ /* 0x000fe2000bf66270 */
[----:B------:R-:W-:Y:S02]  /*26150*/  @!P1 IMAD.MOV.U32 R38, RZ, RZ, R178 ;  /* 0x000000ffff269224 */ /* 0x000fe400078e00b2 */
[----:B------:R-:W-:Y:S01]  /*26160*/  @!P1 IMAD.MOV.U32 R39, RZ, RZ, R176 ;  /* 0x000000ffff279224 */ /* 0x000fe200078e00b0 */
[----:B------:R-:W-:Y:S01]  /*26170*/  ISETP.GE.AND P0, PT, R109, UR4, PT ;  /* 0x000000046d007c0c */ /* 0x000fe2000bf06270 */
[----:B------:R-:W5:Y:S04]  /*26180*/  LDL R112, [R1+0xc4] ;  /* 0x0000c40001707983 */ /* 0x000f680000100800 */
[----:B------:R1:W-:Y:S01]  /*26190*/  @!P1 ST.E.64 desc[UR46][R12.64], R38 ;  /* 0x000000260c009985 */ /* 0x0003e2000c101b2e */
[----:B------:R-:W-:-:S03]  /*261a0*/  ISETP.GE.AND P1, PT, R105, UR4, PT ;  /* 0x0000000469007c0c */ /* 0x000fc6000bf26270 */
[C---:B-1----:R-:W-:Y:S01]  /*261b0*/  @!P3 LEA R12, P5, R108.reuse, R11, 0x2 ;  /* 0x0000000b6c0cb211 */ /* 0x042fe200078a10ff */
[----:B------:R-:W-:Y:S01]  /*261c0*/  @!P2 IMAD.MOV.U32 R38, RZ, RZ, R175 ;  /* 0x000000ffff26a224 */ /* 0x000fe200078e00af */
[----:B------:R-:W-:Y:S02]  /*261d0*/  @!P2 MOV R39, R173 ;  /* 0x000000ad0027a202 */ /* 0x000fe40000000f00 */
[----:B------:R-:W-:Y:S02]  /*261e0*/  @!P3 LEA.HI.X R13, R108, R42, R110, 0x2, P5 ;  /* 0x0000002a6c0db211 */ /* 0x000fe400028f146e */
[----:B------:R-:W5:Y:S04]  /*261f0*/  LDL R110, [R1+0xc0] ;  /* 0x0000c000016e7983 */ /* 0x000f680000100800 */
[----:B------:R1:W-:Y:S04]  /*26200*/  @!P2 ST.E.64 desc[UR46][R14.64], R38 ;  /* 0x000000260e00a985 */ /* 0x0003e8000c101b2e */
[----:B------:R-:W5:Y:S01]  /*26210*/  LDL R108, [R1+0xbc] ;  /* 0x0000bc00016c7983 */ /* 0x000f620000100800 */
[----:B-1----:R-:W-:-:S02]  /*26220*/  @!P3 IMAD.MOV.U32 R38, RZ, RZ, R174 ;  /* 0x000000ffff26b224 */ /* 0x002fc400078e00ae */
[----:B------:R-:W-:Y:S01]  /*26230*/  @!P3 IMAD.MOV.U32 R39, RZ, RZ, R172 ;  /* 0x000000ffff27b224 */ /* 0x000fe200078e00ac */
[----:B------:R-:W-:-:S04]  /*26240*/  @!P0 LEA R14, P5, R109, R11, 0x2 ;  /* 0x0000000b6d0e8211 */ /* 0x000fc800078a10ff */
[----:B------:R1:W-:Y:S01]  /*26250*/  @!P3 ST.E.64 desc[UR46][R12.64], R38 ;  /* 0x000000260c00b985 */ /* 0x0003e2000c101b2e */
[----:B------:R-:W-:-:S03]  /*26260*/  @!P0 LEA.HI.X R15, R109, R42, R111, 0x2, P5 ;  /* 0x0000002a6d0f8211 */ /* 0x000fc600028f146f */
[----:B------:R-:W5:Y:S04]  /*26270*/  LDL R111, [R1+0x140] ;  /* 0x00014000016f7983 */ /* 0x000f680000100800 */
[----:B------:R-:W5:Y:S01]  /*26280*/  LDL R109, [R1+0x13c] ;  /* 0x00013c00016d7983 */ /* 0x000f620000100800 */
[C---:B-1----:R-:W-:Y:S01]  /*26290*/  @!P1 LEA R12, P3, R105.reuse, R11, 0x2 ;  /* 0x0000000b690c9211 */ /* 0x042fe200078610ff */
[----:B------:R-:W-:Y:S02]  /*262a0*/  @!P0 IMAD.MOV.U32 R38, RZ, RZ, R171 ;  /* 0x000000ffff268224 */ /* 0x000fe400078e00ab */
[----:B------:R-:W-:Y:S01]  /*262b0*/  @!P0 IMAD.MOV.U32 R39, RZ, RZ, R169 ;  /* 0x000000ffff278224 */ /* 0x000fe200078e00a9 */
[----:B------:R-:W-:Y:S02]  /*262c0*/  @!P1 LEA.HI.X R13, R105, R42, R106, 0x2, P3 ;  /* 0x0000002a690d9211 */ /* 0x000fe400018f146a */
[----:B------:R-:W5:Y:S04]  /*262d0*/  LDL R105, [R1+0xb8] ;  /* 0x0000b80001697983 */ /* 0x000f680000100800 */
[----:B------:R1:W-:Y:S04]  /*262e0*/  @!P0 ST.E.64 desc[UR46][R14.64], R38 ;  /* 0x000000260e008985 */ /* 0x0003e8000c101b2e */
[----:B------:R-:W5:Y:S01]  /*262f0*/  LDL R106, [R1+0x138] ;  /* 0x00013800016a7983 */ /* 0x000f620000100800 */
[----:B-1----:R-:W-:Y:S01]  /*26300*/  @!P1 IMAD.MOV.U32 R38, RZ, RZ, R170 ;  /* 0x000000ffff269224 */ /* 0x002fe200078e00aa */
[----:B------:R-:W-:-:S05]  /*26310*/  @!P1 MOV R39, R168 ;  /* 0x000000a800279202 */ /* 0x000fca0000000f00 */
[----:B------:R1:W-:Y:S01]  /*26320*/  @!P1 ST.E.64 desc[UR46][R12.64], R38 ;  /* 0x000000260c009985 */ /* 0x0003e2000c101b2e */
[----:B------:R-:W-:Y:S02]  /*26330*/  ISETP.GE.AND P0, PT, R118, UR4, PT ;  /* 0x0000000476007c0c */ /* 0x000fe4000bf06270 */
[----:B--2---:R-:W-:Y:S02]  /*26340*/  ISETP.GE.AND P2, PT, R94, UR4, PT ;  /* 0x000000045e007c0c */ /* 0x004fe4000bf46270 */
[----:B---3--:R-:W-:-:S11]  /*26350*/  ISETP.GE.AND P4, PT, R43, UR4, PT ;  /* 0x000000042b007c0c */ /* 0x008fd6000bf86270 */
[CC--:B------:R-:W-:Y:S01]  /*26360*/  @!P2 LEA R14, P3, R94.reuse, R11.reuse, 0x2 ;  /* 0x0000000b5e0ea211 */ /* 0x0c0fe200078610ff */
[----:B-1----:R-:W-:Y:S01]  /*26370*/  @!P2 IMAD.MOV.U32 R38, RZ, RZ, R147 ;  /* 0x000000ffff26a224 */ /* 0x002fe200078e0093 */
[----:B------:R-:W-:Y:S01]  /*26380*/  @!P4 LEA R12, P5, R43, R11, 0x2 ;  /* 0x0000000b2b0cc211 */ /* 0x000fe200078a10ff */
[----:B------:R-:W-:Y:S02]  /*26390*/  @!P2 IMAD.MOV.U32 R39, RZ, RZ, R100 ;  /* 0x000000ffff27a224 */ /* 0x000fe400078e0064 */
[----:B------:R-:W2:Y:S01]  /*263a0*/  LDL R100, [R1+0x134] ;  /* 0x0001340001647983 */ /* 0x000ea20000100800 */
[----:B----4-:R-:W-:-:S03]  /*263b0*/  @!P2 LEA.HI.X R15, R94, R42, R102, 0x2, P3 ;  /* 0x0000002a5e0fa211 */ /* 0x010fc600018f1466 */
[----:B------:R-:W3:Y:S04]  /*263c0*/  LDL R102, [R1+0xb4] ;  /* 0x0000b40001667983 */ /* 0x000ee80000100800 */
[----:B------:R-:W4:Y:S01]  /*263d0*/  LDL R94, [R1+0xb0] ;  /* 0x0000b000015e7983 */ /* 0x000f220000100800 */
[----:B-----5:R-:W-:-:S03]  /*263e0*/  ISETP.GE.AND P1, PT, R95, UR4, PT ;  /* 0x000000045f007c0c */ /* 0x020fc6000bf26270 */
[----:B------:R1:W-:Y:S01]  /*263f0*/  @!P2 ST.E.64 desc[UR46][R14.64], R38 ;  /* 0x000000260e00a985 */ /* 0x0003e2000c101b2e */
[----:B------:R-:W-:-:S03]  /*26400*/  @!P4 LEA.HI.X R13, R43, R42, R63, 0x2, P5 ;  /* 0x0000002a2b0dc211 */ /* 0x000fc600028f143f */
[----:B------:R-:W5:Y:S01]  /*26410*/  LDL R63, [R1+0xac] ;  /* 0x0000ac00013f7983 */ /* 0x000f620000100800 */
[----:B-1----:R-:W-:-:S03]  /*26420*/  @!P4 IMAD.MOV.U32 R14, RZ, RZ, R104 ;  /* 0x000000ffff0ec224 */ /* 0x002fc600078e0068 */
[----:B------:R-:W5:Y:S01]  /*26430*/  LDL R43, [R1+0xa8] ;  /* 0x0000a800012b7983 */ /* 0x000f620000100800 */
[----:B------:R-:W-:-:S03]  /*26440*/  @!P4 IMAD.MOV.U32 R15, RZ, RZ, R53 ;  /* 0x000000ffff0fc224 */ /* 0x000fc600078e0035 */
[----:B------:R-:W5:Y:S04]  /*26450*/  LDL R53, [R1+0x12c] ;  /* 0x00012c0001357983 */ /* 0x000f680000100800 */
[----:B------:R1:W-:Y:S02]  /*26460*/  @!P4 ST.E.64 desc[UR46][R12.64], R14 ;  /* 0x0000000e0c00c985 */ /* 0x0003e4000c101b2e */
[----:B-1----:R-:W-:-:S04]  /*26470*/  @!P1 LEA R12, P5, R95, R11, 0x2 ;  /* 0x0000000b5f0c9211 */ /* 0x002fc800078a10ff */
[----:B------:R-:W-:Y:S02]  /*26480*/  @!P1 LEA.HI.X R13, R95, R42, R117, 0x2, P5 ;  /* 0x0000002a5f0d9211 */ /* 0x000fe400028f1475 */
[----:B------:R-:W5:Y:S01]  /*26490*/  LDL R95, [R1+0x130] ;  /* 0x00013000015f7983 */ /* 0x000f620000100800 */
[----:B------:R-:W-:-:S03]  /*264a0*/  @!P0 IMAD.MOV.U32 R14, RZ, RZ, R3 ;  /* 0x000000ffff0e8224 */ /* 0x000fc600078e0003 */
[----:B------:R-:W5:Y:S01]  /*264b0*/  LDL R3, [R1+0x128] ;  /* 0x0001280001037983 */ /* 0x000f620000100800 */
[----:B------:R-:W-:Y:S02]  /*264c0*/  ISETP.GE.AND P2, PT, R112, UR4, PT ;  /* 0x0000000470007c0c */ /* 0x000fe4000bf46270 */
[----:B------:R-:W-:Y:S02]  /*264d0*/  @!P0 LEA R38, P3, R118, R11, 0x2 ;  /* 0x0000000b76268211 */ /* 0x000fe400078610ff */
[----:B------:R-:W-:Y:S02]  /*264e0*/  ISETP.GE.AND P4, PT, R110, UR4, PT ;  /* 0x000000046e007c0c */ /* 0x000fe4000bf86270 */
[----:B------:R-:W-:Y:S02]  /*264f0*/  @!P0 LEA.HI.X R39, R118, R42, R119, 0x2, P3 ;  /* 0x0000002a76278211 */ /* 0x000fe400018f1477 */
[----:B------:R-:W-:Y:S02]  /*26500*/  @!P0 MOV R15, R4 ;  /* 0x00000004000f8202 */ /* 0x000fe40000000f00 */
[----:B------:R-:W-:-:S03]  /*26510*/  ISETP.GE.AND P3, PT, R108, UR4, PT ;  /* 0x000000046c007c0c */ /* 0x000fc6000bf66270 */
[----:B------:R1:W-:Y:S04]  /*26520*/  @!P0 ST.E.64 desc[UR46][R38.64], R14 ;  /* 0x0000000e26008985 */ /* 0x0003e8000c101b2e */
[----:B------:R0:W-:Y:S01]  /*26530*/  @!P1 ST.E.64 desc[UR46][R12.64], R54 ;  /* 0x000000360c009985 */ /* 0x0001e2000c101b2e */
[-C--:B------:R-:W-:Y:S02]  /*26540*/  @!P4 LEA R4, P1, R110, R11.reuse, 0x2 ;  /* 0x0000000b6e04c211 */ /* 0x080fe400078210ff */
[----:B-1----:R-:W-:-:S04]  /*26550*/  @!P2 LEA R14, P0, R112, R11, 0x2 ;  /* 0x0000000b700ea211 */ /* 0x002fc800078010ff */
[-C--:B------:R-:W-:Y:S01]  /*26560*/  @!P2 LEA.HI.X R15, R112, R42.reuse, R116, 0x2, P0 ;  /* 0x0000002a700fa211 */ /* 0x080fe200000f1474 */
[----:B0-----:R-:W-:Y:S01]  /*26570*/  @!P2 IMAD.MOV.U32 R12, RZ, RZ, R5 ;  /* 0x000000ffff0ca224 */ /* 0x001fe200078e0005 */
[----:B------:R-:W-:Y:S01]  /*26580*/  ISETP.GE.AND P0, PT, R105, UR4, PT ;  /* 0x0000000469007c0c */ /* 0x000fe2000bf06270 */
[----:B------:R-:W-:Y:S01]  /*26590*/  @!P2 IMAD.MOV.U32 R13, RZ, RZ, R6 ;  /* 0x000000ffff0da224 */ /* 0x000fe200078e0006 */
[-C--:B------:R-:W-:Y:S02]  /*265a0*/  @!P4 LEA.HI.X R5, R110, R42.reuse, R111, 0x2, P1 ;  /* 0x0000002a6e05c211 */ /* 0x080fe400008f146f */
[C---:B------:R-:W-:Y:S02]  /*265b0*/  @!P3 LEA R38, P5, R108.reuse, R11, 0x2 ;  /* 0x0000000b6c26b211 */ /* 0x040fe400078a10ff */
[----:B------:R-:W-:Y:S02]  /*265c0*/  @!P2 ST.E.64 desc[UR46][R14.64], R12 ;  /* 0x0000000c0e00a985 */ /* 0x000fe4000c101b2e */
[----:B------:R-:W-:-:S02]  /*265d0*/  @!P3 LEA.HI.X R39, R108, R42, R109, 0x2, P5 ;  /* 0x0000002a6c27b211 */ /* 0x000fc400028f146d */
[----:B------:R0:W-:Y:S03]  /*265e0*/  @!P4 ST.E.64 desc[UR46][R4.64], R56 ;  /* 0x000000380400c985 */ /* 0x0001e6000c101b2e */
[C---:B------:R-:W-:Y:S01]  /*265f0*/  @!P0 LEA R6, P2, R105.reuse, R11, 0x2 ;  /* 0x0000000b69068211 */ /* 0x040fe200078410ff */
[----:B0-----:R-:W-:Y:S02]  /*26600*/  @!P3 IMAD.MOV.U32 R4, RZ, RZ, R7 ;  /* 0x000000ffff04b224 */ /* 0x001fe400078e0007 */
[----:B------:R-:W-:Y:S01]  /*26610*/  @!P3 IMAD.MOV.U32 R5, RZ, RZ, R8 ;  /* 0x000000ffff05b224 */ /* 0x000fe200078e0008 */
[----:B------:R-:W-:Y:S01]  /*26620*/  @!P0 LEA.HI.X R7, R105, R42, R106, 0x2, P2 ;  /* 0x0000002a69078211 */ /* 0x000fe200010f146a */
[----:B------:R-:W-:Y:S01]  /*26630*/  @!P0 IMAD.MOV.U32 R12, RZ, RZ, R61 ;  /* 0x000000ffff0c8224 */ /* 0x000fe200078e003d */
[----:B------:R-:W-:Y:S02]  /*26640*/  @!P0 MOV R13, R64 ;  /* 0x00000040000d8202 */ /* 0x000fe40000000f00 */
[----:B------:R0:W-:Y:S04]  /*26650*/  @!P3 ST.E.64 desc[UR46][R38.64], R4 ;  /* 0x000000042600b985 */ /* 0x0001e8000c101b2e */
[----:B------:R1:W-:Y:S01]  /*26660*/  @!P0 ST.E.64 desc[UR46][R6.64], R12 ;  /* 0x0000000c06008985 */ /* 0x0003e2000c101b2e */
[----:B---3--:R-:W-:-:S02]  /*26670*/  ISETP.GE.AND P1, PT, R102, UR4, PT ;  /* 0x0000000466007c0c */ /* 0x008fc4000bf26270 */
[----:B----4-:R-:W-:-:S11]  /*26680*/  ISETP.GE.AND P4, PT, R94, UR4, PT ;  /* 0x000000045e007c0c */ /* 0x010fd6000bf86270 */
[CC--:B0-----:R-:W-:Y:S01]  /*26690*/  @!P1 LEA R4, P2, R102.reuse, R11.reuse, 0x2 ;  /* 0x0000000b66049211 */ /* 0x0c1fe200078410ff */
[----:B-1----:R-:W-:Y:S02]  /*266a0*/  @!P1 IMAD.MOV.U32 R6, RZ, RZ, R9 ;  /* 0x000000ffff069224 */ /* 0x002fe400078e0009 */
[----:B------:R-:W-:Y:S01]  /*266b0*/  @!P1 IMAD.MOV.U32 R7, RZ, RZ, R10 ;  /* 0x000000ffff079224 */ /* 0x000fe200078e000a */
[----:B--2---:R-:W-:Y:S02]  /*266c0*/  @!P1 LEA.HI.X R5, R102, R42, R100, 0x2, P2 ;  /* 0x0000002a66059211 */ /* 0x004fe400010f1464 */
[----:B-----5:R-:W-:Y:S02]  /*266d0*/  ISETP.GE.AND P5, PT, R63, UR4, PT ;  /* 0x000000043f007c0c */ /* 0x020fe4000bfa6270 */
[----:B------:R-:W-:Y:S02]  /*266e0*/  ISETP.GE.AND P3, PT, R43, UR4, PT ;  /* 0x000000042b007c0c */ /* 0x000fe4000bf66270 */
[----:B------:R-:W-:Y:S01]  /*266f0*/  @!P4 LEA R8, P0, R94, R11, 0x2 ;  /* 0x0000000b5e08c211 */ /* 0x000fe200078010ff */
[----:B------:R0:W-:Y:S01]  /*26700*/  @!P1 ST.E.64 desc[UR46][R4.64], R6 ;  /* 0x0000000604009985 */ /* 0x0001e2000c101b2e */
[----:B------:R-:W-:-:S07]  /*26710*/  @!P4 IMAD.MOV.U32 R10, RZ, RZ, R69 ;  /* 0x000000ffff0ac224 */ /* 0x000fce00078e0045 */
[-C--:B0-----:R-:W-:Y:S02]  /*26720*/  @!P5 LEA R4, P1, R63, R11.reuse, 0x2 ;  /* 0x0000000b3f04d211 */ /* 0x081fe400078210ff */
[----:B------:R-:W-:Y:S01]  /*26730*/  @!P3 LEA R6, P2, R43, R11, 0x2 ;  /* 0x0000000b2b06b211 */ /* 0x000fe200078410ff */
[----:B------:R-:W-:Y:S01]  /*26740*/  @!P4 IMAD.MOV.U32 R11, RZ, RZ, R72 ;  /* 0x000000ffff0bc224 */ /* 0x000fe200078e0048 */
[-C--:B------:R-:W-:Y:S02]  /*26750*/  @!P5 LEA.HI.X R5, R63, R42.reuse, R53, 0x2, P1 ;  /* 0x0000002a3f05d211 */ /* 0x080fe400008f1435 */
[-C--:B------:R-:W-:Y:S02]  /*26760*/  @!P4 LEA.HI.X R9, R94, R42.reuse, R95, 0x2, P0 ;  /* 0x0000002a5e09c211 */ /* 0x080fe400000f145f */
[----:B------:R-:W-:-:S03]  /*26770*/  @!P3 LEA.HI.X R7, R43, R42, R3, 0x2, P2 ;  /* 0x0000002a2b07b211 */ /* 0x000fc600010f1403 */
[----:B------:R0:W-:Y:S04]  /*26780*/  @!P4 ST.E.64 desc[UR46][R8.64], R10 ;  /* 0x0000000a0800c985 */ /* 0x0001e8000c101b2e */
[----:B------:R3:W-:Y:S01]  /*26790*/  @!P5 ST.E.64 desc[UR46][R4.64], R20 ;  /* 0x000000140400d985 */ /* 0x0007e2000c101b2e */
[----:B0-----:R-:W-:Y:S01]  /*267a0*/  @!P3 IMAD.MOV.U32 R8, RZ, RZ, R73 ;  /* 0x000000ffff08b224 */ /* 0x001fe200078e0049 */
[----:B------:R-:W-:-:S05]  /*267b0*/  @!P3 MOV R9, R77 ;  /* 0x0000004d0009b202 */ /* 0x000fca0000000f00 */
[----:B------:R3:W-:Y:S02]  /*267c0*/  @!P3 ST.E.64 desc[UR46][R6.64], R8 ;  /* 0x000000080600b985 */ /* 0x0007e4000c101b2e */
.L_x_3278:
[----:B------:R-:W-:Y:S05]  /*267d0*/  BSYNC B1 ;  /* 0x0000000000017941 */ /* 0x000fea0003800000 */
.L_x_3277:
[----:B------:R-:W-:-:S03]  /*267e0*/  UMOV UR4, 0xffffffff ;  /* 0xffffffff00047882 */ /* 0x000fc60000000000 */
[----:B------:R-:W-:Y:S05]  /*267f0*/  BRA.DIV UR4, `(.L_x_3279) ;  /* 0x0000011a04487947 */ /* 0x000fea000b800000 */
[----:B0-----:R-:W0:Y:S04]  /*26800*/  SHFL.IDX PT, R41, R41, 0x1, 0x1c1f ;  /* 0x003c1f0029297f89 */ /* 0x001e2800000e0000 */
[----:B------:R-:W4:Y:S02]  /*26810*/  SHFL.IDX PT, R40, R40, 0x1, 0x1c1f ;  /* 0x003c1f0028287f89 */ /* 0x000f2400000e0000 */
.L_x_3687:
        /* <DEDUP_REMOVED lines=15> */
[----:B-1----:R-:W4:Y:S04]  /*26910*/  LDL R42, [R1+0x168] ;  /* 0x00016800012a7983 */ /* 0x002f280000100800 */
[----:B------:R-:W4:Y:S04]  /*26920*/  LDL R39, [R1+0x160] ;  /* 0x0001600001277983 */ /* 0x000f280000100800 */
[----:B---3--:R-:W3:Y:S04]  /*26930*/  LDL R21, [R1+0x154] ;  /* 0x0001540001157983 */ /* 0x008ee80000100800 */
[----:B------:R-:W3:Y:S04]  /*26940*/  LDL R3, [R1+0x164] ;  /* 0x0001640001037983 */ /* 0x000ee80000100800 */
        /* <DEDUP_REMOVED lines=21> */
[----:B--2---:R-:W2:Y:S04]  /*26aa0*/  LDL R11, [R1+0xd8] ;  /* 0x0000d800010b7983 */ /* 0x004ea80000100800 */
[----:B------:R-:W2:Y:S04]  /*26ab0*/  LDL R10, [R1+0xac] ;  /* 0x0000ac00010a7983 */ /* 0x000ea80000100800 */
[----:B------:R-:W2:Y:S04]  /*26ac0*/  LDL R8, [R1+0xb8] ;  /* 0x0000b80001087983 */ /* 0x000ea80000100800 */
[----:B------:R-:W2:Y:S04]  /*26ad0*/  LDL R53, [R1+0x158] ;  /* 0x0001580001357983 */ /* 0x000ea80000100800 */
[----:B------:R-:W2:Y:S04]  /*26ae0*/  LDL R15, [R1+0xb4] ;  /* 0x0000b400010f7983 */ /* 0x000ea80000100800 */
[----:B------:R-:W2:Y:S01]  /*26af0*/  LDL R38, [R1+0x138] ;  /* 0x0001380001267983 */ /* 0x000ea20000100800 */
[----:B-----5:R-:W-:-:S02]  /*26b00*/  IMAD.MOV.U32 R77, RZ, RZ, R73 ;  /* 0x000000ffff4d7224 */ /* 0x020fc400078e0049 */
[----:B----4-:R-:W-:Y:S02]  /*26b10*/  IMAD.MOV.U32 R73, RZ, RZ, R72 ;  /* 0x000000ffff497224 */ /* 0x010fe400078e0048 */
[----:B------:R-:W-:Y:S01]  /*26b20*/  IMAD.MOV.U32 R72, RZ, RZ, R69 ;  /* 0x000000ffff487224 */ /* 0x000fe200078e0045 */
[----:B------:R-:W-:Y:S01]  /*26b30*/  ISETP.GE.AND P0, PT, R94, UR4, PT ;  /* 0x000000045e007c0c */ /* 0x000fe2000bf06270 */
[----:B------:R-:W-:Y:S02]  /*26b40*/  IMAD.MOV.U32 R69, RZ, RZ, R64 ;  /* 0x000000ffff457224 */ /* 0x000fe400078e0040 */
[----:B------:R-:W-:Y:S01]  /*26b50*/  IMAD.MOV.U32 R64, RZ, RZ, R63 ;  /* 0x000000ffff407224 */ /* 0x000fe200078e003f */
[----:B------:R-:W-:Y:S01]  /*26b60*/  MOV R63, R61 ;  /* 0x0000003d003f7202 */ /* 0x000fe20000000f00 */
[----:B------:R-:W-:Y:S02]  /*26b70*/  IMAD.MOV.U32 R61, RZ, RZ, R57 ;  /* 0x000000ffff3d7224 */ /* 0x000fe400078e0039 */
[----:B------:R-:W-:-:S02]  /*26b80*/  IMAD.MOV.U32 R57, RZ, RZ, R56 ;  /* 0x000000ffff397224 */ /* 0x000fc400078e0038 */
[----:B------:R-:W-:Y:S02]  /*26b90*/  IMAD.MOV.U32 R56, RZ, RZ, R55 ;  /* 0x000000ffff387224 */ /* 0x000fe400078e0037 */
[----:B------:R-:W-:Y:S02]  /*26ba0*/  IMAD.MOV.U32 R55, RZ, RZ, R54 ;  /* 0x000000ffff377224 */ /* 0x000fe400078e0036 */
[----:B------:R-:W-:Y:S01]  /*26bb0*/  IMAD.MOV.U32 R54, RZ, RZ, R43 ;  /* 0x000000ffff367224 */ /* 0x000fe200078e002b */
[----:B------:R-:W-:Y:S01]  /*26bc0*/  MOV R43, R42 ;  /* 0x0000002a002b7202 */ /* 0x000fe20000000f00 */
[----:B------:R-:W-:Y:S02]  /*26bd0*/  @!P0 IMAD.MOV.U32 R2, RZ, RZ, R40 ;  /* 0x000000ffff028224 */ /* 0x000fe400078e0028 */
[----:B------:R-:W-:Y:S02]  /*26be0*/  IMAD.MOV.U32 R42, RZ, RZ, R39 ;  /* 0x000000ffff2a7224 */ /* 0x000fe400078e0027 */
[----:B---3--:R-:W-:Y:S01]  /*26bf0*/  IMAD.MOV.U32 R39, RZ, RZ, R21 ;  /* 0x000000ffff277224 */ /* 0x008fe200078e0015 */
[----:B------:R-:W-:Y:S01]  /*26c00*/  MOV R95, R77 ;  /* 0x0000004d005f7202 */ /* 0x000fe20000000f00 */
[----:B------:R-:W-:-:S02]  /*26c10*/  IMAD.MOV.U32 R21, RZ, RZ, R3 ;  /* 0x000000ffff157224 */ /* 0x000fc400078e0003 */
[----:B0-----:R-:W-:Y:S01]  /*26c20*/  @!P0 IMAD.MOV.U32 R3, RZ, RZ, R41 ;  /* 0x000000ffff038224 */ /* 0x001fe200078e0029 */
[----:B------:R-:W-:Y:S01]  /*26c30*/  ISETP.GE.AND P1, PT, R100, UR4, PT ;  /* 0x0000000464007c0c */ /* 0x000fe2000bf26270 */
[----:B------:R-:W-:Y:S02]  /*26c40*/  IMAD.MOV.U32 R77, RZ, RZ, R72 ;  /* 0x000000ffff4d7224 */ /* 0x000fe400078e0048 */
[----:B------:R-:W-:-:S04]  /*26c50*/  @!P0 IMAD.WIDE R2, R94, 0x4, R2 ;  /* 0x000000045e028825 */ /* 0x000fc800078e0202 */
[----:B------:R-:W-:Y:S01]  /*26c60*/  IMAD.MOV.U32 R72, RZ, RZ, R64 ;  /* 0x000000ffff487224 */ /* 0x000fe200078e0040 */
[----:B------:R-:W-:Y:S01]  /*26c70*/  MOV R64, R61 ;  /* 0x0000003d00407202 */ /* 0x000fe20000000f00 */
[----:B------:R-:W-:Y:S02]  /*26c80*/  IMAD.MOV.U32 R94, RZ, RZ, R73 ;  /* 0x000000ffff5e7224 */ /* 0x000fe400078e0049 */
[----:B------:R-:W-:Y:S02]  /*26c90*/  IMAD.MOV.U32 R73, RZ, RZ, R69 ;  /* 0x000000ffff497224 */ /* 0x000fe400078e0045 */
[----:B------:R-:W-:Y:S02]  /*26ca0*/  IMAD.MOV.U32 R61, RZ, RZ, R55 ;  /* 0x000000ffff3d7224 */ /* 0x000fe400078e0037 */
[----:B------:R-:W-:Y:S02]  /*26cb0*/  IMAD.MOV.U32 R69, RZ, RZ, R63 ;  /* 0x000000ffff457224 */ /* 0x000fe400078e003f */
[----:B------:R-:W-:-:S02]  /*26cc0*/  IMAD.MOV.U32 R55, RZ, RZ, R43 ;  /* 0x000000ffff377224 */ /* 0x000fc400078e002b */
[----:B------:R-:W-:Y:S02]  /*26cd0*/  IMAD.MOV.U32 R63, RZ, RZ, R57 ;  /* 0x000000ffff3f7224 */ /* 0x000fe400078e0039 */
[----:B------:R-:W-:Y:S02]  /*26ce0*/  IMAD.MOV.U32 R43, RZ, RZ, R39 ;  /* 0x000000ffff2b7224 */ /* 0x000fe400078e0027 */
[----:B------:R-:W-:Y:S02]  /*26cf0*/  IMAD.MOV.U32 R57, RZ, RZ, R56 ;  /* 0x000000ffff397224 */ /* 0x000fe400078e0038 */
[----:B------:R-:W-:Y:S02]  /*26d00*/  IMAD.MOV.U32 R39, RZ, RZ, R20 ;  /* 0x000000ffff277224 */ /* 0x000fe400078e0014 */
[----:B------:R-:W-:Y:S01]  /*26d10*/  IMAD.MOV.U32 R56, RZ, RZ, R54 ;  /* 0x000000ffff387224 */ /* 0x000fe200078e0036 */
[----:B------:R-:W-:Y:S01]  /*26d20*/  MOV R54, R42 ;  /* 0x0000002a00367202 */ /* 0x000fe20000000f00 */
[----:B------:R-:W-:-:S02]  /*26d30*/  IMAD.MOV.U32 R20, RZ, RZ, R13 ;  /* 0x000000ffff147224 */ /* 0x000fc400078e000d */
[----:B------:R-:W-:Y:S01]  /*26d40*/  IMAD.MOV.U32 R13, RZ, RZ, R4 ;  /* 0x000000ffff0d7224 */ /* 0x000fe200078e0004 */
[C---:B------:R-:W-:Y:S01]  /*26d50*/  @!P1 LEA R4, P4, R100.reuse, R40, 0x2 ;  /* 0x0000002864049211 */ /* 0x040fe200078810ff */
[----:B------:R-:W-:Y:S02]  /*26d60*/  IMAD.MOV.U32 R42, RZ, RZ, R21 ;  /* 0x000000ffff2a7224 */ /* 0x000fe400078e0015 */
[----:B------:R-:W-:Y:S01]  /*26d70*/  IMAD.MOV.U32 R21, RZ, RZ, R14 ;  /* 0x000000ffff157224 */ /* 0x000fe200078e000e */
[----:B------:R-:W-:Y:S01]  /*26d80*/  MOV R14, R12 ;  /* 0x0000000c000e7202 */ /* 0x000fe20000000f00 */
[----:B------:R-:W-:Y:S01]  /*26d90*/  IMAD.MOV.U32 R12, RZ, RZ, R5 ;  /* 0x000000ffff0c7224 */ /* 0x000fe200078e0005 */
[----:B------:R-:W-:Y:S01]  /*26da0*/  @!P1 LEA.HI.X R5, R100, R41, R102, 0x2, P4 ;  /* 0x0000002964059211 */ /* 0x000fe200020f1466 */
[----:B------:R-:W-:Y:S01]  /*26db0*/  IMAD.MOV.U32 R100, RZ, RZ, R94 ;  /* 0x000000ffff647224 */ /* 0x000fe200078e005e */
[----:B------:R-:W-:Y:S01]  /*26dc0*/  MOV R94, R73 ;  /* 0x00000049005e7202 */ /* 0x000fe20000000f00 */
[----:B------:R-:W-:-:S02]  /*26dd0*/  IMAD.MOV.U32 R102, RZ, RZ, R95 ;  /* 0x000000ffff667224 */ /* 0x000fc400078e005f */
[----:B------:R-:W-:Y:S01]  /*26de0*/  IMAD.MOV.U32 R73, RZ, RZ, R69 ;  /* 0x000000ffff497224 */ /* 0x000fe200078e0045 */
[----:B------:R-:W-:Y:S01]  /*26df0*/  ISETP.GE.AND P2, PT, R111, UR4, PT ;  /* 0x000000046f007c0c */ /* 0x000fe2000bf46270 */
[----:B------:R-:W-:Y:S02]  /*26e00*/  IMAD.MOV.U32 R95, RZ, RZ, R77 ;  /* 0x000000ffff5f7224 */ /* 0x000fe400078e004d */
[----:B------:R-:W-:Y:S01]  /*26e10*/  IMAD.MOV.U32 R69, RZ, RZ, R63 ;  /* 0x000000ffff457224 */ /* 0x000fe200078e003f */
[----:B------:R-:W-:Y:S01]  /*26e20*/  MOV R63, R55 ;  /* 0x00000037003f7202 */ /* 0x000fe20000000f00 */
        /* <DEDUP_REMOVED lines=10> */
[----:B------:R-:W-:Y:S02]  /*26ed0*/  IMAD.MOV.U32 R13, RZ, RZ, R9 ;  /* 0x000000ffff0d7224 */ /* 0x000fe400078e0009 */
[----:B------:R-:W-:Y:S01]  /*26ee0*/  IMAD.MOV.U32 R9, RZ, RZ, R7 ;  /* 0x000000ffff097224 */ /* 0x000fe200078e0007 */
[----:B------:R-:W-:Y:S01]  /*26ef0*/  @!P1 MOV R7, R65 ;  /* 0x0000004100079202 */ /* 0x000fe20000000f00 */
[----:B------:R-:W-:Y:S02]  /*26f00*/  IMAD.MOV.U32 R14, RZ, RZ, R6 ;  /* 0x000000ffff0e7224 */ /* 0x000fe400078e0006 */
[----:B------:R-:W-:Y:S01]  /*26f10*/  @!P1 IMAD.MOV.U32 R6, RZ, RZ, R81 ;  /* 0x000000ffff069224 */ /* 0x000fe200078e0051 */
[----:B------:R-:W-:Y:S04]  /*26f20*/  @!P0 ST.E.64 desc[UR46][R2.64], R24 ;  /* 0x0000001802008985 */ /* 0x000fe8000c101b2e */
[----:B------:R0:W-:Y:S02]  /*26f30*/  @!P1 ST.E.64 desc[UR46][R4.64], R6 ;  /* 0x0000000604009985 */ /* 0x0001e4000c101b2e */
[----:B0-----:R-:W-:-:S04]  /*26f40*/  @!P2 LEA R4, P4, R111, R40, 0x2 ;  /* 0x000000286f04a211 */ /* 0x001fc800078810ff */
[----:B------:R-:W-:Y:S02]  /*26f50*/  @!P2 LEA.HI.X R5, R111, R41, R117, 0x2, P4 ;  /* 0x000000296f05a211 */ /* 0x000fe400020f1475 */
[----:B------:R-:W3:Y:S01]  /*26f60*/  LDL R117, [R1+0x190] ;  /* 0x0001900001757983 */ /* 0x000ee20000100800 */
[----:B------:R-:W-:Y:S02]  /*26f70*/  ISETP.GE.AND P3, PT, R112, UR4, PT ;  /* 0x0000000470007c0c */ /* 0x000fe4000bf66270 */
[----:B------:R-:W-:Y:S01]  /*26f80*/  ISETP.GE.AND P1, PT, R108, UR4, PT ;  /* 0x000000046c007c0c */ /* 0x000fe2000bf26270 */
[----:B------:R-:W-:Y:S01]  /*26f90*/  @!P2 IMAD.MOV.U32 R6, RZ, RZ, R44 ;  /* 0x000000ffff06a224 */ /* 0x000fe200078e002c */
[----:B------:R-:W4:Y:S01]  /*26fa0*/  LDL R111, [R1+0x194] ;  /* 0x00019400016f7983 */ /* 0x000f220000100800 */
[----:B------:R-:W-:-:S08]  /*26fb0*/  @!P2 IMAD.MOV.U32 R7, RZ, RZ, R85 ;  /* 0x000000ffff07a224 */ /* 0x000fd000078e0055 */
[----:B------:R-:W-:-:S04]  /*26fc0*/  @!P3 LEA R2, P5, R112, R40, 0x2 ;  /* 0x000000287002b211 */ /* 0x000fc800078a10ff */
[----:B------:R-:W-:Y:S02]  /*26fd0*/  @!P3 LEA.HI.X R3, R112, R41, R116, 0x2, P5 ;  /* 0x000000297003b211 */ /* 0x000fe400028f1474 */
[----:B------:R-:W-:Y:S01]  /*26fe0*/  ISETP.GE.AND P0, PT, R110, UR4, PT ;  /* 0x000000046e007c0c */ /* 0x000fe2000bf06270 */
[----:B------:R-:W5:Y:S04]  /*26ff0*/  LDL R116, [R1+0xfc] ;  /* 0x0000fc0001747983 */ /* 0x000f680000100800 */
[----:B------:R-:W-:Y:S04]  /*27000*/  @!P3 ST.E.64 desc[UR46][R2.64], R26 ;  /* 0x0000001a0200b985 */ /* 0x000fe8000c101b2e */
[----:B------:R0:W-:Y:S04]  /*27010*/  @!P2 ST.E.64 desc[UR46][R4.64], R6 ;  /* 0x000000060400a985 */ /* 0x0001e8000c101b2e */
[----:B------:R-:W2:Y:S01]  /*27020*/  LDL R112, [R1+0xf8] ;  /* 0x0000f80001707983 */ /* 0x000ea20000100800 */
[----:B0-----:R-:W-:-:S04]  /*27030*/  @!P1 LEA R6, P4, R108, R40, 0x2 ;  /* 0x000000286c069211 */ /* 0x001fc800078810ff */
[-C--:B---3--:R-:W-:Y:S02]  /*27040*/  @!P1 LEA.HI.X R7, R108, R41.reuse, R117, 0x2, P4 ;  /* 0x000000296c079211 */ /* 0x088fe400020f1475 */
[----:B------:R-:W3:Y:S01]  /*27050*/  LDL R117, [R1+0x18c] ;  /* 0x00018c0001757983 */ /* 0x000ee20000100800 */
[----:B------:R-:W-:Y:S02]  /*27060*/  ISETP.GE.AND P3, PT, R106, UR4, PT ;  /* 0x000000046a007c0c */ /* 0x000fe4000bf66270 */
[C---:B------:R-:W-:Y:S01]  /*27070*/  @!P0 LEA R2, P5, R110.reuse, R40, 0x2 ;  /* 0x000000286e028211 */ /* 0x040fe200078a10ff */
[----:B------:R-:W-:Y:S01]  /*27080*/  @!P0 IMAD.MOV.U32 R5, RZ, RZ, R36 ;  /* 0x000000ffff058224 */ /* 0x000fe200078e0024 */
[----:B------:R-:W-:Y:S02]  /*27090*/  @!P0 MOV R4, R32 ;  /* 0x0000002000048202 */ /* 0x000fe40000000f00 */
[----:B----4-:R-:W-:Y:S02]  /*270a0*/  @!P0 LEA.HI.X R3, R110, R41, R111, 0x2, P5 ;  /* 0x000000296e038211 */ /* 0x010fe400028f146f */
[----:B------:R-:W-:Y:S01]  /*270b0*/  ISETP.GE.AND P2, PT, R104, UR4, PT ;  /* 0x0000000468007c0c */ /* 0x000fe2000bf46270 */
[----:B------:R-:W4:Y:S04]  /*270c0*/  LDL R110, [R1+0xf0] ;  /* 0x0000f000016e7983 */ /* 0x000f280000100800 */
[----:B------:R0:W-:Y:S02]  /*270d0*/  @!P0 ST.E.64 desc[UR46][R2.64], R4 ;  /* 0x0000000402008985 */ /* 0x0001e4000c101b2e */
[----:B0-----:R-:W-:-:S04]  /*270e0*/  @!P3 LEA R2, P5, R106, R40, 0x2 ;  /* 0x000000286a02b211 */ /* 0x001fc800078a10ff */
[----:B---3--:R-:W-:Y:S02]  /*270f0*/  @!P3 LEA.HI.X R3, R106, R41, R117, 0x2, P5 ;  /* 0x000000296a03b211 */ /* 0x008fe400028f1475 */
[----:B------:R-:W3:Y:S01]  /*27100*/  LDL R117, [R1+0x188] ;  /* 0x0001880001757983 */ /* 0x000ee20000100800 */
[----:B------:R-:W-:Y:S02]  /*27110*/  @!P1 IMAD.MOV.U32 R4, RZ, RZ, R89 ;  /* 0x000000ffff049224 */ /* 0x000fe400078e0059 */
[----:B------:R-:W-:-:S05]  /*27120*/  @!P1 IMAD.MOV.U32 R5, RZ, RZ, R93 ;  /* 0x000000ffff059224 */ /* 0x000fca00078e005d */
[----:B------:R0:W-:Y:S02]  /*27130*/  @!P1 ST.E.64 desc[UR46][R6.64], R4 ;  /* 0x0000000406009985 */ /* 0x0001e4000c101b2e */
[----:B0-----:R-:W-:-:S04]  /*27140*/  @!P2 LEA R6, P4, R104, R40, 0x2 ;  /* 0x000000286806a211 */ /* 0x001fc800078810ff */
[----:B---3--:R-:W-:Y:S02]  /*27150*/  @!P2 LEA.HI.X R7, R104, R41, R117, 0x2, P4 ;  /* 0x000000296807a211 */ /* 0x008fe400020f1475 */
[----:B------:R-:W3:Y:S01]  /*27160*/  LDL R117, [R1+0x184] ;  /* 0x0001840001757983 */ /* 0x000ee20000100800 */
[----:B------:R-:W-:Y:S01]  /*27170*/  ISETP.GE.AND P0, PT, R105, UR4, PT ;  /* 0x0000000469007c0c */ /* 0x000fe2000bf06270 */
[----:B------:R-:W-:Y:S02]  /*27180*/  @!P3 IMAD.MOV.U32 R4, RZ, RZ, R37 ;  /* 0x000000ffff04b224 */ /* 0x000fe400078e0025 */
[----:B------:R-:W-:-:S05]  /*27190*/  @!P3 IMAD.MOV.U32 R5, RZ, RZ, R45 ;  /* 0x000000ffff05b224 */ /* 0x000fca00078e002d */
[----:B------:R0:W-:Y:S05]  /*271a0*/  @!P3 ST.E.64 desc[UR46][R2.64], R4 ;  /* 0x000000040200b985 */ /* 0x0001ea000c101b2e */
[----:B0-----:R-:W-:-:S04]  /*271b0*/  @!P0 LEA R2, P5, R105, R40, 0x2 ;  /* 0x0000002869028211 */ /* 0x001fc800078a10ff */
[----:B---3--:R-:W-:Y:S02]  /*271c0*/  @!P0 LEA.HI.X R3, R105, R41, R117, 0x2, P5 ;  /* 0x0000002969038211 */ /* 0x008fe400028f1475 */
[----:B------:R-:W3:Y:S01]  /*271d0*/  LDL R117, [R1+0x180] ;  /* 0x0001800001757983 */ /* 0x000ee20000100800 */
[----:B------:R-:W-:Y:S01]  /*271e0*/  ISETP.GE.AND P1, PT, R109, UR4, PT ;  /* 0x000000046d007c0c */ /* 0x000fe2000bf26270 */
[----:B------:R-:W-:Y:S01]  /*271f0*/  @!P2 IMAD.MOV.U32 R5, RZ, RZ, R101 ;  /* 0x000000ffff05a224 */ /* 0x000fe200078e0065 */
[----:B------:R-:W-:-:S05]  /*27200*/  @!P2 MOV R4, R97 ;  /* 0x000000610004a202 */ /* 0x000fca0000000f00 */
[----:B------:R0:W-:Y:S06]  /*27210*/  @!P2 ST.E.64 desc[UR46][R6.64], R4 ;  /* 0x000000040600a985 */ /* 0x0001ec000c101b2e */
[----:B0-----:R-:W-:-:S04]  /*27220*/  @!P1 LEA R4, P4, R109, R40, 0x2 ;  /* 0x000000286d049211 */ /* 0x001fc800078810ff */
[----:B---3--:R-:W-:Y:S02]  /*27230*/  @!P1 LEA.HI.X R5, R109, R41, R117, 0x2, P4 ;  /* 0x000000296d059211 */ /* 0x008fe400020f1475 */
[----:B------:R-:W3:Y:S01]  /*27240*/  LDL R117, [R1+0x17c] ;  /* 0x00017c0001757983 */ /* 0x000ee20000100800 */
[----:B-----5:R-:W-:-:S03]  /*27250*/  ISETP.GE.AND P3, PT, R116, UR4, PT ;  /* 0x0000000474007c0c */ /* 0x020fc6000bf66270 */
[----:B------:R0:W-:Y:S10]  /*27260*/  @!P0 ST.E.64 desc[UR46][R2.64], R46 ;  /* 0x0000002e02008985 */ /* 0x0001f4000c101b2e */
[----:B0-----:R-:W-:Y:S01]  /*27270*/  @!P3 LEA R2, P5, R116, R40, 0x2 ;  /* 0x000000287402b211 */ /* 0x001fe200078a10ff */
[----:B------:R-:W-:-:S02]  /*27280*/  IMAD.MOV.U32 R111, RZ, RZ, R102 ;  /* 0x000000ffff6f7224 */ /* 0x000fc400078e0066 */
[----:B------:R-:W-:Y:S02]  /*27290*/  IMAD.MOV.U32 R102, RZ, RZ, R100 ;  /* 0x000000ffff667224 */ /* 0x000fe400078e0064 */
[----:B------:R-:W-:Y:S01]  /*272a0*/  IMAD.MOV.U32 R100, RZ, RZ, R95 ;  /* 0x000000ffff647224 */ /* 0x000fe200078e005f */
[----:B------:R-:W-:Y:S01]  /*272b0*/  MOV R95, R94 ;  /* 0x0000005e005f7202 */ /* 0x000fe20000000f00 */
[----:B------:R-:W-:Y:S02]  /*272c0*/  IMAD.MOV.U32 R94, RZ, RZ, R77 ;  /* 0x000000ffff5e7224 */ /* 0x000fe400078e004d */
[----:B------:R-:W-:Y:S02]  /*272d0*/  IMAD.MOV.U32 R77, RZ, RZ, R73 ;  /* 0x000000ffff4d7224 */ /* 0x000fe400078e0049 */
[----:B------:R-:W-:Y:S02]  /*272e0*/  IMAD.MOV.U32 R73, RZ, RZ, R72 ;  /* 0x000000ffff497224 */ /* 0x000fe400078e0048 */
[----:B------:R-:W-:-:S02]  /*272f0*/  IMAD.MOV.U32 R108, RZ, RZ, R102 ;  /* 0x000000ffff6c7224 */ /* 0x000fc400078e0066 */
[----:B------:R-:W-:Y:S02]  /*27300*/  IMAD.MOV.U32 R72, RZ, RZ, R69 ;  /* 0x000000ffff487224 */ /* 0x000fe400078e0045 */
[----:B------:R-:W-:Y:S02]  /*27310*/  IMAD.MOV.U32 R102, RZ, RZ, R100 ;  /* 0x000000ffff667224 */ /* 0x000fe400078e0064 */
[----:B------:R-:W-:Y:S01]  /*27320*/  IMAD.MOV.U32 R69, RZ, RZ, R63 ;  /* 0x000000ffff457224 */ /* 0x000fe200078e003f */
[----:B------:R-:W-:Y:S01]  /*27330*/  MOV R63, R61 ;  /* 0x0000003d003f7202 */ /* 0x000fe20000000f00 */
[----:B------:R-:W-:Y:S02]  /*27340*/  IMAD.MOV.U32 R100, RZ, RZ, R95 ;  /* 0x000000ffff647224 */ /* 0x000fe400078e005f */
[----:B------:R-:W-:Y:S01]  /*27350*/  IMAD.MOV.U32 R95, RZ, RZ, R94 ;  /* 0x000000ffff5f7224 */ /* 0x000fe200078e005e */
[----:B------:R-:W-:Y:S01]  /*27360*/  MOV R94, R77 ;  /* 0x0000004d005e7202 */ /* 0x000fe20000000f00 */
[----:B------:R-:W-:-:S02]  /*27370*/  IMAD.MOV.U32 R61, RZ, RZ, R55 ;  /* 0x000000ffff3d7224 */ /* 0x000fc400078e0037 */
[----:B------:R-:W-:Y:S02]  /*27380*/  IMAD.MOV.U32 R55, RZ, RZ, R54 ;  /* 0x000000ffff377224 */ /* 0x000fe400078e0036 */
        /* <DEDUP_REMOVED lines=8> */
[----:B------:R-:W-:Y:S01]  /*27410*/  IMAD.MOV.U32 R63, RZ, RZ, R61 ;  /* 0x000000ffff3f7224 */ /* 0x000fe200078e003d */
[----:B------:R-:W-:Y:S01]  /*27420*/  MOV R61, R55 ;  /* 0x00000037003d7202 */ /* 0x000fe20000000f00 */
[----:B------:R-:W-:Y:S01]  /*27430*/  IMAD.MOV.U32 R102, RZ, RZ, R95 ;  /* 0x000000ffff667224 */ /* 0x000fe200078e005f */
[----:B---3--:R-:W-:Y:S01]  /*27440*/  @!P3 LEA.HI.X R3, R116, R41, R117, 0x2, P5 ;  /* 0x000000297403b211 */ /* 0x008fe200028f1475 */
[----:B------:R-:W3:Y:S04]  /*27450*/  LDL R12, [R1+0x12c] ;  /* 0x00012c00010c7983 */ /* 0x000ee80000100800 */
[----:B------:R-:W5:Y:S01]  /*27460*/  LDL R116, [R1+0x178] ;  /* 0x0001780001747983 */ /* 0x000f620000100800 */
        /* <DEDUP_REMOVED lines=12> */
[----:B------:R-:W-:Y:S02]  /*27530*/  IMAD.MOV.U32 R54, RZ, RZ, R43 ;  /* 0x000000ffff367224 */ /* 0x000fe400078e002b */
[----:B------:R-:W-:Y:S02]  /*27540*/  IMAD.MOV.U32 R43, RZ, RZ, R42 ;  /* 0x000000ffff2b7224 */ /* 0x000fe400078e002a */
[----:B------:R-:W4:Y:S01]  /*27550*/  LDL R42, [R1+0xc4] ;  /* 0x0000c400012a7983 */ /* 0x000f220000100800 */
[-C--:B------:R-:W-:Y:S02]  /*27560*/  @!P1 LOP3.LUT R59, R59, R58.reuse, RZ, 0x3c, !PT ;  /* 0x0000003a3b3b9212 */ /* 0x080fe400078e3cff */
[----:B--2---:R-:W-:Y:S01]  /*27570*/  ISETP.GE.AND P2, PT, R112, UR4, PT ;  /* 0x0000000470007c0c */ /* 0x004fe2000bf46270 */
[----:B------:R-:W-:Y:S01]  /*27580*/  IMAD.MOV.U32 R104, RZ, RZ, R94 ;  /* 0x000000ffff687224 */ /* 0x000fe200078e005e */
[----:B------:R-:W-:-:S02]  /*27590*/  @!P1 LOP3.LUT R58, R59, R58, RZ, 0x3c, !PT ;  /* 0x0000003a3b3a9212 */ /* 0x000fc400078e3cff */
[----:B------:R-:W-:Y:S01]  /*275a0*/  ISETP.GE.AND P0, PT, R111, UR4, PT ;  /* 0x000000046f007c0c */ /* 0x000fe2000bf06270 */
[----:B------:R-:W-:Y:S01]  /*275b0*/  IMAD.MOV.U32 R105, RZ, RZ, R104 ;  /* 0x000000ffff697224 */ /* 0x000fe200078e0068 */
[----:B------:R-:W-:-:S04]  /*275c0*/  @!P1 LOP3.LUT R59, R59, R58, RZ, 0x3c, !PT ;  /* 0x0000003a3b3b9212 */ /* 0x000fc800078e3cff */
[----:B------:R-:W-:Y:S01]  /*275d0*/  MOV R109, R105 ;  /* 0x00000069006d7202 */ /* 0x000fe20000000f00 */
[----:B------:R0:W-:Y:S04]  /*275e0*/  @!P1 ST.E.64 desc[UR46][R4.64], R58 ;  /* 0x0000003a04009985 */ /* 0x0001e8000c101b2e */
[----:B------:R1:W-:Y:S01]  /*275f0*/  @!P3 ST.E.64 desc[UR46][R2.64], R48 ;  /* 0x000000300200b985 */ /* 0x0003e2000c101b2e */
[-C--:B0-----:R-:W-:Y:S02]  /*27600*/  @!P2 LEA R4, P4, R112, R40.reuse, 0x2 ;  /* 0x000000287004a211 */ /* 0x081fe400078810ff */
[----:B-1----:R-:W-:Y:S01]  /*27610*/  @!P0 LEA R2, P5, R111, R40, 0x2 ;  /* 0x000000286f028211 */ /* 0x002fe200078a10ff */
[----:B------:R-:W-:Y:S01]  /*27620*/  IMAD.MOV.U32 R21, RZ, RZ, R13 ;  /* 0x000000ffff157224 */ /* 0x000fe200078e000d */
[----:B------:R-:W-:Y:S01]  /*27630*/  MOV R94, R77 ;  /* 0x0000004d005e7202 */ /* 0x000fe20000000f00 */
[----:B------:R-:W-:Y:S01]  /*27640*/  IMAD.MOV.U32 R77, RZ, RZ, R73 ;  /* 0x000000ffff4d7224 */ /* 0x000fe200078e0049 */
[----:B------:R-:W-:Y:S01]  /*27650*/  MOV R13, R9 ;  /* 0x00000009000d7202 */ /* 0x000fe20000000f00 */
[----:B------:R-:W-:Y:S01]  /*27660*/  IMAD.MOV.U32 R73, RZ, RZ, R72 ;  /* 0x000000ffff497224 */ /* 0x000fe200078e0048 */
[----:B------:R-:W2:Y:S01]  /*27670*/  LDL R9, [R1+0xc8] ;  /* 0x0000c80001097983 */ /* 0x000ea20000100800 */
[----:B------:R-:W-:-:S02]  /*27680*/  IMAD.MOV.U32 R72, RZ, RZ, R69 ;  /* 0x000000ffff487224 */ /* 0x000fc400078e0045 */
[----:B------:R-:W-:Y:S02]  /*27690*/  IMAD.MOV.U32 R104, RZ, RZ, R94 ;  /* 0x000000ffff687224 */ /* 0x000fe400078e005e */
[----:B------:R-:W-:Y:S02]  /*276a0*/  IMAD.MOV.U32 R94, RZ, RZ, R77 ;  /* 0x000000ffff5e7224 */ /* 0x000fe400078e004d */
[----:B------:R-:W-:Y:S02]  /*276b0*/  IMAD.MOV.U32 R69, RZ, RZ, R61 ;  /* 0x000000ffff457224 */ /* 0x000fe400078e003d */
[----:B------:R-:W-:Y:S01]  /*276c0*/  IMAD.MOV.U32 R77, RZ, RZ, R73 ;  /* 0x000000ffff4d7224 */ /* 0x000fe200078e0049 */
[----:B------:R-:W-:Y:S01]  /*276d0*/  MOV R73, R72 ;  /* 0x0000004800497202 */ /* 0x000fe20000000f00 */
        /* <DEDUP_REMOVED lines=9> */
[----:B------:R-:W-:Y:S01]  /*27770*/  IMAD.MOV.U32 R73, RZ, RZ, R72 ;  /* 0x000000ffff497224 */ /* 0x000fe200078e0048 */
[----:B-----5:R-:W-:Y:S01]  /*27780*/  @!P2 LEA.HI.X R5, R112, R41, R116, 0x2, P4 ;  /* 0x000000297005a211 */ /* 0x020fe200020f1474 */
[----:B------:R-:W-:-:S05]  /*27790*/  IMAD.MOV.U32 R112, RZ, RZ, R109 ;  /* 0x000000ffff707224 */ /* 0x000fca00078e006d */
[----:B------:R-:W-:Y:S02]  /*277a0*/  @!P0 LEA.HI.X R3, R111, R41, R112, 0x2, P5 ;  /* 0x000000296f038211 */ /* 0x000fe400028f1470 */
[----:B------:R-:W5:Y:S01]  /*277b0*/  LDL R111, [R1+0x170] ;  /* 0x00017000016f7983 */ /* 0x000f620000100800 */
[----:B------:R-:W-:Y:S02]  /*277c0*/  IMAD.MOV.U32 R109, RZ, RZ, R105 ;  /* 0x000000ffff6d7224 */ /* 0x000fe400078e0069 */
[----:B------:R-:W-:Y:S02]  /*277d0*/  IMAD.MOV.U32 R105, RZ, RZ, R104 ;  /* 0x000000ffff697224 */ /* 0x000fe400078e0068 */
[----:B------:R-:W-:Y:S02]  /*277e0*/  IMAD.MOV.U32 R104, RZ, RZ, R94 ;  /* 0x000000ffff687224 */ /* 0x000fe400078e005e */
[----:B------:R-:W-:Y:S02]  /*277f0*/  IMAD.MOV.U32 R94, RZ, RZ, R77 ;  /* 0x000000ffff5e7224 */ /* 0x000fe400078e004d */
[----:B----4-:R-:W-:-:S02]  /*27800*/  IMAD.MOV.U32 R54, RZ, RZ, R42 ;  /* 0x000000ffff367224 */ /* 0x010fc400078e002a */
[----:B------:R-:W-:Y:S02]  /*27810*/  IMAD.MOV.U32 R42, RZ, RZ, R21 ;  /* 0x000000ffff2a7224 */ /* 0x000fe400078e0015 */
[----:B------:R-:W-:Y:S02]  /*27820*/  IMAD.MOV.U32 R21, RZ, RZ, R11 ;  /* 0x000000ffff157224 */ /* 0x000fe400078e000b */
[----:B------:R-:W-:Y:S02]  /*27830*/  IMAD.MOV.U32 R11, RZ, RZ, R10 ;  /* 0x000000ffff0b7224 */ /* 0x000fe400078e000a */
[----:B------:R-:W-:Y:S01]  /*27840*/  IMAD.MOV.U32 R10, RZ, RZ, R8 ;  /* 0x000000ffff0a7224 */ /* 0x000fe200078e0008 */
[----:B------:R-:W-:Y:S01]  /*27850*/  MOV R77, R21 ;  /* 0x00000015004d7202 */ /* 0x000fe20000000f00 */
[----:B------:R-:W-:Y:S01]  /*27860*/  IMAD.MOV.U32 R55, RZ, RZ, R54 ;  /* 0x000000ffff377224 */ /* 0x000fe200078e0036 */
[----:B------:R-:W4:Y:S01]  /*27870*/  LDL R8, [R1+0xa8] ;  /* 0x0000a80001087983 */ /* 0x000f220000100800 */
[----:B------:R-:W-:-:S03]  /*27880*/  IMAD.MOV.U32 R21, RZ, RZ, R10 ;  /* 0x000000ffff157224 */ /* 0x000fc600078e000a */
[----:B------:R-:W3:Y:S01]  /*27890*/  LDL R10, [R1+0x148] ;  /* 0x00014800010a7983 */ /* 0x000ee20000100800 */
[----:B------:R-:W-:-:S03]  /*278a0*/  IMAD.MOV.U32 R54, RZ, RZ, R42 ;  /* 0x000000ffff367224 */ /* 0x000fc600078e002a */
[----:B------:R-:W4:Y:S02]  /*278b0*/  LDL R42, [R1+0x13c] ;  /* 0x00013c00012a7983 */ /* 0x000f240000100800 */
[----:B------:R-:W-:Y:S02]  /*278c0*/  MOV R72, R54 ;  /* 0x0000003600487202 */ /* 0x000fe40000000f00 */
[----:B------:R-:W4:Y:S01]  /*278d0*/  LDL R54, [R1+0x140] ;  /* 0x0001400001367983 */ /* 0x000f220000100800 */
[----:B------:R-:W-:Y:S02]  /*278e0*/  ISETP.GE.AND P3, PT, R108, UR4, PT ;  /* 0x000000046c007c0c */ /* 0x000fe4000bf66270 */
[----:B------:R-:W-:Y:S01]  /*278f0*/  ISETP.GE.AND P1, PT, R110, UR4, PT ;  /* 0x000000046e007c0c */ /* 0x000fe2000bf26270 */
[----:B------:R-:W-:Y:S02]  /*27900*/  @!P2 IMAD.MOV.U32 R6, RZ, RZ, R113 ;  /* 0x000000ffff06a224 */ /* 0x000fe400078e0071 */
[----:B------:R-:W-:-:S05]  /*27910*/  @!P2 IMAD.MOV.U32 R7, RZ, RZ, R70 ;  /* 0x000000ffff07a224 */ /* 0x000fca00078e0046 */
[----:B------:R0:W-:Y:S01]  /*27920*/  @!P2 ST.E.64 desc[UR46][R4.64], R6 ;  /* 0x000000060400a985 */ /* 0x0001e2000c101b2e */
[----:B------:R-:W-:-:S03]  /*27930*/  ISETP.GE.AND P2, PT, R106, UR4, PT ;  /* 0x000000046a007c0c */ /* 0x000fc6000bf46270 */
[----:B------:R1:W-:Y:S01]  /*27940*/  @!P0 ST.E.64 desc[UR46][R2.64], R50 ;  /* 0x0000003202008985 */ /* 0x0003e2000c101b2e */
[----:B------:R-:W-:Y:S02]  /*27950*/  ISETP.GE.AND P0, PT, R100, UR4, PT ;  /* 0x0000000464007c0c */ /* 0x000fe4000bf06270 */
[-C--:B0-----:R-:W-:Y:S02]  /*27960*/  @!P1 LEA R4, P4, R110, R40.reuse, 0x2 ;  /* 0x000000286e049211 */ /* 0x081fe400078810ff */
[----:B-1----:R-:W-:-:S04]  /*27970*/  @!P3 LEA R2, P5, R108, R40, 0x2 ;  /* 0x000000286c02b211 */ /* 0x002fc800078a10ff */
[----:B------:R-:W-:Y:S01]  /*27980*/  @!P3 LEA.HI.X R3, R108, R41, R109, 0x2, P5 ;  /* 0x000000296c03b211 */ /* 0x000fe200028f146d */
[----:B------:R-:W-:Y:S02]  /*27990*/  IMAD.MOV.U32 R108, RZ, RZ, R105 ;  /* 0x000000ffff6c7224 */ /* 0x000fe400078e0069 */
[----:B------:R-:W-:Y:S01]  /*279a0*/  IMAD.MOV.U32 R105, RZ, RZ, R94 ;  /* 0x000000ffff697224 */ /* 0x000fe200078e005e */
[----:B------:R-:W-:Y:S01]  /*279b0*/  MOV R94, R73 ;  /* 0x00000049005e7202 */ /* 0x000fe20000000f00 */
[----:B------:R-:W-:Y:S02]  /*279c0*/  IMAD.MOV.U32 R73, RZ, RZ, R53 ;  /* 0x000000ffff497224 */ /* 0x000fe400078e0035 */
[----:B------:R-:W-:Y:S02]  /*279d0*/  @!P3 IMAD.MOV.U32 R53, RZ, RZ, R60 ;  /* 0x000000ffff35b224 */ /* 0x000fe400078e003c */
[----:B------:R-:W-:Y:S02]  /*279e0*/  @!P2 IMAD.MOV.U32 R6, RZ, RZ, R71 ;  /* 0x000000ffff06a224 */ /* 0x000fe400078e0047 */
[----:B------:R-:W-:Y:S01]  /*279f0*/  @!P2 IMAD.MOV.U32 R7, RZ, RZ, R75 ;  /* 0x000000ffff07a224 */ /* 0x000fe200078e004b */
[----:B-----5:R-:W-:-:S05]  /*27a00*/  @!P1 LEA.HI.X R5, R110, R41, R111, 0x2, P4 ;  /* 0x000000296e059211 */ /* 0x020fca00020f146f */
[----:B------:R0:W-:Y:S01]  /*27a10*/  @!P1 ST.E.64 desc[UR46][R4.64], R66 ;  /* 0x0000004204009985 */ /* 0x0001e2000c101b2e */
[----:B------:R-:W-:-:S03]  /*27a20*/  ISETP.GE.AND P1, PT, R102, UR4, PT ;  /* 0x0000000466007c0c */ /* 0x000fc6000bf26270 */
[----:B------:R1:W-:Y:S01]  /*27a30*/  @!P3 ST.E.64 desc[UR46][R2.64], R52 ;  /* 0x000000340200b985 */ /* 0x0003e2000c101b2e */
[----:B------:R-:W-:Y:S02]  /*27a40*/  ISETP.GE.AND P3, PT, R95, UR4, PT ;  /* 0x000000045f007c0c */ /* 0x000fe4000bf66270 */
[-C--:B0-----:R-:W-:Y:S02]  /*27a50*/  @!P2 LEA R4, P4, R106, R40.reuse, 0x2 ;  /* 0x000000286a04a211 */ /* 0x081fe400078810ff */
[----:B-1----:R-:W-:Y:S02]  /*27a60*/  @!P0 LEA R2, P5, R100, R40, 0x2 ;  /* 0x0000002864028211 */ /* 0x002fe400078a10ff */
[-C--:B------:R-:W-:Y:S02]  /*27a70*/  @!P2 LEA.HI.X R5, R106, R41.reuse, R108, 0x2, P4 ;  /* 0x000000296a05a211 */ /* 0x080fe400020f146c */
[----:B------:R-:W-:Y:S01]  /*27a80*/  @!P0 LEA.HI.X R3, R100, R41, R105, 0x2, P5 ;  /* 0x0000002964038211 */ /* 0x000fe200028f1469 */
[----:B------:R-:W-:Y:S01]  /*27a90*/  IMAD.MOV.U32 R100, RZ, RZ, R94 ;  /* 0x000000ffff647224 */ /* 0x000fe200078e005e */
[----:B------:R-:W-:Y:S01]  /*27aa0*/  MOV R94, R73 ;  /* 0x00000049005e7202 */ /* 0x000fe20000000f00 */
[----:B------:R-:W-:Y:S01]  /*27ab0*/  IMAD.MOV.U32 R73, RZ, RZ, R63 ;  /* 0x000000ffff497224 */ /* 0x000fe200078e003f */
[----:B------:R0:W-:Y:S01]  /*27ac0*/  @!P2 ST.E.64 desc[UR46][R4.64], R6 ;  /* 0x000000060400a985 */ /* 0x0001e2000c101b2e */
[----:B------:R-:W-:Y:S01]  /*27ad0*/  ISETP.GE.AND P2, PT, R77, UR4, PT ;  /* 0x000000044d007c0c */ /* 0x000fe2000bf46270 */
[----:B------:R-:W-:-:S05]  /*27ae0*/  @!P0 IMAD.MOV.U32 R63, RZ, RZ, R68 ;  /* 0x000000ffff3f8224 */ /* 0x000fca00078e0044 */
[----:B------:R1:W-:Y:S01]  /*27af0*/  @!P0 ST.E.64 desc[UR46][R2.64], R62 ;  /* 0x0000003e02008985 */ /* 0x0003e2000c101b2e */
[----:B------:R-:W-:Y:S02]  /*27b00*/  ISETP.GE.AND P0, PT, R72, UR4, PT ;  /* 0x0000000448007c0c */ /* 0x000fe4000bf06270 */
[CC--:B0-----:R-:W-:Y:S01]  /*27b10*/  @!P1 LEA R4, P4, R102.reuse, R40.reuse, 0x2 ;  /* 0x0000002866049211 */ /* 0x0c1fe200078810ff */
[----:B------:R-:W-:Y:S02]  /*27b20*/  @!P1 IMAD.MOV.U32 R6, RZ, RZ, R79 ;  /* 0x000000ffff069224 */ /* 0x000fe400078e004f */
[----:B------:R-:W-:Y:S01]  /*27b30*/  @!P1 IMAD.MOV.U32 R7, RZ, RZ, R83 ;  /* 0x000000ffff079224 */ /* 0x000fe200078e0053 */
[----:B------:R-:W-:Y:S02]  /*27b40*/  @!P1 LEA.HI.X R5, R102, R41, R104, 0x2, P4 ;  /* 0x0000002966059211 */ /* 0x000fe400020f1468 */
[----:B-1----:R-:W-:Y:S01]  /*27b50*/  @!P3 LEA R2, P5, R95, R40, 0x2 ;  /* 0x000000285f02b211 */ /* 0x002fe200078a10ff */
[----:B------:R-:W-:-:S02]  /*27b60*/  @!P3 IMAD.MOV.U32 R75, RZ, RZ, R76 ;  /* 0x000000ffff4bb224 */ /* 0x000fc400078e004c */
[----:B------:R0:W-:Y:S01]  /*27b70*/  @!P1 ST.E.64 desc[UR46][R4.64], R6 ;  /* 0x0000000604009985 */ /* 0x0001e2000c101b2e */
[----:B------:R-:W-:Y:S02]  /*27b80*/  ISETP.GE.AND P1, PT, R64, UR4, PT ;  /* 0x0000000440007c0c */ /* 0x000fe4000bf26270 */
[----:B------:R-:W-:-:S05]  /*27b90*/  @!P3 LEA.HI.X R3, R95, R41, R100, 0x2, P5 ;  /* 0x000000295f03b211 */ /* 0x000fca00028f1464 */
[----:B------:R1:W-:Y:S01]  /*27ba0*/  @!P3 ST.E.64 desc[UR46][R2.64], R74 ;  /* 0x0000004a0200b985 */ /* 0x0003e2000c101b2e */
[C---:B0-----:R-:W-:Y:S01]  /*27bb0*/  @!P2 LEA R4, P4, R77.reuse, R40, 0x2 ;  /* 0x000000284d04a211 */ /* 0x041fe200078810ff */
[----:B------:R-:W-:Y:S01]  /*27bc0*/  @!P2 IMAD.MOV.U32 R7, RZ, RZ, R87 ;  /* 0x000000ffff07a224 */ /* 0x000fe200078e0057 */
[----:B------:R-:W-:Y:S02]  /*27bd0*/  @!P2 MOV R6, R98 ;  /* 0x000000620006a202 */ /* 0x000fe40000000f00 */
[-C--:B------:R-:W-:Y:S02]  /*27be0*/  @!P2 LEA.HI.X R5, R77, R41.reuse, R94, 0x2, P4 ;  /* 0x000000294d05a211 */ /* 0x080fe400020f145e */
[----:B------:R-:W-:Y:S02]  /*27bf0*/  ISETP.GE.AND P3, PT, R57, UR4, PT ;  /* 0x0000000439007c0c */ /* 0x000fe4000bf66270 */
[C---:B-1----:R-:W-:Y:S01]  /*27c00*/  @!P0 LEA R2, P5, R72.reuse, R40, 0x2 ;  /* 0x0000002848028211 */ /* 0x042fe200078a10ff */
[----:B------:R0:W-:Y:S01]  /*27c10*/  @!P2 ST.E.64 desc[UR46][R4.64], R6 ;  /* 0x000000060400a985 */ /* 0x0001e2000c101b2e */
[----:B--2---:R-:W-:Y:S01]  /*27c20*/  ISETP.GE.AND P2, PT, R9, UR4, PT ;  /* 0x0000000409007c0c */ /* 0x004fe2000bf46270 */
[----:B------:R-:W-:Y:S01]  /*27c30*/  @!P0 IMAD.MOV.U32 R79, RZ, RZ, R80 ;  /* 0x000000ffff4f8224 */ /* 0x000fe200078e0050 */
[----:B------:R-:W-:-:S05]  /*27c40*/  @!P0 LEA.HI.X R3, R72, R41, R73, 0x2, P5 ;  /* 0x0000002948038211 */ /* 0x000fca00028f1449 */
[----:B------:R1:W-:Y:S01]  /*27c50*/  @!P0 ST.E.64 desc[UR46][R2.64], R78 ;  /* 0x0000004e02008985 */ /* 0x0003e2000c101b2e */
[----:B------:R-:W-:Y:S02]  /*27c60*/  ISETP.GE.AND P0, PT, R55, UR4, PT ;  /* 0x0000000437007c0c */ /* 0x000fe4000bf06270 */
[CC--:B0-----:R-:W-:Y:S01]  /*27c70*/  @!P1 LEA R4, P4, R64.reuse, R40.reuse, 0x2 ;  /* 0x0000002840049211 */ /* 0x0c1fe200078810ff */
[----:B------:R-:W-:Y:S02]  /*27c80*/  @!P1 IMAD.MOV.U32 R6, RZ, RZ, R103 ;  /* 0x000000ffff069224 */ /* 0x000fe400078e0067 */
[----:B------:R-:W-:Y:S01]  /*27c90*/  @!P1 IMAD.MOV.U32 R7, RZ, RZ, R91 ;  /* 0x000000ffff079224 */ /* 0x000fe200078e005b */
[----:B------:R-:W-:Y:S02]  /*27ca0*/  @!P1 LEA.HI.X R5, R64, R41, R69, 0x2, P4 ;  /* 0x0000002940059211 */ /* 0x000fe400020f1445 */
[----:B------:R-:W-:Y:S02]  /*27cb0*/  ISETP.GE.AND P4, PT, R43, UR4, PT ;  /* 0x000000042b007c0c */ /* 0x000fe4000bf86270 */
[----:B-1----:R-:W-:Y:S01]  /*27cc0*/  @!P3 LEA R2, P5, R57, R40, 0x2 ;  /* 0x000000283902b211 */ /* 0x002fe200078a10ff */
[----:B------:R0:W-:Y:S01]  /*27cd0*/  @!P1 ST.E.64 desc[UR46][R4.64], R6 ;  /* 0x0000000604009985 */ /* 0x0001e2000c101b2e */
[----:B------:R-:W-:-:S02]  /*27ce0*/  @!P3 IMAD.MOV.U32 R83, RZ, RZ, R84 ;  /* 0x000000ffff53b224 */ /* 0x000fc400078e0054 */
[----:B------:R-:W-:-:S05]  /*27cf0*/  @!P3 LEA.HI.X R3, R57, R41, R61, 0x2, P5 ;  /* 0x000000293903b211 */ /* 0x000fca00028f143d */
[----:B------:R1:W-:Y:S01]  /*27d00*/  @!P3 ST.E.64 desc[UR46][R2.64], R82 ;  /* 0x000000520200b985 */ /* 0x0003e2000c101b2e */
[CC--:B0-----:R-:W-:Y:S01]  /*27d10*/  @!P2 LEA R4, P1, R9.reuse, R40.reuse, 0x2 ;  /* 0x000000280904a211 */ /* 0x0c1fe200078210ff */
[----:B------:R-:W-:Y:S02]  /*27d20*/  @!P2 IMAD.MOV.U32 R6, RZ, RZ, R107 ;  /* 0x000000ffff06a224 */ /* 0x000fe400078e006b */
[----:B------:R-:W-:Y:S01]  /*27d30*/  @!P2 IMAD.MOV.U32 R7, RZ, RZ, R114 ;  /* 0x000000ffff07a224 */ /* 0x000fe200078e0072 */
[----:B---3--:R-:W-:Y:S02]  /*27d40*/  @!P2 LEA.HI.X R5, R9, R41, R10, 0x2, P1 ;  /* 0x000000290905a211 */ /* 0x008fe400008f140a */
[----:B------:R-:W-:Y:S02]  /*27d50*/  ISETP.GE.AND P1, PT, R39, UR4, PT ;  /* 0x0000000427007c0c */ /* 0x000fe4000bf26270 */
[----:B-1----:R-:W-:Y:S01]  /*27d60*/  @!P0 LEA R2, P5, R55, R40, 0x2 ;  /* 0x0000002837028211 */ /* 0x002fe200078a10ff */
[----:B------:R0:W-:Y:S01]  /*27d70*/  @!P2 ST.E.64 desc[UR46][R4.64], R6 ;  /* 0x000000060400a985 */ /* 0x0001e2000c101b2e */
[----:B----4-:R-:W-:Y:S01]  /*27d80*/  MOV R10, R8 ;  /* 0x00000008000a7202 */ /* 0x010fe20000000f00 */
[----:B------:R-:W-:Y:S01]  /*27d90*/  @!P0 IMAD.MOV.U32 R87, RZ, RZ, R88 ;  /* 0x000000ffff578224 */ /* 0x000fe200078e0058 */
[----:B------:R-:W-:-:S02]  /*27da0*/  @!P4 LEA R8, P3, R43, R40, 0x2 ;  /* 0x000000282b08c211 */ /* 0x000fc400078610ff */
[-C--:B------:R-:W-:Y:S02]  /*27db0*/  @!P0 LEA.HI.X R3, R55, R41.reuse, R56, 0x2, P5 ;  /* 0x0000002937038211 */ /* 0x080fe400028f1438 */
[----:B------:R-:W-:Y:S02]  /*27dc0*/  ISETP.GE.AND P2, PT, R21, UR4, PT ;  /* 0x0000000415007c0c */ /* 0x000fe4000bf46270 */
[----:B------:R-:W-:Y:S01]  /*27dd0*/  @!P4 LEA.HI.X R9, R43, R41, R54, 0x2, P3 ;  /* 0x000000292b09c211 */ /* 0x000fe200018f1436 */
[----:B------:R1:W-:Y:S01]  /*27de0*/  @!P0 ST.E.64 desc[UR46][R2.64], R86 ;  /* 0x0000005602008985 */ /* 0x0003e2000c101b2e */
[----:B------:R-:W-:Y:S02]  /*27df0*/  ISETP.GE.AND P3, PT, R15, UR4, PT ;  /* 0x000000040f007c0c */ /* 0x000fe4000bf66270 */
[----:B0-----:R-:W-:Y:S02]  /*27e00*/  @!P1 LEA R4, P0, R39, R40, 0x2 ;  /* 0x0000002827049211 */ /* 0x001fe400078010ff */
[----:B------:R-:W-:-:S02]  /*27e10*/  ISETP.GE.AND P5, PT, R13, UR4, PT ;  /* 0x000000040d007c0c */ /* 0x000fc4000bfa6270 */
[----:B------:R-:W-:Y:S01]  /*27e20*/  @!P1 LEA.HI.X R5, R39, R41, R42, 0x2, P0 ;  /* 0x0000002927059211 */ /* 0x000fe200000f142a */
[----:B-1----:R-:W-:Y:S02]  /*27e30*/  @!P4 IMAD.MOV.U32 R2, RZ, RZ, R115 ;  /* 0x000000ffff02c224 */ /* 0x002fe400078e0073 */
[----:B------:R-:W-:Y:S01]  /*27e40*/  @!P4 IMAD.MOV.U32 R3, RZ, RZ, R122 ;  /* 0x000000ffff03c224 */ /* 0x000fe200078e007a */
[----:B------:R-:W-:-:S04]  /*27e50*/  @!P1 MOV R91, R92 ;  /* 0x0000005c005b9202 */ /* 0x000fc80000000f00 */
[----:B------:R0:W-:Y:S01]  /*27e60*/  @!P4 ST.E.64 desc[UR46][R8.64], R2 ;  /* 0x000000020800c985 */ /* 0x0001e2000c101b2e */
[----:B------:R-:W-:Y:S01]  /*27e70*/  ISETP.GE.AND P4, PT, R11, UR4, PT ;  /* 0x000000040b007c0c */ /* 0x000fe2000bf86270 */
[----:B------:R-:W-:Y:S02]  /*27e80*/  @!P2 IMAD.MOV.U32 R6, RZ, RZ, R123 ;  /* 0x000000ffff06a224 */ /* 0x000fe400078e007b */
[----:B------:R1:W-:Y:S01]  /*27e90*/  @!P1 ST.E.64 desc[UR46][R4.64], R90 ;  /* 0x0000005a04009985 */ /* 0x0003e2000c101b2e */
[----:B------:R-:W-:Y:S01]  /*27ea0*/  @!P2 IMAD.MOV.U32 R7, RZ, RZ, R125 ;  /* 0x000000ffff07a224 */ /* 0x000fe200078e007d */
[----:B0-----:R-:W-:-:S04]  /*27eb0*/  @!P2 LEA R2, P0, R21, R40, 0x2 ;  /* 0x000000281502a211 */ /* 0x001fc800078010ff */
[-C--:B------:R-:W-:Y:S02]  /*27ec0*/  @!P2 LEA.HI.X R3, R21, R41.reuse, R38, 0x2, P0 ;  /* 0x000000291503a211 */ /* 0x080fe400000f1426 */
[C---:B-1----:R-:W-:Y:S01]  /*27ed0*/  @!P3 LEA R4, P0, R15.reuse, R40, 0x2 ;  /* 0x000000280f04b211 */ /* 0x042fe200078010ff */
[----:B------:R-:W-:Y:S02]  /*27ee0*/  @!P3 IMAD.MOV.U32 R97, RZ, RZ, R99 ;  /* 0x000000ffff61b224 */ /* 0x000fe400078e0063 */
[----:B------:R0:W-:Y:S01]  /*27ef0*/  @!P2 ST.E.64 desc[UR46][R2.64], R6 ;  /* 0x000000060200a985 */ /* 0x0001e2000c101b2e */
[----:B------:R-:W-:-:S05]  /*27f00*/  @!P3 LEA.HI.X R5, R15, R41, R20, 0x2, P0 ;  /* 0x000000290f05b211 */ /* 0x000fca00000f1414 */
[----:B------:R1:W-:Y:S01]  /*27f10*/  @!P3 ST.E.64 desc[UR46][R4.64], R96 ;  /* 0x000000600400b985 */ /* 0x0003e2000c101b2e */
[-C--:B0-----:R-:W-:Y:S02]  /*27f20*/  @!P5 LEA R2, P1, R13, R40.reuse, 0x2 ;  /* 0x000000280d02d211 */ /* 0x081fe400078210ff */
[----:B------:R-:W-:Y:S02]  /*27f30*/  @!P4 LEA R6, P2, R11, R40, 0x2 ;  /* 0x000000280b06c211 */ /* 0x000fe400078410ff */
[-C--:B------:R-:W-:Y:S01]  /*27f40*/  @!P5 LEA.HI.X R3, R13, R41.reuse, R14, 0x2, P1 ;  /* 0x000000290d03d211 */ /* 0x080fe200008f140e */
[----:B-1----:R-:W-:Y:S01]  /*27f50*/  @!P5 IMAD.MOV.U32 R4, RZ, RZ, R129 ;  /* 0x000000ffff04d224 */ /* 0x002fe200078e0081 */
[----:B------:R-:W-:Y:S01]  /*27f60*/  @!P4 LEA.HI.X R7, R11, R41, R12, 0x2, P2 ;  /* 0x000000290b07c211 */ /* 0x000fe200010f140c */
[----:B------:R-:W-:-:S05]  /*27f70*/  @!P5 IMAD.MOV.U32 R5, RZ, RZ, R131 ;  /* 0x000000ffff05d224 */ /* 0x000fca00078e0083 */
        /* <DEDUP_REMOVED lines=9> */
.L_x_3261:
[----:B------:R-:W0:Y:S01]  /*28010*/  LDL.LU R4, [R1+0x8c] ;  /* 0x00008c0001047983 */ /* 0x000e220000300800 */
[----:B------:R-:W-:Y:S01]  /*28020*/  ULDC.64 UR6, c[0x0][0xc08] ;  /* 0x0003020000067ab9 */ /* 0x000fe20000000a00 */
[----:B------:R-:W-:Y:S02]  /*28030*/  ULDC.64 UR4, c[0x0][0xc00] ;  /* 0x0003000000047ab9 */ /* 0x000fe40000000a00 */
[----:B------:R-:W2:Y:S01]  /*28040*/  LDL.LU R0, [R1+0x90] ;  /* 0x0000900001007983 */ /* 0x000ea20000300800 */
[----:B------:R-:W-:Y:S02]  /*28050*/  ISETP.NE.U32.AND P1, PT, RZ, UR6, PT ;  /* 0x00000006ff007c0c */ /* 0x000fe4000bf25070 */
[----:B------:R-:W-:Y:S01]  /*28060*/  ISETP.NE.U32.AND P0, PT, RZ, UR4, PT ;  /* 0x00000004ff007c0c */ /* 0x000fe2000bf05070 */
[----:B------:R-:W3:Y:S01]  /*28070*/  LDL R6, [R1+0x88] ;  /* 0x0000880001067983 */ /* 0x000ee20000100800 */
[----:B------:R-:W-:Y:S02]  /*28080*/  ISETP.NE.AND.EX P1, PT, RZ, UR7, PT, P1 ;  /* 0x00000007ff007c0c */ /* 0x000fe4000bf25310 */
[----:B------:R-:W-:-:S02]  /*28090*/  ISETP.NE.AND.EX P0, PT, RZ, UR5, PT, P0 ;  /* 0x00000005ff007c0c */ /* 0x000fc4000bf05300 */
[----:B------:R-:W-:Y:S01]  /*280a0*/  MOV R15, RZ ;  /* 0x000000ff000f7202 */ /* 0x000fe20000000f00 */
[----:B------:R-:W1:Y:S01]  /*280b0*/  S2R R28, SR_TID.X ;  /* 0x00000000001c7919 */ /* 0x000e620000002100 */
[----:B0-----:R-:W-:Y:S01]  /*280c0*/  IADD3 R2, P2, R4, UR4, RZ ;  /* 0x0000000404027c10 */ /* 0x001fe2000ff5e0ff */
[----:B------:R-:W-:-:S03]  /*280d0*/  ULDC UR4, c[0x0][0xa88] ;  /* 0x0002a20000047ab9 */ /* 0x000fc60000000800 */
[----:B--2---:R-:W-:-:S03]  /*280e0*/  IADD3.X R3, R0, UR5, RZ, P2, !PT ;  /* 0x0000000500037c10 */ /* 0x004fc600097fe4ff */
        /* <DEDUP_REMOVED lines=12> */
[----:B--2---:R-:W-:-:S07]  /*281b0*/  IMAD.IADD R20, R20, 0x1, -R5 ;  /* 0x0000000114147824 */ /* 0x004fce00078e0a05 */
.L_x_3280:
        /* <DEDUP_REMOVED lines=9> */
[----:B0-----:R-:W-:Y:S01]  /*28250*/  IMAD R0, R20, R29, RZ ;  /* 0x0000001d14007224 */ /* 0x001fe200078e02ff */
[----:B--2---:R-:W-:-:S04]  /*28260*/  IADD3 R27, R2, -0x80, R28 ;  /* 0xffffff80021b7810 */ /* 0x004fc80007ffe01c */
[----:B------:R-:W-:-:S13]  /*28270*/  ISETP.GE.AND P0, PT, R27, R0, PT ;  /* 0x000000001b00720c */ /* 0x000fda0003f06270 */
[----:B------:R-:W-:Y:S05]  /*28280*/  @P0 BRA `(.L_x_3282) ;  /* 0x0000000000b00947 */ /* 0x000fea0003800000 */
[----:B------:R-:W2:Y:S01]  /*28290*/  LDL.LU R30, [R1+0xa4] ;  /* 0x0000a400011e7983 */ /* 0x000ea20000300800 */
        /* <DEDUP_REMOVED lines=20> */
[----:B----4-:R-:W-:Y:S02]  /*283e0*/  @P0 SHF.R.U32.HI R21, RZ, R37, R0 ;  /* 0x00000025ff150219 */ /* 0x010fe40000011600 */
[----:B------:R-:W-:Y:S01]  /*283f0*/  IADD3 R10, P0, P1, R12, R10, R15 ;  /* 0x0000000a0c0a7210 */ /* 0x000fe2000791e00f */
[----:B------:R-:W-:Y:S01]  /*28400*/  IMAD.IADD R12, R13, 0x1, R3 ;  /* 0x000000010d0c7824 */ /* 0x000fe200078e0203 */
[----:B------:R-:W-:Y:S01]  /*28410*/  IADD3 R11, R31, R11, RZ ;  /* 0x0000000b1f0b7210 */ /* 0x000fe20007ffe0ff */
[----:B------:R-:W-:-:S04]  /*28420*/  IMAD.MOV R0, RZ, RZ, -R21 ;  /* 0x000000ffff007224 */ /* 0x000fc800078e0a15 */
[----:B------:R-:W-:Y:S01]  /*28430*/  IMAD R3, R29, R0, R27 ;  /* 0x000000001d037224 */ /* 0x000fe200078e021b */
[----:B------:R-:W-:-:S04]  /*28440*/  IADD3.X R0, R12, R11, R14, P0, P1 ;  /* 0x0000000b0c007210 */ /* 0x000fc800007e240e */
[----:B------:R-:W-:Y:S02]  /*28450*/  SHF.R.S32.HI R11, RZ, 0x1f, R3 ;  /* 0x0000001fff0b7819 */ /* 0x000fe40000011403 */
[----:B--2---:R-:W-:-:S05]  /*28460*/  SEL R37, R30, RZ, P3 ;  /* 0x000000ff1e257207 */ /* 0x004fca0001800000 */
[-C--:B------:R-:W-:Y:S02]  /*28470*/  IMAD R13, R5, R37.reuse, RZ ;  /* 0x00000025050d7224 */ /* 0x080fe400078e02ff */
[----:B------:R-:W-:-:S04]  /*28480*/  IMAD.WIDE.U32 R4, R4, R37, RZ ;  /* 0x0000002504047225 */ /* 0x000fc800078e00ff */
[----:B------:R-:W-:Y:S01]  /*28490*/  IMAD.IADD R2, R13, 0x1, R5 ;  /* 0x000000010d027824 */ /* 0x000fe200078e0205 */
[----:B------:R-:W-:Y:S02]  /*284a0*/  IADD3 R4, P0, P1, R21, R10, R4 ;  /* 0x0000000a15047210 */ /* 0x000fe4000791e004 */
        /* <DEDUP_REMOVED lines=10> */
.L_x_3282:
[----:B------:R-:W-:Y:S05]  /*28550*/  BSYNC B1 ;  /* 0x0000000000017941 */ /* 0x000fea0003800000 */
.L_x_3281:
[----:B------:R-:W-:Y:S05]  /*28560*/  @P2 BRA `(.L_x_3275) ;  /* 0x0000000800a02947 */ /* 0x000fea0003800000 */
[----:B0-----:R-:W2:Y:S01]  /*28570*/  LDL.LU R8, [R1+0x50] ;  /* 0x0000500001087983 */ /* 0x001ea20000300800 */
[----:B------:R-:W0:Y:S01]  /*28580*/  LDC R9, c[0x0][0xbe8] ;  /* 0x0002fa00ff097b82 */ /* 0x000e220000000800 */
[----:B------:R-:W-:Y:S01]  /*28590*/  IADD3 R4, R28, -0x80, RZ ;  /* 0xffffff801c047810 */ /* 0x000fe20007ffe0ff */
[----:B------:R-:W-:Y:S02]  /*285a0*/  ULDC.64 UR4, c[0x0][0xaa0] ;  /* 0x0002a80000047ab9 */ /* 0x000fe40000000a00 */
[----:B------:R-:W-:Y:S01]  /*285b0*/  IMAD R0, R14, UR4, RZ ;  /* 0x000000040e007c24 */ /* 0x000fe2000f8e02ff */
[----:B------:R-:W-:Y:S01]  /*285c0*/  SHF.R.S32.HI R11, RZ, 0x1f, R4 ;  /* 0x0000001fff0b7819 */ /* 0x000fe20000011404 */
[----:B------:R-:W-:-:S04]  /*285d0*/  IMAD.WIDE.U32 R2, R15, UR4, RZ ;  /* 0x000000040f027c25 */ /* 0x000fc8000f8e00ff */
[----:B------:R-:W-:Y:S01]  /*285e0*/  IMAD R5, R15, UR5, R0 ;  /* 0x000000050f057c24 */ /* 0x000fe2000f8e0200 */
[----:B------:R-:W-:Y:S01]  /*285f0*/  LEA.HI R0, R11, R4, RZ, 0x3 ;  /* 0x000000040b007211 */ /* 0x000fe200078f18ff */
[----:B------:R-:W-:Y:S02]  /*28600*/  ULDC.64 UR4, c[0x0][0xae8] ;  /* 0x0002ba0000047ab9 */ /* 0x000fe40000000a00 */
[----:B------:R-:W-:Y:S01]  /*28610*/  IMAD.IADD R3, R3, 0x1, R5 ;  /* 0x0000000103037824 */ /* 0x000fe200078e0205 */
[----:B------:R-:W-:Y:S01]  /*28620*/  LOP3.LUT R13, R0, 0xfffffff8, RZ, 0xc0, !PT ;  /* 0xfffffff8000d7812 */ /* 0x000fe200078ec0ff */
[----:B------:R-:W-:-:S04]  /*28630*/  IMAD.WIDE.U32 R2, R220, UR4, R2 ;  /* 0x00000004dc027c25 */ /* 0x000fc8000f8e0002 */
[----:B------:R-:W-:Y:S01]  /*28640*/  IMAD.IADD R0, R4, 0x1, -R13 ;  /* 0x0000000104007824 */ /* 0x000fe200078e0a0d */
[----:B0-----:R-:W-:Y:S01]  /*28650*/  ISETP.NE.AND P0, PT, R9, 0x1, PT ;  /* 0x000000010900780c */ /* 0x001fe20003f05270 */
[----:B------:R-:W-:Y:S01]  /*28660*/  IMAD R3, R220, UR5, R3 ;  /* 0x00000005dc037c24 */ /* 0x000fe2000f8e0203 */
[----:B------:R-:W-:Y:S01]  /*28670*/  ULDC.64 UR4, c[0x0][0xaf0] ;  /* 0x0002bc0000047ab9 */ /* 0x000fe20000000a00 */
[----:B------:R-:W-:Y:S02]  /*28680*/  IMAD R0, R0, 0x20, R219 ;  /* 0x0000002000007824 */ /* 0x000fe400078e02db */
[----:B------:R-:W-:Y:S02]  /*28690*/  IMAD R4, R24, UR4, RZ ;  /* 0x0000000418047c24 */ /* 0x000fe4000f8e02ff */
[----:B------:R-:W-:-:S06]  /*286a0*/  IMAD.WIDE.U32 R2, R25, UR4, R2 ;  /* 0x0000000419027c25 */ /* 0x000fcc000f8e0002 */
[----:B------:R-:W0:Y:S08]  /*286b0*/  @P0 LDC R7, c[0x0][0xbec] ;  /* 0x0002fb00ff070b82 */ /* 0x000e300000000800 */
[----:B------:R-:W1:Y:S01]  /*286c0*/  @P0 LDC R11, c[0x0][0xbf0] ;  /* 0x0002fc00ff0b0b82 */ /* 0x000e620000000800 */
[----:B--2---:R-:W-:Y:S02]  /*286d0*/  IMAD.IADD R6, R8, 0x1, R0 ;  /* 0x0000000108067824 */ /* 0x004fe400078e0200 */
[----:B------:R-:W-:-:S02]  /*286e0*/  IMAD.IADD R10, R219, 0x1, R8 ;  /* 0x00000001db0a7824 */ /* 0x000fc400078e0208 */
[----:B0-----:R-:W-:-:S04]  /*286f0*/  @P0 IMAD.HI.U32 R0, R6, R7, RZ ;  /* 0x0000000706000227 */ /* 0x001fc800078e00ff */
[----:B------:R-:W-:Y:S01]  /*28700*/  IMAD.MOV.U32 R5, RZ, RZ, R6 ;  /* 0x000000ffff057224 */ /* 0x000fe200078e0006 */
[----:B-1----:R-:W-:Y:S01]  /*28710*/  @P0 SHF.R.U32.HI R5, RZ, R11, R0 ;  /* 0x0000000bff050219 */ /* 0x002fe20000011600 */
[----:B------:R-:W-:Y:S01]  /*28720*/  IMAD R7, R25, UR5, R4 ;  /* 0x0000000519077c24 */ /* 0x000fe2000f8e0204 */
[----:B------:R-:W-:Y:S02]  /*28730*/  ULDC.64 UR4, c[0x0][0xae0] ;  /* 0x0002b80000047ab9 */ /* 0x000fe40000000a00 */
[--C-:B------:R-:W-:Y:S02]  /*28740*/  SHF.R.S32.HI R0, RZ, 0x1f, R5.reuse ;  /* 0x0000001fff007819 */ /* 0x100fe40000011405 */
[----:B------:R-:W-:Y:S01]  /*28750*/  IADD3 R3, R3, R7, RZ ;  /* 0x0000000703037210 */ /* 0x000fe20007ffe0ff */
[----:B------:R-:W-:Y:S02]  /*28760*/  IMAD.MOV R7, RZ, RZ, -R5 ;  /* 0x000000ffff077224 */ /* 0x000fe400078e0a05 */
[----:B------:R-:W-:-:S02]  /*28770*/  IMAD R0, R0, UR4, RZ ;  /* 0x0000000400007c24 */ /* 0x000fc4000f8e02ff */
[----:B------:R-:W-:Y:S02]  /*28780*/  IMAD R7, R9, R7, R6 ;  /* 0x0000000709077224 */ /* 0x000fe400078e0206 */
[----:B------:R-:W-:-:S04]  /*28790*/  IMAD.WIDE.U32 R2, R5, UR4, R2 ;  /* 0x0000000405027c25 */ /* 0x000fc8000f8e0002 */
        /* <DEDUP_REMOVED lines=15> */
.L_x_3690:
        /* <DEDUP_REMOVED lines=26> */
.L_x_3285:
[----:B------:R-:W-:Y:S05]  /*28a30*/  BSYNC B1 ;  /* 0x0000000000017941 */ /* 0x000fea0003800000 */
.L_x_3284:
[----:B------:R-:W-:-:S03]  /*28a40*/  UMOV UR4, 0xffffffff ;  /* 0xffffffff00047882 */ /* 0x000fc60000000000 */
[----:B------:R-:W-:Y:S05]  /*28a50*/  BRA.DIV UR4, `(.L_x_3286) ;  /* 0x000000fa04307947 */ /* 0x000fea000b800000 */
[----:B-1----:R1:W3:Y:S04]  /*28a60*/  SHFL.IDX PT, R3, R2, 0x1, 0x181f ;  /* 0x00381f0002037f89 */ /* 0x0022e800000e0000 */
[----:B--2---:R1:W2:Y:S02]  /*28a70*/  SHFL.IDX PT, R14, R0, 0x1, 0x181f ;  /* 0x00381f00000e7f89 */ /* 0x0042a400000e0000 */
.L_x_3694:
        /* <DEDUP_REMOVED lines=26> */
.L_x_3288:
[----:B------:R-:W-:Y:S05]  /*28c20*/  BSYNC B1 ;  /* 0x0000000000017941 */ /* 0x000fea0003800000 */
.L_x_3287:
[----:B------:R-:W-:-:S03]  /*28c30*/  UMOV UR4, 0xffffffff ;  /* 0xffffffff00047882 */ /* 0x000fc60000000000 */
[----:B------:R-:W-:Y:S05]  /*28c40*/  BRA.DIV UR4, `(.L_x_3289) ;  /* 0x000000f604fc7947 */ /* 0x000fea000b800000 */
[----:B---3--:R3:W4:Y:S04]  /*28c50*/  SHFL.IDX PT, R3, R2, 0x2, 0x181f ;  /* 0x00581f0002037f89 */ /* 0x00872800000e0000 */
[----:B--2---:R3:W2:Y:S02]  /*28c60*/  SHFL.IDX PT, R14, R0, 0x2, 0x181f ;  /* 0x00581f00000e7f89 */ /* 0x0046a400000e0000 */
.L_x_3698:
[----:B------:R-:W-:Y:S01]  /*28c70*/  IADD3 R4, R10, 0x40, RZ ;  /* 0x000000400a047810 */ /* 0x000fe20007ffe0ff */
[----:B------:R-:W-:Y:S03]  /*28c80*/  BSSY B1, `(.L_x_3290) ;  /* 0x0000019000017945 */ /* 0x000fe60003800000 */
[----:B------:R-:W-:-:S13]  /*28c90*/  ISETP.GE.AND P0, PT, R4, R21, PT ;  /* 0x000000150400720c */ /* 0x000fda0003f06270 */
[----:B------:R-:W-:Y:S05]  /*28ca0*/  @P0 BRA `(.L_x_3291) ;  /* 0x0000000000580947 */ /* 0x000fea0003800000 */
[----:B------:R-:W5:Y:S01]  /*28cb0*/  LDL R13, [R1+0x60] ;  /* 0x00006000010d7983 */ /* 0x000f620000100800 */
[----:B------:R-:W-:-:S03]  /*28cc0*/  ULDC UR4, c[0x0][0xac8] ;  /* 0x0002b20000047ab9 */ /* 0x000fc60000000800 */
[----:B------:R-:W3:Y:S04]  /*28cd0*/  LDL R11, [R1+0x64] ;  /* 0x00006400010b7983 */ /* 0x000ee80000100800 */
[----:B------:R-:W3:Y:S04]  /*28ce0*/  LDL R15, [R1+0x84] ;  /* 0x00008400010f7983 */ /* 0x000ee80000100800 */
[----:B------:R-:W3:Y:S04]  /*28cf0*/  LDL R20, [R1+0xa0] ;  /* 0x0000a00001147983 */ /* 0x000ee80000100800 */
[----:B------:R-:W3:Y:S01]  /*28d00*/  LDL R12, [R1+0x9c] ;  /* 0x00009c00010c7983 */ /* 0x000ee20000100800 */
[----:B------:R-:W-:-:S02]  /*28d10*/  ISETP.GE.AND P3, PT, R18, UR4, PT ;  /* 0x0000000412007c0c */ /* 0x000fc4000bf66270 */
[----:B------:R-:W-:-:S11]  /*28d20*/  ISETP.GE.AND P2, PT, R218, UR4, PT ;  /* 0x00000004da007c0c */ /* 0x000fd6000bf46270 */
[-C--:B--2---:R-:W-:Y:S02]  /*28d30*/  @!P3 LEA R8, P5, R18, R14.reuse, 0x1 ;  /* 0x0000000e1208b211 */ /* 0x084fe400078a08ff */
[----:B------:R-:W-:Y:S02]  /*28d40*/  @!P2 LEA R6, P4, R218, R14, 0x1 ;  /* 0x0000000eda06a211 */ /* 0x000fe400078808ff */
[----:B----4-:R-:W-:-:S05]  /*28d50*/  @!P3 LEA.HI.X R9, R18, R3, R19, 0x1, P5 ;  /* 0x000000031209b211 */ /* 0x010fca00028f0c13 */
[----:B------:R2:W-:Y:S01]  /*28d60*/  @!P3 ST.E.128 desc[UR46][R8.64], RZ ;  /* 0x000000ff0800b985 */ /* 0x0005e2000c101d2e */
[----:B-----5:R-:W-:Y:S02]  /*28d70*/  ISETP.GE.AND P1, PT, R13, UR4, PT ;  /* 0x000000040d007c0c */ /* 0x020fe4000bf26270 */
[----:B---3--:R-:W-:Y:S02]  /*28d80*/  ISETP.GE.AND P0, PT, R11, UR4, PT ;  /* 0x000000040b007c0c */ /* 0x008fe4000bf06270 */
        /* <DEDUP_REMOVED lines=8> */
.L_x_3291:
[----:B------:R-:W-:Y:S05]  /*28e10*/  BSYNC B1 ;  /* 0x0000000000017941 */ /* 0x000fea0003800000 */
.L_x_3290:
[----:B------:R-:W-:-:S03]  /*28e20*/  UMOV UR4, 0xffffffff ;  /* 0xffffffff00047882 */ /* 0x000fc60000000000 */
[----:B------:R-:W-:Y:S05]  /*28e30*/  BRA.DIV UR4, `(.L_x_3292) ;  /* 0x000000f604c87947 */ /* 0x000fea000b800000 */
[----:B----4-:R4:W0:Y:S04]  /*28e40*/  SHFL.IDX PT, R3, R2, 0x3, 0x181f ;  /* 0x00781f0002037f89 */ /* 0x01082800000e0000 */
[----:B--2---:R4:W2:Y:S02]  /*28e50*/  SHFL.IDX PT, R14, R0, 0x3, 0x181f ;  /* 0x00781f00000e7f89 */ /* 0x0048a400000e0000 */
.L_x_3702:
[----:B01-34-:R-:W-:-:S05]  /*28e60*/  VIADD R0, R10, 0x60 ;  /* 0x000000600a007836 */ /* 0x01bfca0000000000 */
        /* <DEDUP_REMOVED lines=12> */
[----:B------:R-:W-:-:S05]  /*28f30*/  @!P3 LEA.HI.X R5, R18, R3, R19, 0x1, P5 ;  /* 0x000000031205b211 */ /* 0x000fca00028f0c13 */
        /* <DEDUP_REMOVED lines=11> */
.L_x_3275:
[----:B------:R-:W-:Y:S05]  /*28ff0*/  BSYNC B0 ;  /* 0x0000000000007941 */ /* 0x000fea0003800000 */
.L_x_3260:
[----:B------:R-:W-:Y:S02]  /*29000*/  ULDC UR4, c[0x0][0xc3c] ;  /* 0x00030f0000047ab9 */ /* 0x000fe40000000800 */
[----:B------:R-:W-:-:S13]  /*29010*/  ISETP.GE.AND P0, PT, R35, UR4, PT ;  /* 0x0000000423007c0c */ /* 0x000fda000bf06270 */
[----:B------:R-:W-:Y:S05]  /*29020*/  @!P0 BRA `(.L_x_3293) ;  /* 0xfffffd8800948947 */ /* 0x000fea000383ffff */
[----:B------:R-:W-:Y:S05]  /*29030*/  BRA `(.L_x_3057) ;  /* 0x0000008c00687947 */ /* 0x000fea0003800000 */
.L_x_3055:
[----:B------:R-:W-:-:S08]  /*29040*/  NOP ;  /* 0x0000000000007918 */ /* 0x000fd00000000000 */
[----:B------:R-:W0:-:S00]  /*29050*/  USETMAXREG.DEALLOC.CTAPOOL 0x28 ;  /* 0x00000028000079c8 */ /* 0x000e0000080e0500 */
        /* <DEDUP_REMOVED lines=15> */
[----:B------:R-:W-:Y:S02]  /*29150*/  IMAD.MOV.U32 R0, RZ, RZ, RZ ;  /* 0x000000ffff007224 */ /* 0x000fe400078e00ff */
        /* <DEDUP_REMOVED lines=42> */
.L_x_3297:
[----:B------:R-:W0:Y:S01]  /*29400*/  LDC R0, c[0x0][0xc3c] ;  /* 0x00030f00ff007b82 */ /* 0x000e220000000800 */
[----:B------:R-:W-:Y:S01]  /*29410*/  UIADD3 UR4, UR4, 0x1f, URZ ;  /* 0x0000001f04047890 */ /* 0x000fe2000fffe03f */
[----:B------:R-:W-:Y:S02]  /*29420*/  ULDC UR7, c[0x0][0xc3c] ;  /* 0x00030f0000077ab9 */ /* 0x000fe40000000800 */
[----:B-1----:R-:W-:-:S03]  /*29430*/  IMAD.U32 R19, RZ, RZ, UR7 ;  /* 0x00000007ff137e24 */ /* 0x002fc6000f8e00ff */
[----:B0-----:R-:W-:-:S13]  /*29440*/  ISETP.LE.AND P6, PT, R0, UR4, PT ;  /* 0x0000000400007c0c */ /* 0x001fda000bfc3270 */
[----:B------:R-:W-:Y:S05]  /*29450*/  @P6 BRA `(.L_x_3296) ;  /* 0x0000000800a86947 */ /* 0x000fea0003800000 */
[----:B------:R-:W-:-:S04]  /*29460*/  IADD3 R9, R7, UR4, RZ ;  /* 0x0000000407097c10 */ /* 0x000fc8000fffe0ff */
[----:B------:R-:W-:Y:S01]  /*29470*/  ISETP.GE.OR P6, PT, R9, R0, !P0 ;  /* 0x000000000900720c */ /* 0x000fe200047c6670 */
[----:B------:R-:W-:-:S12]  /*29480*/  IMAD.MOV.U32 R0, RZ, RZ, RZ ;  /* 0x000000ffff007224 */ /* 0x000fd800078e00ff */
[----:B------:R-:W0:Y:S08]  /*29490*/  @!P6 LDC.64 R4, c[0x0][0xc80] ;  /* 0x00032000ff04eb82 */ /* 0x000e300000000a00 */
[----:B------:R-:W1:Y:S01]  /*294a0*/  @!P6 LDC.64 R2, c[0x0][0xc78] ;  /* 0x00031e00ff02eb82 */ /* 0x000e620000000a00 */
[----:B0-----:R-:W-:-:S05]  /*294b0*/  @!P6 IMAD.WIDE R4, R9, 0x4, R4 ;  /* 0x000000040904e825 */ /* 0x001fca00078e0204 */
[----:B------:R-:W2:Y:S01]  /*294c0*/  @!P6 LDG.E R0, desc[UR46][R4.64] ;  /* 0x0000002e0400e981 */ /* 0x000ea2000c1e1900 */
[----:B-1----:R-:W-:-:S04]  /*294d0*/  @!P6 IMAD.WIDE R2, R9, 0x4, R2 ;  /* 0x000000040902e825 */ /* 0x002fc800078e0202 */
[----:B------:R-:W-:-:S06]  /*294e0*/  IMAD.MOV.U32 R9, RZ, RZ, RZ ;  /* 0x000000ffff097224 */ /* 0x000fcc00078e00ff */
        /* <DEDUP_REMOVED lines=22> */
.L_x_3295:
        /* <DEDUP_REMOVED lines=13> */
.L_x_3298:
[----:B-1----:R-:W-:Y:S01]  /*29720*/  IMAD R16, R16, UR5, R3 ;  /* 0x0000000510107c24 */ /* 0x002fe2000f8e0203 */
[----:B------:R-:W-:-:S04]  /*29730*/  IADD3 R19, R19, UR4, RZ ;  /* 0x0000000413137c10 */ /* 0x000fc8000fffe0ff */
[----:B0-----:R-:W-:Y:S01]  /*29740*/  IADD3 R5, -R16, UR6, RZ ;  /* 0x0000000610057c10 */ /* 0x001fe2000fffe1ff */
[----:B------:R-:W-:Y:S06]  /*29750*/  @!P1 BRA `(.L_x_3299) ;  /* 0x0000000000e89947 */ /* 0x000fec0003800000 */
[-C--:B--2---:R-:W-:Y:S02]  /*29760*/  IABS R12, R0.reuse ;  /* 0x00000000000c7213 */ /* 0x084fe40000000000 */
[----:B------:R-:W-:Y:S02]  /*29770*/  IABS R4, R9 ;  /* 0x0000000900047213 */ /* 0x000fe40000000000 */
[----:B------:R-:W0:Y:S01]  /*29780*/  I2F.RP R6, R12 ;  /* 0x0000000c00067306 */ /* 0x000e220000209400 */
[----:B------:R-:W-:-:S07]  /*29790*/  IABS R10, R0 ;  /* 0x00000000000a7213 */ /* 0x000fce0000000000 */
[----:B------:R-:W1:Y:S08]  /*297a0*/  I2F.RP R8, R4 ;  /* 0x0000000400087306 */ /* 0x000e700000209400 */
[----:B0-----:R-:W0:Y:S08]  /*297b0*/  MUFU.RCP R6, R6 ;  /* 0x0000000600067308 */ /* 0x001e300000001000 */
[----:B-1----:R-:W-:Y:S01]  /*297c0*/  MUFU.RCP R8, R8 ;  /* 0x0000000800087308 */ /* 0x002fe20000001000 */
[----:B0-----:R-:W-:Y:S01]  /*297d0*/  VIADD R2, R6, 0xffffffe ;  /* 0x0ffffffe06027836 */ /* 0x001fe20000000000 */
[----:B------:R-:W-:-:S06]  /*297e0*/  IABS R6, R5 ;  /* 0x0000000500067213 */ /* 0x000fcc0000000000 */
[----:B------:R0:W1:Y:S02]  /*297f0*/  F2I.FTZ.U32.TRUNC.NTZ R3, R2 ;  /* 0x0000000200037305 */ /* 0x000064000021f000 */
[----:B0-----:R-:W-:Y:S02]  /*29800*/  IMAD.MOV.U32 R2, RZ, RZ, RZ ;  /* 0x000000ffff027224 */ /* 0x001fe400078e00ff */
[----:B-1----:R-:W-:-:S04]  /*29810*/  IMAD.MOV R11, RZ, RZ, -R3 ;  /* 0x000000ffff0b7224 */ /* 0x002fc800078e0a03 */
[----:B------:R-:W-:-:S04]  /*29820*/  IMAD R11, R11, R12, RZ ;  /* 0x0000000c0b0b7224 */ /* 0x000fc800078e02ff */
[----:B------:R-:W-:-:S04]  /*29830*/  IMAD.HI.U32 R3, R3, R11, R2 ;  /* 0x0000000b03037227 */ /* 0x000fc800078e0002 */
[----:B------:R-:W-:Y:S01]  /*29840*/  IMAD.MOV R11, RZ, RZ, -R10 ;  /* 0x000000ffff0b7224 */ /* 0x000fe200078e0a0a */
[----:B------:R-:W-:Y:S01]  /*29850*/  IADD3 R10, R8, 0xffffffe, RZ ;  /* 0x0ffffffe080a7810 */ /* 0x000fe20007ffe0ff */
        /* <DEDUP_REMOVED lines=16> */
[----:B------:R-:W-:Y:S01]  /*29960*/  IMAD R11, R11, R4, RZ ;  /* 0x000000040b0b7224 */ /* 0x000fe200078e02ff */
[----:B------:R-:W-:Y:S01]  /*29970*/  IADD3 R10, RZ, -R2, RZ ;  /* 0x80000002ff0a7210 */ /* 0x000fe20007ffe0ff */
[----:B------:R-:W-:Y:S01]  /*29980*/  IMAD.MOV.U32 R2, RZ, RZ, RZ ;  /* 0x000000ffff027224 */ /* 0x000fe200078e00ff */
[----:B------:R-:W-:-:S03]  /*29990*/  IABS R6, R8 ;  /* 0x0000000800067213 */ /* 0x000fc60000000000 */
        /* <DEDUP_REMOVED lines=13> */
[----:B------:R-:W-:-:S06]  /*29a70*/  @P0 IADD3 R2, R2, 0x1, RZ ;  /* 0x0000000102020810 */ /* 0x000fcc0007ffe0ff */
        /* <DEDUP_REMOVED lines=8> */
.L_x_3299:
        /* <DEDUP_REMOVED lines=10> */
[----:B0-----:R-:W-:-:S06]  /*29ba0*/  IADD3 R8, R6, 0xffffffe, RZ ;  /* 0x0ffffffe06087810 */ /* 0x001fcc0007ffe0ff */
        /* <DEDUP_REMOVED lines=14> */
[----:B------:R-:W-:-:S06]  /*29c90*/  @P0 IADD3 R2, R2, 0x1, RZ ;  /* 0x0000000102020810 */ /* 0x000fcc0007ffe0ff */
        /* <DEDUP_REMOVED lines=32> */
[----:B------:R-:W-:Y:S02]  /*29ea0*/  @!P2 IADD3 R2, -R2, RZ, RZ ;  /* 0x000000ff0202a210 */ /* 0x000fe40007ffe1ff */
[----:B------:R-:W-:-:S05]  /*29eb0*/  @!P1 LOP3.LUT R2, RZ, R11, RZ, 0x33, !PT ;  /* 0x0000000bff029212 */ /* 0x000fca00078e33ff */
[----:B------:R-:W-:-:S07]  /*29ec0*/  IMAD R18, R2, R18, R3 ;  /* 0x0000001202127224 */ /* 0x000fce00078e0203 */
.L_x_3300:
[----:B------:R-:W-:-:S05]  /*29ed0*/  LOP3.LUT R17, RZ, R2, RZ, 0x33, !PT ;  /* 0x00000002ff117212 */ /* 0x000fca00078e33ff */
[----:B------:R-:W-:Y:S01]  /*29ee0*/  IMAD.IADD R17, R0, 0x1, R17 ;  /* 0x0000000100117824 */ /* 0x000fe200078e0211 */
[----:B------:R-:W-:Y:S06]  /*29ef0*/  BRA `(.L_x_3301) ;  /* 0x00000000000c7947 */ /* 0x000fec0003800000 */
.L_x_3296:
[----:B------:R-:W-:Y:S02]  /*29f00*/  IMAD.MOV.U32 R17, RZ, RZ, RZ ;  /* 0x000000ffff117224 */ /* 0x000fe400078e00ff */
[----:B------:R-:W-:Y:S02]  /*29f10*/  IMAD.U32 R16, RZ, RZ, UR6 ;  /* 0x00000006ff107e24 */ /* 0x000fe4000f8e00ff */
[----:B------:R-:W-:-:S07]  /*29f20*/  IMAD.MOV.U32 R18, RZ, RZ, RZ ;  /* 0x000000ffff127224 */ /* 0x000fce00078e00ff */
.L_x_3301:
[----:B------:R-:W-:-:S13]  /*29f30*/  ISETP.NE.AND P0, PT, R7, RZ, PT ;  /* 0x000000ff0700720c */ /* 0x000fda0003f05270 */
[----:B------:R-:W0:Y:S01]  /*29f40*/  @!P0 S2R R3, SR_CgaCtaId ;  /* 0x0000000000038919 */ /* 0x000e220000008800 */
[----:B------:R-:W-:-:S04]  /*29f50*/  @!P0 MOV R0, 0x400 ;  /* 0x0000040000008802 */ /* 0x000fc80000000f00 */
[----:B0-----:R-:W-:-:S05]  /*29f60*/  @!P0 LEA R0, R3, R0, 0x18 ;  /* 0x0000000003008211 */ /* 0x001fca00078ec0ff */
[----:B------:R2:W-:Y:S01]  /*29f70*/  @!P0 STS.128 [R0+0x388d0], R16 ;  /* 0x0388d01000008388 */ /* 0x0005e20000000c00 */
[----:B------:R-:W-:Y:S06]  /*29f80*/  BAR.ARV 0x5, 0x180 ;  /* 0x0146000000007b1d */ /* 0x000fec0000002000 */
.L_x_3294:
[----:B------:R3:W-:Y:S01]  /*29f90*/  STL [R1+0x28], RZ ;  /* 0x000028ff01007387 */ /* 0x0007e20000100800 */
[----:B------:R-:W-:Y:S01]  /*29fa0*/  ULDC UR4, c[0x0][0xc3c] ;  /* 0x00030f0000047ab9 */ /* 0x000fe20000000800 */
[----:B------:R-:W-:Y:S01]  /*29fb0*/  MOV R31, 0x1 ;  /* 0x00000001001f7802 */ /* 0x000fe20000000f00 */
[----:B------:R-:W-:Y:S01]  /*29fc0*/  IMAD.MOV.U32 R23, RZ, RZ, RZ ;  /* 0x000000ffff177224 */ /* 0x000fe200078e00ff */
[----:B-1----:R-:W-:-:S13]  /*29fd0*/  ISETP.GE.AND P0, PT, R19, UR4, PT ;  /* 0x0000000413007c0c */ /* 0x002fda000bf06270 */
[----:B---3--:R-:W-:Y:S05]  /*29fe0*/  @P0 BRA `(.L_x_3302) ;  /* 0x0000007800800947 */ /* 0x008fea0003800000 */
[----:B------:R-:W2:Y:S01]  /*29ff0*/  S2R R11, SR_TID.X ;  /* 0x00000000000b7919 */ /* 0x000ea20000002100 */
[----:B------:R-:W1:Y:S01]  /*2a000*/  S2UR UR4, SR_CgaCtaId ;  /* 0x00000000000479c3 */ /* 0x000e620000008800 */
[----:B------:R-:W-:Y:S01]  /*2a010*/  MOV R22, 0x400 ;  /* 0x0000040000167802 */ /* 0x000fe20000000f00 */
[----:B------:R-:W-:Y:S01]  /*2a020*/  IMAD.MOV.U32 R35, RZ, RZ, 0x40 ;  /* 0x00000040ff237424 */ /* 0x000fe200078e00ff */
[----:B------:R-:W-:Y:S01]  /*2a030*/  BSSY B7, `(.L_x_3302) ;  /* 0x000079b000077945 */ /* 0x000fe20003800000 */
[----:B------:R-:W-:Y:S01]  /*2a040*/  IMAD.MOV.U32 R34, RZ, RZ, 0x20 ;  /* 0x00000020ff227424 */ /* 0x000fe200078e00ff */
[----:B------:R-:W-:Y:S01]  /*2a050*/  MOV R23, RZ ;  /* 0x000000ff00177202 */ /* 0x000fe20000000f00 */
[----:B------:R-:W-:Y:S01]  /*2a060*/  IMAD.MOV.U32 R32, RZ, RZ, 0x1 ;  /* 0x00000001ff207424 */ /* 0x000fe200078e00ff */
[----:B------:R-:W-:Y:S01]  /*2a070*/  ULDC.64 UR40, c[0x0][0x198] ;  /* 0x0000660000287ab9 */ /* 0x000fe20000000a00 */
[----:B------:R-:W-:Y:S01]  /*2a080*/  IMAD.MOV.U32 R29, RZ, RZ, RZ ;  /* 0x000000ffff1d7224 */ /* 0x000fe200078e00ff */
[----:B------:R-:W-:Y:S01]  /*2a090*/  ULOP3.LUT UR39, UR36, 0x2, URZ, 0xfc, !UPT ;  /* 0x0000000224277892 */ /* 0x000fe2000f8efc3f */
[----:B------:R-:W-:Y:S01]  /*2a0a0*/  IMAD.MOV.U32 R31, RZ, RZ, 0x1 ;  /* 0x00000001ff1f7424 */ /* 0x000fe200078e00ff */
[----:B------:R-:W-:Y:S01]  /*2a0b0*/  ULOP3.LUT UR37, UR36, 0x1, URZ, 0xfc, !UPT ;  /* 0x0000000124257892 */ /* 0x000fe2000f8efc3f */
[----:B------:R-:W-:Y:S01]  /*2a0c0*/  ULDC UR38, c[0x0][0xc] ;  /* 0x0000030000267ab9 */ /* 0x000fe20000000800 */
[C---:B--2---:R-:W-:Y:S01]  /*2a0d0*/  IMAD.SHL.U32 R0, R11.reuse, 0x80, RZ ;  /* 0x000000800b007824 */ /* 0x044fe200078e00ff */
[----:B------:R-:W-:Y:S01]  /*2a0e0*/  SHF.R.U32.HI R3, RZ, 0x1, R11 ;  /* 0x00000001ff037819 */ /* 0x000fe2000001160b */
[C---:B------:R-:W-:Y:S01]  /*2a0f0*/  IMAD.SHL.U32 R4, R11.reuse, 0x10, RZ ;  /* 0x000000100b047824 */ /* 0x040fe200078e00ff */
[C---:B------:R-:W-:Y:S01]  /*2a100*/  LOP3.LUT R10, R11.reuse, 0x7f, RZ, 0xc0, !PT ;  /* 0x0000007f0b0a7812 */ /* 0x040fe200078ec0ff */
[----:B------:R-:W-:Y:S01]  /*2a110*/  IMAD.SHL.U32 R6, R11, 0x2, RZ ;  /* 0x000000020b067824 */ /* 0x000fe200078e00ff */
[----:B0-----:R-:W-:-:S02]  /*2a120*/  LOP3.LUT R2, R0, 0x380, RZ, 0xc0, !PT ;  /* 0x0000038000027812 */ /* 0x001fc400078ec0ff */
[----:B------:R-:W-:Y:S01]  /*2a130*/  LOP3.LUT R5, R4, 0x3f0, RZ, 0xc0, !PT ;  /* 0x000003f004057812 */ /* 0x000fe200078ec0ff */
[----:B------:R-:W-:Y:S01]  /*2a140*/  IMAD.SHL.U32 R7, R10, 0x40, RZ ;  /* 0x000000400a077824 */ /* 0x000fe200078e00ff */
[----:B------:R-:W-:Y:S02]  /*2a150*/  LOP3.LUT R3, R2, 0x30, R3, 0xf8, !PT ;  /* 0x0000003002037812 */ /* 0x000fe400078ef803 */
[----:B------:R-:W-:Y:S02]  /*2a160*/  LOP3.LUT R9, R5, 0x70, R6, 0x78, !PT ;  /* 0x0000007005097812 */ /* 0x000fe400078e7806 */
[----:B------:R-:W-:Y:S02]  /*2a170*/  LOP3.LUT R6, R0, 0x400, RZ, 0xc0, !PT ;  /* 0x0000040000067812 */ /* 0x000fe400078ec0ff */
[----:B------:R-:W-:Y:S02]  /*2a180*/  LOP3.LUT R5, R2, 0x10, R11, 0xf8, !PT ;  /* 0x0000001002057812 */ /* 0x000fe400078ef80b */
[----:B------:R-:W-:-:S02]  /*2a190*/  SHF.L.U32 R2, R10, 0x4, RZ ;  /* 0x000000040a027819 */ /* 0x000fc400000006ff */
[--C-:B------:R-:W-:Y:S02]  /*2a1a0*/  LOP3.LUT R3, R3, 0x70, R4.reuse, 0x78, !PT ;  /* 0x0000007003037812 */ /* 0x100fe400078e7804 */
[----:B------:R-:W-:Y:S02]  /*2a1b0*/  LOP3.LUT R6, R6, 0x1800, R7, 0xf8, !PT ;  /* 0x0000180006067812 */ /* 0x000fe400078ef807 */
[----:B------:R-:W-:Y:S02]  /*2a1c0*/  LOP3.LUT R5, R5, 0x70, R4, 0x78, !PT ;  /* 0x0000007005057812 */ /* 0x000fe400078e7804 */
[----:B------:R-:W-:Y:S02]  /*2a1d0*/  LOP3.LUT R8, R9, 0x400, R2, 0xf8, !PT ;  /* 0x0000040009087812 */ /* 0x000fe400078ef802 */
[----:B------:R-:W-:Y:S02]  /*2a1e0*/  LOP3.LUT R2, R3, 0xc00, R0, 0xf8, !PT ;  /* 0x00000c0003027812 */ /* 0x000fe400078ef800 */
[----:B------:R-:W-:-:S02]  /*2a1f0*/  LOP3.LUT R0, R6, R5, RZ, 0xfc, !PT ;  /* 0x0000000506007212 */ /* 0x000fc400078efcff */
[----:B------:R-:W-:Y:S01]  /*2a200*/  R2P PR, R11, 0x6 ;  /* 0x000000060b007804 */ /* 0x000fe20000000000 */
[----:B------:R0:W-:Y:S01]  /*2a210*/  STL [R1+0x14], R2 ;  /* 0x0000140201007387 */ /* 0x0001e20000100800 */
[----:B------:R-:W-:-:S03]  /*2a220*/  LOP3.LUT R30, R4, 0x70, RZ, 0xc0, !PT ;  /* 0x00000070041e7812 */ /* 0x000fc600078ec0ff */
[----:B------:R-:W-:Y:S01]  /*2a230*/  STL [R1+0xc], R8 ;  /* 0x00000c0801007387 */ /* 0x000fe20000100800 */
[----:B------:R-:W-:Y:S02]  /*2a240*/  SEL R35, R35, 0xffffffc0, !P2 ;  /* 0xffffffc023237807 */ /* 0x000fe40005000000 */
[----:B------:R-:W-:Y:S01]  /*2a250*/  SEL R34, R34, 0xffffffe0, !P1 ;  /* 0xffffffe022227807 */ /* 0x000fe20004800000 */
[----:B------:R1:W-:Y:S01]  /*2a260*/  STL [R1+0x10], R0 ;  /* 0x0000100001007387 */ /* 0x0003e20000100800 */
[----:B0-----:R-:W-:-:S03]  /*2a270*/  SHF.R.U32.HI R2, RZ, 0x3, R10 ;  /* 0x00000003ff027819 */ /* 0x001fc6000001160a */
[----:B------:R-:W-:Y:S01]  /*2a280*/  STL [R1+0x28], RZ ;  /* 0x000028ff01007387 */ /* 0x000fe20000100800 */
[----:B------:R-:W-:Y:S02]  /*2a290*/  LOP3.LUT R2, R2, 0x70, R4, 0xf8, !PT ;  /* 0x0000007002027812 */ /* 0x000fe400078ef804 */
[----:B------:R-:W-:Y:S01]  /*2a2a0*/  LOP3.LUT R2, R30, 0x80, RZ, 0xfc, !PT ;  /* 0x000000801e027812 */ /* 0x000fe200078efcff */
[----:B-1----:R-:W-:-:S05]  /*2a2b0*/  IMAD.U32 R0, RZ, RZ, UR4 ;  /* 0x00000004ff007e24 */ /* 0x002fca000f8e00ff */
[----:B------:R-:W-:Y:S01]  /*2a2c0*/  LEA R22, R0, R22, 0x18 ;  /* 0x0000001600167211 */ /* 0x000fe200078ec0ff */
[----:B------:R0:W-:Y:S04]  /*2a2d0*/  STL [R1+0x8], R0 ;  /* 0x0000080001007387 */ /* 0x0001e80000100800 */
[----:B0-----:R-:W-:-:S05]  /*2a2e0*/  IMAD.IADD R0, R22, 0x1, R8 ;  /* 0x0000000116007824 */ /* 0x001fca00078e0208 */
[----:B------:R0:W-:Y:S02]  /*2a2f0*/  STL [R1+0x18], R0 ;  /* 0x0000180001007387 */ /* 0x0001e40000100800 */
.L_x_3420:
[----:B-1----:R-:W1:Y:S02]  /*2a300*/  LDC.64 R24, c[0x0][0xc88] ;  /* 0x00032200ff187b82 */ /* 0x002e640000000a00 */
[----:B-1----:R-:W-:-:S06]  /*2a310*/  IMAD.WIDE R24, R19, 0x4, R24 ;  /* 0x0000000413187825 */ /* 0x002fcc00078e0218 */
[----:B0-----:R-:W0:Y:S01]  /*2a320*/  LDG.E R24, desc[UR46][R24.64] ;  /* 0x0000002e18187981 */ /* 0x001e22000c1e1900 */
[----:B------:R-:W-:Y:S05]  /*2a330*/  YIELD ;  /* 0x0000000000007946 */ /* 0x000fea0003800000 */
[----:B------:R-:W-:Y:S01]  /*2a340*/  ULDC.64 UR4, c[0x0][0xa28] ;  /* 0x00028a0000047ab9 */ /* 0x000fe20000000a00 */
[----:B------:R-:W-:Y:S01]  /*2a350*/  ULDC.64 UR8, c[0x0][0xa18] ;  /* 0x0002860000087ab9 */ /* 0x000fe20000000a00 */
[----:B------:R-:W-:Y:S01]  /*2a360*/  ISETP.NE.U32.AND P0, PT, RZ, UR4, PT ;  /* 0x00000004ff007c0c */ /* 0x000fe2000bf05070 */
[----:B------:R-:W-:Y:S01]  /*2a370*/  IMAD.MOV.U32 R37, RZ, RZ, RZ ;  /* 0x000000ffff257224 */ /* 0x000fe200078e00ff */
[----:B------:R-:W-:-:S02]  /*2a380*/  ULDC.64 UR6, c[0x0][0xa10] ;  /* 0x0002840000067ab9 */ /* 0x000fc40000000a00 */
[----:B------:R-:W-:Y:S02]  /*2a390*/  ISETP.NE.AND.EX P0, PT, RZ, UR5, PT, P0 ;  /* 0x00000005ff007c0c */ /* 0x000fe4000bf05300 */
[----:B------:R-:W-:-:S04]  /*2a3a0*/  ISETP.NE.U32.AND P2, PT, RZ, UR8, PT ;  /* 0x00000008ff007c0c */ /* 0x000fc8000bf45070 */
[----:B------:R-:W-:Y:S01]  /*2a3b0*/  ISETP.NE.AND.EX P2, PT, RZ, UR9, PT, P2 ;  /* 0x00000009ff007c0c */ /* 0x000fe2000bf45320 */
[----:B------:R-:W-:Y:S01]  /*2a3c0*/  IMAD.MOV.U32 R28, RZ, RZ, RZ ;  /* 0x000000ffff1c7224 */ /* 0x000fe200078e00ff */
[----:B0-2---:R-:W-:-:S05]  /*2a3d0*/  SHF.R.S32.HI R0, RZ, 0x1f, R24 ;  /* 0x0000001fff007819 */ /* 0x005fca0000011418 */
[C---:B------:R-:W-:Y:S01]  /*2a3e0*/  @P0 LEA R2, P1, R24.reuse, UR4, 0x2 ;  /* 0x0000000418020c11 */ /* 0x040fe2000f8210ff */
[C---:B------:R-:W-:Y:S01]  /*2a3f0*/  IMAD.SHL.U32 R25, R24.reuse, 0x4, RZ ;  /* 0x0000000418197824 */ /* 0x040fe200078e00ff */
[C-C-:B------:R-:W-:Y:S01]  /*2a400*/  SHF.L.U64.HI R26, R24.reuse, 0x2, R0.reuse ;  /* 0x00000002181a7819 */ /* 0x140fe20000010200 */
[----:B------:R0:W-:Y:S01]  /*2a410*/  STL [R1+0x24], R0 ;  /* 0x0000240001007387 */ /* 0x0001e20000100800 */
[----:B------:R-:W-:Y:S01]  /*2a420*/  @P0 LEA.HI.X R3, R24, UR5, R0, 0x2, P1 ;  /* 0x0000000518030c11 */ /* 0x000fe200088f1400 */
[----:B------:R-:W-:-:S04]  /*2a430*/  ULDC.64 UR4, c[0x0][0xa00] ;  /* 0x0002800000047ab9 */ /* 0x000fc80000000a00 */
[----:B------:R1:W5:Y:S01]  /*2a440*/  @P0 LDG.E R37, desc[UR46][R2.64] ;  /* 0x0000002e02250981 */ /* 0x000362000c1e1900 */
[----:B------:R-:W-:Y:S02]  /*2a450*/  ISETP.NE.U32.AND P0, PT, RZ, UR4, PT ;  /* 0x00000004ff007c0c */ /* 0x000fe4000bf05070 */
[----:B------:R-:W-:Y:S02]  /*2a460*/  ISETP.NE.U32.AND P1, PT, RZ, UR6, PT ;  /* 0x00000006ff007c0c */ /* 0x000fe4000bf25070 */
[----:B------:R-:W-:Y:S02]  /*2a470*/  ISETP.NE.AND.EX P0, PT, RZ, UR5, PT, P0 ;  /* 0x00000005ff007c0c */ /* 0x000fe4000bf05300 */
[----:B------:R-:W-:Y:S02]  /*2a480*/  ISETP.NE.AND.EX P1, PT, RZ, UR7, PT, P1 ;  /* 0x00000007ff007c0c */ /* 0x000fe4000bf25310 */
[C---:B------:R-:W-:Y:S02]  /*2a490*/  IADD3 R4, P4, R25.reuse, UR6, RZ ;  /* 0x0000000619047c10 */ /* 0x040fe4000ff9e0ff */
[----:B-1----:R-:W-:Y:S01]  /*2a4a0*/  IADD3 R2, P3, R25, UR4, RZ ;  /* 0x0000000419027c10 */ /* 0x002fe2000ff7e0ff */
[----:B------:R-:W-:Y:S01]  /*2a4b0*/  ULDC UR4, c[0x0][0x288] ;  /* 0x0000a20000047ab9 */ /* 0x000fe20000000800 */
[----:B0-----:R-:W-:-:S02]  /*2a4c0*/  MOV R0, RZ ;  /* 0x000000ff00007202 */ /* 0x001fc40000000f00 */
[C---:B------:R-:W-:Y:S02]  /*2a4d0*/  IADD3.X R3, R26.reuse, UR5, RZ, P3, !PT ;  /* 0x000000051a037c10 */ /* 0x040fe40009ffe4ff */
[----:B------:R-:W-:Y:S01]  /*2a4e0*/  @P2 IADD3 R6, P3, R25, UR8, RZ ;  /* 0x0000000819062c10 */ /* 0x000fe2000ff7e0ff */
[----:B------:R-:W-:Y:S01]  /*2a4f0*/  IMAD.U32 R8, RZ, RZ, UR4 ;  /* 0x00000004ff087e24 */ /* 0x000fe2000f8e00ff */
[C---:B------:R-:W-:Y:S01]  /*2a500*/  IADD3.X R5, R26.reuse, UR7, RZ, P4, !PT ;  /* 0x000000071a057c10 */ /* 0x040fe2000a7fe4ff */
[----:B------:R-:W5:Y:S01]  /*2a510*/  @P0 LDG.E R28, desc[UR46][R2.64] ;  /* 0x0000002e021c0981 */ /* 0x000f62000c1e1900 */
[----:B------:R-:W-:Y:S01]  /*2a520*/  @P2 IADD3.X R7, R26, UR9, RZ, P3, !PT ;  /* 0x000000091a072c10 */ /* 0x000fe20009ffe4ff */
[----:B------:R-:W-:Y:S02]  /*2a530*/  ULDC.64 UR4, c[0x0][0x418] ;  /* 0x0001060000047ab9 */ /* 0x000fe40000000a00 */
[----:B------:R-:W5:Y:S04]  /*2a540*/  @P1 LDG.E R0, desc[UR46][R4.64] ;  /* 0x0000002e04001981 */ /* 0x000f68000c1e1900 */
        /* <DEDUP_REMOVED lines=9> */
[----:B--2---:R0:W-:Y:S01]  /*2a5e0*/  STL [R1+0x1c], R8 ;  /* 0x00001c0801007387 */ /* 0x0041e20000100800 */
[----:B------:R-:W-:Y:S02]  /*2a5f0*/  IMAD.MOV.U32 R9, RZ, RZ, R8 ;  /* 0x000000ffff097224 */ /* 0x000fe400078e0008 */
[----:B0-----:R-:W-:Y:S01]  /*2a600*/  IMAD.U32 R8, RZ, RZ, UR4 ;  /* 0x00000004ff087e24 */ /* 0x001fe2000f8e00ff */
[----:B------:R-:W-:Y:S06]  /*2a610*/  @P2 BRA `(.L_x_3303) ;  /* 0x0000000000142947 */ /* 0x000fec0003800000 */
[----:B------:R-:W-:Y:S05]  /*2a620*/  @!P0 BRA `(.L_x_3303) ;  /* 0x0000000000108947 */ /* 0x000fea0003800000 */
[----:B------:R-:W2:Y:S04]  /*2a630*/  LDG.E R7, desc[UR46][R2.64] ;  /* 0x0000002e02077981 */ /* 0x000ea8000c1e1900 */
[----:B------:R-:W2:Y:S02]  /*2a640*/  LDG.E R2, desc[UR46][R2.64+0x4] ;  /* 0x0000042e02027981 */ /* 0x000ea4000c1e1900 */
[----:B--2---:R-:W-:-:S05]  /*2a650*/  IMAD.IADD R9, R2, 0x1, -R7 ;  /* 0x0000000102097824 */ /* 0x004fca00078e0a07 */
[----:B------:R0:W-:Y:S02]  /*2a660*/  STL [R1+0x1c], R9 ;  /* 0x00001c0901007387 */ /* 0x0001e40000100800 */
.L_x_3303:
[----:B------:R-:W-:Y:S01]  /*2a670*/  ULDC.64 UR4, c[0x0][0xa20] ;  /* 0x0002880000047ab9 */ /* 0x000fe20000000a00 */
[C---:B------:R-:W-:Y:S02]  /*2a680*/  LOP3.LUT R7, R18.reuse, 0xff000000, RZ, 0xc0, !PT ;  /* 0xff00000012077812 */ /* 0x040fe400078ec0ff */
[----:B------:R-:W-:Y:S02]  /*2a690*/  ISETP.NE.U32.AND P0, PT, RZ, UR4, PT ;  /* 0x00000004ff007c0c */ /* 0x000fe4000bf05070 */
[----:B------:R-:W-:Y:S02]  /*2a6a0*/  SHF.R.U32.HI R7, RZ, 0x8, R7 ;  /* 0x00000008ff077819 */ /* 0x000fe40000011607 */
[----:B------:R-:W-:Y:S02]  /*2a6b0*/  ISETP.NE.AND.EX P0, PT, RZ, UR5, PT, P0 ;  /* 0x00000005ff007c0c */ /* 0x000fe4000bf05300 */
[C---:B------:R-:W-:Y:S02]  /*2a6c0*/  LOP3.LUT R2, R18.reuse, 0xff0000, RZ, 0xc0, !PT ;  /* 0x00ff000012027812 */ /* 0x040fe400078ec0ff */
        /* <DEDUP_REMOVED lines=8> */
.L_x_3304:
[----:B------:R-:W-:Y:S02]  /*2a750*/  ULDC.64 UR4, c[0x0][0xa08] ;  /* 0x0002820000047ab9 */ /* 0x000fe40000000a00 */
[----:B------:R-:W-:-:S04]  /*2a760*/  ISETP.NE.U32.AND P0, PT, RZ, UR4, PT ;  /* 0x00000004ff007c0c */ /* 0x000fc8000bf05070 */
[----:B------:R-:W-:-:S13]  /*2a770*/  ISETP.NE.AND.EX P0, PT, RZ, UR5, PT, P0 ;  /* 0x00000005ff007c0c */ /* 0x000fda000bf05300 */
[----:B------:R-:W-:Y:S05]  /*2a780*/  @!P0 BRA `(.L_x_3305) ;  /* 0x0000000000148947 */ /* 0x000fea0003800000 */
[----:B------:R-:W1:Y:S02]  /*2a790*/  LDC.64 R2, c[0x0][0xa08] ;  /* 0x00028200ff027b82 */ /* 0x000e640000000a00 */
[----:B-1----:R-:W-:-:S05]  /*2a7a0*/  IMAD.WIDE R2, R33, 0x4, R2 ;  /* 0x0000000421027825 */ /* 0x002fca00078e0202 */
[----:B------:R-:W2:Y:S04]  /*2a7b0*/  LDG.E R8, desc[UR46][R2.64] ;  /* 0x0000002e02087981 */ /* 0x000ea8000c1e1900 */
[----:B------:R-:W2:Y:S02]  /*2a7c0*/  LDG.E R2, desc[UR46][R2.64+0x4] ;  /* 0x0000042e02027981 */ /* 0x000ea4000c1e1900 */
[----:B--2---:R-:W-:-:S07]  /*2a7d0*/  IMAD.IADD R8, R2, 0x1, -R8 ;  /* 0x0000000102087824 */ /* 0x004fce00078e0a08 */
.L_x_3305:
[----:B-1----:R-:W2:Y:S01]  /*2a7e0*/  @P1 LDG.E R2, desc[UR46][R4.64] ;  /* 0x0000002e04021981 */ /* 0x002ea2000c1e1900 */
[----:B------:R-:W1:Y:S03]  /*2a7f0*/  LDC R3, c[0x0][0x448] ;  /* 0x00011200ff037b82 */ /* 0x000e660000000800 */
[----:B------:R3:W2:Y:S01]  /*2a800*/  @P1 LDG.E R5, desc[UR46][R4.64+0x4] ;  /* 0x0000042e04051981 */ /* 0x0006a2000c1e1900 */
[----:B------:R-:W-:Y:S01]  /*2a810*/  BSSY B0, `(.L_x_3306) ;  /* 0x0000037000007945 */ /* 0x000fe20003800000 */
[----:B------:R-:W-:Y:S02]  /*2a820*/  LOP3.LUT R36, R7, 0xff, RZ, 0xc0, !PT ;  /* 0x000000ff07247812 */ /* 0x000fe400078ec0ff */
[----:B-1----:R-:W-:-:S13]  /*2a830*/  ISETP.NE.AND P0, PT, R3, 0x1, PT ;  /* 0x000000010300780c */ /* 0x002fda0003f05270 */
[----:B---3--:R-:W1:Y:S08]  /*2a840*/  @P0 LDC R4, c[0x0][0x44c] ;  /* 0x00011300ff040b82 */ /* 0x008e700000000800 */
[----:B------:R-:W3:Y:S01]  /*2a850*/  @P0 LDC R3, c[0x0][0x450] ;  /* 0x00011400ff030b82 */ /* 0x000ee20000000800 */
[----:B--2---:R-:W-:Y:S02]  /*2a860*/  @P1 IMAD.IADD R6, R5, 0x1, -R2 ;  /* 0x0000000105061824 */ /* 0x004fe400078e0a02 */
[----:B------:R-:W-:-:S02]  /*2a870*/  IMAD.SHL.U32 R2, R17, 0x80, RZ ;  /* 0x0000008011027824 */ /* 0x000fc400078e00ff */
[----:B-----5:R-:W-:Y:S02]  /*2a880*/  IMAD.IADD R5, R8, 0x1, -R37 ;  /* 0x0000000108057824 */ /* 0x020fe400078e0a25 */
[----:B------:R-:W-:-:S03]  /*2a890*/  VIADD R2, R2, 0x7f ;  /* 0x0000007f02027836 */ /* 0x000fc60000000000 */
[----:B------:R-:W-:Y:S01]  /*2a8a0*/  IADD3 R27, R5, R6, RZ ;  /* 0x00000006051b7210 */ /* 0x000fe20007ffe0ff */
[----:B-1----:R-:W-:-:S03]  /*2a8b0*/  @P0 IMAD.HI.U32 R4, R2, R4, RZ ;  /* 0x0000000402040227 */ /* 0x002fc600078e00ff */
[C---:B------:R-:W-:Y:S02]  /*2a8c0*/  IADD3 R20, R27.reuse, 0x80, -R9 ;  /* 0x000000801b147810 */ /* 0x040fe40007ffe809 */
[----:B---3--:R-:W-:Y:S01]  /*2a8d0*/  @P0 SHF.R.U32.HI R2, RZ, R3, R4 ;  /* 0x00000003ff020219 */ /* 0x008fe20000011604 */
[----:B------:R-:W-:-:S04]  /*2a8e0*/  VIADD R3, R27, 0x7f ;  /* 0x0000007f1b037836 */ /* 0x000fc80000000000 */
[----:B------:R-:W-:Y:S01]  /*2a8f0*/  IMAD.IADD R2, R20, 0x1, R2 ;  /* 0x0000000114027824 */ /* 0x000fe200078e0202 */
[----:B------:R-:W-:-:S04]  /*2a900*/  SHF.R.S32.HI R4, RZ, 0x1f, R3 ;  /* 0x0000001fff047819 */ /* 0x000fc80000011403 */
[----:B------:R-:W-:Y:S02]  /*2a910*/  LEA.HI R4, R4, R3, RZ, 0x7 ;  /* 0x0000000304047211 */ /* 0x000fe400078f38ff */
[----:B------:R-:W-:Y:S02]  /*2a920*/  SHF.R.S32.HI R3, RZ, 0x1f, R2 ;  /* 0x0000001fff037819 */ /* 0x000fe40000011402 */
[----:B------:R-:W-:Y:S02]  /*2a930*/  SHF.R.S32.HI R21, RZ, 0x7, R4 ;  /* 0x00000007ff157819 */ /* 0x000fe40000011404 */
[----:B------:R-:W-:Y:S01]  /*2a940*/  LEA.HI R3, R3, R2, RZ, 0x7 ;  /* 0x0000000203037211 */ /* 0x000fe200078f38ff */
[----:B------:R-:W-:Y:S01]  /*2a950*/  IMAD.MOV.U32 R2, RZ, RZ, RZ ;  /* 0x000000ffff027224 */ /* 0x000fe200078e00ff */
[----:B------:R-:W-:Y:S02]  /*2a960*/  SHF.R.U32.HI R4, RZ, 0x10, R7 ;  /* 0x00000010ff047819 */ /* 0x000fe40000011607 */
[----:B------:R-:W-:-:S04]  /*2a970*/  SHF.R.S32.HI R3, RZ, 0x7, R3 ;  /* 0x00000007ff037819 */ /* 0x000fc80000011403 */
[----:B------:R-:W-:-:S04]  /*2a980*/  VIMNMX R8, R21, R3, PT ;  /* 0x0000000315087248 */ /* 0x000fc80003fe0100 */
[----:B------:R-:W-:-:S13]  /*2a990*/  ISETP.GE.AND P0, PT, R8, 0x1, PT ;  /* 0x000000010800780c */ /* 0x000fda0003f06270 */
[----:B------:R-:W-:Y:S05]  /*2a9a0*/  @!P0 BRA `(.L_x_3307) ;  /* 0x0000000000748947 */ /* 0x000fea0003800000 */
[----:B------:R-:W-:Y:S01]  /*2a9b0*/  ISETP.NE.AND P0, PT, R4, RZ, PT ;  /* 0x000000ff0400720c */ /* 0x000fe20003f05270 */
[----:B------:R-:W-:-:S03]  /*2a9c0*/  ULDC UR4, c[0x0][0x9f0] ;  /* 0x00027c0000047ab9 */ /* 0x000fc60000000800 */
[----:B------:R-:W-:-:S04]  /*2a9d0*/  SEL R7, R4, UR4, P0 ;  /* 0x0000000404077c07 */ /* 0x000fc80008000000 */
[----:B0-----:R-:W-:Y:S02]  /*2a9e0*/  IABS R9, R7 ;  /* 0x0000000700097213 */ /* 0x001fe40000000000 */
[----:B------:R-:W-:Y:S02]  /*2a9f0*/  IADD3 R10, R7, -0x1, R8 ;  /* 0xffffffff070a7810 */ /* 0x000fe40007ffe008 */
[----:B------:R-:W0:Y:S08]  /*2aa00*/  I2F.RP R2, R9 ;  /* 0x0000000900027306 */ /* 0x000e300000209400 */
[----:B0-----:R-:W0:Y:S02]  /*2aa10*/  MUFU.RCP R2, R2 ;  /* 0x0000000200027308 */ /* 0x001e240000001000 */
[----:B0-----:R-:W-:-:S06]  /*2aa20*/  VIADD R2, R2, 0xffffffe ;  /* 0x0ffffffe02027836 */ /* 0x001fcc0000000000 */
[----:B------:R0:W1:Y:S02]  /*2aa30*/  F2I.FTZ.U32.TRUNC.NTZ R3, R2 ;  /* 0x0000000200037305 */ /* 0x000064000021f000 */
[----:B0-----:R-:W-:-:S04]  /*2aa40*/  LOP3.LUT R2, R10, R7, RZ, 0x3c, !PT ;  /* 0x000000070a027212 */ /* 0x001fc800078e3cff */
[----:B------:R-:W-:Y:S01]  /*2aa50*/  ISETP.GE.AND P3, PT, R2, RZ, PT ;  /* 0x000000ff0200720c */ /* 0x000fe20003f66270 */
[----:B-1----:R-:W-:-:S04]  /*2aa60*/  IMAD.MOV R2, RZ, RZ, -R3 ;  /* 0x000000ffff027224 */ /* 0x002fc800078e0a03 */
[----:B------:R-:W-:Y:S01]  /*2aa70*/  IMAD R11, R2, R9, RZ ;  /* 0x00000009020b7224 */ /* 0x000fe200078e02ff */
[----:B------:R-:W-:-:S05]  /*2aa80*/  MOV R2, RZ ;  /* 0x000000ff00027202 */ /* 0x000fca0000000f00 */
[----:B------:R-:W-:Y:S01]  /*2aa90*/  IMAD.HI.U32 R11, R3, R11, R2 ;  /* 0x0000000b030b7227 */ /* 0x000fe200078e0002 */
[----:B------:R-:W-:Y:S02]  /*2aaa0*/  IABS R2, R7 ;  /* 0x0000000700027213 */ /* 0x000fe40000000000 */
[----:B------:R-:W-:-:S03]  /*2aab0*/  IABS R3, R10 ;  /* 0x0000000a00037213 */ /* 0x000fc60000000000 */
[----:B------:R-:W-:-:S04]  /*2aac0*/  IMAD.MOV R2, RZ, RZ, -R2 ;  /* 0x000000ffff027224 */ /* 0x000fc800078e0a02 */
        /* <DEDUP_REMOVED lines=8> */
[----:B------:R-:W-:-:S05]  /*2ab50*/  @P0 VIADD R2, R2, 0x1 ;  /* 0x0000000102020836 */ /* 0x000fca0000000000 */
[----:B------:R-:W-:Y:S02]  /*2ab60*/  @!P3 IADD3 R2, -R2, RZ, RZ ;  /* 0x000000ff0202b210 */ /* 0x000fe40007ffe1ff */
[----:B------:R-:W-:-:S07]  /*2ab70*/  @!P2 LOP3.LUT R2, RZ, R7, RZ, 0x33, !PT ;  /* 0x00000007ff02a212 */ /* 0x000fce00078e33ff */
.L_x_3307:
[----:B------:R-:W-:Y:S05]  /*2ab80*/  BSYNC B0 ;  /* 0x0000000000007941 */ /* 0x000fea0003800000 */
.L_x_3306:
[-C--:B------:R-:W-:Y:S01]  /*2ab90*/  IMAD R3, R36, R2.reuse, RZ ;  /* 0x0000000224037224 */ /* 0x080fe200078e02ff */
[----:B------:R-:W-:Y:S04]  /*2aba0*/  BSSY B0, `(.L_x_3308) ;  /* 0x0000112000007945 */ /* 0x000fe80003800000 */
[C---:B------:R-:W-:Y:S01]  /*2abb0*/  VIADDMNMX R2, R3.reuse, R2, R8, PT ;  /* 0x0000000203027246 */ /* 0x040fe20003800108 */
[----:B------:R-:W-:-:S04]  /*2abc0*/  IMAD R3, R3, 0x80, -R5 ;  /* 0x0000008003037824 */ /* 0x000fc800078e0a05 */
[----:B------:R-:W-:Y:S01]  /*2abd0*/  IMAD R2, R2, 0x80, -R5 ;  /* 0x0000008002027824 */ /* 0x000fe200078e0a05 */
[----:B------:R-:W-:-:S04]  /*2abe0*/  VIMNMX R3, RZ, R3, !PT ;  /* 0x00000003ff037248 */ /* 0x000fc80007fe0100 */
[----:B------:R-:W-:Y:S02]  /*2abf0*/  VIMNMX R2, R2, R6, PT ;  /* 0x0000000602027248 */ /* 0x000fe40003fe0100 */
[----:B------:R-:W-:Y:S02]  /*2ac00*/  SHF.R.U32.HI R5, RZ, 0x7, R3 ;  /* 0x00000007ff057819 */ /* 0x000fe40000011603 */
[----:B------:R-:W-:-:S13]  /*2ac10*/  ISETP.GT.AND P0, PT, R2, R3, PT ;  /* 0x000000030200720c */ /* 0x000fda0003f04270 */
        /* <DEDUP_REMOVED lines=11> */
[----:B------:R-:W1:Y:S02]  /*2acd0*/  S2R R6, SR_TID.X ;  /* 0x0000000000067919 */ /* 0x000e640000002100 */
[----:B-1----:R-:W-:-:S04]  /*2ace0*/  SHF.R.U32.HI R6, RZ, 0x5, R6 ;  /* 0x00000005ff067819 */ /* 0x002fc80000011606 */
[----:B------:R-:W-:-:S05]  /*2acf0*/  LOP3.LUT R6, R6, 0x3, RZ, 0xc0, !PT ;  /* 0x0000000306067812 */ /* 0x000fca00078ec0ff */
[----:B------:R1:W2:Y:S02]  /*2ad00*/  SHFL.IDX PT, R14, R6, RZ, 0x1f ;  /* 0x00001fff060e7589 */ /* 0x0002a400000e0000 */
.L_x_3705:
[----:B--2---:R-:W-:Y:S02]  /*2ad10*/  ISETP.NE.AND P0, PT, R14, RZ, PT ;  /* 0x000000ff0e00720c */ /* 0x004fe40003f05270 */
[----:B------:R-:W-:-:S11]  /*2ad20*/  PLOP3.LUT P6, PT, PT, PT, PT, 0x8, 0x0 ;  /* 0x000000000000781c */ /* 0x000fd60003fce170 */
[----:B------:R-:W-:Y:S05]  /*2ad30*/  @P0 BRA `(.L_x_3311) ;  /* 0x00000000000c0947 */ /* 0x000fea0003800000 */
[----:B------:R-:W-:-:S03]  /*2ad40*/  UMOV UR4, 0xffffffff ;  /* 0xffffffff00047882 */ /* 0x000fc60000000000 */
[----:B------:R-:W-:Y:S05]  /*2ad50*/  BRA.DIV UR4, `(.L_x_3312) ;  /* 0x000000da047c7947 */ /* 0x000fea000b800000 */
[----:B------:R-:W-:-:S13]  /*2ad60*/  ELECT P6, URZ, PT ;  /* 0x00000000003f782f */ /* 0x000fda00038c0000 */
.L_x_3311:
[----:B-1----:R-:W2:Y:S01]  /*2ad70*/  LDL R6, [R1+0x28] ;  /* 0x0000280001067983 */ /* 0x002ea20000100800 */
[----:B------:R-:W-:Y:S01]  /*2ad80*/  BSSY B1, `(.L_x_3313) ;  /* 0x0000008000017945 */ /* 0x000fe20003800000 */
[----:B--2---:R-:W-:-:S05]  /*2ad90*/  VIADD R6, R6, 0x1 ;  /* 0x0000000106067836 */ /* 0x004fca0000000000 */
[----:B------:R-:W-:-:S04]  /*2ada0*/  LEA.HI R7, R6, R6, RZ, 0x1 ;  /* 0x0000000606077211 */ /* 0x000fc800078f08ff */
[----:B------:R-:W-:-:S04]  /*2adb0*/  LOP3.LUT R7, R7, 0xfffffffe, RZ, 0xc0, !PT ;  /* 0xfffffffe07077812 */ /* 0x000fc800078ec0ff */
[----:B------:R-:W-:-:S04]  /*2adc0*/  IADD3 R6, R6, -R7, RZ ;  /* 0x8000000706067210 */ /* 0x000fc80007ffe0ff */
[----:B------:R-:W-:-:S04]  /*2add0*/  SHF.L.U32 R6, R6, 0x1f, RZ ;  /* 0x0000001f06067819 */ /* 0x000fc800000006ff */
[----:B------:R-:W1:Y:S02]  /*2ade0*/  SYNCS.PHASECHK.TRANS64.TRYWAIT P0, [R22+URZ+0x38820], R6 ;  /* 0x03882006160075a7 */ /* 0x000e64000800017f */
[----:B-1----:R-:W-:Y:S05]  /*2adf0*/  @!P0 BRA `(.L_x_3314) ;  /* 0x000000d800748947 */ /* 0x002fea0003800000 */
.L_x_3708:
[----:B------:R-:W-:Y:S05]  /*2ae00*/  BSYNC B1 ;  /* 0x0000000000017941 */ /* 0x000fea0003800000 */
.L_x_3313:
[----:B------:R-:W-:Y:S04]  /*2ae10*/  BSSY B1, `(.L_x_3315) ;  /* 0x000006c000017945 */ /* 0x000fe80003800000 */
[----:B------:R-:W-:Y:S05]  /*2ae20*/  @!P6 BRA `(.L_x_3316) ;  /* 0x0000000400a8e947 */ /* 0x000fea0003800000 */
[----:B------:R-:W-:Y:S01]  /*2ae30*/  IMAD R10, R29, 0x8, R22 ;  /* 0x000000081d0a7824 */ /* 0x000fe200078e0216 */
[----:B0-----:R-:W-:Y:S01]  /*2ae40*/  SHF.L.U32 R9, R32, 0x1f, RZ ;  /* 0x0000001f20097819 */ /* 0x001fe200000006ff */
[----:B------:R-:W0:Y:S01]  /*2ae50*/  S2R R7, SR_TID.X ;  /* 0x0000000000077919 */ /* 0x000e220000002100 */
[----:B------:R-:W-:Y:S02]  /*2ae60*/  BSSY B2, `(.L_x_3317) ;  /* 0x0000005000027945 */ /* 0x000fe40003800000 */
[----:B------:R-:W2:Y:S01]  /*2ae70*/  SYNCS.PHASECHK.TRANS64.TRYWAIT P0, [R10+URZ+0x388a0], R9 ;  /* 0x0388a0090a0075a7 */ /* 0x000ea2000800017f */
[----:B0-----:R-:W-:-:S04]  /*2ae80*/  LOP3.LUT R7, R7, 0x7f, RZ, 0xc0, !PT ;  /* 0x0000007f07077812 */ /* 0x001fc800078ec0ff */
[----:B------:R-:W-:Y:S01]  /*2ae90*/  ISETP.NE.AND P1, PT, R7, RZ, PT ;  /* 0x000000ff0700720c */ /* 0x000fe20003f25270 */
[----:B--2---:R-:W-:-:S12]  /*2aea0*/  @!P0 BRA `(.L_x_3318) ;  /* 0x000000d8005c8947 */ /* 0x004fd80003800000 */
.L_x_3709:
[----:B------:R-:W-:Y:S05]  /*2aeb0*/  BSYNC B2 ;  /* 0x0000000000027941 */ /* 0x000fea0003800000 */
.L_x_3317:
[----:B------:R-:W-:Y:S04]  /*2aec0*/  BSSY B2, `(.L_x_3319) ;  /* 0x0000009000027945 */ /* 0x000fe80003800000 */
[----:B------:R-:W-:Y:S05]  /*2aed0*/  @P1 BRA `(.L_x_3320) ;  /* 0x00000000001c1947 */ /* 0x000fea0003800000 */
[----:B-1----:R-:W1:Y:S02]  /*2aee0*/  S2R R6, SR_TID.X ;  /* 0x0000000000067919 */ /* 0x002e640000002100 */
[----:B-1----:R-:W-:Y:S01]  /*2aef0*/  LOP3.LUT R7, R6, 0x1f, RZ, 0xc0, !PT ;  /* 0x0000001f06077812 */ /* 0x002fe200078ec0ff */
[----:B------:R-:W-:-:S03]  /*2af00*/  IMAD.MOV.U32 R6, RZ, RZ, 0x8000 ;  /* 0x00008000ff067424 */ /* 0x000fc600078e00ff */
[----:B------:R-:W-:Y:S01]  /*2af10*/  ISETP.NE.AND P0, PT, R7, RZ, PT ;  /* 0x000000ff0700720c */ /* 0x000fe20003f05270 */
[----:B------:R2:W-:-:S12]  /*2af20*/  SYNCS.ARRIVE.TRANS64 RZ, [R10+URZ+0x38890], R6 ;  /* 0x038890060aff79a7 */ /* 0x0005d8000800003f */
[----:B--2---:R-:W-:Y:S05]  /*2af30*/  @!P0 BRA `(.L_x_3320) ;  /* 0x0000000000048947 */ /* 0x004fea0003800000 */
[----:B------:R-:W-:Y:S01]  /*2af40*/  BPT.TRAP 0x1 ;  /* 0x000000040000795c */ /* 0x000fe20000300000 */
.L_x_3320:
[----:B------:R-:W-:Y:S05]  /*2af50*/  BSYNC B2 ;  /* 0x0000000000027941 */ /* 0x000fea0003800000 */
.L_x_3319:
[----:B------:R-:W-:Y:S01]  /*2af60*/  IMAD.MOV.U32 R15, RZ, RZ, RZ ;  /* 0x000000ffff0f7224 */ /* 0x000fe200078e00ff */
[----:B------:R-:W-:Y:S01]  /*2af70*/  UIADD3 UR4, UP0, UR40, 0x570, URZ ;  /* 0x0000057028047890 */ /* 0x000fe2000ff1e03f */
[----:B------:R-:W-:Y:S01]  /*2af80*/  IMAD R7, R3, 0x80, R0 ;  /* 0x0000008003077824 */ /* 0x000fe200078e0200 */
[----:B------:R-:W-:Y:S01]  /*2af90*/  PLOP3.LUT P0, PT, PT, PT, PT, 0x80, 0x0 ;  /* 0x000000000000781c */ /* 0x000fe20003f0f070 */
[----:B------:R-:W-:Y:S01]  /*2afa0*/  IMAD R8, R29, 0x8000, R22 ;  /* 0x000080001d087824 */ /* 0x000fe200078e0216 */
[----:B------:R-:W-:Y:S01]  /*2afb0*/  R2UR UR10, R15 ;  /* 0x000000000f0a72ca */ /* 0x000fe200000e0000 */
[----:B-1----:R-:W-:Y:S01]  /*2afc0*/  VIADD R6, R10, 0x38890 ;  /* 0x000388900a067836 */ /* 0x002fe20000000000 */
[----:B------:R-:W-:Y:S01]  /*2afd0*/  IADD3 R7, R7, -0x80, RZ ;  /* 0xffffff8007077810 */ /* 0x000fe20007ffe0ff */
[----:B------:R-:W-:Y:S01]  /*2afe0*/  VIADD R11, R8, 0x28400 ;  /* 0x00028400080b7836 */ /* 0x000fe20000000000 */
[----:B------:R-:W-:Y:S01]  /*2aff0*/  UIADD3.X UR5, URZ, UR41, URZ, UP0, !UPT ;  /* 0x000000293f057290 */ /* 0x000fe200087fe43f */
[----:B------:R-:W-:Y:S01]  /*2b000*/  UMOV UR6, 0x0 ;  /* 0x0000000000067882 */ /* 0x000fe20000000000 */
[----:B------:R-:W-:-:S10]  /*2b010*/  UMOV UR7, 0x12f00000 ;  /* 0x12f0000000077882 */ /* 0x000fd40000000000 */
.L_x_3321:
        /* <DEDUP_REMOVED lines=10> */
[----:B------:R-:W-:Y:S01]  /*2b0c0*/  IMAD.MOV.U32 R14, RZ, RZ, 0x80 ;  /* 0x00000080ff0e7424 */ /* 0x000fe200078e00ff */
[----:B------:R-:W-:Y:S01]  /*2b0d0*/  PLOP3.LUT P0, PT, PT, PT, PT, 0x80, 0x0 ;  /* 0x000000000000781c */ /* 0x000fe20003f0f070 */
[----:B------:R-:W-:Y:S01]  /*2b0e0*/  VIADD R11, R8, 0x2c400 ;  /* 0x0002c400080b7836 */ /* 0x000fe20000000000 */
[----:B------:R-:W-:Y:S01]  /*2b0f0*/  UMOV UR6, 0x0 ;  /* 0x0000000000067882 */ /* 0x000fe20000000000 */
[----:B------:R-:W-:Y:S01]  /*2b100*/  UMOV UR7, 0x12f00000 ;  /* 0x12f0000000077882 */ /* 0x000fe20000000000 */
[----:B------:R-:W-:-:S15]  /*2b110*/  R2UR UR10, R14 ;  /* 0x000000000e0a72ca */ /* 0x000fde00000e0000 */
.L_x_3322:
        /* <DEDUP_REMOVED lines=10> */
[----:B------:R-:W1:Y:S01]  /*2b1c0*/  SYNCS.PHASECHK.TRANS64.TRYWAIT P0, [R10+URZ+0x388c0], R9 ;  /* 0x0388c0090a0075a7 */ /* 0x000e62000800017f */
[----:B------:R-:W-:Y:S04]  /*2b1d0*/  BSSY B2, `(.L_x_3323) ;  /* 0x0000002000027945 */ /* 0x000fe80003800000 */
[----:B-1----:R-:W-:Y:S05]  /*2b1e0*/  @!P0 BRA `(.L_x_3324) ;  /* 0x000000d400a08947 */ /* 0x002fea0003800000 */
.L_x_3710:
[----:B------:R-:W-:Y:S05]  /*2b1f0*/  BSYNC B2 ;  /* 0x0000000000027941 */ /* 0x000fea0003800000 */
.L_x_3323:
        /* <DEDUP_REMOVED lines=11> */
.L_x_3326:
[----:B------:R-:W-:Y:S05]  /*2b2b0*/  BSYNC B2 ;  /* 0x0000000000027941 */ /* 0x000fea0003800000 */
.L_x_3325:
        /* <DEDUP_REMOVED lines=8> */
.L_x_3327:
        /* <DEDUP_REMOVED lines=15> */
.L_x_3328:
        /* <DEDUP_REMOVED lines=9> */
[----:B--2---:R-:W-:Y:S05]  /*2b4c0*/  @P0 BRA.U.ANY `(.L_x_3328) ;  /* 0xfffffffd00d80947 */ /* 0x004fea000393ffff */
.L_x_3316:
[----:B------:R-:W-:Y:S05]  /*2b4d0*/  BSYNC B1 ;  /* 0x0000000000017941 */ /* 0x000fea0003800000 */
.L_x_3315:
[----:B------:R-:W-:Y:S01]  /*2b4e0*/  IADD3 R10, R3, -0x2, RZ ;  /* 0xfffffffe030a7810 */ /* 0x000fe20007ffe0ff */
[----:B------:R-:W-:Y:S01]  /*2b4f0*/  VIADD R29, R29, 0x1 ;  /* 0x000000011d1d7836 */ /* 0x000fe20000000000 */
[----:B------:R-:W-:Y:S02]  /*2b500*/  PLOP3.LUT P0, PT, PT, PT, PT, 0x8, 0x0 ;  /* 0x000000000000781c */ /* 0x000fe40003f0e170 */
[----:B------:R-:W-:Y:S02]  /*2b510*/  ISETP.GE.AND P2, PT, R10, R5, PT ;  /* 0x000000050a00720c */ /* 0x000fe40003f46270 */
[----:B------:R-:W-:-:S04]  /*2b520*/  ISETP.NE.AND P1, PT, R29, 0x2, PT ;  /* 0x000000021d00780c */ /* 0x000fc80003f25270 */
[----:B------:R-:W-:Y:S02]  /*2b530*/  SEL R3, RZ, 0x1, P1 ;  /* 0x00000001ff037807 */ /* 0x000fe40000800000 */
[----:B------:R-:W-:Y:S02]  /*2b540*/  SEL R29, R29, RZ, P1 ;  /* 0x000000ff1d1d7207 */ /* 0x000fe40000800000 */
[----:B------:R-:W-:-:S03]  /*2b550*/  LOP3.LUT R32, R32, R3, RZ, 0x3c, !PT ;  /* 0x0000000320207212 */ /* 0x000fc600078e3cff */
[----:B------:R-:W-:Y:S05]  /*2b560*/  @!P2 BRA `(.L_x_3309) ;  /* 0x0000000400d4a947 */ /* 0x000fea0003800000 */
.L_x_3343:
[----:B------:R-:W-:Y:S05]  /*2b570*/  YIELD ;  /* 0x0000000000007946 */ /* 0x000fea0003800000 */
[----:B------:R-:W-:Y:S04]  /*2b580*/  BSSY B1, `(.L_x_3329) ;  /* 0x000006b000017945 */ /* 0x000fe80003800000 */
[----:B------:R-:W-:Y:S05]  /*2b590*/  @!P6 BRA `(.L_x_3330) ;  /* 0x0000000400a4e947 */ /* 0x000fea0003800000 */
[----:B0-----:R-:W-:Y:S01]  /*2b5a0*/  IMAD R9, R29, 0x8, R22 ;  /* 0x000000081d097824 */ /* 0x001fe200078e0216 */
[----:B------:R-:W-:Y:S01]  /*2b5b0*/  SHF.L.U32 R8, R32, 0x1f, RZ ;  /* 0x0000001f20087819 */ /* 0x000fe200000006ff */
[----:B------:R-:W0:Y:S01]  /*2b5c0*/  S2R R3, SR_TID.X ;  /* 0x0000000000037919 */ /* 0x000e220000002100 */
[----:B------:R-:W-:Y:S02]  /*2b5d0*/  BSSY B2, `(.L_x_3331) ;  /* 0x0000005000027945 */ /* 0x000fe40003800000 */
[----:B------:R-:W2:Y:S01]  /*2b5e0*/  SYNCS.PHASECHK.TRANS64.TRYWAIT P1, [R9+URZ+0x388a0], R8 ;  /* 0x0388a008090075a7 */ /* 0x000ea2000802017f */
[----:B0-----:R-:W-:-:S04]  /*2b5f0*/  LOP3.LUT R3, R3, 0x7f, RZ, 0xc0, !PT ;  /* 0x0000007f03037812 */ /* 0x001fc800078ec0ff */
[----:B------:R-:W-:Y:S01]  /*2b600*/  ISETP.NE.AND P2, PT, R3, RZ, PT ;  /* 0x000000ff0300720c */ /* 0x000fe20003f45270 */
[----:B--2---:R-:W-:-:S12]  /*2b610*/  @!P1 BRA `(.L_x_3332) ;  /* 0x000000d000a89947 */ /* 0x004fd80003800000 */
.L_x_3711:
[----:B------:R-:W-:Y:S05]  /*2b620*/  BSYNC B2 ;  /* 0x0000000000027941 */ /* 0x000fea0003800000 */
.L_x_3331:
[----:B------:R-:W-:Y:S04]  /*2b630*/  BSSY B2, `(.L_x_3333) ;  /* 0x0000009000027945 */ /* 0x000fe80003800000 */
[----:B------:R-:W-:Y:S05]  /*2b640*/  @P2 BRA `(.L_x_3334) ;  /* 0x00000000001c2947 */ /* 0x000fea0003800000 */
[----:B------:R-:W1:Y:S02]  /*2b650*/  S2R R3, SR_TID.X ;  /* 0x0000000000037919 */ /* 0x000e640000002100 */
[----:B-1----:R-:W-:Y:S01]  /*2b660*/  LOP3.LUT R6, R3, 0x1f, RZ, 0xc0, !PT ;  /* 0x0000001f03067812 */ /* 0x002fe200078ec0ff */
[----:B------:R-:W-:-:S03]  /*2b670*/  IMAD.MOV.U32 R3, RZ, RZ, 0x8000 ;  /* 0x00008000ff037424 */ /* 0x000fc600078e00ff */
[----:B------:R-:W-:Y:S01]  /*2b680*/  ISETP.NE.AND P1, PT, R6, RZ, PT ;  /* 0x000000ff0600720c */ /* 0x000fe20003f25270 */
[----:B------:R2:W-:-:S12]  /*2b690*/  SYNCS.ARRIVE.TRANS64 RZ, [R9+URZ+0x38890], R3 ;  /* 0x0388900309ff79a7 */ /* 0x0005d8000800003f */
[----:B--2---:R-:W-:Y:S05]  /*2b6a0*/  @!P1 BRA `(.L_x_3334) ;  /* 0x0000000000049947 */ /* 0x004fea0003800000 */
[----:B------:R-:W-:Y:S01]  /*2b6b0*/  BPT.TRAP 0x1 ;  /* 0x000000040000795c */ /* 0x000fe20000300000 */
.L_x_3334:
[----:B------:R-:W-:Y:S05]  /*2b6c0*/  BSYNC B2 ;  /* 0x0000000000027941 */ /* 0x000fea0003800000 */
.L_x_3333:
[----:B------:R-:W-:Y:S01]  /*2b6d0*/  IMAD.MOV.U32 R14, RZ, RZ, RZ ;  /* 0x000000ffff0e7224 */ /* 0x000fe200078e00ff */
[----:B------:R-:W-:Y:S01]  /*2b6e0*/  UIADD3 UR4, UP0, UR40, 0x570, URZ ;  /* 0x0000057028047890 */ /* 0x000fe2000ff1e03f */
[----:B------:R-:W-:Y:S01]  /*2b6f0*/  IMAD R7, R29, 0x8000, R22 ;  /* 0x000080001d077824 */ /* 0x000fe200078e0216 */
[----:B------:R-:W-:Y:S01]  /*2b700*/  PLOP3.LUT P1, PT, PT, PT, PT, 0x80, 0x0 ;  /* 0x000000000000781c */ /* 0x000fe20003f2f070 */
[----:B-1----:R-:W-:Y:S01]  /*2b710*/  IMAD R6, R10, 0x80, R0 ;  /* 0x000000800a067824 */ /* 0x002fe200078e0200 */
[----:B------:R-:W-:Y:S01]  /*2b720*/  R2UR UR10, R14 ;  /* 0x000000000e0a72ca */ /* 0x000fe200000e0000 */
[----:B------:R-:W-:Y:S01]  /*2b730*/  VIADD R11, R7, 0x28400 ;  /* 0x00028400070b7836 */ /* 0x000fe20000000000 */
[----:B------:R-:W-:Y:S01]  /*2b740*/  IADD3 R3, R9, 0x38890, RZ ;  /* 0x0003889009037810 */ /* 0x000fe20007ffe0ff */
[----:B------:R-:W-:Y:S01]  /*2b750*/  UIADD3.X UR5, URZ, UR41, URZ, UP0, !UPT ;  /* 0x000000293f057290 */ /* 0x000fe200087fe43f */
[----:B------:R-:W-:Y:S01]  /*2b760*/  UMOV UR6, 0x0 ;  /* 0x0000000000067882 */ /* 0x000fe20000000000 */
[----:B------:R-:W-:-:S10]  /*2b770*/  UMOV UR7, 0x12f00000 ;  /* 0x12f0000000077882 */ /* 0x000fd40000000000 */
.L_x_3335:
        /* <DEDUP_REMOVED lines=16> */
.L_x_3336:
        /* <DEDUP_REMOVED lines=13> */
.L_x_3712:
[----:B------:R-:W-:Y:S05]  /*2b950*/  BSYNC B2 ;  /* 0x0000000000027941 */ /* 0x000fea0003800000 */
.L_x_3337:
[----:B------:R-:W-:Y:S01]  /*2b960*/  BSSY B2, `(.L_x_3339) ;  /* 0x000000b000027945 */ /* 0x000fe20003800000 */
[----:B------:R-:W-:Y:S02]  /*2b970*/  IMAD.MOV.U32 R12, RZ, RZ, 0x0 ;  /* 0x00000000ff0c7424 */ /* 0x000fe400078e00ff */
[----:B------:R-:W-:Y:S01]  /*2b980*/  IMAD.MOV.U32 R13, RZ, RZ, 0x12f00000 ;  /* 0x12f00000ff0d7424 */ /* 0x000fe200078e00ff */
[----:B------:R-:W-:Y:S06]  /*2b990*/  @P2 BRA `(.L_x_3340) ;  /* 0x00000000001c2947 */ /* 0x000fec0003800000 */
[----:B------:R-:W2:Y:S02]  /*2b9a0*/  S2R R3, SR_TID.X ;  /* 0x0000000000037919 */ /* 0x000ea40000002100 */
[----:B--2---:R-:W-:Y:S02]  /*2b9b0*/  LOP3.LUT R11, R3, 0x1f, RZ, 0xc0, !PT ;  /* 0x0000001f030b7812 */ /* 0x004fe400078ec0ff */
[----:B------:R-:W-:Y:S02]  /*2b9c0*/  MOV R3, 0x8000 ;  /* 0x0000800000037802 */ /* 0x000fe40000000f00 */
[----:B------:R-:W-:Y:S02]  /*2b9d0*/  ISETP.NE.AND P1, PT, R11, RZ, PT ;  /* 0x000000ff0b00720c */ /* 0x000fe40003f25270 */
[----:B------:R2:W-:Y:S11]  /*2b9e0*/  SYNCS.ARRIVE.TRANS64 RZ, [R9+URZ+0x388b0], R3 ;  /* 0x0388b00309ff79a7 */ /* 0x0005f6000800003f */
[----:B--2---:R-:W-:Y:S05]  /*2b9f0*/  @!P1 BRA `(.L_x_3340) ;  /* 0x0000000000049947 */ /* 0x004fea0003800000 */
[----:B------:R-:W-:Y:S01]  /*2ba00*/  BPT.TRAP 0x1 ;  /* 0x000000040000795c */ /* 0x000fe20000300000 */
.L_x_3340:
[----:B------:R-:W-:Y:S05]  /*2ba10*/  BSYNC B2 ;  /* 0x0000000000027941 */ /* 0x000fea0003800000 */
.L_x_3339:
        /* <DEDUP_REMOVED lines=8> */
.L_x_3341:
        /* <DEDUP_REMOVED lines=15> */
.L_x_3342:
        /* <DEDUP_REMOVED lines=10> */
.L_x_3330:
[----:B------:R-:W-:Y:S05]  /*2bc30*/  BSYNC B1 ;  /* 0x0000000000017941 */ /* 0x000fea0003800000 */
.L_x_3329:
[C---:B------:R-:W-:Y:S01]  /*2bc40*/  ISETP.GT.AND P2, PT, R10.reuse, R5, PT ;  /* 0x000000050a00720c */ /* 0x040fe20003f44270 */
[----:B------:R-:W-:Y:S02]  /*2bc50*/  VIADD R29, R29, 0x1 ;  /* 0x000000011d1d7836 */ /* 0x000fe40000000000 */
[----:B------:R-:W-:-:S03]  /*2bc60*/  VIADD R10, R10, 0xffffffff ;  /* 0xffffffff0a0a7836 */ /* 0x000fc60000000000 */
[----:B------:R-:W-:-:S04]  /*2bc70*/  ISETP.NE.AND P1, PT, R29, 0x2, PT ;  /* 0x000000021d00780c */ /* 0x000fc80003f25270 */
[----:B------:R-:W-:Y:S02]  /*2bc80*/  SEL R3, RZ, 0x1, P1 ;  /* 0x00000001ff037807 */ /* 0x000fe40000800000 */
[----:B------:R-:W-:Y:S02]  /*2bc90*/  SEL R29, R29, RZ, P1 ;  /* 0x000000ff1d1d7207 */ /* 0x000fe40000800000 */
[----:B------:R-:W-:Y:S01]  /*2bca0*/  LOP3.LUT R32, R32, R3, RZ, 0x3c, !PT ;  /* 0x0000000320207212 */ /* 0x000fe200078e3cff */
[----:B------:R-:W-:Y:S06]  /*2bcb0*/  @P2 BRA `(.L_x_3343) ;  /* 0xfffffff8002c2947 */ /* 0x000fec000383ffff */
.L_x_3309:
[----:B------:R-:W-:Y:S05]  /*2bcc0*/  BSYNC B0 ;  /* 0x0000000000007941 */ /* 0x000fea0003800000 */
.L_x_3308:
[----:B------:R-:W2:Y:S01]  /*2bcd0*/  LDC R0, c[0x0][0x448] ;  /* 0x00011200ff007b82 */ /* 0x000ea20000000800 */
[----:B------:R-:W-:Y:S01]  /*2bce0*/  LEA R2, R17, 0x7f, 0x7 ;  /* 0x0000007f11027811 */ /* 0x000fe200078e38ff */
[----:B------:R-:W-:Y:S06]  /*2bcf0*/  @!P0 WARPSYNC.ALL ;  /* 0x0000000000008948 */ /* 0x000fec0003800000 */
[----:B------:R-:W-:Y:S01]  /*2bd00*/  @!P0 BAR.SYNC.DEFER_BLOCKING 0xc, 0x180 ;  /* 0x0306000000008b1d */ /* 0x000fe20000010000 */
[----:B------:R-:W-:-:S05]  /*2bd10*/  ISETP.NE.AND P2, PT, R4, RZ, PT ;  /* 0x000000ff0400720c */ /* 0x000fca0003f45270 */
[----:B------:R-:W-:Y:S08]  /*2bd20*/  BSSY B0, `(.L_x_3344) ;  /* 0x0000029000007945 */ /* 0x000ff00003800000 */
[----:B------:R-:W3:Y:S01]  /*2bd30*/  @!P2 LDC R4, c[0x0][0x9f0] ;  /* 0x00027c00ff04ab82 */ /* 0x000ee20000000800 */
[----:B--2---:R-:W-:-:S13]  /*2bd40*/  ISETP.NE.AND P1, PT, R0, 0x1, PT ;  /* 0x000000010000780c */ /* 0x004fda0003f25270 */
[----:B------:R-:W2:Y:S08]  /*2bd50*/  @P1 LDC R3, c[0x0][0x44c] ;  /* 0x00011300ff031b82 */ /* 0x000eb00000000800 */
[----:B------:R-:W4:Y:S01]  /*2bd60*/  @P1 LDC R0, c[0x0][0x450] ;  /* 0x00011400ff001b82 */ /* 0x000f220000000800 */
[----:B--2---:R-:W-:-:S05]  /*2bd70*/  @P1 IMAD.HI.U32 R3, R2, R3, RZ ;  /* 0x0000000302031227 */ /* 0x004fca00078e00ff */
[----:B----4-:R-:W-:-:S04]  /*2bd80*/  @P1 SHF.R.U32.HI R2, RZ, R0, R3 ;  /* 0x00000000ff021219 */ /* 0x010fc80000011603 */
[----:B------:R-:W-:-:S04]  /*2bd90*/  IADD3 R2, R20, R2, RZ ;  /* 0x0000000214027210 */ /* 0x000fc80007ffe0ff */
[----:B------:R-:W-:-:S04]  /*2bda0*/  SHF.R.S32.HI R0, RZ, 0x1f, R2 ;  /* 0x0000001fff007819 */ /* 0x000fc80000011402 */
[----:B------:R-:W-:-:S04]  /*2bdb0*/  LEA.HI R0, R0, R2, RZ, 0x7 ;  /* 0x0000000200007211 */ /* 0x000fc800078f38ff */
[----:B------:R-:W-:-:S04]  /*2bdc0*/  SHF.R.S32.HI R0, RZ, 0x7, R0 ;  /* 0x00000007ff007819 */ /* 0x000fc80000011400 */
[----:B------:R-:W-:Y:S01]  /*2bdd0*/  VIMNMX R21, R21, R0, PT ;  /* 0x0000000015157248 */ /* 0x000fe20003fe0100 */
[----:B------:R-:W-:-:S03]  /*2bde0*/  IMAD.MOV.U32 R0, RZ, RZ, RZ ;  /* 0x000000ffff007224 */ /* 0x000fc600078e00ff */
[----:B------:R-:W-:-:S13]  /*2bdf0*/  ISETP.GE.AND P1, PT, R21, 0x1, PT ;  /* 0x000000011500780c */ /* 0x000fda0003f26270 */
[----:B---3--:R-:W-:Y:S05]  /*2be00*/  @!P1 BRA `(.L_x_3345) ;  /* 0x0000000000689947 */ /* 0x008fea0003800000 */
[-C--:B------:R-:W-:Y:S02]  /*2be10*/  IABS R0, R4.reuse ;  /* 0x0000000400007213 */ /* 0x080fe40000000000 */
[----:B-1----:R-:W-:Y:S02]  /*2be20*/  IABS R6, R4 ;  /* 0x0000000400067213 */ /* 0x002fe40000000000 */
[----:B------:R-:W1:Y:S03]  /*2be30*/  I2F.RP R2, R0 ;  /* 0x0000000000027306 */ /* 0x000e660000209400 */
[----:B------:R-:W-:-:S05]  /*2be40*/  IMAD.MOV R6, RZ, RZ, -R6 ;  /* 0x000000ffff067224 */ /* 0x000fca00078e0a06 */
[----:B-1----:R-:W1:Y:S02]  /*2be50*/  MUFU.RCP R2, R2 ;  /* 0x0000000200027308 */ /* 0x002e640000001000 */
[----:B-1----:R-:W-:-:S06]  /*2be60*/  VIADD R2, R2, 0xffffffe ;  /* 0x0ffffffe02027836 */ /* 0x002fcc0000000000 */
[----:B------:R-:W1:Y:S02]  /*2be70*/  F2I.FTZ.U32.TRUNC.NTZ R3, R2 ;  /* 0x0000000200037305 */ /* 0x000e64000021f000 */
[----:B-1----:R-:W-:-:S04]  /*2be80*/  IMAD.MOV R2, RZ, RZ, -R3 ;  /* 0x000000ffff027224 */ /* 0x002fc800078e0a03 */
[----:B------:R-:W-:Y:S02]  /*2be90*/  IMAD R5, R2, R0, RZ ;  /* 0x0000000002057224 */ /* 0x000fe400078e02ff */
[----:B------:R-:W-:-:S04]  /*2bea0*/  IMAD.MOV.U32 R2, RZ, RZ, RZ ;  /* 0x000000ffff027224 */ /* 0x000fc800078e00ff */
        /* <DEDUP_REMOVED lines=16> */
.L_x_3345:
[----:B------:R-:W-:Y:S05]  /*2bfb0*/  BSYNC B0 ;  /* 0x0000000000007941 */ /* 0x000fea0003800000 */
.L_x_3344:
[----:B------:R-:W-:-:S05]  /*2bfc0*/  IMAD R36, R36, R0, RZ ;  /* 0x0000000024247224 */ /* 0x000fca00078e02ff */
[----:B------:R-:W-:-:S04]  /*2bfd0*/  VIADDMNMX R2, R36, R0, R21, PT ;  /* 0x0000000024027246 */ /* 0x000fc80003800115 */
[----:B------:R-:W-:Y:S01]  /*2bfe0*/  ISETP.GT.AND P0, PT, R2, R36, PT ;  /* 0x000000240200720c */ /* 0x000fe20003f04270 */
[----:B------:R2:W-:-:S12]  /*2bff0*/  STL [R1+0x20], R2 ;  /* 0x0000200201007387 */ /* 0x0005d80000100800 */
[----:B--2---:R-:W-:Y:S05]  /*2c000*/  @P0 BRA `(.L_x_3346) ;  /* 0x0000000000440947 */ /* 0x004fea0003800000 */
[----:B------:R-:W2:Y:S02]  /*2c010*/  S2R R2, SR_TID.X ;  /* 0x0000000000027919 */ /* 0x000ea40000002100 */
[----:B--2---:R-:W-:-:S04]  /*2c020*/  LOP3.LUT R2, R2, 0x7f, RZ, 0xc0, !PT ;  /* 0x0000007f02027812 */ /* 0x004fc800078ec0ff */
[----:B------:R-:W-:-:S13]  /*2c030*/  ISETP.NE.AND P0, PT, R2, RZ, PT ;  /* 0x000000ff0200720c */ /* 0x000fda0003f05270 */
[----:B------:R-:W-:Y:S05]  /*2c040*/  @P0 BRA `(.L_x_3347) ;  /* 0x0000004800480947 */ /* 0x000fea0003800000 */
[----:B------:R-:W2:Y:S01]  /*2c050*/  S2R R5, SR_LANEID ;  /* 0x0000000000057919 */ /* 0x000ea20000000000 */
[----:B------:R-:W-:Y:S01]  /*2c060*/  VOTEU.ANY UR4, UPT, PT ;  /* 0x0000000000047886 */ /* 0x000fe200038e0100 */
[----:B------:R-:W3:Y:S01]  /*2c070*/  LDC.64 R2, c[0x0][0xc60] ;  /* 0x00031800ff027b82 */ /* 0x000ee20000000a00 */
[----:B------:R-:W2:Y:S02]  /*2c080*/  FLO.U32 R0, UR4 ;  /* 0x0000000400007d00 */ /* 0x000ea400080e0000 */
[----:B--2---:R-:W-:-:S06]  /*2c090*/  ISETP.EQ.U32.AND P0, PT, R0, R5, PT ;  /* 0x000000050000720c */ /* 0x004fcc0003f02070 */
[----:B------:R-:W3:Y:S07]  /*2c0a0*/  POPC R5, UR4 ;  /* 0x0000000400057d09 */ /* 0x000eee0008000000 */
[----:B---3--:R-:W2:Y:S01]  /*2c0b0*/  @P0 ATOMG.E.ADD.STRONG.GPU PT, R3, desc[UR46][R2.64], R5 ;  /* 0x00000005020309a8 */ /* 0x008ea200081ee1ee */
[----:B------:R-:W3:Y:S02]  /*2c0c0*/  S2R R4, SR_LTMASK ;  /* 0x0000000000047919 */ /* 0x000ee40000003900 */
[----:B---3--:R-:W-:-:S04]  /*2c0d0*/  LOP3.LUT R4, R4, UR4, RZ, 0xc0, !PT ;  /* 0x0000000404047c12 */ /* 0x008fc8000f8ec0ff */
[----:B------:R-:W3:Y:S01]  /*2c0e0*/  POPC R7, R4 ;  /* 0x0000000400077309 */ /* 0x000ee20000000000 */
[----:B--2---:R-:W3:Y:S02]  /*2c0f0*/  SHFL.IDX PT, R0, R3, R0, 0x1f ;  /* 0x00001f0003007589 */ /* 0x004ee400000e0000 */
[----:B---3--:R-:W-:Y:S01]  /*2c100*/  IADD3 R16, R0, UR38, R7 ;  /* 0x0000002600107c10 */ /* 0x008fe2000fffe007 */
[----:B------:R-:W-:Y:S06]  /*2c110*/  BRA `(.L_x_3347) ;  /* 0x0000004800147947 */ /* 0x000fec0003800000 */
.L_x_3346:
        /* <DEDUP_REMOVED lines=10> */
[----:B------:R-:W2:Y:S01]  /*2c1c0*/  LDC.64 R2, c[0x4][R2] ;  /* 0x0100000002027b82 */ /* 0x000ea20000000a00 */
[----:B-1----:R-:W-:Y:S01]  /*2c1d0*/  IMAD.U32 R6, RZ, RZ, UR8 ;  /* 0x00000008ff067e24 */ /* 0x002fe2000f8e00ff */
[----:B------:R-:W-:Y:S01]  /*2c1e0*/  MOV R8, 0x70 ;  /* 0x0000007000087802 */ /* 0x000fe20000000f00 */
[----:B------:R-:W-:Y:S02]  /*2c1f0*/  IMAD.U32 R7, RZ, RZ, UR9 ;  /* 0x00000009ff077e24 */ /* 0x000fe4000f8e00ff */
[----:B------:R-:W-:-:S02]  /*2c200*/  IMAD.U32 R10, RZ, RZ, UR4 ;  /* 0x00000004ff0a7e24 */ /* 0x000fc4000f8e00ff */
[----:B------:R-:W-:Y:S02]  /*2c210*/  IMAD.U32 R11, RZ, RZ, UR5 ;  /* 0x00000005ff0b7e24 */ /* 0x000fe4000f8e00ff */
[----:B------:R-:W-:Y:S02]  /*2c220*/  IMAD.MOV.U32 R12, RZ, RZ, 0x1 ;  /* 0x00000001ff0c7424 */ /* 0x000fe400078e00ff */
[----:B------:R-:W-:-:S07]  /*2c230*/  IMAD.MOV.U32 R13, RZ, RZ, RZ ;  /* 0x000000ffff0d7224 */ /* 0x000fce00078e00ff */
[----:B------:R-:W-:-:S07]  /*2c240*/  LEPC R20, `(.L_x_3349) ;  /* 0x000000001014794e */ /* 0x000fce0000000000 */
[----:B0-2---:R-:W-:Y:S05]  /*2c250*/  CALL.ABS.NOINC R2 ;  /* 0x0000000002007343 */ /* 0x005fea0003c00000 */
.L_x_3349:
[----:B------:R-:W-:Y:S05]  /*2c260*/  BSYNC B6 ;  /* 0x0000000000067941 */ /* 0x000fea0003800000 */
.L_x_3348:
        /* <DEDUP_REMOVED lines=8> */
[----:B--2---:R-:W-:Y:S01]  /*2c2f0*/  MOV R2, 0x0 ;  /* 0x0000000000027802 */ /* 0x004fe20000000f00 */
[----:B------:R-:W-:Y:S01]  /*2c300*/  ULDC.64 UR6, c[0x4][0xc0] ;  /* 0x0100300000067ab9 */ /* 0x000fe20000000a00 */
[----:B------:R-:W-:Y:S01]  /*2c310*/  ULDC.64 UR8, c[0x4][0xc8] ;  /* 0x0100320000087ab9 */ /* 0x000fe20000000a00 */
[----:B------:R-:W-:Y:S01]  /*2c320*/  ULDC.64 UR4, c[0x4][0x10] ;  /* 0x0100040000047ab9 */ /* 0x000fe20000000a00 */
[----:B------:R-:W-:Y:S01]  /*2c330*/  IMAD.U32 R4, RZ, RZ, UR6 ;  /* 0x00000006ff047e24 */ /* 0x000fe2000f8e00ff */
[----:B-1----:R-:W-:Y:S01]  /*2c340*/  MOV R6, UR8 ;  /* 0x0000000800067c02 */ /* 0x002fe20008000f00 */
[----:B------:R-:W1:Y:S01]  /*2c350*/  LDC.64 R2, c[0x4][R2] ;  /* 0x0100000002027b82 */ /* 0x000e620000000a00 */
[----:B------:R-:W-:Y:S01]  /*2c360*/  IMAD.U32 R5, RZ, RZ, UR7 ;  /* 0x00000007ff057e24 */ /* 0x000fe2000f8e00ff */
[----:B------:R-:W-:Y:S01]  /*2c370*/  MOV R13, RZ ;  /* 0x000000ff000d7202 */ /* 0x000fe20000000f00 */
[----:B------:R-:W-:Y:S02]  /*2c380*/  IMAD.U32 R7, RZ, RZ, UR9 ;  /* 0x00000009ff077e24 */ /* 0x000fe4000f8e00ff */
[----:B------:R-:W-:-:S02]  /*2c390*/  IMAD.U32 R10, RZ, RZ, UR4 ;  /* 0x00000004ff0a7e24 */ /* 0x000fc4000f8e00ff */
[----:B------:R-:W-:Y:S02]  /*2c3a0*/  IMAD.U32 R11, RZ, RZ, UR5 ;  /* 0x00000005ff0b7e24 */ /* 0x000fe4000f8e00ff */
[----:B------:R-:W-:Y:S02]  /*2c3b0*/  IMAD.MOV.U32 R8, RZ, RZ, 0x70 ;  /* 0x00000070ff087424 */ /* 0x000fe400078e00ff */
[----:B------:R-:W-:-:S07]  /*2c3c0*/  IMAD.MOV.U32 R12, RZ, RZ, 0x1 ;  /* 0x00000001ff0c7424 */ /* 0x000fce00078e00ff */
[----:B------:R-:W-:-:S07]  /*2c3d0*/  LEPC R20, `(.L_x_3351) ;  /* 0x000000001014794e */ /* 0x000fce0000000000 */
[----:B01----:R-:W-:Y:S05]  /*2c3e0*/  CALL.ABS.NOINC R2 ;  /* 0x0000000002007343 */ /* 0x003fea0003c00000 */
.L_x_3351:
[----:B------:R-:W-:Y:S05]  /*2c3f0*/  BSYNC B6 ;  /* 0x0000000000067941 */ /* 0x000fea0003800000 */
.L_x_3350:
[----:B------:R-:W-:Y:S01]  /*2c400*/  VIADD R0, R22, 0x400 ;  /* 0x0000040016007836 */ /* 0x000fe20000000000 */
[----:B------:R-:W-:Y:S04]  /*2c410*/  BSSY B6, `(.L_x_3352) ;  /* 0x0000013000067945 */ /* 0x000fe80003800000 */
[----:B------:R-:W-:-:S13]  /*2c420*/  LOP3.LUT P0, RZ, R0, 0x3ff, RZ, 0xc0, !PT ;  /* 0x000003ff00ff7812 */ /* 0x000fda000780c0ff */
[----:B------:R-:W-:Y:S05]  /*2c430*/  @!P0 BRA `(.L_x_3353) ;  /* 0x0000000000408947 */ /* 0x000fea0003800000 */
[----:B--2---:R-:W-:Y:S01]  /*2c440*/  MOV R2, 0x0 ;  /* 0x0000000000027802 */ /* 0x004fe20000000f00 */
[----:B------:R-:W-:Y:S01]  /*2c450*/  ULDC.64 UR6, c[0x4][0xc0] ;  /* 0x0100300000067ab9 */ /* 0x000fe20000000a00 */
[----:B------:R-:W-:Y:S01]  /*2c460*/  ULDC.64 UR8, c[0x4][0xc8] ;  /* 0x0100320000087ab9 */ /* 0x000fe20000000a00 */
[----:B------:R-:W-:Y:S01]  /*2c470*/  ULDC.64 UR4, c[0x4][0x18] ;  /* 0x0100060000047ab9 */ /* 0x000fe20000000a00 */
[----:B------:R-:W-:Y:S01]  /*2c480*/  IMAD.U32 R4, RZ, RZ, UR6 ;  /* 0x00000006ff047e24 */ /* 0x000fe2000f8e00ff */
[----:B------:R-:W-:Y:S01]  /*2c490*/  MOV R10, UR4 ;  /* 0x00000004000a7c02 */ /* 0x000fe20008000f00 */
[----:B------:R-:W2:Y:S01]  /*2c4a0*/  LDC.64 R2, c[0x4][R2] ;  /* 0x0100000002027b82 */ /* 0x000ea20000000a00 */
[----:B------:R-:W-:Y:S02]  /*2c4b0*/  IMAD.U32 R5, RZ, RZ, UR7 ;  /* 0x00000007ff057e24 */ /* 0x000fe4000f8e00ff */
[----:B-1----:R-:W-:Y:S02]  /*2c4c0*/  IMAD.U32 R6, RZ, RZ, UR8 ;  /* 0x00000008ff067e24 */ /* 0x002fe4000f8e00ff */
[----:B------:R-:W-:-:S02]  /*2c4d0*/  IMAD.U32 R7, RZ, RZ, UR9 ;  /* 0x00000009ff077e24 */ /* 0x000fc4000f8e00ff */
[----:B------:R-:W-:Y:S02]  /*2c4e0*/  IMAD.U32 R11, RZ, RZ, UR5 ;  /* 0x00000005ff0b7e24 */ /* 0x000fe4000f8e00ff */
[----:B------:R-:W-:Y:S02]  /*2c4f0*/  IMAD.MOV.U32 R8, RZ, RZ, 0x70 ;  /* 0x00000070ff087424 */ /* 0x000fe400078e00ff */
[----:B------:R-:W-:Y:S02]  /*2c500*/  IMAD.MOV.U32 R12, RZ, RZ, 0x1 ;  /* 0x00000001ff0c7424 */ /* 0x000fe400078e00ff */
[----:B------:R-:W-:-:S07]  /*2c510*/  IMAD.MOV.U32 R13, RZ, RZ, RZ ;  /* 0x000000ffff0d7224 */ /* 0x000fce00078e00ff */
[----:B------:R-:W-:-:S07]  /*2c520*/  LEPC R20, `(.L_x_3353) ;  /* 0x000000001014794e */ /* 0x000fce0000000000 */
[----:B0-2---:R-:W-:Y:S05]  /*2c530*/  CALL.ABS.NOINC R2 ;  /* 0x0000000002007343 */ /* 0x005fea0003c00000 */
.L_x_3353:
[----:B------:R-:W-:Y:S05]  /*2c540*/  BSYNC B6 ;  /* 0x0000000000067941 */ /* 0x000fea0003800000 */
.L_x_3352:
[----:B--2---:R-:W2:Y:S01]  /*2c550*/  LDL R2, [R1] ;  /* 0x0000000001027983 */ /* 0x004ea20000100800 */
        /* <DEDUP_REMOVED lines=8> */
[----:B------:R-:W-:Y:S01]  /*2c5e0*/  MOV R5, UR5 ;  /* 0x0000000500057c02 */ /* 0x000fe20008000f00 */
        /* <DEDUP_REMOVED lines=10> */
.L_x_3355:
[----:B------:R-:W-:Y:S05]  /*2c690*/  BSYNC B6 ;  /* 0x0000000000067941 */ /* 0x000fea0003800000 */
.L_x_3354:
[----:B------:R-:W2:Y:S01]  /*2c6a0*/  LDL.LU R2, [R1] ;  /* 0x0000000001027983 */ /* 0x000ea20000300800 */
[----:B------:R-:W-:Y:S01]  /*2c6b0*/  ULDC.64 UR4, c[0x0][0x9f8] ;  /* 0x00027e0000047ab9 */ /* 0x000fe20000000a00 */
[----:B------:R-:W3:Y:S02]  /*2c6c0*/  LDC R8, c[0x0][0x430] ;  /* 0x00010c00ff087b82 */ /* 0x000ee40000000800 */
[----:B------:R-:W4:Y:S01]  /*2c6d0*/  LDL R0, [R1+0x20] ;  /* 0x0000200001007983 */ /* 0x000f220000100800 */
[----:B------:R-:W-:Y:S01]  /*2c6e0*/  ISETP.NE.U32.AND P0, PT, RZ, UR4, PT ;  /* 0x00000004ff007c0c */ /* 0x000fe2000bf05070 */
[----:B------:R-:W0:Y:S03]  /*2c6f0*/  S2R R21, SR_TID.X ;  /* 0x0000000000157919 */ /* 0x000e260000002100 */
[----:B------:R-:W-:Y:S01]  /*2c700*/  ISETP.NE.AND.EX P0, PT, RZ, UR5, PT, P0 ;  /* 0x00000005ff007c0c */ /* 0x000fe2000bf05300 */
[----:B--2---:R-:W-:-:S02]  /*2c710*/  IMAD.MOV.U32 R20, RZ, RZ, R2 ;  /* 0x000000ffff147224 */ /* 0x004fc400078e0002 */
[----:B------:R-:W2:Y:S02]  /*2c720*/  S2R R2, SR_TID.X ;  /* 0x0000000000027919 */ /* 0x000ea40000002100 */
[----:B--2---:R-:W-:-:S08]  /*2c730*/  LOP3.LUT R4, R2, 0x7f, RZ, 0xc0, !PT ;  /* 0x0000007f02047812 */ /* 0x004fd000078ec0ff */
[----:B------:R-:W-:Y:S01]  /*2c740*/  @P0 IADD3 R2, P1, R25, UR4, RZ ;  /* 0x0000000419020c10 */ /* 0x000fe2000ff3e0ff */
[----:B0-----:R-:W-:Y:S01]  /*2c750*/  IMAD.SHL.U32 R21, R21, 0x10, RZ ;  /* 0x0000001015157824 */ /* 0x001fe200078e00ff */
[----:B------:R-:W-:Y:S02]  /*2c760*/  SHF.R.U32.HI R4, RZ, 0x3, R4 ;  /* 0x00000003ff047819 */ /* 0x000fe40000011604 */
[----:B------:R-:W-:-:S05]  /*2c770*/  @P0 IADD3.X R3, R26, UR5, RZ, P1, !PT ;  /* 0x000000051a030c10 */ /* 0x000fca0008ffe4ff */
[----:B------:R0:W2:Y:S01]  /*2c780*/  @P0 LDG.E R33, desc[UR46][R2.64] ;  /* 0x0000002e02210981 */ /* 0x0000a2000c1e1900 */
[----:B---3--:R-:W-:Y:S02]  /*2c790*/  ISETP.NE.AND P1, PT, R8, 0x1, PT ;  /* 0x000000010800780c */ /* 0x008fe40003f25270 */
[----:B------:R-:W-:Y:S02]  /*2c7a0*/  LOP3.LUT R21, R4, 0x70, R21, 0xf8, !PT ;  /* 0x0000007004157812 */ /* 0x000fe400078ef815 */
[----:B----4-:R-:W-:-:S04]  /*2c7b0*/  LEA R7, R0, 0xffffff80, 0x7 ;  /* 0xffffff8000077811 */ /* 0x010fc800078e38ff */
[----:B------:R-:W-:-:S04]  /*2c7c0*/  LOP3.LUT R5, R21, R7, RZ, 0xfc, !PT ;  /* 0x0000000715057212 */ /* 0x000fc800078efcff */
[C---:B------:R-:W-:Y:S01]  /*2c7d0*/  ISETP.GE.AND P0, PT, R5.reuse, R27, PT ;  /* 0x0000001b0500720c */ /* 0x040fe20003f06270 */
[----:B-1----:R-:W1:Y:S01]  /*2c7e0*/  @P1 LDC R6, c[0x0][0x434] ;  /* 0x00010d00ff061b82 */ /* 0x002e620000000800 */
[----:B------:R-:W-:-:S04]  /*2c7f0*/  IMAD.IADD R5, R5, 0x1, R37 ;  /* 0x0000000105057824 */ /* 0x000fc800078e0225 */
[----:B------:R-:W-:-:S03]  /*2c800*/  IMAD.MOV.U32 R4, RZ, RZ, R5 ;  /* 0x000000ffff047224 */ /* 0x000fc600078e0005 */
[----:B------:R-:W3:Y:S08]  /*2c810*/  @P1 LDC R0, c[0x0][0x438] ;  /* 0x00010e00ff001b82 */ /* 0x000ef00000000800 */
[----:B0-----:R-:W0:Y:S01]  /*2c820*/  @!P0 LDC.64 R2, c[0x0][0x428] ;  /* 0x00010a00ff028b82 */ /* 0x001e220000000a00 */
[----:B-1----:R-:W-:-:S05]  /*2c830*/  @P1 IMAD.HI.U32 R6, R5, R6, RZ ;  /* 0x0000000605061227 */ /* 0x002fca00078e00ff */
[----:B---3--:R-:W-:-:S04]  /*2c840*/  @P1 SHF.R.U32.HI R4, RZ, R0, R6 ;  /* 0x00000000ff041219 */ /* 0x008fc80000011606 */
[----:B------:R-:W-:-:S05]  /*2c850*/  IADD3 R0, -R4, RZ, RZ ;  /* 0x000000ff04007210 */ /* 0x000fca0007ffe1ff */
[----:B------:R-:W-:Y:S01]  /*2c860*/  IMAD R0, R8, R0, R5 ;  /* 0x0000000008007224 */ /* 0x000fe200078e0205 */
[----:B------:R-:W-:Y:S01]  /*2c870*/  @!P0 SHF.R.S32.HI R5, RZ, 0x1f, R4 ;  /* 0x0000001fff058819 */ /* 0x000fe20000011404 */
[----:B------:R-:W1:Y:S01]  /*2c880*/  LDC R8, c[0x0][0x2f4] ;  /* 0x0000bd00ff087b82 */ /* 0x000e620000000800 */
[----:B------:R-:W-:Y:S01]  /*2c890*/  LOP3.LUT R20, R20, 0xfffffffd, RZ, 0xc0, !PT ;  /* 0xfffffffd14147812 */ /* 0x000fe200078ec0ff */
[----:B------:R-:W-:-:S05]  /*2c8a0*/  IMAD.U32 R10, RZ, RZ, UR39 ;  /* 0x00000027ff0a7e24 */ /* 0x000fca000f8e00ff */
[----:B------:R-:W-:Y:S01]  /*2c8b0*/  ISETP.NE.AND P2, PT, R10, 0x3, PT ;  /* 0x000000030a00780c */ /* 0x000fe20003f45270 */
[----:B------:R-:W-:Y:S01]  /*2c8c0*/  UMOV UR4, 0xffffffff ;  /* 0xffffffff00047882 */ /* 0x000fe20000000000 */
[----:B--2---:R-:W-:Y:S01]  /*2c8d0*/  SHF.R.S32.HI R9, RZ, 0x1f, R33 ;  /* 0x0000001fff097819 */ /* 0x004fe20000011421 */
[----:B0-----:R-:W-:-:S04]  /*2c8e0*/  @!P0 IMAD.WIDE.U32 R4, R33, R2, R4 ;  /* 0x0000000221048225 */ /* 0x001fc800078e0004 */
[----:B------:R-:W-:Y:S01]  /*2c8f0*/  @!P0 IMAD R6, R9, R2, RZ ;  /* 0x0000000209068224 */ /* 0x000fe200078e02ff */
[----:B------:R0:W-:Y:S03]  /*2c900*/  STL [R1+0x4], R9 ;  /* 0x0000040901007387 */ /* 0x0001e60000100800 */
[----:B------:R-:W-:Y:S02]  /*2c910*/  @!P0 IMAD R6, R33, R3, R6 ;  /* 0x0000000321068224 */ /* 0x000fe400078e0206 */
[----:B------:R-:W2:Y:S02]  /*2c920*/  @!P0 LDC.64 R2, c[0x0][0x418] ;  /* 0x00010600ff028b82 */ /* 0x000ea40000000a00 */
[----:B------:R-:W-:Y:S01]  /*2c930*/  @!P0 IMAD.IADD R6, R5, 0x1, R6 ;  /* 0x0000000105068824 */ /* 0x000fe200078e0206 */
[----:B0-----:R-:W-:Y:S02]  /*2c940*/  LOP3.LUT R9, R30, 0x80, RZ, 0xfc, !PT ;  /* 0x000000801e097812 */ /* 0x001fe400078efcff */
[----:B--2---:R-:W-:-:S04]  /*2c950*/  @!P0 LEA R2, P1, R4, R2, 0x2 ;  /* 0x0000000204028211 */ /* 0x004fc800078210ff */
[----:B------:R-:W-:Y:S01]  /*2c960*/  @!P0 LEA.HI.X R3, R4, R3, R6, 0x2, P1 ;  /* 0x0000000304038211 */ /* 0x000fe200008f1406 */
[----:B------:R-:W-:Y:S01]  /*2c970*/  IMAD.MOV.U32 R4, RZ, RZ, RZ ;  /* 0x000000ffff047224 */ /* 0x000fe200078e00ff */
[----:B-1----:R-:W-:-:S05]  /*2c980*/  ISETP.GE.AND P1, PT, R30, R8, PT ;  /* 0x000000081e00720c */ /* 0x002fca0003f26270 */
[----:B------:R0:W5:Y:S01]  /*2c990*/  @!P0 LDG.E R4, desc[UR46][R2.64] ;  /* 0x0000002e02048981 */ /* 0x000162000c1e1900 */
[----:B------:R-:W-:-:S07]  /*2c9a0*/  ISETP.GE.AND P0, PT, R9, R8, PT ;  /* 0x000000080900720c */ /* 0x000fce0003f06270 */
[----:B------:R-:W-:-:S04]  /*2c9b0*/  @P1 LOP3.LUT R20, R20, 0x2, RZ, 0xfc, !PT ;  /* 0x0000000214141812 */ /* 0x000fc800078efcff */
[----:B------:R-:W-:-:S04]  /*2c9c0*/  LOP3.LUT R20, R20, 0xfffffffb, RZ, 0xc0, !PT ;  /* 0xfffffffb14147812 */ /* 0x000fc800078ec0ff */
[----:B------:R-:W-:-:S04]  /*2c9d0*/  LOP3.LUT R20, R20, 0xfffffffe, RZ, 0xc0, !PT ;  /* 0xfffffffe14147812 */ /* 0x000fc800078ec0ff */
[----:B------:R-:W-:-:S04]  /*2c9e0*/  @P0 LOP3.LUT R20, R20, 0x1, RZ, 0xfc, !PT ;  /* 0x0000000114140812 */ /* 0x000fc800078efcff */
[----:B------:R-:W-:-:S05]  /*2c9f0*/  @P2 LOP3.LUT R20, R20, 0x4, RZ, 0xfc, !PT ;  /* 0x0000000414142812 */ /* 0x000fca00078efcff */
[----:B------:R0:W-:Y:S01]  /*2ca00*/  STL [R1], R20 ;  /* 0x0000001401007387 */ /* 0x0001e20000100800 */
[----:B------:R-:W-:Y:S05]  /*2ca10*/  BRA.DIV UR4, `(.L_x_3356) ;  /* 0x000000be04d07947 */ /* 0x000fea000b800000 */
.L_x_3715:
[----:B------:R-:W-:Y:S05]  /*2ca20*/  @!P2 BRA `(.L_x_3357) ;  /* 0x000000000004a947 */ /* 0x000fea0003800000 */
[----:B------:R-:W-:Y:S01]  /*2ca30*/  BPT.TRAP 0x1 ;  /* 0x000000040000795c */ /* 0x000fe20000300000 */
.L_x_3357:
[----:B------:R-:W-:Y:S01]  /*2ca40*/  IMAD R6, R23, 0x8, R22 ;  /* 0x0000000817067824 */ /* 0x000fe200078e0216 */
[----:B0-----:R-:W-:Y:S01]  /*2ca50*/  SHF.L.U32 R20, R31, 0x1f, RZ ;  /* 0x0000001f1f147819 */ /* 0x001fe200000006ff */
        /* <DEDUP_REMOVED lines=8> */
.L_x_3716:
[----:B------:R-:W-:Y:S05]  /*2cae0*/  BSYNC B0 ;  /* 0x0000000000007941 */ /* 0x000fea0003800000 */
.L_x_3358:
        /* <DEDUP_REMOVED lines=26> */
[----:B------:R-:W2:Y:S01]  /*2cc90*/  LDC R12, c[0x0][0x2f4] ;  /* 0x0000bd00ff0c7b82 */ /* 0x000ea20000000800 */
[----:B------:R-:W3:Y:S01]  /*2cca0*/  SHFL.IDX PT, R2, R7, RZ, 0x181f ;  /* 0x00181fff07027589 */ /* 0x000ee200000e0000 */
[----:B-1----:R-:W-:-:S03]  /*2ccb0*/  LOP3.LUT R11, R30, 0x80, RZ, 0xfc, !PT ;  /* 0x000000801e0b7812 */ /* 0x002fc600078efcff */
[----:B------:R-:W1:Y:S01]  /*2ccc0*/  SHFL.IDX PT, R3, R8, RZ, 0x181f ;  /* 0x00181fff08037589 */ /* 0x000e6200000e0000 */
[----:B------:R-:W-:Y:S01]  /*2ccd0*/  IMAD.IADD R5, R22, 0x1, R5 ;  /* 0x0000000116057824 */ /* 0x000fe200078e0205 */
[C---:B--2---:R-:W-:Y:S02]  /*2cce0*/  ISETP.GE.AND P1, PT, R30.reuse, R12, PT ;  /* 0x0000000c1e00720c */ /* 0x044fe40003f26270 */
[----:B---3--:R-:W-:Y:S02]  /*2ccf0*/  IADD3 R2, P0, R30, R2, RZ ;  /* 0x000000021e027210 */ /* 0x008fe40007f1e0ff */
[----:B------:R-:W-:-:S03]  /*2cd00*/  ISETP.LT.OR P2, PT, R27, 0x1, P1 ;  /* 0x000000011b00780c */ /* 0x000fc60000f41670 */
[----:B-1----:R-:W-:Y:S01]  /*2cd10*/  IMAD.X R3, RZ, RZ, R3, P0 ;  /* 0x000000ffff037224 */ /* 0x002fe200000e0603 */
        /* <DEDUP_REMOVED lines=10> */
[----:B-1----:R-:W1:Y:S04]  /*2cdc0*/  SHFL.IDX PT, R2, R7, 0x1, 0x181f ;  /* 0x00381f0007027f89 */ /* 0x002e6800000e0000 */
[----:B------:R-:W3:Y:S01]  /*2cdd0*/  SHFL.IDX PT, R3, R8, 0x1, 0x181f ;  /* 0x00381f0008037f89 */ /* 0x000ee200000e0000 */
[----:B-1----:R-:W-:-:S05]  /*2cde0*/  IADD3 R2, P2, R30, R2, RZ ;  /* 0x000000021e027210 */ /* 0x002fca0007f5e0ff */
[----:B---3--:R-:W-:Y:S01]  /*2cdf0*/  IMAD.X R3, RZ, RZ, R3, P2 ;  /* 0x000000ffff037224 */ /* 0x008fe200010e0603 */
[----:B------:R-:W-:-:S13]  /*2ce00*/  ISETP.LT.OR P2, PT, R27, 0x11, P1 ;  /* 0x000000111b00780c */ /* 0x000fda0000f41670 */
[----:B------:R-:W-:Y:S01]  /*2ce10*/  LDGSTS.E.BYPASS.LTC128B.128 [R5+0x10c00], desc[UR46][R2.64], !P2 ;  /* 0x10c0000002057fae */ /* 0x000fe2000d101d6e */
[----:B------:R-:W-:-:S13]  /*2ce20*/  ISETP.LT.OR P2, PT, R27, 0x11, P0 ;  /* 0x000000111b00780c */ /* 0x000fda0000741670 */
        /* <DEDUP_REMOVED lines=11> */
[----:B-1----:R-:W-:-:S04]  /*2cee0*/  IADD3 R2, P2, R30, R2, RZ ;  /* 0x000000021e027210 */ /* 0x002fc80007f5e0ff */
[----:B---3--:R-:W-:Y:S02]  /*2cef0*/  IADD3.X R3, RZ, R3, RZ, P2, !PT ;  /* 0x00000003ff037210 */ /* 0x008fe400017fe4ff */
        /* <DEDUP_REMOVED lines=38> */
[----:B------:R-:W-:-:S05]  /*2d160*/  @P6 LOP3.LUT R11, R11, 0x40, RZ, 0xfc, !PT ;  /* 0x000000400b0b6812 */ /* 0x000fca00078efcff */
[----:B---3--:R1:W-:Y:S02]  /*2d170*/  STL [R1], R11 ;  /* 0x0000000b01007387 */ /* 0x0083e40000100800 */
.L_x_3734:
        /* <DEDUP_REMOVED lines=11> */
.L_x_3361:
        /* <DEDUP_REMOVED lines=11> */
.L_x_3362:
[----:B------:R2:W-:Y:S01]  /*2d2e0*/  SYNCS.ARRIVE.TRANS64.A1T0 RZ, [R6+URZ+0x38870], RZ ;  /* 0x038870ff06ff79a7 */ /* 0x0005e2000810003f */
[----:B------:R-:W-:Y:S05]  /*2d2f0*/  @!P6 BRA `(.L_x_3363) ;  /* 0x000000000004e947 */ /* 0x000fea0003800000 */
[----:B------:R-:W-:Y:S01]  /*2d300*/  BPT.TRAP 0x1 ;  /* 0x000000040000795c */ /* 0x000fe20000300000 */
.L_x_3363:
[----:B------:R-:W3:Y:S01]  /*2d310*/  SYNCS.PHASECHK.TRANS64.TRYWAIT P0, [R6+URZ+0x38840], R20 ;  /* 0x03884014060075a7 */ /* 0x000ee2000800017f */
[----:B------:R-:W-:Y:S04]  /*2d320*/  BSSY B0, `(.L_x_3364) ;  /* 0x0000002000007945 */ /* 0x000fe80003800000 */
[----:B---3--:R-:W-:Y:S05]  /*2d330*/  @!P0 BRA `(.L_x_3365) ;  /* 0x000000c000a88947 */ /* 0x008fea0003800000 */
.L_x_3735:
[----:B------:R-:W-:Y:S05]  /*2d340*/  BSYNC B0 ;  /* 0x0000000000007941 */ /* 0x000fea0003800000 */
.L_x_3364:
[----:B0-----:R0:W5:Y:S01]  /*2d350*/  LDL R21, [R1] ;  /* 0x0000000001157983 */ /* 0x0011620000100800 */
[----:B------:R-:W-:Y:S01]  /*2d360*/  ULDC.64 UR4, c[0x0][0x300] ;  /* 0x0000c00000047ab9 */ /* 0x000fe20000000a00 */
[----:B------:R-:W4:Y:S01]  /*2d370*/  LDC R8, c[0x0][0x2f4] ;  /* 0x0000bd00ff087b82 */ /* 0x000f220000000800 */
[----:B-1----:R-:W-:Y:S01]  /*2d380*/  IMAD R7, R9, UR4, RZ ;  /* 0x0000000409077c24 */ /* 0x002fe2000f8e02ff */
[----:B------:R-:W-:Y:S01]  /*2d390*/  ULDC.64 UR6, c[0x0][0x2e8] ;  /* 0x0000ba0000067ab9 */ /* 0x000fe20000000a00 */
[----:B------:R-:W-:Y:S01]  /*2d3a0*/  IMAD.WIDE.U32 R2, R0, UR4, RZ ;  /* 0x0000000400027c25 */ /* 0x000fe2000f8e00ff */
[----:B------:R-:W-:-:S03]  /*2d3b0*/  LOP3.LUT R11, R30, 0x80, RZ, 0xfc, !PT ;  /* 0x000000801e0b7812 */ /* 0x000fc600078efcff */
[----:B------:R-:W-:Y:S01]  /*2d3c0*/  IMAD R7, R0, UR5, R7 ;  /* 0x0000000500077c24 */ /* 0x000fe2000f8e0207 */
[----:B------:R-:W-:Y:S02]  /*2d3d0*/  ULDC.64 UR4, c[0x0][0x310] ;  /* 0x0000c40000047ab9 */ /* 0x000fe40000000a00 */
[----:B------:R-:W-:Y:S02]  /*2d3e0*/  IMAD R10, R10, UR4, RZ ;  /* 0x000000040a0a7c24 */ /* 0x000fe4000f8e02ff */
[----:B------:R-:W-:Y:S02]  /*2d3f0*/  IADD3 R3, R3, R7, RZ ;  /* 0x0000000703037210 */ /* 0x000fe40007ffe0ff */
[C---:B------:R-:W-:Y:S02]  /*2d400*/  IMAD R10, R4.reuse, UR5, R10 ;  /* 0x00000005040a7c24 */ /* 0x040fe4000f8e020a */
[----:B------:R-:W-:Y:S01]  /*2d410*/  IMAD.WIDE.U32 R2, R4, UR4, R2 ;  /* 0x0000000404027c25 */ /* 0x000fe2000f8e0002 */
[----:B------:R-:W-:-:S03]  /*2d420*/  ULDC.64 UR4, c[0x0][0x308] ;  /* 0x0000c20000047ab9 */ /* 0x000fc60000000a00 */
[----:B------:R-:W-:Y:S01]  /*2d430*/  IMAD.IADD R3, R3, 0x1, R10 ;  /* 0x0000000103037824 */ /* 0x000fe200078e020a */
[----:B----4-:R-:W-:Y:S01]  /*2d440*/  ISETP.GE.AND P1, PT, R11, R8, PT ;  /* 0x000000080b00720c */ /* 0x010fe20003f26270 */
        /* <DEDUP_REMOVED lines=77> */
[----:B------:R-:W4:Y:S04]  /*2d920*/  SHFL.IDX PT, R4, R4, 0x7, 0x181f ;  /* 0x00f81f0004047f89 */ /* 0x000f2800000e0000 */
[----:B------:R-:W2:Y:S01]  /*2d930*/  SHFL.IDX PT, R0, R0, 0x7, 0x181f ;  /* 0x00f81f0000007f89 */ /* 0x000ea200000e0000 */
[----:B0-----:R-:W-:-:S05]  /*2d940*/  @P2 IADD3 R3, P0, R30, R3, RZ ;  /* 0x000000031e032210 */ /* 0x001fca0007f1e0ff */
[----:B-1----:R-:W-:-:S05]  /*2d950*/  @P2 IMAD.X R2, RZ, RZ, R2, P0 ;  /* 0x000000ffff022224 */ /* 0x002fca00000e0602 */
[----:B------:R-:W-:-:S04]  /*2d960*/  @P2 LOP3.LUT R3, R3, R2, RZ, 0x3c, !PT ;  /* 0x0000000203032212 */ /* 0x000fc800078e3cff */
[----:B------:R-:W-:-:S04]  /*2d970*/  @P2 LOP3.LUT R2, R3, R2, RZ, 0x3c, !PT ;  /* 0x0000000203022212 */ /* 0x000fc800078e3cff */
[----:B------:R-:W-:-:S05]  /*2d980*/  @P2 LOP3.LUT R3, R3, R2, RZ, 0x3c, !PT ;  /* 0x0000000203032212 */ /* 0x000fca00078e3cff */
[----:B------:R0:W-:Y:S04]  /*2d990*/  @P2 LDGSTS.E.BYPASS.LTC128B.128 [R5+0x2b400], desc[UR46][R2.64], !P6 ;  /* 0x2b40000002052fae */ /* 0x0001e8000f101d6e */
[----:B--2-4-:R0:W-:Y:S02]  /*2d9a0*/  @P2 LDGSTS.E.BYPASS.LTC128B.128 [R5+0x2f400], desc[UR46][R2.64+0x80], !P1 ;  /* 0x2f40008002052fae */ /* 0x0141e4000c901d6e */
.L_x_3753:
[----:B------:R-:W-:Y:S02]  /*2d9b0*/  LOP3.LUT P2, RZ, R21, 0x40, RZ, 0xc0, !PT ;  /* 0x0000004015ff7812 */ /* 0x000fe4000784c0ff */
[----:B------:R-:W-:-:S11]  /*2d9c0*/  ISETP.GE.AND P3, PT, R30, R8, PT ;  /* 0x000000081e00720c */ /* 0x000fd60003f66270 */
[----:B01----:R-:W-:-:S05]  /*2d9d0*/  @P2 IADD3 R2, P0, R30, R4, RZ ;  /* 0x000000041e022210 */ /* 0x003fca0007f1e0ff */
[----:B------:R-:W-:Y:S01]  /*2d9e0*/  @P2 IMAD.X R0, RZ, RZ, R0, P0 ;  /* 0x000000ffff002224 */ /* 0x000fe200000e0600 */
        /* <DEDUP_REMOVED lines=8> */
.L_x_3367:
        /* <DEDUP_REMOVED lines=11> */
.L_x_3368:
[----:B0-----:R0:W5:Y:S01]  /*2db20*/  LDL.LU R3, [R1+0x24] ;  /* 0x0000240001037983 */ /* 0x0011620000300800 */
[----:B------:R-:W-:Y:S01]  /*2db30*/  IADD3 R0, R22, 0x20400, RZ ;  /* 0x0002040016007810 */ /* 0x000fe20007ffe0ff */
[----:B------:R0:W-:Y:S01]  /*2db40*/  SYNCS.ARRIVE.TRANS64.A1T0 RZ, [R6+URZ+0x38830], RZ ;  /* 0x038830ff06ff79a7 */ /* 0x0001e2000810003f */
[----:B------:R-:W-:-:S07]  /*2db50*/  SHF.R.S32.HI R2, RZ, 0x1f, R28 ;  /* 0x0000001fff027819 */ /* 0x000fce000001141c */
[----:B------:R-:W-:Y:S05]  /*2db60*/  WARPSYNC.ALL ;  /* 0x0000000000007948 */ /* 0x000fea0003800000 */
[----:B------:R-:W-:Y:S01]  /*2db70*/  BAR.SYNC.DEFER_BLOCKING 0x8, 0x180 ;  /* 0x0206000000007b1d */ /* 0x000fe20000010000 */
[----:B------:R-:W-:-:S05]  /*2db80*/  LOP3.LUT P1, RZ, R0, 0x3ff, RZ, 0xc0, !PT ;  /* 0x000003ff00ff7812 */ /* 0x000fca000782c0ff */
[----:B------:R-:W-:Y:S01]  /*2db90*/  ULDC.64 UR4, c[0x0][0x298] ;  /* 0x0000a60000047ab9 */ /* 0x000fe20000000a00 */
[----:B------:R-:W-:Y:S01]  /*2dba0*/  ULDC.64 UR6, c[0x0][0xa00] ;  /* 0x0002800000067ab9 */ /* 0x000fe20000000a00 */
[----:B------:R-:W-:Y:S01]  /*2dbb0*/  IMAD R2, R2, UR4, RZ ;  /* 0x0000000402027c24 */ /* 0x000fe2000f8e02ff */
[----:B------:R-:W-:Y:S01]  /*2dbc0*/  ISETP.NE.U32.AND P0, PT, RZ, UR6, PT ;  /* 0x00000006ff007c0c */ /* 0x000fe2000bf05070 */
[C---:B------:R-:W-:Y:S01]  /*2dbd0*/  IMAD.WIDE.U32 R26, R28.reuse, UR4, RZ ;  /* 0x000000041c1a7c25 */ /* 0x040fe2000f8e00ff */
[----:B------:R-:W-:Y:S02]  /*2dbe0*/  BSSY B6, `(.L_x_3369) ;  /* 0x0000017000067945 */ /* 0x000fe40003800000 */
[----:B------:R-:W-:Y:S01]  /*2dbf0*/  ISETP.NE.AND.EX P0, PT, RZ, UR7, PT, P0 ;  /* 0x00000007ff007c0c */ /* 0x000fe2000bf05300 */
[----:B------:R-:W-:-:S03]  /*2dc00*/  IMAD R25, R28, UR5, R2 ;  /* 0x000000051c197c24 */ /* 0x000fc6000f8e0202 */
[----:B------:R-:W-:Y:S01]  /*2dc10*/  SEL R24, R24, RZ, !P0 ;  /* 0x000000ff18187207 */ /* 0x000fe20004000000 */
[----:B------:R-:W-:Y:S01]  /*2dc20*/  IMAD.IADD R25, R27, 0x1, R25 ;  /* 0x000000011b197824 */ /* 0x000fe200078e0219 */
[----:B-----5:R-:W-:Y:S01]  /*2dc30*/  SEL R28, R3, RZ, !P0 ;  /* 0x000000ff031c7207 */ /* 0x020fe20004000000 */
[----:B------:R-:W-:Y:S06]  /*2dc40*/  @!P1 BRA `(.L_x_3370) ;  /* 0x0000000000409947 */ /* 0x000fec0003800000 */
        /* <DEDUP_REMOVED lines=8> */
[----:B0--3--:R-:W-:Y:S02]  /*2dcd0*/  IMAD.U32 R6, RZ, RZ, UR6 ;  /* 0x00000006ff067e24 */ /* 0x009fe4000f8e00ff */
[----:B------:R-:W-:-:S02]  /*2dce0*/  IMAD.U32 R7, RZ, RZ, UR7 ;  /* 0x00000007ff077e24 */ /* 0x000fc4000f8e00ff */
[----:B------:R-:W-:Y:S02]  /*2dcf0*/  IMAD.U32 R11, RZ, RZ, UR9 ;  /* 0x00000009ff0b7e24 */ /* 0x000fe4000f8e00ff */
[----:B------:R-:W-:Y:S02]  /*2dd00*/  IMAD.MOV.U32 R8, RZ, RZ, 0x70 ;  /* 0x00000070ff087424 */ /* 0x000fe400078e00ff */
[----:B------:R-:W-:Y:S02]  /*2dd10*/  IMAD.MOV.U32 R12, RZ, RZ, 0x1 ;  /* 0x00000001ff0c7424 */ /* 0x000fe400078e00ff */
[----:B------:R-:W-:-:S07]  /*2dd20*/  IMAD.MOV.U32 R13, RZ, RZ, RZ ;  /* 0x000000ffff0d7224 */ /* 0x000fce00078e00ff */
[----:B------:R-:W-:-:S07]  /*2dd30*/  LEPC R20, `(.L_x_3370) ;  /* 0x000000001014794e */ /* 0x000fce0000000000 */
[----:B-1----:R-:W-:Y:S05]  /*2dd40*/  CALL.ABS.NOINC R2 ;  /* 0x0000000002007343 */ /* 0x002fea0003c00000 */
.L_x_3370:
[----:B------:R-:W-:Y:S05]  /*2dd50*/  BSYNC B6 ;  /* 0x0000000000067941 */ /* 0x000fea0003800000 */
.L_x_3369:
[----:B---3--:R1:W5:Y:S01]  /*2dd60*/  LDL R20, [R1+0x1c] ;  /* 0x00001c0001147983 */ /* 0x0083620000100800 */
[----:B------:R-:W2:Y:S01]  /*2dd70*/  LDC R7, c[0x0][0x448] ;  /* 0x00011200ff077b82 */ /* 0x000ea20000000800 */
[----:B------:R-:W-:Y:S01]  /*2dd80*/  MOV R3, R25 ;  /* 0x0000001900037202 */ /* 0x000fe20000000f00 */
[----:B------:R-:W-:Y:S01]  /*2dd90*/  IMAD.MOV.U32 R2, RZ, RZ, R26 ;  /* 0x000000ffff027224 */ /* 0x000fe200078e001a */
[----:B------:R1:W5:Y:S01]  /*2dda0*/  LDL R8, [R1+0x18] ;  /* 0x0000180001087983 */ /* 0x0003620000100800 */
[----:B------:R-:W-:Y:S01]  /*2ddb0*/  ULDC.64 UR4, c[0x0][0x2d8] ;  /* 0x0000b60000047ab9 */ /* 0x000fe20000000a00 */
[----:B------:R-:W3:Y:S01]  /*2ddc0*/  S2R R21, SR_TID.X ;  /* 0x0000000000157919 */ /* 0x000ee20000002100 */
[----:B------:R-:W-:Y:S01]  /*2ddd0*/  IMAD.WIDE.U32 R2, R18, UR4, R2 ;  /* 0x0000000412027c25 */ /* 0x000fe2000f8e0002 */
[----:B------:R-:W-:Y:S01]  /*2dde0*/  LOP3.LUT R9, R30, 0x80, RZ, 0xfc, !PT ;  /* 0x000000801e097812 */ /* 0x000fe200078efcff */
[----:B------:R-:W-:Y:S02]  /*2ddf0*/  ULDC.64 UR6, c[0x0][0x280] ;  /* 0x0000a00000067ab9 */ /* 0x000fe40000000a00 */
[----:B------:R-:W-:Y:S01]  /*2de00*/  IMAD R3, R18, UR5, R3 ;  /* 0x0000000512037c24 */ /* 0x000fe2000f8e0203 */
[----:B------:R-:W-:-:S02]  /*2de10*/  ULDC.64 UR4, c[0x0][0x2e0] ;  /* 0x0000b80000047ab9 */ /* 0x000fc40000000a00 */
[----:B------:R-:W-:Y:S02]  /*2de20*/  IMAD R5, R28, UR4, RZ ;  /* 0x000000041c057c24 */ /* 0x000fe4000f8e02ff */
[----:B------:R-:W-:-:S04]  /*2de30*/  IMAD.WIDE.U32 R2, R24, UR4, R2 ;  /* 0x0000000418027c25 */ /* 0x000fc8000f8e0002 */
[----:B------:R-:W-:Y:S01]  /*2de40*/  IMAD R0, R24, UR5, R5 ;  /* 0x0000000518007c24 */ /* 0x000fe2000f8e0205 */
[----:B------:R-:W-:Y:S01]  /*2de50*/  ULDC.64 UR4, c[0x0][0x2d0] ;  /* 0x0000b40000047ab9 */ /* 0x000fe20000000a00 */
[----:B--2---:R-:W-:Y:S02]  /*2de60*/  ISETP.NE.AND P0, PT, R7, 0x1, PT ;  /* 0x000000010700780c */ /* 0x004fe40003f05270 */
[----:B------:R-:W-:-:S11]  /*2de70*/  IMAD.IADD R3, R3, 0x1, R0 ;  /* 0x0000000103037824 */ /* 0x000fd600078e0200 */
[----:B0-----:R-:W0:Y:S01]  /*2de80*/  @P0 LDC R6, c[0x0][0x44c] ;  /* 0x00011300ff060b82 */ /* 0x001e220000000800 */
[C---:B---3--:R-:W-:Y:S01]  /*2de90*/  LOP3.LUT R4, R21.reuse, 0x7f, RZ, 0xc0, !PT ;  /* 0x0000007f15047812 */ /* 0x048fe200078ec0ff */
[----:B------:R-:W-:-:S03]  /*2dea0*/  IMAD.SHL.U32 R21, R21, 0x10, RZ ;  /* 0x0000001015157824 */ /* 0x000fc600078e00ff */
[----:B------:R-:W-:-:S03]  /*2deb0*/  SHF.R.U32.HI R4, RZ, 0x3, R4 ;  /* 0x00000003ff047819 */ /* 0x000fc60000011604 */
[----:B------:R-:W2:Y:S01]  /*2dec0*/  @P0 LDC R0, c[0x0][0x450] ;  /* 0x00011400ff000b82 */ /* 0x000ea20000000800 */
[----:B------:R-:W-:-:S05]  /*2ded0*/  LOP3.LUT R21, R4, 0x70, R21, 0xf8, !PT ;  /* 0x0000007004157812 */ /* 0x000fca00078ef815 */
[----:B------:R-:W-:-:S04]  /*2dee0*/  IMAD R5, R17, 0x80, R21 ;  /* 0x0000008011057824 */ /* 0x000fc800078e0215 */
[----:B------:R-:W-:Y:S02]  /*2def0*/  IMAD.MOV.U32 R4, RZ, RZ, R5 ;  /* 0x000000ffff047224 */ /* 0x000fe400078e0005 */
[----:B0-----:R-:W-:Y:S01]  /*2df00*/  @P0 IMAD.HI.U32 R6, R5, R6, RZ ;  /* 0x0000000605060227 */ /* 0x001fe200078e00ff */
[----:B------:R-:W0:Y:S04]  /*2df10*/  S2R R21, SR_TID.X ;  /* 0x0000000000157919 */ /* 0x000e280000002100 */
[----:B--2---:R-:W-:-:S05]  /*2df20*/  @P0 SHF.R.U32.HI R4, RZ, R0, R6 ;  /* 0x00000000ff040219 */ /* 0x004fca0000011606 */
        /* <DEDUP_REMOVED lines=20> */
[----:B-1----:R-:W-:Y:S06]  /*2e070*/  BRA.DIV UR4, `(.L_x_3371) ;  /* 0x000000c2043c7947 */ /* 0x002fec000b800000 */
[----:B------:R-:W0:Y:S01]  /*2e080*/  SHFL.IDX PT, R3, R0, RZ, 0x181f ;  /* 0x00181fff00037589 */ /* 0x000e2200000e0000 */
[----:B-----5:R-:W-:Y:S02]  /*2e090*/  IMAD R5, R20, R7, RZ ;  /* 0x0000000714057224 */ /* 0x020fe400078e02ff */
[----:B------:R-:W-:Y:S01]  /*2e0a0*/  IMAD R17, R17, 0x80, R9 ;  /* 0x0000008011117824 */ /* 0x000fe200078e0209 */
[----:B------:R-:W1:Y:S04]  /*2e0b0*/  SHFL.IDX PT, R2, R4, RZ, 0x181f ;  /* 0x00181fff04027589 */ /* 0x000e6800000e0000 */
[----:B------:R-:W-:Y:S01]  /*2e0c0*/  ISETP.GE.AND P3, PT, R17, R5, PT ;  /* 0x000000051100720c */ /* 0x000fe20003f66270 */
[----:B------:R-:W2:-:S12]  /*2e0d0*/  SHFL.IDX PT, R14, R0, 0x1, 0x181f ;  /* 0x00381f00000e7f89 */ /* 0x000e9800000e0000 */
[----:B0-----:R-:W-:-:S05]  /*2e0e0*/  @!P3 IADD3 R6, P2, R30, R3, RZ ;  /* 0x000000031e06b210 */ /* 0x001fca0007f5e0ff */
[----:B-1----:R-:W-:Y:S02]  /*2e0f0*/  @!P3 IMAD.X R3, RZ, RZ, R2, P2 ;  /* 0x000000ffff03b224 */ /* 0x002fe400010e0602 */
[----:B------:R-:W-:Y:S02]  /*2e100*/  @!P3 IMAD.MOV.U32 R2, RZ, RZ, R6 ;  /* 0x000000ffff02b224 */ /* 0x000fe400078e0006 */
[----:B------:R-:W-:-:S03]  /*2e110*/  VIADD R6, R17, 0x10 ;  /* 0x0000001011067836 */ /* 0x000fc60000000000 */
[----:B------:R-:W-:Y:S04]  /*2e120*/  @!P3 LDGSTS.E.BYPASS.LTC128B.128 [R8+0x20400], desc[UR46][R2.64], !P0 ;  /* 0x204000000208bfae */ /* 0x000fe8000c101d6e */
[----:B------:R0:W-:Y:S01]  /*2e130*/  @!P3 LDGSTS.E.BYPASS.LTC128B.128 [R8+0x24400], desc[UR46][R2.64+0x80], !P1 ;  /* 0x244000800208bfae */ /* 0x0001e2000c901d6e */
[----:B------:R-:W-:-:S03]  /*2e140*/  ISETP.GE.AND P3, PT, R6, R5, PT ;  /* 0x000000050600720c */ /* 0x000fc60003f66270 */
[----:B0-----:R-:W0:Y:S10]  /*2e150*/  SHFL.IDX PT, R2, R4, 0x1, 0x181f ;  /* 0x00381f0004027f89 */ /* 0x001e3400000e0000 */
[----:B--2---:R-:W-:-:S02]  /*2e160*/  @!P3 IADD3 R6, P2, R30, R14, RZ ;  /* 0x0000000e1e06b210 */ /* 0x004fc40007f5e0ff */
[----:B------:R-:W1:Y:S03]  /*2e170*/  SHFL.IDX PT, R14, R0, 0x2, 0x181f ;  /* 0x00581f00000e7f89 */ /* 0x000e6600000e0000 */
[----:B0-----:R-:W-:Y:S01]  /*2e180*/  @!P3 IMAD.X R7, RZ, RZ, R2, P2 ;  /* 0x000000ffff07b224 */ /* 0x001fe200010e0602 */
[----:B------:R-:W-:Y:S01]  /*2e190*/  @!P3 MOV R2, R6 ;  /* 0x000000060002b202 */ /* 0x000fe20000000f00 */
[----:B------:R-:W-:Y:S02]  /*2e1a0*/  VIADD R6, R17, 0x20 ;  /* 0x0000002011067836 */ /* 0x000fe40000000000 */
        /* <DEDUP_REMOVED lines=53> */
.L_x_3770:
[----:B------:R-:W-:Y:S01]  /*2e500*/  VIADD R0, R17, 0x70 ;  /* 0x0000007011007836 */ /* 0x000fe20000000000 */
[----:B------:R-:W-:Y:S04]  /*2e510*/  BSSY B0, `(.L_x_3372) ;  /* 0x000000a000007945 */ /* 0x000fe80003800000 */
[----:B------:R-:W-:-:S13]  /*2e520*/  ISETP.GE.AND P2, PT, R0, R5, PT ;  /* 0x000000050000720c */ /* 0x000fda0003f46270 */
[----:B------:R-:W-:Y:S05]  /*2e530*/  @P2 BRA `(.L_x_3373) ;  /* 0x00000000001c2947 */ /* 0x000fea0003800000 */
[----:B0-----:R-:W-:-:S05]  /*2e540*/  IADD3 R2, P2, R30, R14, RZ ;  /* 0x0000000e1e027210 */ /* 0x001fca0007f5e0ff */
[----:B------:R-:W-:-:S05]  /*2e550*/  IMAD.X R3, RZ, RZ, R4, P2 ;  /* 0x000000ffff037224 */ /* 0x000fca00010e0604 */
[----:B------:R-:W-:Y:S01]  /*2e560*/  @!PT LDS RZ, [RZ] ;  /* 0x00000000fffff984 */ /* 0x000fe20000000800 */
[----:B------:R-:W-:Y:S01]  /*2e570*/  @!PT LDS RZ, [RZ] ;  /* 0x00000000fffff984 */ /* 0x000fe20000000800 */
[----:B------:R-:W-:Y:S01]  /*2e580*/  @!PT LDS RZ, [RZ] ;  /* 0x00000000fffff984 */ /* 0x000fe20000000800 */
[----:B------:R1:W-:Y:S04]  /*2e590*/  LDGSTS.E.BYPASS.LTC128B.128 [R8+0x23c00], desc[UR46][R2.64], !P0 ;  /* 0x23c0000002087fae */ /* 0x0003e8000c101d6e */
[----:B------:R1:W-:Y:S02]  /*2e5a0*/  LDGSTS.E.BYPASS.LTC128B.128 [R8+0x27c00], desc[UR46][R2.64+0x80], !P1 ;  /* 0x27c0008002087fae */ /* 0x0003e4000c901d6e */
.L_x_3373:
[----:B------:R-:W-:Y:S05]  /*2e5b0*/  BSYNC B0 ;  /* 0x0000000000007941 */ /* 0x000fea0003800000 */
.L_x_3372:
[----:B------:R-:W-:Y:S01]  /*2e5c0*/  NOP ;  /* 0x0000000000007918 */ /* 0x000fe20000000000 */
[----:B------:R-:W-:-:S13]  /*2e5d0*/  PLOP3.LUT P0, PT, PT, PT, PT, 0x80, 0x0 ;  /* 0x000000000000781c */ /* 0x000fda0003f0f070 */
.L_x_3374:
[----:B------:R-:W-:Y:S02]  /*2e5e0*/  PLOP3.LUT P1, PT, P1, P0, PT, 0xa2, 0x0 ;  /* 0x000000000000781c */ /* 0x000fe40000f21472 */
[----:B------:R-:W-:-:S08]  /*2e5f0*/  @P0 R2UR P1, UR4, R22 ;  /* 0x00000000160402ca */ /* 0x000fd00000020000 */
[----:B------:R-:W-:-:S05]  /*2e600*/  @P0 PLOP3.LUT P0, PT, P1, PT, PT, 0x80, 0x0 ;  /* 0x000000000000081c */ /* 0x000fca0000f0f070 */
[----:B------:R-:W-:Y:S01]  /*2e610*/  @!P1 SYNCS.ARRIVE.TRANS64.RED.A0T1 RZ, [UR4+0x38800], RZ ;  /* 0x038800ffffff99a7 */ /* 0x000fe20008200404 */
[----:B------:R-:W-:Y:S07]  /*2e620*/  @!P1 ARRIVES.LDGSTSBAR.64.TRANSCNT [UR4+0x38800] ;  /* 0x03880000ff0099b0 */ /* 0x000fee0008000a84 */
[----:B------:R-:W-:Y:S05]  /*2e630*/  @P0 BRA.U.ANY `(.L_x_3374) ;  /* 0xfffffffd00e80947 */ /* 0x000fea000393ffff */
[----:B01----:R-:W2:Y:S02]  /*2e640*/  LDL.LU R2, [R1+0x28] ;  /* 0x0000280001027983 */ /* 0x003ea40000300800 */
[----:B--2---:R-:W-:-:S04]  /*2e650*/  IADD3 R2, R2, 0x1, RZ ;  /* 0x0000000102027810 */ /* 0x004fc80007ffe0ff */
[----:B------:R-:W-:Y:S01]  /*2e660*/  LEA.HI R0, R2, R2, RZ, 0x1 ;  /* 0x0000000202007211 */ /* 0x000fe200078f08ff */
[----:B------:R0:W-:Y:S03]  /*2e670*/  STL [R1+0x28], R2 ;  /* 0x0000280201007387 */ /* 0x0001e60000100800 */
        /* <DEDUP_REMOVED lines=11> */
.L_x_3771:
[----:B------:R-:W-:Y:S05]  /*2e730*/  BSYNC B0 ;  /* 0x0000000000007941 */ /* 0x000fea0003800000 */
.L_x_3375:
[----:B------:R-:W-:Y:S05]  /*2e740*/  @!P1 BRA `(.L_x_3377) ;  /* 0x0000001400ec9947 */ /* 0x000fea0003800000 */
[----:B------:R-:W-:Y:S02]  /*2e750*/  IMAD.MOV.U32 R9, RZ, RZ, R23 ;  /* 0x000000ffff097224 */ /* 0x000fe400078e0017 */
[----:B------:R-:W-:-:S07]  /*2e760*/  IMAD.MOV.U32 R10, RZ, RZ, R31 ;  /* 0x000000ffff0a7224 */ /* 0x000fce00078e001f */
.L_x_3397:
[----:B------:R-:W2:Y:S01]  /*2e770*/  LDL R6, [R1+0x4] ;  /* 0x0000040001067983 */ /* 0x000ea20000100800 */
[----:B-1----:R-:W1:Y:S01]  /*2e780*/  LDC R5, c[0x0][0x430] ;  /* 0x00010c00ff057b82 */ /* 0x002e620000000800 */
[----:B------:R-:W3:Y:S01]  /*2e790*/  S2R R0, SR_TID.X ;  /* 0x0000000000007919 */ /* 0x000ee20000002100 */
[----:B-1----:R-:W-:Y:S02]  /*2e7a0*/  ISETP.NE.AND P0, PT, R5, 0x1, PT ;  /* 0x000000010500780c */ /* 0x002fe40003f05270 */
[----:B---3--:R-:W-:-:S11]  /*2e7b0*/  LOP3.LUT R0, R0, 0x7f, RZ, 0xc0, !PT ;  /* 0x0000007f00007812 */ /* 0x008fd600078ec0ff */
[----:B0-----:R-:W0:Y:S01]  /*2e7c0*/  @P0 LDC R3, c[0x0][0x434] ;  /* 0x00010d00ff030b82 */ /* 0x001e220000000800 */
[----:B------:R-:W-:-:S07]  /*2e7d0*/  SHF.R.U32.HI R2, RZ, 0x3, R0 ;  /* 0x00000003ff027819 */ /* 0x000fce0000011600 */
[----:B------:R-:W1:Y:S01]  /*2e7e0*/  @P0 LDC R0, c[0x0][0x438] ;  /* 0x00010e00ff000b82 */ /* 0x000e620000000800 */
[----:B------:R-:W-:-:S05]  /*2e7f0*/  IMAD R4, R28, 0x80, R2 ;  /* 0x000000801c047824 */ /* 0x000fca00078e0202 */
[----:B------:R-:W-:-:S04]  /*2e800*/  IADD3 R4, R30, R4, R37 ;  /* 0x000000041e047210 */ /* 0x000fc80007ffe025 */
[----:B------:R-:W-:Y:S01]  /*2e810*/  MOV R2, R4 ;  /* 0x0000000400027202 */ /* 0x000fe20000000f00 */
[----:B0-----:R-:W-:Y:S01]  /*2e820*/  @P0 IMAD.HI.U32 R3, R4, R3, RZ ;  /* 0x0000000304030227 */ /* 0x001fe200078e00ff */
[----:B------:R-:W-:Y:S05]  /*2e830*/  YIELD ;  /* 0x0000000000007946 */ /* 0x000fea0003800000 */
[----:B------:R-:W-:Y:S01]  /*2e840*/  ULDC.64 UR4, c[0x0][0x428] ;  /* 0x00010a0000047ab9 */ /* 0x000fe20000000a00 */
[----:B-1----:R-:W-:-:S05]  /*2e850*/  @P0 SHF.R.U32.HI R2, RZ, R0, R3 ;  /* 0x00000000ff020219 */ /* 0x002fca0000011603 */
[--C-:B------:R-:W-:Y:S01]  /*2e860*/  IMAD.MOV R0, RZ, RZ, -R2.reuse ;  /* 0x000000ffff007224 */ /* 0x100fe200078e0a02 */
[----:B------:R-:W-:-:S03]  /*2e870*/  SHF.R.S32.HI R3, RZ, 0x1f, R2 ;  /* 0x0000001fff037819 */ /* 0x000fc60000011402 */
[----:B------:R-:W-:Y:S02]  /*2e880*/  IMAD R5, R5, R0, R4 ;  /* 0x0000000005057224 */ /* 0x000fe400078e0204 */
[----:B------:R-:W-:-:S04]  /*2e890*/  IMAD.WIDE.U32 R2, R33, UR4, R2 ;  /* 0x0000000421027c25 */ /* 0x000fc8000f8e0002 */
[----:B--2---:R-:W-:-:S04]  /*2e8a0*/  IMAD R0, R6, UR4, RZ ;  /* 0x0000000406007c24 */ /* 0x004fc8000f8e02ff */
[----:B------:R-:W-:Y:S01]  /*2e8b0*/  IMAD R7, R33, UR5, R0 ;  /* 0x0000000521077c24 */ /* 0x000fe2000f8e0200 */
[----:B------:R-:W-:Y:S02]  /*2e8c0*/  ULDC.64 UR4, c[0x0][0x418] ;  /* 0x0001060000047ab9 */ /* 0x000fe40000000a00 */
[----:B------:R-:W-:Y:S01]  /*2e8d0*/  LEA R6, P0, R2, UR4, 0x2 ;  /* 0x0000000402067c11 */ /* 0x000fe2000f8010ff */
[----:B------:R-:W-:-:S05]  /*2e8e0*/  IMAD.IADD R7, R7, 0x1, R3 ;  /* 0x0000000107077824 */ /* 0x000fca00078e0203 */
[----:B------:R-:W-:-:S05]  /*2e8f0*/  LEA.HI.X R7, R2, UR5, R7, 0x2, P0 ;  /* 0x0000000502077c11 */ /* 0x000fca00080f1407 */
[----:B------:R-:W2:Y:S01]  /*2e900*/  LDG.E R6, desc[UR46][R6.64] ;  /* 0x0000002e06067981 */ /* 0x000ea2000c1e1900 */
[----:B------:R-:W-:Y:S02]  /*2e910*/  IMAD.U32 R8, RZ, RZ, UR39 ;  /* 0x00000027ff087e24 */ /* 0x000fe4000f8e00ff */
[----:B------:R-:W-:-:S03]  /*2e920*/  VIADD R23, R9, 0x1 ;  /* 0x0000000109177836 */ /* 0x000fc60000000000 */
[----:B------:R-:W-:Y:S02]  /*2e930*/  ISETP.NE.AND P2, PT, R8, 0x3, PT ;  /* 0x000000030800780c */ /* 0x000fe40003f45270 */
[----:B------:R-:W-:-:S04]  /*2e940*/  ISETP.NE.AND P0, PT, R23, 0x2, PT ;  /* 0x000000021700780c */ /* 0x000fc80003f05270 */
[----:B------:R-:W-:Y:S02]  /*2e950*/  SEL R31, RZ, 0x1, P0 ;  /* 0x00000001ff1f7807 */ /* 0x000fe40000000000 */
[C---:B------:R-:W-:Y:S01]  /*2e960*/  ISETP.GT.AND P1, PT, R28.reuse, R36, PT ;  /* 0x000000241c00720c */ /* 0x040fe20003f24270 */
[----:B------:R-:W-:Y:S01]  /*2e970*/  VIADD R28, R28, 0xffffffff ;  /* 0xffffffff1c1c7836 */ /* 0x000fe20000000000 */
[----:B------:R-:W-:Y:S02]  /*2e980*/  SEL R23, R23, RZ, P0 ;  /* 0x000000ff17177207 */ /* 0x000fe40000000000 */
[----:B------:R-:W-:Y:S02]  /*2e990*/  LOP3.LUT R31, R10, R31, RZ, 0x3c, !PT ;  /* 0x0000001f0a1f7212 */ /* 0x000fe400078e3cff */
[----:B--2---:R-:W-:Y:S01]  /*2e9a0*/  SHF.R.S32.HI R20, RZ, 0x1f, R6 ;  /* 0x0000001fff147819 */ /* 0x004fe20000011406 */
[----:B------:R-:W-:Y:S06]  /*2e9b0*/  @!P2 BRA `(.L_x_3378) ;  /* 0x000000000004a947 */ /* 0x000fec0003800000 */
[----:B------:R-:W-:Y:S01]  /*2e9c0*/  BPT.TRAP 0x1 ;  /* 0x000000040000795c */ /* 0x000fe20000300000 */
.L_x_3378:
[----:B------:R-:W-:Y:S01]  /*2e9d0*/  LEA R0, R23, R22, 0x3 ;  /* 0x0000001617007211 */ /* 0x000fe200078e18ff */
[----:B------:R-:W-:Y:S01]  /*2e9e0*/  BSSY B0, `(.L_x_3379) ;  /* 0x0000005000007945 */ /* 0x000fe20003800000 */
[----:B------:R-:W-:Y:S02]  /*2e9f0*/  SHF.L.U32 R21, R31, 0x1f, RZ ;  /* 0x0000001f1f157819 */ /* 0x000fe400000006ff */
[----:B------:R-:W-:Y:S02]  /*2ea00*/  SHF.R.S32.HI R17, RZ, 0x1f, R5 ;  /* 0x0000001fff117819 */ /* 0x000fe40000011405 */
[----:B------:R-:W0:Y:S02]  /*2ea10*/  SYNCS.PHASECHK.TRANS64.TRYWAIT P0, [R0+URZ+0x38880], R21 ;  /* 0x03888015000075a7 */ /* 0x000e24000800017f */
[----:B0-----:R-:W-:Y:S05]  /*2ea20*/  @!P0 BRA `(.L_x_3380) ;  /* 0x000000c0006c8947 */ /* 0x001fea0003800000 */
.L_x_3772:
[----:B------:R-:W-:Y:S05]  /*2ea30*/  BSYNC B0 ;  /* 0x0000000000007941 */ /* 0x000fea0003800000 */
.L_x_3379:
        /* <DEDUP_REMOVED lines=22> */
[----:B--2---:R-:W-:Y:S01]  /*2eba0*/  IMAD R4, R23, 0x8000, R13 ;  /* 0x0000800017047824 */ /* 0x004fe200078e020d */
[----:B------:R-:W-:Y:S07]  /*2ebb0*/  BRA.DIV UR4, `(.L_x_3381) ;  /* 0x000000c2041c7947 */ /* 0x000fee000b800000 */
        /* <DEDUP_REMOVED lines=41> */
[----:B-1----:R-:W-:-:S05]  /*2ee50*/  IADD3 R2, P0, R30, R2, RZ ;  /* 0x000000021e027210 */ /* 0x002fca0007f1e0ff */
[----:B--2---:R-:W-:-:S05]  /*2ee60*/  IMAD.X R3, RZ, RZ, R3, P0 ;  /* 0x000000ffff037224 */ /* 0x004fca00000e0603 */
[----:B------:R-:W-:Y:S04]  /*2ee70*/  LDGSTS.E.BYPASS.LTC128B.128 [R4+0x13400], desc[UR46][R2.64], !P3 ;  /* 0x1340000002047fae */ /* 0x000fe8000d901d6e */
[----:B------:R1:W-:Y:S04]  /*2ee80*/  LDGSTS.E.BYPASS.LTC128B.128 [R4+0x17400], desc[UR46][R2.64+0x80], !P2 ;  /* 0x1740008002047fae */ /* 0x0003e8000d101d6e */
[----:B-1-3--:R1:W2:Y:S02]  /*2ee90*/  SHFL.IDX PT, R2, R8, 0x7, 0x181f ;  /* 0x00f81f0008027f89 */ /* 0x00a2a400000e0000 */
.L_x_3790:
[----:B--2---:R-:W-:-:S04]  /*2eea0*/  IADD3 R2, P0, R30, R2, RZ ;  /* 0x000000021e027210 */ /* 0x004fc80007f1e0ff */
[----:B------:R-:W-:Y:S02]  /*2eeb0*/  IADD3.X R3, RZ, R7, RZ, P0, !PT ;  /* 0x00000007ff037210 */ /* 0x000fe400007fe4ff */
[----:B------:R-:W-:-:S03]  /*2eec0*/  PLOP3.LUT P0, PT, PT, PT, PT, 0x80, 0x0 ;  /* 0x000000000000781c */ /* 0x000fc60003f0f070 */
[----:B------:R-:W-:Y:S01]  /*2eed0*/  @!PT LDS RZ, [RZ] ;  /* 0x00000000fffff984 */ /* 0x000fe20000000800 */
[----:B------:R-:W-:Y:S01]  /*2eee0*/  @!PT LDS RZ, [RZ] ;  /* 0x00000000fffff984 */ /* 0x000fe20000000800 */
[----:B------:R-:W-:Y:S01]  /*2eef0*/  @!PT LDS RZ, [RZ] ;  /* 0x00000000fffff984 */ /* 0x000fe20000000800 */
[----:B------:R2:W-:Y:S04]  /*2ef00*/  LDGSTS.E.BYPASS.LTC128B.128 [R4+0x13c00], desc[UR46][R2.64], !P3 ;  /* 0x13c0000002047fae */ /* 0x0005e8000d901d6e */
[----:B------:R2:W-:Y:S01]  /*2ef10*/  LDGSTS.E.BYPASS.LTC128B.128 [R4+0x17c00], desc[UR46][R2.64+0x80], !P2 ;  /* 0x17c0008002047fae */ /* 0x0005e2000d101d6e */
[----:B------:R-:W-:-:S05]  /*2ef20*/  NOP ;  /* 0x0000000000007918 */ /* 0x000fca0000000000 */
.L_x_3382:
        /* <DEDUP_REMOVED lines=11> */
.L_x_3383:
[----:B------:R2:W-:Y:S01]  /*2efe0*/  SYNCS.ARRIVE.TRANS64.A1T0 RZ, [R0+URZ+0x38870], RZ ;  /* 0x038870ff00ff79a7 */ /* 0x0005e2000810003f */
[----:B------:R-:W-:Y:S05]  /*2eff0*/  @!P3 BRA `(.L_x_3384) ;  /* 0x000000000004b947 */ /* 0x000fea0003800000 */
[----:B------:R-:W-:Y:S01]  /*2f000*/  BPT.TRAP 0x1 ;  /* 0x000000040000795c */ /* 0x000fe20000300000 */
.L_x_3384:
[----:B------:R-:W3:Y:S01]  /*2f010*/  SYNCS.PHASECHK.TRANS64.TRYWAIT P0, [R0+URZ+0x38840], R21 ;  /* 0x03884015000075a7 */ /* 0x000ee2000800017f */
[----:B------:R-:W-:Y:S04]  /*2f020*/  BSSY B0, `(.L_x_3385) ;  /* 0x0000002000007945 */ /* 0x000fe80003800000 */
[----:B---3--:R-:W-:Y:S05]  /*2f030*/  @!P0 BRA `(.L_x_3386) ;  /* 0x000000c400448947 */ /* 0x008fea0003800000 */
.L_x_3791:
[----:B------:R-:W-:Y:S05]  /*2f040*/  BSYNC B0 ;  /* 0x0000000000007941 */ /* 0x000fea0003800000 */
.L_x_3385:
        /* <DEDUP_REMOVED lines=24> */
[----:B-1----:R-:W-:-:S05]  /*2f1d0*/  IADD3 R2, P0, R30, R2, RZ ;  /* 0x000000021e027210 */ /* 0x002fca0007f1e0ff */
[----:B----4-:R-:W-:-:S05]  /*2f1e0*/  IMAD.X R3, RZ, RZ, R3, P0 ;  /* 0x000000ffff037224 */ /* 0x010fca00000e0603 */
        /* <DEDUP_REMOVED lines=41> */
.L_x_3809:
        /* <DEDUP_REMOVED lines=9> */
.L_x_3388:
[----:B------:R-:W-:Y:S02]  /*2f510*/  PLOP3.LUT P2, PT, P2, P0, PT, 0xa2, 0x0 ;  /* 0x000000000000781c */ /* 0x000fe40001741472 */
[----:B------:R-:W-:-:S08]  /*2f520*/  @P0 R2UR P2, UR4, R0 ;  /* 0x00000000000402ca */ /* 0x000fd00000040000 */
[----:B------:R-:W-:-:S05]  /*2f530*/  @P0 PLOP3.LUT P0, PT, P2, PT, PT, 0x80, 0x0 ;  /* 0x000000000000081c */ /* 0x000fca000170f070 */
[----:B------:R-:W-:Y:S01]  /*2f540*/  @!P2 SYNCS.ARRIVE.TRANS64.RED.A0T1 RZ, [UR4+0x38830], RZ ;  /* 0x038830ffffffa9a7 */ /* 0x000fe20008200404 */
[----:B------:R-:W-:Y:S07]  /*2f550*/  @!P2 ARRIVES.LDGSTSBAR.64.TRANSCNT [UR4+0x38830] ;  /* 0x03883000ff00a9b0 */ /* 0x000fee0008000a84 */
[----:B------:R-:W-:Y:S05]  /*2f560*/  @P0 BRA.U.ANY `(.L_x_3388) ;  /* 0xfffffffd00e80947 */ /* 0x000fea000393ffff */
[----:B------:R-:W-:Y:S01]  /*2f570*/  NOP ;  /* 0x0000000000007918 */ /* 0x000fe20000000000 */
[----:B0-----:R-:W-:-:S04]  /*2f580*/  MOV R2, UR39 ;  /* 0x0000002700027c02 */ /* 0x001fc80008000f00 */
[----:B------:R-:W-:-:S13]  /*2f590*/  ISETP.NE.AND P3, PT, R2, 0x3, PT ;  /* 0x000000030200780c */ /* 0x000fda0003f65270 */
[----:B------:R-:W-:Y:S05]  /*2f5a0*/  @!P3 BRA `(.L_x_3389) ;  /* 0x000000000004b947 */ /* 0x000fea0003800000 */
[----:B------:R-:W-:Y:S01]  /*2f5b0*/  BPT.TRAP 0x1 ;  /* 0x000000040000795c */ /* 0x000fe20000300000 */
.L_x_3389:
[----:B------:R2:W-:Y:S02]  /*2f5c0*/  SYNCS.ARRIVE.TRANS64.A1T0 RZ, [R0+URZ+0x38830], RZ ;  /* 0x038830ff00ff79a7 */ /* 0x0005e4000810003f */
[----:B--23--:R-:W-:-:S05]  /*2f5d0*/  IMAD.U32 R0, RZ, RZ, UR37 ;  /* 0x00000025ff007e24 */ /* 0x00cfca000f8e00ff */
[----:B------:R-:W-:-:S13]  /*2f5e0*/  ISETP.NE.AND P0, PT, R0, 0x3, PT ;  /* 0x000000030000780c */ /* 0x000fda0003f05270 */
[----:B------:R-:W-:Y:S05]  /*2f5f0*/  @!P0 BRA `(.L_x_3390) ;  /* 0x0000000000048947 */ /* 0x000fea0003800000 */
[----:B------:R-:W-:Y:S01]  /*2f600*/  BPT.TRAP 0x1 ;  /* 0x000000040000795c */ /* 0x000fe20000300000 */
.L_x_3390:
[----:B------:R-:W-:Y:S01]  /*2f610*/  LOP3.LUT R0, R10, 0x1, RZ, 0x3c, !PT ;  /* 0x000000010a007812 */ /* 0x000fe200078e3cff */
[----:B------:R-:W-:Y:S01]  /*2f620*/  IMAD R17, R9, 0x8, R22 ;  /* 0x0000000809117824 */ /* 0x000fe200078e0216 */
[----:B------:R-:W-:Y:S02]  /*2f630*/  BSSY B0, `(.L_x_3391) ;  /* 0x0000004000007945 */ /* 0x000fe40003800000 */
[----:B------:R-:W-:-:S04]  /*2f640*/  SHF.L.U32 R0, R0, 0x1f, RZ ;  /* 0x0000001f00007819 */ /* 0x000fc800000006ff */
[----:B------:R-:W0:Y:S02]  /*2f650*/  SYNCS.PHASECHK.TRANS64.TRYWAIT P2, [R17+URZ+0x38870], R0 ;  /* 0x03887000110075a7 */ /* 0x000e24000804017f */
[----:B0-----:R-:W-:Y:S05]  /*2f660*/  @!P2 BRA `(.L_x_3392) ;  /* 0x000000c80010a947 */ /* 0x001fea0003800000 */
.L_x_3810:
[----:B------:R-:W-:Y:S05]  /*2f670*/  BSYNC B0 ;  /* 0x0000000000007941 */ /* 0x000fea0003800000 */
.L_x_3391:
[----:B------:R-:W-:-:S05]  /*2f680*/  IMAD.U32 R2, RZ, RZ, UR39 ;  /* 0x00000027ff027e24 */ /* 0x000fca000f8e00ff */
[----:B------:R-:W-:-:S13]  /*2f690*/  ISETP.NE.AND P2, PT, R2, 0x3, PT ;  /* 0x000000030200780c */ /* 0x000fda0003f45270 */
[----:B------:R-:W-:Y:S05]  /*2f6a0*/  @!P2 BRA `(.L_x_3393) ;  /* 0x000000000004a947 */ /* 0x000fea0003800000 */
[----:B------:R-:W-:Y:S01]  /*2f6b0*/  BPT.TRAP 0x1 ;  /* 0x000000040000795c */ /* 0x000fe20000300000 */
.L_x_3393:
[----:B0-----:R-:W-:Y:S01]  /*2f6c0*/  SHF.L.U32 R0, R10, 0x1f, RZ ;  /* 0x0000001f0a007819 */ /* 0x001fe200000006ff */
[----:B------:R-:W-:-:S03]  /*2f6d0*/  IMAD.SHL.U32 R3, R9, 0x8000, RZ ;  /* 0x0000800009037824 */ /* 0x000fc600078e00ff */
[----:B------:R-:W0:Y:S02]  /*2f6e0*/  SYNCS.PHASECHK.TRANS64.TRYWAIT P2, [R17+URZ+0x38860], R0 ;  /* 0x03886000110075a7 */ /* 0x000e24000804017f */
[----:B0-----:R-:W-:Y:S05]  /*2f6f0*/  @!P2 BRA `(.L_x_3394) ;  /* 0x000000c80000a947 */ /* 0x001fea0003800000 */
.L_x_3811:
[----:B------:R-:W2:Y:S04]  /*2f700*/  LDL R2, [R1+0x14] ;  /* 0x0000140001027983 */ /* 0x000ea80000100800 */
[----:B------:R-:W3:Y:S01]  /*2f710*/  LDL R12, [R1+0x10] ;  /* 0x00001000010c7983 */ /* 0x000ee20000100800 */
[----:B------:R-:W-:Y:S05]  /*2f720*/  WARPSYNC.ALL ;  /* 0x0000000000007948 */ /* 0x000fea0003800000 */
[----:B------:R-:W-:-:S05]  /*2f730*/  IMAD.U32 R21, RZ, RZ, UR39 ;  /* 0x00000027ff157e24 */ /* 0x000fca000f8e00ff */
[----:B------:R-:W-:Y:S02]  /*2f740*/  ISETP.NE.AND P2, PT, R21, 0x3, PT ;  /* 0x000000031500780c */ /* 0x000fe40003f45270 */
[C---:B--2---:R-:W-:Y:S02]  /*2f750*/  LOP3.LUT R5, R3.reuse, R2, RZ, 0xfc, !PT ;  /* 0x0000000203057212 */ /* 0x044fe400078efcff */
[----:B---3--:R-:W-:-:S03]  /*2f760*/  LOP3.LUT R20, R3, R12, RZ, 0xfc, !PT ;  /* 0x0000000c03147212 */ /* 0x008fc600078efcff */
[C---:B------:R-:W-:Y:S02]  /*2f770*/  IMAD.IADD R2, R22.reuse, 0x1, R5 ;  /* 0x0000000116027824 */ /* 0x040fe400078e0205 */
[----:B------:R-:W-:-:S03]  /*2f780*/  IMAD.IADD R20, R22, 0x1, R20 ;  /* 0x0000000116147824 */ /* 0x000fc600078e0214 */
[----:B-1----:R-:W1:Y:S01]  /*2f790*/  LDSM.16.MT88.4 R4, [R2+0x10400] ;  /* 0x010400000204783b */ /* 0x002e620000004200 */
[----:B0-----:R-:W-:Y:S02]  /*2f7a0*/  IADD3 R0, R35, R2, RZ ;  /* 0x0000000223007210 */ /* 0x001fe40007ffe0ff */
[----:B------:R-:W-:Y:S02]  /*2f7b0*/  IADD3 R3, R34, 0x400, R20 ;  /* 0x0000040022037810 */ /* 0x000fe40007ffe014 */
[C-C-:B-1----:R-:W-:Y:S02]  /*2f7c0*/  PRMT R8, R4.reuse, 0x6420, R5.reuse ;  /* 0x0000642004087816 */ /* 0x142fe40000000005 */
[----:B------:R-:W-:Y:S02]  /*2f7d0*/  PRMT R9, R4, 0x7531, R5 ;  /* 0x0000753104097816 */ /* 0x000fe40000000005 */
[C-C-:B------:R-:W-:Y:S02]  /*2f7e0*/  PRMT R10, R6.reuse, 0x6420, R7.reuse ;  /* 0x00006420060a7816 */ /* 0x140fe40000000007 */
[----:B------:R-:W-:-:S02]  /*2f7f0*/  PRMT R11, R6, 0x7531, R7 ;  /* 0x00007531060b7816 */ /* 0x000fc40000000007 */
[----:B------:R-:W0:Y:S04]  /*2f800*/  LDSM.16.MT88.4 R4, [R0+0x10400] ;  /* 0x010400000004783b */ /* 0x000e280000004200 */
        /* <DEDUP_REMOVED lines=68> */
[----:B0-----:R-:W-:Y:S01]  /*2fc50*/  IMAD.IADD R3, R34, 0x1, R3 ;  /* 0x0000000122037824 */ /* 0x001fe200078e0203 */
        /* <DEDUP_REMOVED lines=31> */
.L_x_3395:
[----:B-1----:R1:W-:Y:S01]  /*2fe50*/  SYNCS.ARRIVE.TRANS64.A1T0 RZ, [R17+URZ+0x38850], RZ ;  /* 0x038850ff11ff79a7 */ /* 0x0023e2000810003f */
[----:B------:R-:W-:Y:S06]  /*2fe60*/  BAR.SYNC.DEFER_BLOCKING 0x2, 0x80 ;  /* 0x0082000000007b1d */ /* 0x000fec0000010000 */
[----:B------:R-:W-:Y:S05]  /*2fe70*/  @!P0 BRA `(.L_x_3396) ;  /* 0x0000000000048947 */ /* 0x000fea0003800000 */
[----:B------:R-:W-:Y:S01]  /*2fe80*/  BPT.TRAP 0x1 ;  /* 0x000000040000795c */ /* 0x000fe20000300000 */
.L_x_3396:
[----:B------:R-:W2:Y:S01]  /*2fe90*/  LDL R0, [R1+0x8] ;  /* 0x0000080001007983 */ /* 0x000ea20000100800 */
[----:B-1----:R-:W-:Y:S01]  /*2fea0*/  VIADD R17, R17, 0x38880 ;  /* 0x0003888011117836 */ /* 0x002fe20000000000 */
[----:B0-----:R-:W-:Y:S01]  /*2feb0*/  MOV R10, R31 ;  /* 0x0000001f000a7202 */ /* 0x001fe20000000f00 */
[----:B------:R-:W-:-:S03]  /*2fec0*/  IMAD.MOV.U32 R9, RZ, RZ, R23 ;  /* 0x000000ffff097224 */ /* 0x000fc600078e0017 */
[----:B--2---:R-:W-:-:S04]  /*2fed0*/  PRMT R17, R0, 0x654, R17 ;  /* 0x0000065400117816 */ /* 0x004fc80000000011 */
[----:B------:R1:W-:Y:S01]  /*2fee0*/  SYNCS.ARRIVE.TRANS64.RED.A1T0 RZ, [R17+URZ], RZ ;  /* 0x000000ff11ff79a7 */ /* 0x0003e2000810043f */
[----:B------:R-:W-:Y:S05]  /*2fef0*/  @P1 BRA `(.L_x_3397) ;  /* 0xffffffe8001c1947 */ /* 0x000fea000383ffff */
.L_x_3377:
        /* <DEDUP_REMOVED lines=19> */
.L_x_3399:
[----:B------:R-:W-:Y:S05]  /*30030*/  BSYNC B0 ;  /* 0x0000000000007941 */ /* 0x000fea0003800000 */
.L_x_3398:
[----:B------:R-:W-:Y:S05]  /*30040*/  @!P0 BRA `(.L_x_3400) ;  /* 0x0000000000048947 */ /* 0x000fea0003800000 */
[----:B------:R-:W-:Y:S01]  /*30050*/  BPT.TRAP 0x1 ;  /* 0x000000040000795c */ /* 0x000fe20000300000 */
.L_x_3400:
[----:B0-----:R-:W-:Y:S01]  /*30060*/  LOP3.LUT R3, R31, 0x1, RZ, 0x3c, !PT ;  /* 0x000000011f037812 */ /* 0x001fe200078e3cff */
[----:B------:R-:W-:Y:S01]  /*30070*/  IMAD R18, R23, 0x8, R22 ;  /* 0x0000000817127824 */ /* 0x000fe200078e0216 */
[----:B------:R-:W-:Y:S02]  /*30080*/  BSSY B0, `(.L_x_3401) ;  /* 0x0000004000007945 */ /* 0x000fe40003800000 */
[----:B------:R-:W-:-:S04]  /*30090*/  SHF.L.U32 R3, R3, 0x1f, RZ ;  /* 0x0000001f03037819 */ /* 0x000fc800000006ff */
[----:B------:R-:W0:Y:S02]  /*300a0*/  SYNCS.PHASECHK.TRANS64.TRYWAIT P1, [R18+URZ+0x38870], R3 ;  /* 0x03887003120075a7 */ /* 0x000e24000802017f */
[----:B0-----:R-:W-:Y:S05]  /*300b0*/  @!P1 BRA `(.L_x_3402) ;  /* 0x000000bc00a49947 */ /* 0x001fea0003800000 */
.L_x_3812:
[----:B------:R-:W-:Y:S05]  /*300c0*/  BSYNC B0 ;  /* 0x0000000000007941 */ /* 0x000fea0003800000 */
.L_x_3401:
[----:B------:R-:W-:-:S05]  /*300d0*/  IMAD.U32 R0, RZ, RZ, UR39 ;  /* 0x00000027ff007e24 */ /* 0x000fca000f8e00ff */
[----:B------:R-:W-:-:S13]  /*300e0*/  ISETP.NE.AND P1, PT, R0, 0x3, PT ;  /* 0x000000030000780c */ /* 0x000fda0003f25270 */
[----:B------:R-:W-:Y:S05]  /*300f0*/  @!P1 BRA `(.L_x_3403) ;  /* 0x0000000000049947 */ /* 0x000fea0003800000 */
[----:B------:R-:W-:Y:S01]  /*30100*/  BPT.TRAP 0x1 ;  /* 0x000000040000795c */ /* 0x000fe20000300000 */
.L_x_3403:
[----:B0-----:R-:W-:-:S04]  /*30110*/  SHF.L.U32 R3, R31, 0x1f, RZ ;  /* 0x0000001f1f037819 */ /* 0x001fc800000006ff */
[----:B------:R-:W0:Y:S02]  /*30120*/  SYNCS.PHASECHK.TRANS64.TRYWAIT P1, [R18+URZ+0x38860], R3 ;  /* 0x03886003120075a7 */ /* 0x000e24000802017f */
[----:B0-----:R-:W-:Y:S05]  /*30130*/  @!P1 BRA `(.L_x_3404) ;  /* 0x000000bc00989947 */ /* 0x001fea0003800000 */
.L_x_3813:
[----:B------:R-:W2:Y:S04]  /*30140*/  LDL R0, [R1+0x14] ;  /* 0x0000140001007983 */ /* 0x000ea80000100800 */
[----:B------:R-:W3:Y:S01]  /*30150*/  LDL R12, [R1+0x10] ;  /* 0x00001000010c7983 */ /* 0x000ee20000100800 */
[----:B0-----:R-:W-:Y:S01]  /*30160*/  IMAD.SHL.U32 R3, R23, 0x8000, RZ ;  /* 0x0000800017037824 */ /* 0x001fe200078e00ff */
[----:B------:R-:W-:Y:S05]  /*30170*/  WARPSYNC.ALL ;  /* 0x0000000000007948 */ /* 0x000fea0003800000 */
[----:B------:R-:W-:-:S05]  /*30180*/  IMAD.U32 R20, RZ, RZ, UR39 ;  /* 0x00000027ff147e24 */ /* 0x000fca000f8e00ff */
[----:B------:R-:W-:Y:S02]  /*30190*/  ISETP.NE.AND P1, PT, R20, 0x3, PT ;  /* 0x000000031400780c */ /* 0x000fe40003f25270 */
[C---:B--2---:R-:W-:Y:S02]  /*301a0*/  LOP3.LUT R5, R3.reuse, R0, RZ, 0xfc, !PT ;  /* 0x0000000003057212 */ /* 0x044fe400078efcff */
[----:B---3--:R-:W-:-:S03]  /*301b0*/  LOP3.LUT R3, R3, R12, RZ, 0xfc, !PT ;  /* 0x0000000c03037212 */ /* 0x008fc600078efcff */
[C---:B------:R-:W-:Y:S02]  /*301c0*/  IMAD.IADD R0, R22.reuse, 0x1, R5 ;  /* 0x0000000116007824 */ /* 0x040fe400078e0205 */
[----:B------:R-:W-:-:S03]  /*301d0*/  IMAD.IADD R3, R22, 0x1, R3 ;  /* 0x0000000116037824 */ /* 0x000fc600078e0203 */
[----:B------:R-:W0:Y:S01]  /*301e0*/  LDSM.16.MT88.4 R4, [R0+0x10400] ;  /* 0x010400000004783b */ /* 0x000e220000004200 */
[----:B------:R-:W-:Y:S02]  /*301f0*/  IADD3 R2, R35, R0, RZ ;  /* 0x0000000023027210 */ /* 0x000fe40007ffe0ff */
[----:B-1----:R-:W-:Y:S02]  /*30200*/  IADD3 R17, R34, 0x400, R3 ;  /* 0x0000040022117810 */ /* 0x002fe40007ffe003 */
[C-C-:B0-----:R-:W-:Y:S02]  /*30210*/  PRMT R8, R4.reuse, 0x6420, R5.reuse ;  /* 0x0000642004087816 */ /* 0x141fe40000000005 */
[----:B------:R-:W-:Y:S02]  /*30220*/  PRMT R9, R4, 0x7531, R5 ;  /* 0x0000753104097816 */ /* 0x000fe40000000005 */
[C-C-:B------:R-:W-:Y:S02]  /*30230*/  PRMT R10, R6.reuse, 0x6420, R7.reuse ;  /* 0x00006420060a7816 */ /* 0x140fe40000000007 */
[----:B------:R-:W-:-:S02]  /*30240*/  PRMT R11, R6, 0x7531, R7 ;  /* 0x00007531060b7816 */ /* 0x000fc40000000007 */
[----:B------:R-:W0:Y:S04]  /*30250*/  LDSM.16.MT88.4 R4, [R2+0x10400] ;  /* 0x010400000204783b */ /* 0x000e280000004200 */
[----:B------:R0:W-:Y:S02]  /*30260*/  STSM.16.M88.4 [R3+0x400], R8 ;  /* 0x0004000803007844 */ /* 0x0001e40000000200 */
        /* <DEDUP_REMOVED lines=99> */
.L_x_3405:
[----:B-1----:R1:W-:Y:S01]  /*308a0*/  SYNCS.ARRIVE.TRANS64.A1T0 RZ, [R18+URZ+0x38850], RZ ;  /* 0x038850ff12ff79a7 */ /* 0x0023e2000810003f */
[----:B------:R-:W-:Y:S06]  /*308b0*/  BAR.SYNC.DEFER_BLOCKING 0x2, 0x80 ;  /* 0x0082000000007b1d */ /* 0x000fec0000010000 */
[----:B------:R-:W-:Y:S05]  /*308c0*/  @!P0 BRA `(.L_x_3406) ;  /* 0x0000000000048947 */ /* 0x000fea0003800000 */
[----:B------:R-:W-:Y:S01]  /*308d0*/  BPT.TRAP 0x1 ;  /* 0x000000040000795c */ /* 0x000fe20000300000 */
.L_x_3406:
        /* <DEDUP_REMOVED lines=9> */
.L_x_3347:
[----:B------:R-:W2:Y:S02]  /*30970*/  LDL R0, [R1] ;  /* 0x0000000001007983 */ /* 0x000ea40000100800 */
[----:B--2---:R-:W-:-:S13]  /*30980*/  LOP3.LUT P0, RZ, R0, 0x80, RZ, 0xc0, !PT ;  /* 0x0000008000ff7812 */ /* 0x004fda000780c0ff */
[----:B------:R-:W-:Y:S05]  /*30990*/  @!P0 BRA `(.L_x_3407) ;  /* 0x0000000000288947 */ /* 0x000fea0003800000 */
[----:B------:R-:W-:Y:S05]  /*309a0*/  WARPSYNC.ALL ;  /* 0x0000000000007948 */ /* 0x000fea0003800000 */
[----:B------:R-:W2:Y:S08]  /*309b0*/  S2UR UR4, SR_CgaCtaId ;  /* 0x00000000000479c3 */ /* 0x000eb00000008800 */
[----:B------:R-:W-:Y:S01]  /*309c0*/  BAR.SYNC.DEFER_BLOCKING 0x5, 0x180 ;  /* 0x0146000000007b1d */ /* 0x000fe20000010000 */
[----:B-1----:R-:W-:-:S02]  /*309d0*/  MOV R22, 0x400 ;  /* 0x0000040000167802 */ /* 0x002fc40000000f00 */
[----:B--2---:R-:W-:-:S04]  /*309e0*/  MOV R0, UR4 ;  /* 0x0000000400007c02 */ /* 0x004fc80008000f00 */
[----:B------:R-:W-:Y:S01]  /*309f0*/  LEA R22, R0, R22, 0x18 ;  /* 0x0000001600167211 */ /* 0x000fe200078ec0ff */
[----:B------:R2:W-:Y:S04]  /*30a00*/  STL [R1+0x8], R0 ;  /* 0x0000080001007387 */ /* 0x0005e80000100800 */
[----:B------:R2:W3:Y:S01]  /*30a10*/  LDS.128 R16, [R22+0x388d0] ;  /* 0x0388d00016107984 */ /* 0x0004e20000000c00 */
[----:B------:R-:W-:Y:S06]  /*30a20*/  BAR.ARV 0x4, 0x180 ;  /* 0x0106000000007b1d */ /* 0x000fec0000002000 */
[----:B------:R-:W-:Y:S05]  /*30a30*/  BRA `(.L_x_3408) ;  /* 0x0000000c00dc7947 */ /* 0x000fea0003800000 */
.L_x_3407:
[----:B------:R-:W0:Y:S01]  /*30a40*/  S2R R0, SR_TID.X ;  /* 0x0000000000007919 */ /* 0x000e220000002100 */
[----:B------:R-:W-:Y:S01]  /*30a50*/  UMOV UR4, 0xffffffff ;  /* 0xffffffff00047882 */ /* 0x000fe20000000000 */
[----:B0-----:R-:W-:-:S04]  /*30a60*/  LOP3.LUT R8, R0, 0x1f, RZ, 0xc0, !PT ;  /* 0x0000001f00087812 */ /* 0x001fc800078ec0ff */
[----:B------:R-:W-:Y:S01]  /*30a70*/  ISETP.NE.AND P0, PT, R8, 0x1f, PT ;  /* 0x0000001f0800780c */ /* 0x000fe20003f05270 */
[----:B------:R-:W-:-:S12]  /*30a80*/  BRA.DIV UR4, `(.L_x_3409) ;  /* 0x000000b604587947 */ /* 0x000fd8000b800000 */
[----:B------:R-:W-:Y:S01]  /*30a90*/  IMAD.IADD R9, R19, 0x1, R8 ;  /* 0x0000000113097824 */ /* 0x000fe200078e0208 */
[----:B------:R-:W-:-:S04]  /*30aa0*/  ULDC UR4, c[0x0][0xc3c] ;  /* 0x00030f0000047ab9 */ /* 0x000fc80000000800 */
        /* <DEDUP_REMOVED lines=14> */
[----:B-1----:R0:W-:Y:S02]  /*30b90*/  SHFL.IDX PT, R6, R16, 0x1, 0x1f ;  /* 0x00201f0010067f89 */ /* 0x0021e400000e0000 */
[----:B0-----:R-:W-:-:S02]  /*30ba0*/  IMAD.MOV.U32 R16, RZ, RZ, RZ ;  /* 0x000000ffff107224 */ /* 0x001fc400078e00ff */
[----:B---3--:R-:W-:Y:S02]  /*30bb0*/  @!P1 IMAD.MOV.U32 R17, RZ, RZ, R7 ;  /* 0x000000ffff119224 */ /* 0x008fe400078e0007 */
[----:B--2---:R-:W-:Y:S01]  /*30bc0*/  @!P1 IMAD.MOV.U32 R5, RZ, RZ, R4 ;  /* 0x000000ffff059224 */ /* 0x004fe200078e0004 */
[----:B------:R-:W-:-:S03]  /*30bd0*/  ISETP.NE.AND P1, PT, R8, RZ, PT ;  /* 0x000000ff0800720c */ /* 0x000fc60003f25270 */
[----:B------:R-:W-:-:S05]  /*30be0*/  IMAD R13, R5, R17, RZ ;  /* 0x00000011050d7224 */ /* 0x000fca00078e02ff */
        /* <DEDUP_REMOVED lines=16> */
.L_x_3823:
[----:B------:R-:W-:Y:S02]  /*30cf0*/  ULDC UR4, c[0x0][0xc38] ;  /* 0x00030e0000047ab9 */ /* 0x000fe40000000800 */
[----:B------:R-:W-:-:S05]  /*30d00*/  MOV R4, UR4 ;  /* 0x0000000400047c02 */ /* 0x000fca0008000f00 */
[----:B-1----:R-:W-:-:S04]  /*30d10*/  IMAD R7, R14, R4, RZ ;  /* 0x000000040e077224 */ /* 0x002fc800078e02ff */
[----:B------:R-:W-:-:S05]  /*30d20*/  IMAD.IADD R6, R6, 0x1, R7 ;  /* 0x0000000106067824 */ /* 0x000fca00078e0207 */
[----:B------:R-:W-:-:S13]  /*30d30*/  ISETP.GT.AND P6, PT, R6, R0, PT ;  /* 0x000000000600720c */ /* 0x000fda0003fc4270 */
[----:B------:R-:W-:Y:S05]  /*30d40*/  @P6 BRA `(.L_x_3410) ;  /* 0x0000000000a46947 */ /* 0x000fea0003800000 */
.L_x_3413:
[----:B------:R-:W1:Y:S01]  /*30d50*/  LDC R2, c[0x0][0xc3c] ;  /* 0x00030f00ff027b82 */ /* 0x000e620000000800 */
[----:B------:R-:W-:-:S05]  /*30d60*/  VIADD R19, R19, 0x1f ;  /* 0x0000001f13137836 */ /* 0x000fca0000000000 */
[----:B-1----:R-:W-:-:S13]  /*30d70*/  ISETP.GE.AND P6, PT, R19, R2, PT ;  /* 0x000000021300720c */ /* 0x002fda0003fc6270 */
[----:B------:R-:W-:Y:S05]  /*30d80*/  @P6 BRA `(.L_x_3411) ;  /* 0x0000000800bc6947 */ /* 0x000fea0003800000 */
[----:B0-----:R-:W0:Y:S01]  /*30d90*/  S2R R3, SR_TID.X ;  /* 0x0000000000037919 */ /* 0x001e220000002100 */
        /* <DEDUP_REMOVED lines=30> */
.L_x_3831:
[----:B------:R-:W-:Y:S02]  /*30f80*/  ULDC UR4, c[0x0][0xc38] ;  /* 0x00030e0000047ab9 */ /* 0x000fe40000000800 */
[----:B------:R-:W-:-:S04]  /*30f90*/  IMAD.U32 R4, RZ, RZ, UR4 ;  /* 0x00000004ff047e24 */ /* 0x000fc8000f8e00ff */
[----:B-1----:R-:W-:-:S05]  /*30fa0*/  IMAD R7, R14, R4, RZ ;  /* 0x000000040e077224 */ /* 0x002fca00078e02ff */
[----:B------:R-:W-:-:S04]  /*30fb0*/  IADD3 R6, R7, R6, RZ ;  /* 0x0000000607067210 */ /* 0x000fc80007ffe0ff */
[----:B------:R-:W-:-:S13]  /*30fc0*/  ISETP.GT.AND P6, PT, R6, R0, PT ;  /* 0x000000000600720c */ /* 0x000fda0003fc4270 */
[----:B------:R-:W-:Y:S05]  /*30fd0*/  @!P6 BRA `(.L_x_3413) ;  /* 0xfffffffc005ce947 */ /* 0x000fea000383ffff */
.L_x_3410:
[----:B------:R-:W-:Y:S01]  /*30fe0*/  IMAD.IADD R7, R6, 0x1, -R7 ;  /* 0x0000000106077824 */ /* 0x000fe200078e0a07 */
[----:B------:R-:W-:-:S03]  /*30ff0*/  UMOV UR4, 0xffffffff ;  /* 0xffffffff00047882 */ /* 0x000fc60000000000 */
        /* <DEDUP_REMOVED lines=8> */
.L_x_3836:
[----:B------:R-:W-:-:S13]  /*31080*/  ISETP.NE.AND P0, PT, R2, RZ, PT ;  /* 0x000000ff0200720c */ /* 0x000fda0003f05270 */
[----:B------:R-:W-:Y:S05]  /*31090*/  @!P0 BRA `(.L_x_3415) ;  /* 0x0000000000108947 */ /* 0x000fea0003800000 */
[----:B------:R-:W-:Y:S01]  /*310a0*/  UMOV UR4, 0xffffffff ;  /* 0xffffffff00047882 */ /* 0x000fe20000000000 */
[----:B-1----:R-:W-:Y:S02]  /*310b0*/  VIADD R12, R12, 0xffffffff ;  /* 0xffffffff0c0c7836 */ /* 0x002fe40000000000 */
[----:B------:R-:W-:Y:S05]  /*310c0*/  BRA.DIV UR4, `(.L_x_3416) ;  /* 0x000000ba04147947 */ /* 0x000fea000b800000 */
[----:B------:R4:W1:Y:S02]  /*310d0*/  SHFL.IDX PT, R16, R3, R12, 0x1f ;  /* 0x00001f0c03107589 */ /* 0x00086400000e0000 */
.L_x_3415:
[----:B---3--:R-:W-:Y:S01]  /*310e0*/  ISETP.NE.AND P0, PT, R5, 0x1, PT ;  /* 0x000000010500780c */ /* 0x008fe20003f05270 */
[----:B-1----:R-:W-:-:S04]  /*310f0*/  IMAD R16, R16, R4, R7 ;  /* 0x0000000410107224 */ /* 0x002fc800078e0207 */
[----:B------:R-:W-:-:S08]  /*31100*/  IMAD.IADD R0, R0, 0x1, -R16 ;  /* 0x0000000100007824 */ /* 0x000fd000078e0a10 */
[----:B------:R-:W-:Y:S05]  /*31110*/  @!P0 BRA `(.L_x_3417) ;  /* 0x0000000000dc8947 */ /* 0x000fea0003800000 */
[----:B--2---:R-:W-:Y:S02]  /*31120*/  IABS R4, R17 ;  /* 0x0000001100047213 */ /* 0x004fe40000000000 */
[----:B------:R-:W-:Y:S02]  /*31130*/  IABS R6, R5 ;  /* 0x0000000500067213 */ /* 0x000fe40000000000 */
[----:B------:R-:W1:Y:S08]  /*31140*/  I2F.RP R7, R4 ;  /* 0x0000000400077306 */ /* 0x000e700000209400 */
[----:B------:R-:W2:Y:S08]  /*31150*/  I2F.RP R8, R6 ;  /* 0x0000000600087306 */ /* 0x000eb00000209400 */
[----:B-1----:R-:W1:Y:S08]  /*31160*/  MUFU.RCP R7, R7 ;  /* 0x0000000700077308 */ /* 0x002e700000001000 */
[----:B--2---:R-:W-:Y:S01]  /*31170*/  MUFU.RCP R8, R8 ;  /* 0x0000000800087308 */ /* 0x004fe20000001000 */
[----:B-1----:R-:W-:Y:S01]  /*31180*/  VIADD R2, R7, 0xffffffe ;  /* 0x0ffffffe07027836 */ /* 0x002fe20000000000 */
[----:B------:R-:W-:-:S06]  /*31190*/  IABS R7, R17 ;  /* 0x0000001100077213 */ /* 0x000fcc0000000000 */
[----:B0---4-:R0:W1:Y:S02]  /*311a0*/  F2I.FTZ.U32.TRUNC.NTZ R3, R2 ;  /* 0x0000000200037305 */ /* 0x011064000021f000 */
[----:B0-----:R-:W-:Y:S01]  /*311b0*/  IMAD.MOV.U32 R2, RZ, RZ, RZ ;  /* 0x000000ffff027224 */ /* 0x001fe200078e00ff */
[----:B-1----:R-:W-:-:S05]  /*311c0*/  IADD3 R9, RZ, -R3, RZ ;  /* 0x80000003ff097210 */ /* 0x002fca0007ffe0ff */
[----:B------:R-:W-:-:S04]  /*311d0*/  IMAD R9, R9, R4, RZ ;  /* 0x0000000409097224 */ /* 0x000fc800078e02ff */
[----:B------:R-:W-:Y:S01]  /*311e0*/  IMAD.HI.U32 R3, R3, R9, R2 ;  /* 0x0000000903037227 */ /* 0x000fe200078e0002 */
[----:B------:R-:W-:-:S03]  /*311f0*/  IABS R2, R0 ;  /* 0x0000000000027213 */ /* 0x000fc60000000000 */
[----:B------:R-:W-:Y:S02]  /*31200*/  IMAD.MOV R9, RZ, RZ, -R7 ;  /* 0x000000ffff097224 */ /* 0x000fe400078e0a07 */
[----:B------:R-:W-:-:S04]  /*31210*/  IMAD.HI.U32 R7, R3, R2, RZ ;  /* 0x0000000203077227 */ /* 0x000fc800078e00ff */
[----:B------:R-:W-:Y:S01]  /*31220*/  IMAD R9, R7, R9, R2 ;  /* 0x0000000907097224 */ /* 0x000fe200078e0202 */
[----:B------:R-:W-:Y:S01]  /*31230*/  MOV R2, RZ ;  /* 0x000000ff00027202 */ /* 0x000fe20000000f00 */
[----:B------:R-:W-:-:S03]  /*31240*/  VIADD R3, R8, 0xffffffe ;  /* 0x0ffffffe08037836 */ /* 0x000fc60000000000 */
        /* <DEDUP_REMOVED lines=22> */
[----:B------:R-:W-:Y:S01]  /*313b0*/  @!P1 IMAD.IADD R3, R3, 0x1, -R6 ;  /* 0x0000000103039824 */ /* 0x000fe200078e0a06 */
[----:B------:R-:W-:Y:S02]  /*313c0*/  @!P1 IADD3 R4, R4, 0x1, RZ ;  /* 0x0000000104049810 */ /* 0x000fe40007ffe0ff */
[----:B------:R-:W-:Y:S02]  /*313d0*/  ISETP.NE.AND P1, PT, R5, RZ, PT ;  /* 0x000000ff0500720c */ /* 0x000fe40003f25270 */
[----:B------:R-:W-:Y:S01]  /*313e0*/  ISETP.GE.U32.AND P0, PT, R3, R6, PT ;  /* 0x000000060300720c */ /* 0x000fe20003f06070 */
[----:B------:R-:W-:-:S04]  /*313f0*/  IMAD.MOV R3, RZ, RZ, -R7 ;  /* 0x000000ffff037224 */ /* 0x000fc800078e0a07 */
[----:B------:R-:W-:-:S08]  /*31400*/  IMAD R3, R17, R3, R0 ;  /* 0x0000000311037224 */ /* 0x000fd000078e0200 */
[----:B------:R-:W-:-:S04]  /*31410*/  @P0 VIADD R4, R4, 0x1 ;  /* 0x0000000104040836 */ /* 0x000fc80000000000 */
[----:B------:R-:W-:Y:S01]  /*31420*/  @!P2 IMAD.MOV R4, RZ, RZ, -R4 ;  /* 0x000000ffff04a224 */ /* 0x000fe200078e0a04 */
[----:B------:R-:W-:-:S05]  /*31430*/  @!P1 LOP3.LUT R4, RZ, R5, RZ, 0x33, !PT ;  /* 0x00000005ff049212 */ /* 0x000fca00078e33ff */
[--C-:B------:R-:W-:Y:S02]  /*31440*/  IMAD.MOV R2, RZ, RZ, -R4.reuse ;  /* 0x000000ffff027224 */ /* 0x100fe400078e0a04 */
[C---:B------:R-:W-:Y:S02]  /*31450*/  IMAD R4, R5.reuse, 0x1000000, R4 ;  /* 0x0100000005047824 */ /* 0x040fe400078e0204 */
[----:B------:R-:W-:-:S05]  /*31460*/  IMAD R5, R5, R2, R7 ;  /* 0x0000000205057224 */ /* 0x000fca00078e0207 */
[----:B------:R-:W-:Y:S01]  /*31470*/  LEA R18, R5, R4, 0x10 ;  /* 0x0000000405127211 */ /* 0x000fe200078e80ff */
[----:B------:R-:W-:Y:S06]  /*31480*/  BRA `(.L_x_3418) ;  /* 0x0000000000f07947 */ /* 0x000fec0003800000 */
.L_x_3417:
[----:B0---4-:R-:W0:Y:S02]  /*31490*/  LDC.64 R2, c[0x0][0xc90] ;  /* 0x00032400ff027b82 */ /* 0x011e240000000a00 */
[----:B0-----:R-:W-:-:S05]  /*314a0*/  IMAD.WIDE R2, R19, 0x4, R2 ;  /* 0x0000000413027825 */ /* 0x001fca00078e0202 */
[----:B------:R0:W2:Y:S02]  /*314b0*/  LDG.E R6, desc[UR46][R2.64] ;  /* 0x0000002e02067981 */ /* 0x0000a4000c1e1900 */
[----:B0-----:R-:W-:Y:S02]  /*314c0*/  IMAD.MOV.U32 R2, RZ, RZ, RZ ;  /* 0x000000ffff027224 */ /* 0x001fe400078e00ff */
[----:B--2---:R-:W-:-:S05]  /*314d0*/  IMAD R5, R17, R6, RZ ;  /* 0x0000000611057224 */ /* 0x004fca00078e02ff */
[----:B------:R-:W-:-:S04]  /*314e0*/  IABS R7, R5 ;  /* 0x0000000500077213 */ /* 0x000fc80000000000 */
        /* <DEDUP_REMOVED lines=30> */
[----:B0-----:R-:W-:Y:S01]  /*316d0*/  VIADD R2, R8, 0xffffffe ;  /* 0x0ffffffe08027836 */ /* 0x001fe20000000000 */
[----:B------:R-:W-:-:S05]  /*316e0*/  IABS R8, R0 ;  /* 0x0000000000087213 */ /* 0x000fca0000000000 */
[----:B------:R0:W1:Y:S02]  /*316f0*/  F2I.FTZ.U32.TRUNC.NTZ R3, R2 ;  /* 0x0000000200037305 */ /* 0x000064000021f000 */
[----:B0-----:R-:W-:Y:S01]  /*31700*/  IMAD.MOV.U32 R2, RZ, RZ, RZ ;  /* 0x000000ffff027224 */ /* 0x001fe200078e00ff */
[----:B-1----:R-:W-:-:S05]  /*31710*/  IADD3 R5, RZ, -R3, RZ ;  /* 0x80000003ff057210 */ /* 0x002fca0007ffe0ff */
        /* <DEDUP_REMOVED lines=16> */
[----:B------:R-:W-:Y:S01]  /*31820*/  @!P1 LOP3.LUT R3, RZ, R4, RZ, 0x33, !PT ;  /* 0x00000004ff039212 */ /* 0x000fe200078e33ff */
[----:B------:R-:W-:-:S04]  /*31830*/  IMAD.MOV R4, RZ, RZ, -R4 ;  /* 0x000000ffff047224 */ /* 0x000fc800078e0a04 */
[----:B------:R-:W-:-:S07]  /*31840*/  IMAD R18, R3, R4, R0 ;  /* 0x0000000403127224 */ /* 0x000fce00078e0200 */
.L_x_3418:
[----:B------:R-:W-:-:S05]  /*31850*/  LOP3.LUT R0, RZ, R3, RZ, 0x33, !PT ;  /* 0x00000003ff007212 */ /* 0x000fca00078e33ff */
[----:B------:R-:W-:Y:S01]  /*31860*/  IMAD.IADD R17, R17, 0x1, R0 ;  /* 0x0000000111117824 */ /* 0x000fe200078e0200 */
[----:B------:R-:W-:Y:S06]  /*31870*/  BRA `(.L_x_3419) ;  /* 0x00000000001c7947 */ /* 0x000fec0003800000 */
.L_x_3411:
[----:B------:R-:W-:Y:S01]  /*31880*/  UMOV UR4, URZ ;  /* 0x0000003f00047c82 */ /* 0x000fe20008000000 */
[----:B------:R-:W-:Y:S01]  /*31890*/  UMOV UR5, URZ ;  /* 0x0000003f00057c82 */ /* 0x000fe20008000000 */
[----:B------:R-:W-:Y:S01]  /*318a0*/  ULDC UR6, c[0x0][0xc3c] ;  /* 0x00030f0000067ab9 */ /* 0x000fe20000000800 */
[----:B------:R-:W-:Y:S01]  /*318b0*/  IMAD.MOV.U32 R16, RZ, RZ, R0 ;  /* 0x000000ffff107224 */ /* 0x000fe200078e0000 */
[----:B------:R-:W-:Y:S01]  /*318c0*/  MOV R19, UR6 ;  /* 0x0000000600137c02 */ /* 0x000fe20008000f00 */
[----:B------:R-:W-:Y:S02]  /*318d0*/  IMAD.U32 R17, RZ, RZ, UR4 ;  /* 0x00000004ff117e24 */ /* 0x000fe4000f8e00ff */
[----:B------:R-:W-:-:S07]  /*318e0*/  IMAD.U32 R18, RZ, RZ, UR5 ;  /* 0x00000005ff127e24 */ /* 0x000fce000f8e00ff */
.L_x_3419:
[----:B------:R1:W2:Y:S01]  /*318f0*/  LDL R2, [R1+0x8] ;  /* 0x0000080001027983 */ /* 0x0002a20000100800 */
[----:B------:R-:W3:Y:S01]  /*31900*/  S2R R0, SR_TID.X ;  /* 0x0000000000007919 */ /* 0x000ee20000002100 */
[----:B------:R-:W-:Y:S05]  /*31910*/  WARPSYNC.ALL ;  /* 0x0000000000007948 */ /* 0x000fea0003800000 */
[----:B---3--:R-:W-:Y:S01]  /*31920*/  LOP3.LUT R0, R0, 0x1f, RZ, 0xc0, !PT ;  /* 0x0000001f00007812 */ /* 0x008fe200078ec0ff */
[----:B------:R-:W-:Y:S03]  /*31930*/  BAR.SYNC.DEFER_BLOCKING 0x4, 0x180 ;  /* 0x0106000000007b1d */ /* 0x000fe60000010000 */
[----:B------:R-:W-:-:S13]  /*31940*/  ISETP.NE.AND P0, PT, R0, RZ, PT ;  /* 0x000000ff0000720c */ /* 0x000fda0003f05270 */
[----:B------:R-:W-:Y:S01]  /*31950*/  @!P0 MOV R0, 0x400 ;  /* 0x0000040000008802 */ /* 0x000fe20000000f00 */
[----:B--2---:R-:W2:Y:S03]  /*31960*/  @!P0 S2R R2, SR_CgaCtaId ;  /* 0x0000000000028919 */ /* 0x004ea60000008800 */
[----:B--2---:R-:W-:Y:S01]  /*31970*/  @!P0 LEA R22, R2, R0, 0x18 ;  /* 0x0000000002168211 */ /* 0x004fe200078ec0ff */
[----:B------:R1:W-:Y:S04]  /*31980*/  @!P0 STL [R1+0x8], R2 ;  /* 0x0000080201008387 */ /* 0x0003e80000100800 */
[----:B------:R1:W-:Y:S01]  /*31990*/  @!P0 STS.128 [R22+0x388d0], R16 ;  /* 0x0388d01016008388 */ /* 0x0003e20000000c00 */
[----:B------:R-:W-:Y:S06]  /*319a0*/  BAR.ARV 0x5, 0x180 ;  /* 0x0146000000007b1d */ /* 0x000fec0000002000 */
.L_x_3408:
[----:B------:R-:W-:Y:S02]  /*319b0*/  ULDC UR4, c[0x0][0xc3c] ;  /* 0x00030f0000047ab9 */ /* 0x000fe40000000800 */
[----:B---3--:R-:W-:-:S13]  /*319c0*/  ISETP.GE.AND P0, PT, R19, UR4, PT ;  /* 0x0000000413007c0c */ /* 0x008fda000bf06270 */
[----:B------:R-:W-:Y:S05]  /*319d0*/  @!P0 BRA `(.L_x_3420) ;  /* 0xffffff8800488947 */ /* 0x000fea000383ffff */
[----:B------:R-:W-:Y:S05]  /*319e0*/  BSYNC B7 ;  /* 0x0000000000077941 */ /* 0x000fea0003800000 */
.L_x_3302:
[----:B--2---:R-:W2:Y:S01]  /*319f0*/  LDL.LU R0, [R1+0x28] ;  /* 0x0000280001007983 */ /* 0x004ea20000300800 */
[----:B------:R-:W-:Y:S01]  /*31a00*/  BSSY B0, `(.L_x_3421) ;  /* 0x000000b000007945 */ /* 0x000fe20003800000 */
[----:B------:R-:W3:Y:S01]  /*31a10*/  S2R R5, SR_CgaCtaId ;  /* 0x0000000000057919 */ /* 0x000ee20000008800 */
[----:B--2---:R-:W-:-:S05]  /*31a20*/  VIADD R0, R0, 0x1 ;  /* 0x0000000100007836 */ /* 0x004fca0000000000 */
[----:B01----:R-:W-:-:S04]  /*31a30*/  LEA.HI R2, R0, R0, RZ, 0x1 ;  /* 0x0000000000027211 */ /* 0x003fc800078f08ff */
[----:B------:R-:W-:Y:S02]  /*31a40*/  LOP3.LUT R3, R2, 0xfffffffe, RZ, 0xc0, !PT ;  /* 0xfffffffe02037812 */ /* 0x000fe400078ec0ff */
[----:B------:R-:W-:-:S03]  /*31a50*/  MOV R2, 0x400 ;  /* 0x0000040000027802 */ /* 0x000fc60000000f00 */
[----:B------:R-:W-:Y:S01]  /*31a60*/  IMAD.IADD R0, R0, 0x1, -R3 ;  /* 0x0000000100007824 */ /* 0x000fe200078e0a03 */
[----:B---3--:R-:W-:-:S04]  /*31a70*/  LEA R5, R5, R2, 0x18 ;  /* 0x0000000205057211 */ /* 0x008fc800078ec0ff */
[----:B------:R-:W-:-:S04]  /*31a80*/  SHF.L.U32 R0, R0, 0x1f, RZ ;  /* 0x0000001f00007819 */ /* 0x000fc800000006ff */
[----:B------:R-:W0:Y:S02]  /*31a90*/  SYNCS.PHASECHK.TRANS64.TRYWAIT P0, [R5+URZ+0x38820], R0 ;  /* 0x03882000050075a7 */ /* 0x000e24000800017f */
[----:B0-----:R-:W-:Y:S05]  /*31aa0*/  @!P0 BRA `(.L_x_3422) ;  /* 0x000000ac00c48947 */ /* 0x001fea0003800000 */
.L_x_3839:
[----:B------:R-:W-:Y:S05]  /*31ab0*/  BSYNC B0 ;  /* 0x0000000000007941 */ /* 0x000fea0003800000 */
.L_x_3421:
[----:B------:R-:W-:-:S03]  /*31ac0*/  UMOV UR4, 0xffffffff ;  /* 0xffffffff00047882 */ /* 0x000fc60000000000 */
[----:B------:R-:W-:Y:S05]  /*31ad0*/  BRA.DIV UR4, `(.L_x_3423) ;  /* 0x000000ae04cc7947 */ /* 0x000fea000b800000 */
[----:B0-----:R-:W0:Y:S02]  /*31ae0*/  S2R R0, SR_TID.X ;  /* 0x0000000000007919 */ /* 0x001e240000002100 */
[----:B0-----:R-:W-:-:S04]  /*31af0*/  SHF.R.U32.HI R0, RZ, 0x5, R0 ;  /* 0x00000005ff007819 */ /* 0x001fc80000011600 */
[----:B------:R-:W-:-:S05]  /*31b00*/  LOP3.LUT R0, R0, 0x3, RZ, 0xc0, !PT ;  /* 0x0000000300007812 */ /* 0x000fca00078ec0ff */
[----:B------:R0:W1:Y:S02]  /*31b10*/  SHFL.IDX PT, R14, R0, RZ, 0x1f ;  /* 0x00001fff000e7589 */ /* 0x00006400000e0000 */
.L_x_3842:
[----:B-1----:R-:W-:-:S13]  /*31b20*/  ISETP.NE.AND P0, PT, R14, RZ, PT ;  /* 0x000000ff0e00720c */ /* 0x002fda0003f05270 */
[----:B------:R-:W-:Y:S05]  /*31b30*/  @P0 BRA `(.L_x_3057) ;  /* 0x0000000000a80947 */ /* 0x000fea0003800000 */
[----:B------:R-:W-:-:S03]  /*31b40*/  UMOV UR4, 0xffffffff ;  /* 0xffffffff00047882 */ /* 0x000fc60000000000 */
[----:B------:R-:W-:Y:S05]  /*31b50*/  BRA.DIV UR4, `(.L_x_3424) ;  /* 0x000000ae04e07947 */ /* 0x000fea000b800000 */
[----:B------:R-:W-:-:S13]  /*31b60*/  ELECT P6, URZ, PT ;  /* 0x00000000003f782f */ /* 0x000fda00038c0000 */
.L_x_3845:
[----:B------:R-:W-:Y:S05]  /*31b70*/  @!P6 BRA `(.L_x_3057) ;  /* 0x000000000098e947 */ /* 0x000fea0003800000 */
[----:B------:R-:W-:-:S06]  /*31b80*/  ULOP3.LUT UR4, UR36, 0x2, URZ, 0xfc, !UPT ;  /* 0x0000000224047892 */ /* 0x000fcc000f8efc3f */
[----:B0-----:R-:W-:-:S05]  /*31b90*/  IMAD.U32 R0, RZ, RZ, UR4 ;  /* 0x00000004ff007e24 */ /* 0x001fca000f8e00ff */
[----:B------:R-:W-:-:S13]  /*31ba0*/  ISETP.NE.AND P0, PT, R0, 0x3, PT ;  /* 0x000000030000780c */ /* 0x000fda0003f05270 */
[----:B------:R-:W-:Y:S05]  /*31bb0*/  @!P0 BRA `(.L_x_3425) ;  /* 0x0000000000048947 */ /* 0x000fea0003800000 */
[----:B------:R-:W-:Y:S01]  /*31bc0*/  BPT.TRAP 0x1 ;  /* 0x000000040000795c */ /* 0x000fe20000300000 */
.L_x_3425:
[----:B------:R-:W-:Y:S01]  /*31bd0*/  IMAD R3, R23, 0x8, R5 ;  /* 0x0000000817037824 */ /* 0x000fe200078e0205 */
[----:B------:R-:W-:Y:S01]  /*31be0*/  SHF.L.U32 R2, R31, 0x1f, RZ ;  /* 0x0000001f1f027819 */ /* 0x000fe200000006ff */
[----:B------:R-:W-:-:S03]  /*31bf0*/  VIADD R23, R23, 0x1 ;  /* 0x0000000117177836 */ /* 0x000fc60000000000 */
[----:B------:R-:W0:Y:S02]  /*31c00*/  SYNCS.PHASECHK.TRANS64.TRYWAIT P1, [R3+URZ+0x38840], R2 ;  /* 0x03884002030075a7 */ /* 0x000e24000802017f */
[----:B------:R-:W-:-:S04]  /*31c10*/  ISETP.NE.AND P2, PT, R23, 0x2, PT ;  /* 0x000000021700780c */ /* 0x000fc80003f45270 */
[----:B------:R-:W-:Y:S01]  /*31c20*/  SEL R0, RZ, 0x1, P2 ;  /* 0x00000001ff007807 */ /* 0x000fe20001000000 */
[----:B0-----:R-:W-:Y:S08]  /*31c30*/  @!P1 BRA `(.L_x_3426) ;  /* 0x000000ac00c89947 */ /* 0x001ff00003800000 */
.L_x_3846:
[----:B------:R-:W-:Y:S02]  /*31c40*/  SEL R23, R23, RZ, P2 ;  /* 0x000000ff17177207 */ /* 0x000fe40001000000 */
[----:B------:R-:W-:Y:S01]  /*31c50*/  LOP3.LUT R0, R31, R0, RZ, 0x3c, !PT ;  /* 0x000000001f007212 */ /* 0x000fe200078e3cff */
[----:B------:R-:W-:Y:S06]  /*31c60*/  @!P0 BRA `(.L_x_3427) ;  /* 0x0000000000048947 */ /* 0x000fec0003800000 */
[----:B------:R-:W-:Y:S01]  /*31c70*/  BPT.TRAP 0x1 ;  /* 0x000000040000795c */ /* 0x000fe20000300000 */
.L_x_3427:
[----:B------:R-:W-:Y:S02]  /*31c80*/  LEA R23, R23, R5, 0x3 ;  /* 0x0000000517177211 */ /* 0x000fe400078e18ff */
[----:B------:R-:W-:-:S04]  /*31c90*/  SHF.L.U32 R0, R0, 0x1f, RZ ;  /* 0x0000001f00007819 */ /* 0x000fc800000006ff */
[----:B------:R-:W1:Y:S02]  /*31ca0*/  SYNCS.PHASECHK.TRANS64.TRYWAIT P1, [R23+URZ+0x38840], R0 ;  /* 0x03884000170075a7 */ /* 0x000e64000802017f */
[----:B-1----:R-:W-:Y:S05]  /*31cb0*/  @!P1 BRA `(.L_x_3428) ;  /* 0x000000ac00bc9947 */ /* 0x002fea0003800000 */
.L_x_3847:
[----:B------:R-:W-:Y:S05]  /*31cc0*/  @!P0 BRA `(.L_x_3429) ;  /* 0x0000000000048947 */ /* 0x000fea0003800000 */
[----:B------:R-:W-:Y:S01]  /*31cd0*/  BPT.TRAP 0x1 ;  /* 0x000000040000795c */ /* 0x000fe20000300000 */
.L_x_3429:
[----:B------:R-:W2:Y:S02]  /*31ce0*/  SYNCS.PHASECHK.TRANS64.TRYWAIT P1, [R3+URZ+0x38860], R2 ;  /* 0x03886002030075a7 */ /* 0x000ea4000802017f */
[----:B--2---:R-:W-:Y:S05]  /*31cf0*/  @!P1 BRA `(.L_x_3430) ;  /* 0x000000ac00c09947 */ /* 0x004fea0003800000 */
.L_x_3848:
[----:B------:R-:W-:Y:S05]  /*31d00*/  @!P0 BRA `(.L_x_3431) ;  /* 0x0000000000048947 */ /* 0x000fea0003800000 */
[----:B------:R-:W-:Y:S01]  /*31d10*/  BPT.TRAP 0x1 ;  /* 0x000000040000795c */ /* 0x000fe20000300000 */
.L_x_3431:
[----:B------:R-:W3:Y:S02]  /*31d20*/  SYNCS.PHASECHK.TRANS64.TRYWAIT P1, [R23+URZ+0x38860], R0 ;  /* 0x03886000170075a7 */ /* 0x000ee4000802017f */
[----:B---3--:R-:W-:Y:S05]  /*31d30*/  @!P1 BRA `(.L_x_3432) ;  /* 0x000000ac00c49947 */ /* 0x008fea0003800000 */
.L_x_3849:
[----:B------:R-:W-:Y:S05]  /*31d40*/  @!P0 BRA `(.L_x_3433) ;  /* 0x0000000000048947 */ /* 0x000fea0003800000 */
[----:B------:R-:W-:Y:S01]  /*31d50*/  BPT.TRAP 0x1 ;  /* 0x000000040000795c */ /* 0x000fe20000300000 */
.L_x_3433:
[----:B------:R-:W4:Y:S02]  /*31d60*/  SYNCS.PHASECHK.TRANS64.TRYWAIT P1, [R3+URZ+0x38880], R2 ;  /* 0x03888002030075a7 */ /* 0x000f24000802017f */
[----:B----4-:R-:W-:Y:S05]  /*31d70*/  @!P1 BRA `(.L_x_3434) ;  /* 0x000000ac00c89947 */ /* 0x010fea0003800000 */
.L_x_3850:
[----:B------:R-:W-:Y:S05]  /*31d80*/  @!P0 BRA `(.L_x_3435) ;  /* 0x0000000000048947 */ /* 0x000fea0003800000 */
[----:B------:R-:W-:Y:S01]  /*31d90*/  BPT.TRAP 0x1 ;  /* 0x000000040000795c */ /* 0x000fe20000300000 */
.L_x_3435:
[----:B------:R0:W0:Y:S02]  /*31da0*/  SYNCS.PHASECHK.TRANS64.TRYWAIT P0, [R23+URZ+0x38880], R0 ;  /* 0x03888000170075a7 */ /* 0x000024000800017f */
[----:B0-----:R-:W-:Y:S05]  /*31db0*/  @!P0 NANOSLEEP.SYNCS 0x989680 ;  /* 0x009896800000895d */ /* 0x001fea0003900000 */
[----:B------:R-:W0:Y:S02]  /*31dc0*/  @!P0 SYNCS.PHASECHK.TRANS64 P0, [R23+URZ+0x38880], R0 ;  /* 0x03888000170085a7 */ /* 0x000e24000800007f */
[----:B0-----:R-:W-:Y:S05]  /*31dd0*/  @!P0 BRA `(.L_x_3435) ;  /* 0xfffffffc00f08947 */ /* 0x001fea000383ffff */
.L_x_3057:
[----:B------:R-:W-:Y:S05]  /*31de0*/  BSYNC B8 ;  /* 0x0000000000087941 */ /* 0x000fea0003800000 */
.L_x_3054:
[----:B------:R-:W-:Y:S05]  /*31df0*/  EXIT ;  /* 0x000000000000794d */ /* 0x000fea0003800000 */
.L_x_3081:
[----:B-1----:R1:W2:Y:S02]  /*31e00*/  SYNCS.PHASECHK.TRANS64.TRYWAIT P6, [R88+URZ+0x38890], R98 ;  /* 0x03889062580075a7 */ /* 0x0022a400080c017f */
[----:B--2---:R-:W-:Y:S05]  /*31e10*/  @!P6 NANOSLEEP.SYNCS 0x989680 ;  /* 0x009896800000e95d */ /* 0x004fea0003900000 */
[----:B------:R-:W2:Y:S02]  /*31e20*/  @!P6 SYNCS.PHASECHK.TRANS64 P6, [R88+URZ+0x38890], R98 ;  /* 0x038890625800e5a7 */ /* 0x000ea400080c007f */
[----:B--2---:R-:W-:Y:S05]  /*31e30*/  @!P6 BRA `(.L_x_3081) ;  /* 0xfffffffc00f0e947 */ /* 0x004fea000383ffff */
[----:B------:R-:W-:Y:S05]  /*31e40*/  BRA `(.L_x_3436) ;  /* 0xfffffd1c00b07947 */ /* 0x000fea000383ffff */
.L_x_3082:
[----:B------:R-:W-:Y:S01]  /*31e50*/  BSSY B1, `(.L_x_3437) ;  /* 0x0000008000017945 */ /* 0x000fe20003800000 */
[----:B0-----:R-:W-:Y:S02]  /*31e60*/  IMAD.MOV.U32 R13, RZ, RZ, R100 ;  /* 0x000000ffff0d7224 */ /* 0x001fe400078e0064 */
[----:B------:R-:W-:Y:S02]  /*31e70*/  IMAD.MOV.U32 R12, RZ, RZ, RZ ;  /* 0x000000ffff0c7224 */ /* 0x000fe400078e00ff */
[----:B------:R-:W-:Y:S02]  /*31e80*/  IMAD.MOV.U32 R11, RZ, RZ, 0x181f ;  /* 0x0000181fff0b7424 */ /* 0x000fe400078e00ff */
[----:B------:R-:W-:-:S07]  /*31e90*/  IMAD.MOV.U32 R15, RZ, RZ, -0x1 ;  /* 0xffffffffff0f7424 */ /* 0x000fce00078e00ff */
[----:B-1----:R-:W-:Y:S05]  /*31ea0*/  WARPSYNC.COLLECTIVE R15, `(.L_x_3438) ;  /* 0x000000000f087348 */ /* 0x002fea0003c00000 */
[----:B------:R0:W2:Y:S02]  /*31eb0*/  SHFL.IDX P6, R14, R13, R12, R11 ;  /* 0x0000000c0d0e7389 */ /* 0x0000a400000c000b */
[----:B012---:R-:W-:Y:S01]  /*31ec0*/  ENDCOLLECTIVE ;  /* 0x000000000000791b */ /* 0x007fe20003800000 */
.L_x_3438:
[----:B------:R-:W-:Y:S05]  /*31ed0*/  BSYNC B1 ;  /* 0x0000000000017941 */ /* 0x000fea0003800000 */
.L_x_3437:
        /* <DEDUP_REMOVED lines=8> */
.L_x_3439:
[----:B------:R-:W-:Y:S01]  /*31f60*/  IMAD.MOV.U32 R11, RZ, RZ, R14 ;  /* 0x000000ffff0b7224 */ /* 0x000fe200078e000e */
[----:B------:R-:W-:Y:S06]  /*31f70*/  BRA `(.L_x_3440) ;  /* 0xfffffd1c00787947 */ /* 0x000fec000383ffff */
.L_x_3091:
[----:B------:R-:W-:Y:S01]  /*31f80*/  BSSY B1, `(.L_x_3441) ;  /* 0x0000008000017945 */ /* 0x000fe20003800000 */
[----:B0-----:R-:W-:Y:S01]  /*31f90*/  IMAD.MOV.U32 R13, RZ, RZ, R100 ;  /* 0x000000ffff0d7224 */ /* 0x001fe200078e0064 */
[----:B------:R-:W-:Y:S01]  /*31fa0*/  MOV R12, 0x1 ;  /* 0x00000001000c7802 */ /* 0x000fe20000000f00 */
[----:B----4-:R-:W-:Y:S02]  /*31fb0*/  IMAD.MOV.U32 R11, RZ, RZ, 0x181f ;  /* 0x0000181fff0b7424 */ /* 0x010fe400078e00ff */
[----:B------:R-:W-:-:S07]  /*31fc0*/  IMAD.MOV.U32 R15, RZ, RZ, -0x1 ;  /* 0xffffffffff0f7424 */ /* 0x000fce00078e00ff */
[----:B-123--:R-:W-:Y:S05]  /*31fd0*/  WARPSYNC.COLLECTIVE R15, `(.L_x_3442) ;  /* 0x000000000f087348 */ /* 0x00efea0003c00000 */
[----:B------:R0:W4:Y:S02]  /*31fe0*/  SHFL.IDX P6, R14, R13, R12, R11 ;  /* 0x0000000c0d0e7389 */ /* 0x00012400000c000b */
[----:B01234-:R-:W-:Y:S01]  /*31ff0*/  ENDCOLLECTIVE ;  /* 0x000000000000791b */ /* 0x01ffe20003800000 */
.L_x_3442:
[----:B------:R-:W-:Y:S05]  /*32000*/  BSYNC B1 ;  /* 0x0000000000017941 */ /* 0x000fea0003800000 */
.L_x_3441:
        /* <DEDUP_REMOVED lines=8> */
.L_x_3443:
[----:B------:R-:W-:Y:S01]  /*32090*/  IMAD.MOV.U32 R63, RZ, RZ, R14 ;  /* 0x000000ffff3f7224 */ /* 0x000fe200078e000e */
[----:B------:R-:W-:Y:S06]  /*320a0*/  BRA `(.L_x_3444) ;  /* 0xfffffd2800f07947 */ /* 0x000fec000383ffff */
.L_x_3100:
[----:B------:R-:W-:Y:S01]  /*320b0*/  BSSY B1, `(.L_x_3445) ;  /* 0x0000008000017945 */ /* 0x000fe20003800000 */
[----:B0-----:R-:W-:Y:S01]  /*320c0*/  IMAD.MOV.U32 R13, RZ, RZ, R100 ;  /* 0x000000ffff0d7224 */ /* 0x001fe200078e0064 */
[----:B------:R-:W-:Y:S01]  /*320d0*/  MOV R15, 0xffffffff ;  /* 0xffffffff000f7802 */ /* 0x000fe20000000f00 */
[----:B------:R-:W-:Y:S02]  /*320e0*/  IMAD.MOV.U32 R12, RZ, RZ, 0x2 ;  /* 0x00000002ff0c7424 */ /* 0x000fe400078e00ff */
[----:B----4-:R-:W-:-:S07]  /*320f0*/  IMAD.MOV.U32 R11, RZ, RZ, 0x181f ;  /* 0x0000181fff0b7424 */ /* 0x010fce00078e00ff */
[----:B-123--:R-:W-:Y:S05]  /*32100*/  WARPSYNC.COLLECTIVE R15, `(.L_x_3446) ;  /* 0x000000000f087348 */ /* 0x00efea0003c00000 */
[----:B------:R0:W4:Y:S02]  /*32110*/  SHFL.IDX P6, R14, R13, R12, R11 ;  /* 0x0000000c0d0e7389 */ /* 0x00012400000c000b */
[----:B01234-:R-:W-:Y:S01]  /*32120*/  ENDCOLLECTIVE ;  /* 0x000000000000791b */ /* 0x01ffe20003800000 */
.L_x_3446:
[----:B------:R-:W-:Y:S05]  /*32130*/  BSYNC B1 ;  /* 0x0000000000017941 */ /* 0x000fea0003800000 */
.L_x_3445:
        /* <DEDUP_REMOVED lines=8> */
.L_x_3447:
[----:B------:R-:W-:Y:S01]  /*321c0*/  MOV R55, R14 ;  /* 0x0000000e00377202 */ /* 0x000fe20000000f00 */
[----:B------:R-:W-:Y:S06]  /*321d0*/  BRA `(.L_x_3448) ;  /* 0xfffffd3800647947 */ /* 0x000fec000383ffff */
.L_x_3109:
[----:B------:R-:W-:Y:S01]  /*321e0*/  BSSY B1, `(.L_x_3449) ;  /* 0x0000008000017945 */ /* 0x000fe20003800000 */
[----:B0-----:R-:W-:Y:S02]  /*321f0*/  IMAD.MOV.U32 R13, RZ, RZ, R100 ;  /* 0x000000ffff0d7224 */ /* 0x001fe400078e0064 */
[----:B------:R-:W-:Y:S02]  /*32200*/  IMAD.MOV.U32 R12, RZ, RZ, 0x3 ;  /* 0x00000003ff0c7424 */ /* 0x000fe400078e00ff */
[----:B----4-:R-:W-:Y:S02]  /*32210*/  IMAD.MOV.U32 R11, RZ, RZ, 0x181f ;  /* 0x0000181fff0b7424 */ /* 0x010fe400078e00ff */
[----:B------:R-:W-:-:S07]  /*32220*/  IMAD.MOV.U32 R15, RZ, RZ, -0x1 ;  /* 0xffffffffff0f7424 */ /* 0x000fce00078e00ff */
[----:B-123--:R-:W-:Y:S05]  /*32230*/  WARPSYNC.COLLECTIVE R15, `(.L_x_3450) ;  /* 0x000000000f087348 */ /* 0x00efea0003c00000 */
[----:B------:R0:W4:Y:S02]  /*32240*/  SHFL.IDX P6, R14, R13, R12, R11 ;  /* 0x0000000c0d0e7389 */ /* 0x00012400000c000b */
[----:B01234-:R-:W-:Y:S01]  /*32250*/  ENDCOLLECTIVE ;  /* 0x000000000000791b */ /* 0x01ffe20003800000 */
.L_x_3450:
[----:B------:R-:W-:Y:S05]  /*32260*/  BSYNC B1 ;  /* 0x0000000000017941 */ /* 0x000fea0003800000 */
.L_x_3449:
        /* <DEDUP_REMOVED lines=8> */
.L_x_3451:
[----:B------:R-:W-:Y:S01]  /*322f0*/  IMAD.MOV.U32 R99, RZ, RZ, R14 ;  /* 0x000000ffff637224 */ /* 0x000fe200078e000e */
[----:B------:R-:W-:Y:S06]  /*32300*/  BRA `(.L_x_3452) ;  /* 0xfffffd4400d07947 */ /* 0x000fec000383ffff */
.L_x_3119:
[----:B-1----:R1:W2:Y:S02]  /*32310*/  SYNCS.PHASECHK.TRANS64.TRYWAIT P3, [R88+URZ+0x38890], R98 ;  /* 0x03889062580075a7 */ /* 0x0022a4000806017f */
[----:B--2---:R-:W-:Y:S05]  /*32320*/  @!P3 NANOSLEEP.SYNCS 0x989680 ;  /* 0x009896800000b95d */ /* 0x004fea0003900000 */
[----:B------:R-:W2:Y:S02]  /*32330*/  @!P3 SYNCS.PHASECHK.TRANS64 P3, [R88+URZ+0x38890], R98 ;  /* 0x038890625800b5a7 */ /* 0x000ea4000806007f */
[----:B--2---:R-:W-:Y:S05]  /*32340*/  @!P3 BRA `(.L_x_3119) ;  /* 0xfffffffc00f0b947 */ /* 0x004fea000383ffff */
[----:B------:R-:W-:Y:S05]  /*32350*/  BRA `(.L_x_3453) ;  /* 0xfffffd5c00007947 */ /* 0x000fea000383ffff */
.L_x_3120:
[----:B------:R-:W-:Y:S01]  /*32360*/  BSSY B1, `(.L_x_3454) ;  /* 0x0000008000017945 */ /* 0x000fe20003800000 */
[----:B------:R-:W-:Y:S01]  /*32370*/  IMAD.MOV.U32 R13, RZ, RZ, R100 ;  /* 0x000000ffff0d7224 */ /* 0x000fe200078e0064 */
[----:B------:R-:W-:Y:S01]  /*32380*/  MOV R12, RZ ;  /* 0x000000ff000c7202 */ /* 0x000fe20000000f00 */
[----:B------:R-:W-:Y:S02]  /*32390*/  IMAD.MOV.U32 R11, RZ, RZ, 0x181f ;  /* 0x0000181fff0b7424 */ /* 0x000fe400078e00ff */
[----:B------:R-:W-:-:S07]  /*323a0*/  IMAD.MOV.U32 R15, RZ, RZ, -0x1 ;  /* 0xffffffffff0f7424 */ /* 0x000fce00078e00ff */
[----:B-1----:R-:W-:Y:S05]  /*323b0*/  WARPSYNC.COLLECTIVE R15, `(.L_x_3455) ;  /* 0x000000000f087348 */ /* 0x002fea0003c00000 */
[----:B------:R0:W2:Y:S02]  /*323c0*/  SHFL.IDX P6, R14, R13, R12, R11 ;  /* 0x0000000c0d0e7389 */ /* 0x0000a400000c000b */
[----:B012---:R-:W-:Y:S01]  /*323d0*/  ENDCOLLECTIVE ;  /* 0x000000000000791b */ /* 0x007fe20003800000 */
.L_x_3455:
[----:B------:R-:W-:Y:S05]  /*323e0*/  BSYNC B1 ;  /* 0x0000000000017941 */ /* 0x000fea0003800000 */
.L_x_3454:
        /* <DEDUP_REMOVED lines=8> */
.L_x_3456:
[----:B------:R-:W-:Y:S01]  /*32470*/  IMAD.MOV.U32 R11, RZ, RZ, R14 ;  /* 0x000000ffff0b7224 */ /* 0x000fe200078e000e */
[----:B------:R-:W-:Y:S06]  /*32480*/  BRA `(.L_x_3457) ;  /* 0xfffffd5800cc7947 */ /* 0x000fec000383ffff */
.L_x_3125:
[----:B------:R-:W-:Y:S01]  /*32490*/  BSSY B1, `(.L_x_3458) ;  /* 0x0000008000017945 */ /* 0x000fe20003800000 */
[----:B----4-:R-:W-:Y:S01]  /*324a0*/  IMAD.MOV.U32 R13, RZ, RZ, R100 ;  /* 0x000000ffff0d7224 */ /* 0x010fe200078e0064 */
[----:B------:R-:W-:Y:S01]  /*324b0*/  MOV R15, 0xffffffff ;  /* 0xffffffff000f7802 */ /* 0x000fe20000000f00 */
[----:B------:R-:W-:Y:S02]  /*324c0*/  IMAD.MOV.U32 R12, RZ, RZ, 0x1 ;  /* 0x00000001ff0c7424 */ /* 0x000fe400078e00ff */
[----:B---3--:R-:W-:-:S07]  /*324d0*/  IMAD.MOV.U32 R11, RZ, RZ, 0x181f ;  /* 0x0000181fff0b7424 */ /* 0x008fce00078e00ff */
[----:B012---:R-:W-:Y:S05]  /*324e0*/  WARPSYNC.COLLECTIVE R15, `(.L_x_3459) ;  /* 0x000000000f087348 */ /* 0x007fea0003c00000 */
[----:B------:R3:W4:Y:S02]  /*324f0*/  SHFL.IDX P6, R14, R13, R12, R11 ;  /* 0x0000000c0d0e7389 */ /* 0x00072400000c000b */
[----:B01234-:R-:W-:Y:S01]  /*32500*/  ENDCOLLECTIVE ;  /* 0x000000000000791b */ /* 0x01ffe20003800000 */
.L_x_3459:
[----:B------:R-:W-:Y:S05]  /*32510*/  BSYNC B1 ;  /* 0x0000000000017941 */ /* 0x000fea0003800000 */
.L_x_3458:
        /* <DEDUP_REMOVED lines=8> */
.L_x_3460:
[----:B------:R-:W-:Y:S01]  /*325a0*/  MOV R42, R14 ;  /* 0x0000000e002a7202 */ /* 0x000fe20000000f00 */
[----:B------:R-:W-:Y:S06]  /*325b0*/  BRA `(.L_x_3461) ;  /* 0xfffffd68007c7947 */ /* 0x000fec000383ffff */
.L_x_3130:
[----:B------:R-:W-:Y:S01]  /*325c0*/  BSSY B1, `(.L_x_3462) ;  /* 0x0000008000017945 */ /* 0x000fe20003800000 */
[----:B---34-:R-:W-:Y:S02]  /*325d0*/  IMAD.MOV.U32 R13, RZ, RZ, R100 ;  /* 0x000000ffff0d7224 */ /* 0x018fe400078e0064 */
[----:B------:R-:W-:Y:S02]  /*325e0*/  IMAD.MOV.U32 R12, RZ, RZ, 0x2 ;  /* 0x00000002ff0c7424 */ /* 0x000fe400078e00ff */
[----:B------:R-:W-:Y:S02]  /*325f0*/  IMAD.MOV.U32 R11, RZ, RZ, 0x181f ;  /* 0x0000181fff0b7424 */ /* 0x000fe400078e00ff */
[----:B------:R-:W-:-:S07]  /*32600*/  IMAD.MOV.U32 R15, RZ, RZ, -0x1 ;  /* 0xffffffffff0f7424 */ /* 0x000fce00078e00ff */
[----:B012---:R-:W-:Y:S05]  /*32610*/  WARPSYNC.COLLECTIVE R15, `(.L_x_3463) ;  /* 0x000000000f087348 */ /* 0x007fea0003c00000 */
[----:B------:R3:W4:Y:S02]  /*32620*/  SHFL.IDX P6, R14, R13, R12, R11 ;  /* 0x0000000c0d0e7389 */ /* 0x00072400000c000b */
[----:B01234-:R-:W-:Y:S01]  /*32630*/  ENDCOLLECTIVE ;  /* 0x000000000000791b */ /* 0x01ffe20003800000 */
.L_x_3463:
[----:B------:R-:W-:Y:S05]  /*32640*/  BSYNC B1 ;  /* 0x0000000000017941 */ /* 0x000fea0003800000 */
.L_x_3462:
        /* <DEDUP_REMOVED lines=8> */
.L_x_3464:
[----:B------:R-:W-:Y:S01]  /*326d0*/  IMAD.MOV.U32 R42, RZ, RZ, R14 ;  /* 0x000000ffff2a7224 */ /* 0x000fe200078e000e */
[----:B------:R-:W-:Y:S06]  /*326e0*/  BRA `(.L_x_3465) ;  /* 0xfffffd7800247947 */ /* 0x000fec000383ffff */
.L_x_3135:
[----:B------:R-:W-:Y:S01]  /*326f0*/  BSSY B1, `(.L_x_3466) ;  /* 0x0000008000017945 */ /* 0x000fe20003800000 */
[----:B-1--4-:R-:W-:Y:S01]  /*32700*/  IMAD.MOV.U32 R13, RZ, RZ, R100 ;  /* 0x000000ffff0d7224 */ /* 0x012fe200078e0064 */
[----:B------:R-:W-:Y:S01]  /*32710*/  MOV R12, 0x3 ;  /* 0x00000003000c7802 */ /* 0x000fe20000000f00 */
[----:B------:R-:W-:Y:S02]  /*32720*/  IMAD.MOV.U32 R11, RZ, RZ, 0x181f ;  /* 0x0000181fff0b7424 */ /* 0x000fe400078e00ff */
[----:B------:R-:W-:-:S07]  /*32730*/  IMAD.MOV.U32 R15, RZ, RZ, -0x1 ;  /* 0xffffffffff0f7424 */ /* 0x000fce00078e00ff */
[----:B0-23--:R-:W-:Y:S05]  /*32740*/  WARPSYNC.COLLECTIVE R15, `(.L_x_3467) ;  /* 0x000000000f087348 */ /* 0x00dfea0003c00000 */
[----:B------:R1:W4:Y:S02]  /*32750*/  SHFL.IDX P6, R14, R13, R12, R11 ;  /* 0x0000000c0d0e7389 */ /* 0x00032400000c000b */
[----:B01234-:R-:W-:Y:S01]  /*32760*/  ENDCOLLECTIVE ;  /* 0x000000000000791b */ /* 0x01ffe20003800000 */
.L_x_3467:
[----:B------:R-:W-:Y:S05]  /*32770*/  BSYNC B1 ;  /* 0x0000000000017941 */ /* 0x000fea0003800000 */
.L_x_3466:
        /* <DEDUP_REMOVED lines=8> */
.L_x_3468:
[----:B------:R-:W-:Y:S01]  /*32800*/  IMAD.MOV.U32 R42, RZ, RZ, R14 ;  /* 0x000000ffff2a7224 */ /* 0x000fe200078e000e */
[----:B------:R-:W-:Y:S06]  /*32810*/  BRA `(.L_x_3469) ;  /* 0xfffffd8400d47947 */ /* 0x000fec000383ffff */
.L_x_3140:
[----:B-1----:R1:W2:Y:S02]  /*32820*/  SYNCS.PHASECHK.TRANS64.TRYWAIT P2, [R88+URZ+0x38890], R98 ;  /* 0x03889062580075a7 */ /* 0x0022a4000804017f */
[----:B--2---:R-:W-:Y:S05]  /*32830*/  @!P2 NANOSLEEP.SYNCS 0x989680 ;  /* 0x009896800000a95d */ /* 0x004fea0003900000 */
[----:B------:R-:W2:Y:S02]  /*32840*/  @!P2 SYNCS.PHASECHK.TRANS64 P2, [R88+URZ+0x38890], R98 ;  /* 0x038890625800a5a7 */ /* 0x000ea4000804007f */
[----:B--2---:R-:W-:Y:S05]  /*32850*/  @!P2 BRA `(.L_x_3140) ;  /* 0xfffffffc00f0a947 */ /* 0x004fea000383ffff */
[----:B------:R-:W-:Y:S05]  /*32860*/  BRA `(.L_x_3470) ;  /* 0xfffffd9400e07947 */ /* 0x000fea000383ffff */
.L_x_3141:
[----:B------:R-:W-:Y:S01]  /*32870*/  BSSY B1, `(.L_x_3471) ;  /* 0x0000008000017945 */ /* 0x000fe20003800000 */
[----:B------:R-:W-:Y:S01]  /*32880*/  IMAD.MOV.U32 R13, RZ, RZ, R41 ;  /* 0x000000ffff0d7224 */ /* 0x000fe200078e0029 */
[----:B------:R-:W-:Y:S01]  /*32890*/  MOV R15, 0xffffffff ;  /* 0xffffffff000f7802 */ /* 0x000fe20000000f00 */
[----:B------:R-:W-:Y:S02]  /*328a0*/  IMAD.MOV.U32 R12, RZ, RZ, RZ ;  /* 0x000000ffff0c7224 */ /* 0x000fe400078e00ff */
[----:B------:R-:W-:-:S07]  /*328b0*/  IMAD.MOV.U32 R11, RZ, RZ, 0x181f ;  /* 0x0000181fff0b7424 */ /* 0x000fce00078e00ff */
[----:B-1----:R-:W-:Y:S05]  /*328c0*/  WARPSYNC.COLLECTIVE R15, `(.L_x_3472) ;  /* 0x000000000f087348 */ /* 0x002fea0003c00000 */
[----:B------:R0:W2:Y:S02]  /*328d0*/  SHFL.IDX P6, R14, R13, R12, R11 ;  /* 0x0000000c0d0e7389 */ /* 0x0000a400000c000b */
[----:B012---:R-:W-:Y:S01]  /*328e0*/  ENDCOLLECTIVE ;  /* 0x000000000000791b */ /* 0x007fe20003800000 */
.L_x_3472:
[----:B------:R-:W-:Y:S05]  /*328f0*/  BSYNC B1 ;  /* 0x0000000000017941 */ /* 0x000fea0003800000 */
.L_x_3471:
        /* <DEDUP_REMOVED lines=8> */
.L_x_3473:
[----:B------:R-:W-:Y:S05]  /*32980*/  BRA `(.L_x_3474) ;  /* 0xfffffd9800007947 */ /* 0x000fea000383ffff */
.L_x_3144:
[----:B------:R-:W-:Y:S01]  /*32990*/  BSSY B1, `(.L_x_3475) ;  /* 0x0000008000017945 */ /* 0x000fe20003800000 */
[----:B----4-:R-:W-:Y:S01]  /*329a0*/  MOV R13, R41 ;  /* 0x00000029000d7202 */ /* 0x010fe20000000f00 */
[----:B------:R-:W-:Y:S02]  /*329b0*/  IMAD.MOV.U32 R12, RZ, RZ, 0x1 ;  /* 0x00000001ff0c7424 */ /* 0x000fe400078e00ff */
[----:B------:R-:W-:Y:S02]  /*329c0*/  IMAD.MOV.U32 R11, RZ, RZ, 0x181f ;  /* 0x0000181fff0b7424 */ /* 0x000fe400078e00ff */
[----:B------:R-:W-:-:S07]  /*329d0*/  IMAD.MOV.U32 R15, RZ, RZ, -0x1 ;  /* 0xffffffffff0f7424 */ /* 0x000fce00078e00ff */
[----:B0123--:R-:W-:Y:S05]  /*329e0*/  WARPSYNC.COLLECTIVE R15, `(.L_x_3476) ;  /* 0x000000000f087348 */ /* 0x00ffea0003c00000 */
[----:B---3--:R3:W4:Y:S02]  /*329f0*/  SHFL.IDX P6, R14, R13, R12, R11 ;  /* 0x0000000c0d0e7389 */ /* 0x00872400000c000b */
[----:B01234-:R-:W-:Y:S01]  /*32a00*/  ENDCOLLECTIVE ;  /* 0x000000000000791b */ /* 0x01ffe20003800000 */
.L_x_3476:
[----:B------:R-:W-:Y:S05]  /*32a10*/  BSYNC B1 ;  /* 0x0000000000017941 */ /* 0x000fea0003800000 */
.L_x_3475:
        /* <DEDUP_REMOVED lines=8> */
.L_x_3477:
[----:B------:R-:W-:Y:S05]  /*32aa0*/  BRA `(.L_x_3478) ;  /* 0xfffffd9800007947 */ /* 0x000fea000383ffff */
.L_x_3147:
[----:B------:R-:W-:Y:S01]  /*32ab0*/  BSSY B1, `(.L_x_3479) ;  /* 0x0000008000017945 */ /* 0x000fe20003800000 */
[----:B---3--:R-:W-:Y:S01]  /*32ac0*/  IMAD.MOV.U32 R13, RZ, RZ, R41 ;  /* 0x000000ffff0d7224 */ /* 0x008fe200078e0029 */
[----:B------:R-:W-:Y:S01]  /*32ad0*/  MOV R15, 0xffffffff ;  /* 0xffffffff000f7802 */ /* 0x000fe20000000f00 */
[----:B------:R-:W-:Y:S02]  /*32ae0*/  IMAD.MOV.U32 R12, RZ, RZ, 0x2 ;  /* 0x00000002ff0c7424 */ /* 0x000fe400078e00ff */
[----:B------:R-:W-:-:S07]  /*32af0*/  IMAD.MOV.U32 R11, RZ, RZ, 0x181f ;  /* 0x0000181fff0b7424 */ /* 0x000fce00078e00ff */
[----:B012-4-:R-:W-:Y:S05]  /*32b00*/  WARPSYNC.COLLECTIVE R15, `(.L_x_3480) ;  /* 0x000000000f087348 */ /* 0x017fea0003c00000 */
[----:B------:R3:W0:Y:S02]  /*32b10*/  SHFL.IDX P6, R14, R13, R12, R11 ;  /* 0x0000000c0d0e7389 */ /* 0x00062400000c000b */
[----:B01234-:R-:W-:Y:S01]  /*32b20*/  ENDCOLLECTIVE ;  /* 0x000000000000791b */ /* 0x01ffe20003800000 */
.L_x_3480:
[----:B------:R-:W-:Y:S05]  /*32b30*/  BSYNC B1 ;  /* 0x0000000000017941 */ /* 0x000fea0003800000 */
.L_x_3479:
        /* <DEDUP_REMOVED lines=8> */
.L_x_3481:
[----:B------:R-:W-:Y:S05]  /*32bc0*/  BRA `(.L_x_3482) ;  /* 0xfffffd9800047947 */ /* 0x000fea000383ffff */
.L_x_3150:
        /* <DEDUP_REMOVED lines=8> */
.L_x_3484:
[----:B------:R-:W-:Y:S05]  /*32c50*/  BSYNC B1 ;  /* 0x0000000000017941 */ /* 0x000fea0003800000 */
.L_x_3483:
        /* <DEDUP_REMOVED lines=8> */
.L_x_3485:
[----:B------:R-:W-:Y:S05]  /*32ce0*/  BRA `(.L_x_3486) ;  /* 0xfffffd9800087947 */ /* 0x000fea000383ffff */
.L_x_3154:
[----:B------:R0:W0:Y:S02]  /*32cf0*/  SYNCS.PHASECHK.TRANS64.TRYWAIT P3, [R88+URZ+0x388b0], R98 ;  /* 0x0388b062580075a7 */ /* 0x000024000806017f */
[----:B0-----:R-:W-:Y:S05]  /*32d00*/  @!P3 NANOSLEEP.SYNCS 0x989680 ;  /* 0x009896800000b95d */ /* 0x001fea0003900000 */
[----:B------:R-:W0:Y:S02]  /*32d10*/  @!P3 SYNCS.PHASECHK.TRANS64 P3, [R88+URZ+0x388b0], R98 ;  /* 0x0388b0625800b5a7 */ /* 0x000e24000806007f */
[----:B0-----:R-:W-:Y:S05]  /*32d20*/  @!P3 BRA `(.L_x_3154) ;  /* 0xfffffffc00f0b947 */ /* 0x001fea000383ffff */
[----:B------:R-:W-:Y:S05]  /*32d30*/  BRA `(.L_x_3487) ;  /* 0xfffffd9800807947 */ /* 0x000fea000383ffff */
.L_x_3168:
[----:B------:R-:W-:Y:S01]  /*32d40*/  BSSY B0, `(.L_x_3488) ;  /* 0x0000007000007945 */ /* 0x000fe20003800000 */
[----:B------:R-:W-:Y:S02]  /*32d50*/  IMAD.MOV.U32 R12, RZ, RZ, RZ ;  /* 0x000000ffff0c7224 */ /* 0x000fe400078e00ff */
[----:B------:R-:W-:Y:S02]  /*32d60*/  IMAD.MOV.U32 R11, RZ, RZ, 0x1f ;  /* 0x0000001fff0b7424 */ /* 0x000fe400078e00ff */
[----:B------:R-:W-:-:S07]  /*32d70*/  IMAD.MOV.U32 R15, RZ, RZ, -0x1 ;  /* 0xffffffffff0f7424 */ /* 0x000fce00078e00ff */
[----:B-----5:R-:W-:Y:S05]  /*32d80*/  WARPSYNC.COLLECTIVE R15, `(.L_x_3489) ;  /* 0x000000000f087348 */ /* 0x020fea0003c00000 */
[----:B------:R0:W1:Y:S02]  /*32d90*/  SHFL.IDX P6, R14, R13, R12, R11 ;  /* 0x0000000c0d0e7389 */ /* 0x00006400000c000b */
[----:B01---5:R-:W-:Y:S01]  /*32da0*/  ENDCOLLECTIVE ;  /* 0x000000000000791b */ /* 0x023fe20003800000 */
.L_x_3489:
[----:B------:R-:W-:Y:S05]  /*32db0*/  BSYNC B0 ;  /* 0x0000000000007941 */ /* 0x000fea0003800000 */
.L_x_3488:
[----:B------:R-:W-:Y:S05]  /*32dc0*/  BRA `(.L_x_3490) ;  /* 0xfffffda800207947 */ /* 0x000fea000383ffff */
.L_x_3180:
[----:B------:R-:W-:Y:S01]  /*32dd0*/  BSSY B1, `(.L_x_3491) ;  /* 0x0000008000017945 */ /* 0x000fe20003800000 */
[----:B------:R-:W-:Y:S01]  /*32de0*/  MOV R13, R48 ;  /* 0x00000030000d7202 */ /* 0x000fe20000000f00 */
[----:B------:R-:W-:Y:S02]  /*32df0*/  IMAD.MOV.U32 R12, RZ, RZ, RZ ;  /* 0x000000ffff0c7224 */ /* 0x000fe400078e00ff */
[----:B------:R-:W-:Y:S02]  /*32e00*/  IMAD.MOV.U32 R11, RZ, RZ, 0x181f ;  /* 0x0000181fff0b7424 */ /* 0x000fe400078e00ff */
[----:B------:R-:W-:-:S07]  /*32e10*/  IMAD.MOV.U32 R15, RZ, RZ, -0x1 ;  /* 0xffffffffff0f7424 */ /* 0x000fce00078e00ff */
[----:B------:R-:W-:Y:S05]  /*32e20*/  WARPSYNC.COLLECTIVE R15, `(.L_x_3492) ;  /* 0x000000000f087348 */ /* 0x000fea0003c00000 */
[----:B------:R0:W1:Y:S02]  /*32e30*/  SHFL.IDX P6, R14, R13, R12, R11 ;  /* 0x0000000c0d0e7389 */ /* 0x00006400000c000b */
[----:B01----:R-:W-:Y:S01]  /*32e40*/  ENDCOLLECTIVE ;  /* 0x000000000000791b */ /* 0x003fe20003800000 */
.L_x_3492:
[----:B------:R-:W-:Y:S05]  /*32e50*/  BSYNC B1 ;  /* 0x0000000000017941 */ /* 0x000fea0003800000 */
.L_x_3491:
        /* <DEDUP_REMOVED lines=8> */
.L_x_3493:
[----:B------:R-:W-:Y:S02]  /*32ee0*/  IMAD.MOV.U32 R13, RZ, RZ, R37 ;  /* 0x000000ffff0d7224 */ /* 0x000fe400078e0025 */
[----:B------:R-:W-:-:S07]  /*32ef0*/  IMAD.MOV.U32 R5, RZ, RZ, R14 ;  /* 0x000000ffff057224 */ /* 0x000fce00078e000e */
[----:B------:R-:W-:Y:S05]  /*32f00*/  WARPSYNC.COLLECTIVE R15, `(.L_x_3494) ;  /* 0x000000000f087348 */ /* 0x000fea0003c00000 */
[----:B------:R0:W1:Y:S02]  /*32f10*/  SHFL.IDX P6, R14, R13, R12, R11 ;  /* 0x0000000c0d0e7389 */ /* 0x00006400000c000b */
[----:B01----:R-:W-:Y:S01]  /*32f20*/  ENDCOLLECTIVE ;  /* 0x000000000000791b */ /* 0x003fe20003800000 */
.L_x_3494:
[----:B------:R-:W-:Y:S01]  /*32f30*/  MOV R13, R49 ;  /* 0x00000031000d7202 */ /* 0x000fe20000000f00 */
[----:B------:R-:W-:-:S07]  /*32f40*/  IMAD.MOV.U32 R9, RZ, RZ, R14 ;  /* 0x000000ffff097224 */ /* 0x000fce00078e000e */
[----:B------:R-:W-:Y:S05]  /*32f50*/  WARPSYNC.COLLECTIVE R15, `(.L_x_3495) ;  /* 0x000000000f087348 */ /* 0x000fea0003c00000 */
[----:B------:R0:W1:Y:S02]  /*32f60*/  SHFL.IDX P6, R14, R13, R12, R11 ;  /* 0x0000000c0d0e7389 */ /* 0x00006400000c000b */
[----:B01----:R-:W-:Y:S01]  /*32f70*/  ENDCOLLECTIVE ;  /* 0x000000000000791b */ /* 0x003fe20003800000 */
.L_x_3495:
[----:B------:R-:W-:Y:S05]  /*32f80*/  BRA `(.L_x_3496) ;  /* 0xfffffdb0000c7947 */ /* 0x000fea000383ffff */
.L_x_3183:
        /* <DEDUP_REMOVED lines=8> */
.L_x_3498:
[----:B------:R-:W-:Y:S05]  /*33010*/  BSYNC B1 ;  /* 0x0000000000017941 */ /* 0x000fea0003800000 */
.L_x_3497:
        /* <DEDUP_REMOVED lines=8> */
.L_x_3499:
[----:B------:R-:W-:Y:S02]  /*330a0*/  IMAD.MOV.U32 R13, RZ, RZ, R37 ;  /* 0x000000ffff0d7224 */ /* 0x000fe400078e0025 */
[----:B------:R-:W-:-:S07]  /*330b0*/  IMAD.MOV.U32 R5, RZ, RZ, R14 ;  /* 0x000000ffff057224 */ /* 0x000fce00078e000e */
[----:B------:R-:W-:Y:S05]  /*330c0*/  WARPSYNC.COLLECTIVE R15, `(.L_x_3500) ;  /* 0x000000000f087348 */ /* 0x000fea0003c00000 */
[----:B------:R0:W1:Y:S02]  /*330d0*/  SHFL.IDX P6, R14, R13, R12, R11 ;  /* 0x0000000c0d0e7389 */ /* 0x00006400000c000b */
[----:B01----:R-:W-:Y:S01]  /*330e0*/  ENDCOLLECTIVE ;  /* 0x000000000000791b */ /* 0x003fe20003800000 */
.L_x_3500:
[----:B------:R-:W-:Y:S01]  /*330f0*/  IMAD.MOV.U32 R13, RZ, RZ, R49 ;  /* 0x000000ffff0d7224 */ /* 0x000fe200078e0031 */
[----:B------:R-:W-:-:S07]  /*33100*/  MOV R9, R14 ;  /* 0x0000000e00097202 */ /* 0x000fce0000000f00 */
[----:B------:R-:W-:Y:S05]  /*33110*/  WARPSYNC.COLLECTIVE R15, `(.L_x_3501) ;  /* 0x000000000f087348 */ /* 0x000fea0003c00000 */
[----:B------:R0:W1:Y:S02]  /*33120*/  SHFL.IDX P6, R14, R13, R12, R11 ;  /* 0x0000000c0d0e7389 */ /* 0x00006400000c000b */
[----:B01----:R-:W-:Y:S01]  /*33130*/  ENDCOLLECTIVE ;  /* 0x000000000000791b */ /* 0x003fe20003800000 */
.L_x_3501:
[----:B------:R-:W-:Y:S05]  /*33140*/  BRA `(.L_x_3502) ;  /* 0xfffffdb000307947 */ /* 0x000fea000383ffff */
.L_x_3186:
        /* <DEDUP_REMOVED lines=8> */
.L_x_3504:
[----:B------:R-:W-:Y:S05]  /*331d0*/  BSYNC B1 ;  /* 0x0000000000017941 */ /* 0x000fea0003800000 */
.L_x_3503:
        /* <DEDUP_REMOVED lines=8> */
.L_x_3505:
[----:B------:R-:W-:Y:S01]  /*33260*/  MOV R13, R37 ;  /* 0x00000025000d7202 */ /* 0x000fe20000000f00 */
[----:B------:R-:W-:-:S07]  /*33270*/  IMAD.MOV.U32 R5, RZ, RZ, R14 ;  /* 0x000000ffff057224 */ /* 0x000fce00078e000e */
[----:B------:R-:W-:Y:S05]  /*33280*/  WARPSYNC.COLLECTIVE R15, `(.L_x_3506) ;  /* 0x000000000f087348 */ /* 0x000fea0003c00000 */
[----:B------:R0:W1:Y:S02]  /*33290*/  SHFL.IDX P6, R14, R13, R12, R11 ;  /* 0x0000000c0d0e7389 */ /* 0x00006400000c000b */
[----:B01----:R-:W-:Y:S01]  /*332a0*/  ENDCOLLECTIVE ;  /* 0x000000000000791b */ /* 0x003fe20003800000 */
.L_x_3506:
[----:B------:R-:W-:Y:S02]  /*332b0*/  IMAD.MOV.U32 R13, RZ, RZ, R49 ;  /* 0x000000ffff0d7224 */ /* 0x000fe400078e0031 */
[----:B------:R-:W-:-:S07]  /*332c0*/  IMAD.MOV.U32 R9, RZ, RZ, R14 ;  /* 0x000000ffff097224 */ /* 0x000fce00078e000e */
[----:B------:R-:W-:Y:S05]  /*332d0*/  WARPSYNC.COLLECTIVE R15, `(.L_x_3507) ;  /* 0x000000000f087348 */ /* 0x000fea0003c00000 */
[----:B------:R0:W1:Y:S02]  /*332e0*/  SHFL.IDX P6, R14, R13, R12, R11 ;  /* 0x0000000c0d0e7389 */ /* 0x00006400000c000b */
[----:B01----:R-:W-:Y:S01]  /*332f0*/  ENDCOLLECTIVE ;  /* 0x000000000000791b */ /* 0x003fe20003800000 */
.L_x_3507:
[----:B------:R-:W-:Y:S05]  /*33300*/  BRA `(.L_x_3508) ;  /* 0xfffffdb000487947 */ /* 0x000fea000383ffff */
.L_x_3189:
[----:B------:R-:W-:Y:S01]  /*33310*/  BSSY B1, `(.L_x_3509) ;  /* 0x0000008000017945 */ /* 0x000fe20003800000 */
[----:B------:R-:W-:Y:S01]  /*33320*/  IMAD.MOV.U32 R13, RZ, RZ, R48 ;  /* 0x000000ffff0d7224 */ /* 0x000fe200078e0030 */
[----:B------:R-:W-:Y:S01]  /*33330*/  MOV R15, 0xffffffff ;  /* 0xffffffff000f7802 */ /* 0x000fe20000000f00 */
[----:B------:R-:W-:Y:S02]  /*33340*/  IMAD.MOV.U32 R12, RZ, RZ, 0x3 ;  /* 0x00000003ff0c7424 */ /* 0x000fe400078e00ff */
[----:B------:R-:W-:-:S07]  /*33350*/  IMAD.MOV.U32 R11, RZ, RZ, 0x181f ;  /* 0x0000181fff0b7424 */ /* 0x000fce00078e00ff */
[----:B01--45:R-:W-:Y:S05]  /*33360*/  WARPSYNC.COLLECTIVE R15, `(.L_x_3510) ;  /* 0x000000000f087348 */ /* 0x033fea0003c00000 */
[----:B----4-:R2:W3:Y:S02]  /*33370*/  SHFL.IDX P6, R14, R13, R12, R11 ;  /* 0x0000000c0d0e7389 */ /* 0x0104e400000c000b */
[----:B0123-5:R-:W-:Y:S01]  /*33380*/  ENDCOLLECTIVE ;  /* 0x000000000000791b */ /* 0x02ffe20003800000 */
.L_x_3510:
[----:B------:R-:W-:Y:S05]  /*33390*/  BSYNC B1 ;  /* 0x0000000000017941 */ /* 0x000fea0003800000 */
.L_x_3509:
        /* <DEDUP_REMOVED lines=8> */
.L_x_3511:
[----:B------:R-:W-:Y:S01]  /*33420*/  IMAD.MOV.U32 R13, RZ, RZ, R37 ;  /* 0x000000ffff0d7224 */ /* 0x000fe200078e0025 */
[----:B------:R-:W-:-:S07]  /*33430*/  MOV R5, R14 ;  /* 0x0000000e00057202 */ /* 0x000fce0000000f00 */
[----:B------:R-:W-:Y:S05]  /*33440*/  WARPSYNC.COLLECTIVE R15, `(.L_x_3512) ;  /* 0x000000000f087348 */ /* 0x000fea0003c00000 */
[----:B------:R0:W1:Y:S02]  /*33450*/  SHFL.IDX P6, R14, R13, R12, R11 ;  /* 0x0000000c0d0e7389 */ /* 0x00006400000c000b */
[----:B01----:R-:W-:Y:S01]  /*33460*/  ENDCOLLECTIVE ;  /* 0x000000000000791b */ /* 0x003fe20003800000 */
.L_x_3512:
[----:B------:R-:W-:Y:S02]  /*33470*/  IMAD.MOV.U32 R13, RZ, RZ, R49 ;  /* 0x000000ffff0d7224 */ /* 0x000fe400078e0031 */
[----:B------:R-:W-:-:S07]  /*33480*/  IMAD.MOV.U32 R37, RZ, RZ, R14 ;  /* 0x000000ffff257224 */ /* 0x000fce00078e000e */
[----:B------:R-:W-:Y:S05]  /*33490*/  WARPSYNC.COLLECTIVE R15, `(.L_x_3513) ;  /* 0x000000000f087348 */ /* 0x000fea0003c00000 */
[----:B------:R0:W1:Y:S02]  /*334a0*/  SHFL.IDX P6, R14, R13, R12, R11 ;  /* 0x0000000c0d0e7389 */ /* 0x00006400000c000b */
[----:B01----:R-:W-:Y:S01]  /*334b0*/  ENDCOLLECTIVE ;  /* 0x000000000000791b */ /* 0x003fe20003800000 */
.L_x_3513:
[----:B------:R-:W-:Y:S01]  /*334c0*/  IMAD.MOV.U32 R49, RZ, RZ, R14 ;  /* 0x000000ffff317224 */ /* 0x000fe200078e000e */
[----:B------:R-:W-:Y:S06]  /*334d0*/  BRA `(.L_x_3514) ;  /* 0xfffffdb000647947 */ /* 0x000fec000383ffff */
.L_x_3193:
[----:B------:R0:W0:Y:S02]  /*334e0*/  SYNCS.PHASECHK.TRANS64.TRYWAIT P0, [R23+URZ+0x38800], R50 ;  /* 0x03880032170075a7 */ /* 0x000024000800017f */
[----:B0-----:R-:W-:Y:S05]  /*334f0*/  @!P0 NANOSLEEP.SYNCS 0x989680 ;  /* 0x009896800000895d */ /* 0x001fea0003900000 */
[----:B------:R-:W0:Y:S02]  /*33500*/  @!P0 SYNCS.PHASECHK.TRANS64 P0, [R23+URZ+0x38800], R50 ;  /* 0x03880032170085a7 */ /* 0x000e24000800007f */
[----:B0-----:R-:W-:Y:S05]  /*33510*/  @!P0 BRA `(.L_x_3193) ;  /* 0xfffffffc00f08947 */ /* 0x001fea000383ffff */
[----:B------:R-:W-:Y:S05]  /*33520*/  BRA `(.L_x_3515) ;  /* 0xfffffdb000e87947 */ /* 0x000fea000383ffff */
.L_x_3209:
[----:B------:R-:W0:Y:S01]  /*33530*/  LDC R3, c[0x0][0x3f4] ;  /* 0x0000fd00ff037b82 */ /* 0x000e220000000800 */
        /* <DEDUP_REMOVED lines=8> */
.L_x_3517:
[----:B------:R-:W-:Y:S05]  /*335c0*/  BSYNC B1 ;  /* 0x0000000000017941 */ /* 0x000fea0003800000 */
.L_x_3516:
[----:B------:R0:W5:Y:S01]  /*335d0*/  LDL R8, [R1+0x48] ;  /* 0x0000480001087983 */ /* 0x0001620000100800 */
[----:B------:R-:W-:Y:S01]  /*335e0*/  IMAD.MOV.U32 R13, RZ, RZ, R55 ;  /* 0x000000ffff0d7224 */ /* 0x000fe200078e0037 */
[----:B------:R-:W-:Y:S01]  /*335f0*/  MOV R11, 0x181f ;  /* 0x0000181f000b7802 */ /* 0x000fe20000000f00 */
[----:B------:R-:W-:Y:S01]  /*33600*/  IMAD.MOV.U32 R12, RZ, RZ, RZ ;  /* 0x000000ffff0c7224 */ /* 0x000fe200078e00ff */
[----:B------:R-:W-:Y:S01]  /*33610*/  ISETP.GE.AND P0, PT, R16, R3, PT ;  /* 0x000000031000720c */ /* 0x000fe20003f06270 */
[----:B------:R-:W-:Y:S02]  /*33620*/  IMAD.MOV.U32 R15, RZ, RZ, -0x1 ;  /* 0xffffffffff0f7424 */ /* 0x000fe400078e00ff */
[----:B------:R-:W-:-:S10]  /*33630*/  IMAD.MOV.U32 R5, RZ, RZ, R14 ;  /* 0x000000ffff057224 */ /* 0x000fd400078e000e */
[----:B0----5:R-:W-:Y:S05]  /*33640*/  WARPSYNC.COLLECTIVE R15, `(.L_x_3518) ;  /* 0x000000000f087348 */ /* 0x021fea0003c00000 */
[----:B------:R1:W2:Y:S02]  /*33650*/  SHFL.IDX P6, R14, R13, R12, R11 ;  /* 0x0000000c0d0e7389 */ /* 0x0002a400000c000b */
[----:B012--5:R-:W-:Y:S01]  /*33660*/  ENDCOLLECTIVE ;  /* 0x000000000000791b */ /* 0x027fe20003800000 */
.L_x_3518:
[----:B------:R-:W-:Y:S02]  /*33670*/  IMAD.MOV.U32 R13, RZ, RZ, R57 ;  /* 0x000000ffff0d7224 */ /* 0x000fe400078e0039 */
[----:B------:R-:W-:-:S07]  /*33680*/  IMAD.MOV.U32 R7, RZ, RZ, R14 ;  /* 0x000000ffff077224 */ /* 0x000fce00078e000e */
[----:B------:R-:W-:Y:S05]  /*33690*/  WARPSYNC.COLLECTIVE R15, `(.L_x_3519) ;  /* 0x000000000f087348 */ /* 0x000fea0003c00000 */
[----:B------:R0:W1:Y:S02]  /*336a0*/  SHFL.IDX P6, R14, R13, R12, R11 ;  /* 0x0000000c0d0e7389 */ /* 0x00006400000c000b */
[----:B01----:R-:W-:Y:S01]  /*336b0*/  ENDCOLLECTIVE ;  /* 0x000000000000791b */ /* 0x003fe20003800000 */
.L_x_3519:
[----:B------:R-:W-:Y:S02]  /*336c0*/  IMAD.MOV.U32 R13, RZ, RZ, R59 ;  /* 0x000000ffff0d7224 */ /* 0x000fe400078e003b */
[----:B------:R-:W-:-:S07]  /*336d0*/  IMAD.MOV.U32 R9, RZ, RZ, R14 ;  /* 0x000000ffff097224 */ /* 0x000fce00078e000e */
[----:B------:R-:W-:Y:S05]  /*336e0*/  WARPSYNC.COLLECTIVE R15, `(.L_x_3520) ;  /* 0x000000000f087348 */ /* 0x000fea0003c00000 */
[----:B------:R0:W1:Y:S02]  /*336f0*/  SHFL.IDX P6, R14, R13, R12, R11 ;  /* 0x0000000c0d0e7389 */ /* 0x00006400000c000b */
[----:B01----:R-:W-:Y:S01]  /*33700*/  ENDCOLLECTIVE ;  /* 0x000000000000791b */ /* 0x003fe20003800000 */
.L_x_3520:
[----:B------:R-:W-:-:S05]  /*33710*/  IMAD R37, R8, R37, RZ ;  /* 0x0000002508257224 */ /* 0x000fca00078e02ff */
[----:B------:R-:W-:-:S13]  /*33720*/  ISETP.GE.OR P1, PT, R10, R37, P0 ;  /* 0x000000250a00720c */ /* 0x000fda0000726670 */
[C---:B------:R-:W-:Y:S02]  /*33730*/  @!P1 IADD3 R4, P2, R16.reuse, R7, RZ ;  /* 0x0000000710049210 */ /* 0x040fe40007f5e0ff */
[----:B------:R-:W-:Y:S02]  /*33740*/  @!P1 IADD3 R24, P3, R16, R14, RZ ;  /* 0x0000000e10189210 */ /* 0x000fe40007f7e0ff */
[----:B------:R-:W-:-:S03]  /*33750*/  @!P1 IADD3.X R5, R5, R17, RZ, P2, !PT ;  /* 0x0000001105059210 */ /* 0x000fc600017fe4ff */
[----:B------:R-:W-:-:S03]  /*33760*/  @!P1 IMAD.X R25, R9, 0x1, R17, P3 ;  /* 0x0000000109199824 */ /* 0x000fc600018e0611 */
[----:B------:R-:W5:Y:S04]  /*33770*/  @!P1 LD.E.128 R4, desc[UR46][R4.64] ;  /* 0x0000002e04049980 */ /* 0x000f68000c101d00 */
[----:B------:R-:W5:Y:S01]  /*33780*/  @!P1 LD.E.128 R24, desc[UR46][R24.64] ;  /* 0x0000002e18189980 */ /* 0x000f62000c101d00 */
[----:B------:R-:W-:Y:S01]  /*33790*/  IMAD.MOV.U32 R13, RZ, RZ, R53 ;  /* 0x000000ffff0d7224 */ /* 0x000fe200078e0035 */
[----:B------:R-:W-:Y:S01]  /*337a0*/  CS2R R44, SRZ ;  /* 0x00000000002c7805 */ /* 0x000fe2000001ff00 */
[----:B------:R-:W-:Y:S01]  /*337b0*/  IMAD.MOV.U32 R12, RZ, RZ, 0x1 ;  /* 0x00000001ff0c7424 */ /* 0x000fe200078e00ff */
[----:B------:R-:W-:Y:S02]  /*337c0*/  CS2R R46, SRZ ;  /* 0x00000000002e7805 */ /* 0x000fe4000001ff00 */
[----:B------:R-:W-:-:S02]  /*337d0*/  CS2R R48, SRZ ;  /* 0x0000000000307805 */ /* 0x000fc4000001ff00 */
[----:B------:R-:W-:-:S07]  /*337e0*/  CS2R R50, SRZ ;  /* 0x0000000000327805 */ /* 0x000fce000001ff00 */
[----:B-----5:R-:W-:Y:S05]  /*337f0*/  WARPSYNC.COLLECTIVE R15, `(.L_x_3521) ;  /* 0x000000000f087348 */ /* 0x020fea0003c00000 */
[----:B------:R0:W1:Y:S02]  /*33800*/  SHFL.IDX P6, R14, R13, R12, R11 ;  /* 0x0000000c0d0e7389 */ /* 0x00006400000c000b */
[----:B01---5:R-:W-:Y:S01]  /*33810*/  ENDCOLLECTIVE ;  /* 0x000000000000791b */ /* 0x023fe20003800000 */
.L_x_3521:
[----:B------:R-:W-:Y:S02]  /*33820*/  IMAD.MOV.U32 R13, RZ, RZ, R55 ;  /* 0x000000ffff0d7224 */ /* 0x000fe400078e0037 */
[----:B------:R-:W-:-:S07]  /*33830*/  IMAD.MOV.U32 R9, RZ, RZ, R14 ;  /* 0x000000ffff097224 */ /* 0x000fce00078e000e */
[----:B------:R-:W-:Y:S05]  /*33840*/  WARPSYNC.COLLECTIVE R15, `(.L_x_3522) ;  /* 0x000000000f087348 */ /* 0x000fea0003c00000 */
[----:B------:R0:W1:Y:S02]  /*33850*/  SHFL.IDX P6, R14, R13, R12, R11 ;  /* 0x0000000c0d0e7389 */ /* 0x00006400000c000b */
[----:B01----:R-:W-:Y:S01]  /*33860*/  ENDCOLLECTIVE ;  /* 0x000000000000791b */ /* 0x003fe20003800000 */
.L_x_3522:
[----:B------:R-:W-:Y:S01]  /*33870*/  IMAD.MOV.U32 R13, RZ, RZ, R57 ;  /* 0x000000ffff0d7224 */ /* 0x000fe200078e0039 */
[----:B------:R-:W-:-:S07]  /*33880*/  MOV R21, R14 ;  /* 0x0000000e00157202 */ /* 0x000fce0000000f00 */
[----:B------:R-:W-:Y:S05]  /*33890*/  WARPSYNC.COLLECTIVE R15, `(.L_x_3523) ;  /* 0x000000000f087348 */ /* 0x000fea0003c00000 */
[----:B------:R0:W1:Y:S02]  /*338a0*/  SHFL.IDX P6, R14, R13, R12, R11 ;  /* 0x0000000c0d0e7389 */ /* 0x00006400000c000b */
[----:B01----:R-:W-:Y:S01]  /*338b0*/  ENDCOLLECTIVE ;  /* 0x000000000000791b */ /* 0x003fe20003800000 */
.L_x_3523:
[----:B------:R-:W-:Y:S02]  /*338c0*/  IMAD.MOV.U32 R13, RZ, RZ, R59 ;  /* 0x000000ffff0d7224 */ /* 0x000fe400078e003b */
[----:B------:R-:W-:-:S07]  /*338d0*/  IMAD.MOV.U32 R33, RZ, RZ, R14 ;  /* 0x000000ffff217224 */ /* 0x000fce00078e000e */
[----:B------:R-:W-:Y:S05]  /*338e0*/  WARPSYNC.COLLECTIVE R15, `(.L_x_3524) ;  /* 0x000000000f087348 */ /* 0x000fea0003c00000 */
[----:B------:R0:W1:Y:S02]  /*338f0*/  SHFL.IDX P6, R14, R13, R12, R11 ;  /* 0x0000000c0d0e7389 */ /* 0x00006400000c000b */
[----:B01----:R-:W-:Y:S01]  /*33900*/  ENDCOLLECTIVE ;  /* 0x000000000000791b */ /* 0x003fe20003800000 */
.L_x_3524:
[----:B------:R-:W-:Y:S01]  /*33910*/  @!P1 IMAD.MOV.U32 R44, RZ, RZ, R4 ;  /* 0x000000ffff2c9224 */ /* 0x000fe200078e0004 */
[----:B------:R-:W-:Y:S01]  /*33920*/  @!P1 MOV R46, R6 ;  /* 0x00000006002e9202 */ /* 0x000fe20000000f00 */
[----:B------:R-:W-:Y:S01]  /*33930*/  @!P1 IMAD.MOV.U32 R45, RZ, RZ, R5 ;  /* 0x000000ffff2d9224 */ /* 0x000fe200078e0005 */
[----:B------:R-:W-:Y:S01]  /*33940*/  CS2R R4, SRZ ;  /* 0x0000000000047805 */ /* 0x000fe2000001ff00 */
[----:B------:R-:W-:Y:S02]  /*33950*/  @!P1 IMAD.MOV.U32 R47, RZ, RZ, R7 ;  /* 0x000000ffff2f9224 */ /* 0x000fe400078e0007 */
[----:B------:R-:W-:Y:S02]  /*33960*/  @!P1 IMAD.MOV.U32 R48, RZ, RZ, R24 ;  /* 0x000000ffff309224 */ /* 0x000fe400078e0018 */
[----:B------:R-:W-:Y:S02]  /*33970*/  @!P1 IMAD.MOV.U32 R49, RZ, RZ, R25 ;  /* 0x000000ffff319224 */ /* 0x000fe400078e0019 */
[----:B------:R-:W-:-:S02]  /*33980*/  @!P1 IMAD.MOV.U32 R50, RZ, RZ, R26 ;  /* 0x000000ffff329224 */ /* 0x000fc400078e001a */
[----:B------:R-:W-:Y:S01]  /*33990*/  @!P1 IMAD.MOV.U32 R51, RZ, RZ, R27 ;  /* 0x000000ffff339224 */ /* 0x000fe200078e001b */
[----:B------:R-:W-:Y:S06]  /*339a0*/  BRA `(.L_x_3525) ;  /* 0xfffffdf000747947 */ /* 0x000fec000383ffff */
.L_x_3212:
[----:B------:R-:W-:Y:S01]  /*339b0*/  BSSY B1, `(.L_x_3526) ;  /* 0x0000008000017945 */ /* 0x000fe20003800000 */
[----:B------:R-:W-:Y:S01]  /*339c0*/  MOV R13, R53 ;  /* 0x00000035000d7202 */ /* 0x000fe20000000f00 */
[----:B------:R-:W-:Y:S02]  /*339d0*/  IMAD.MOV.U32 R12, RZ, RZ, 0x2 ;  /* 0x00000002ff0c7424 */ /* 0x000fe400078e00ff */
[----:B------:R-:W-:Y:S02]  /*339e0*/  IMAD.MOV.U32 R11, RZ, RZ, 0x181f ;  /* 0x0000181fff0b7424 */ /* 0x000fe400078e00ff */
[----:B------:R-:W-:-:S07]  /*339f0*/  IMAD.MOV.U32 R15, RZ, RZ, -0x1 ;  /* 0xffffffffff0f7424 */ /* 0x000fce00078e00ff */
[----:B-----5:R-:W-:Y:S05]  /*33a00*/  WARPSYNC.COLLECTIVE R15, `(.L_x_3527) ;  /* 0x000000000f087348 */ /* 0x020fea0003c00000 */
[----:B------:R0:W1:Y:S02]  /*33a10*/  SHFL.IDX P6, R14, R13, R12, R11 ;  /* 0x0000000c0d0e7389 */ /* 0x00006400000c000b */
[----:B01---5:R-:W-:Y:S01]  /*33a20*/  ENDCOLLECTIVE ;  /* 0x000000000000791b */ /* 0x023fe20003800000 */
.L_x_3527:
[----:B------:R-:W-:Y:S05]  /*33a30*/  BSYNC B1 ;  /* 0x0000000000017941 */ /* 0x000fea0003800000 */
.L_x_3526:
[----:B------:R-:W-:Y:S01]  /*33a40*/  IMAD.MOV.U32 R13, RZ, RZ, R55 ;  /* 0x000000ffff0d7224 */ /* 0x000fe200078e0037 */
[----:B------:R-:W-:Y:S01]  /*33a50*/  MOV R12, 0x2 ;  /* 0x00000002000c7802 */ /* 0x000fe20000000f00 */
[----:B------:R-:W-:Y:S02]  /*33a60*/  IMAD.MOV.U32 R11, RZ, RZ, 0x181f ;  /* 0x0000181fff0b7424 */ /* 0x000fe400078e00ff */
[----:B------:R-:W-:Y:S02]  /*33a70*/  IMAD.MOV.U32 R15, RZ, RZ, -0x1 ;  /* 0xffffffffff0f7424 */ /* 0x000fe400078e00ff */
[----:B------:R-:W-:Y:S02]  /*33a80*/  IMAD.MOV.U32 R9, RZ, RZ, R14 ;  /* 0x000000ffff097224 */ /* 0x000fe400078e000e */
[----:B------:R-:W-:-:S07]  /*33a90*/  VIADD R8, R10, 0x40 ;  /* 0x000000400a087836 */ /* 0x000fce0000000000 */
[----:B------:R-:W-:Y:S05]  /*33aa0*/  WARPSYNC.COLLECTIVE R15, `(.L_x_3528) ;  /* 0x000000000f087348 */ /* 0x000fea0003c00000 */
[----:B------:R0:W1:Y:S02]  /*33ab0*/  SHFL.IDX P6, R14, R13, R12, R11 ;  /* 0x0000000c0d0e7389 */ /* 0x00006400000c000b */
[----:B01----:R-:W-:Y:S01]  /*33ac0*/  ENDCOLLECTIVE ;  /* 0x000000000000791b */ /* 0x003fe20003800000 */
.L_x_3528:
[----:B------:R-:W-:Y:S01]  /*33ad0*/  ISETP.GE.OR P1, PT, R8, R37, P0 ;  /* 0x000000250800720c */ /* 0x000fe20000726670 */
[----:B------:R-:W-:Y:S02]  /*33ae0*/  IMAD.MOV.U32 R13, RZ, RZ, R57 ;  /* 0x000000ffff0d7224 */ /* 0x000fe400078e0039 */
[----:B------:R-:W-:-:S10]  /*33af0*/  IMAD.MOV.U32 R21, RZ, RZ, R14 ;  /* 0x000000ffff157224 */ /* 0x000fd400078e000e */
[----:B------:R-:W-:Y:S05]  /*33b00*/  WARPSYNC.COLLECTIVE R15, `(.L_x_3529) ;  /* 0x000000000f087348 */ /* 0x000fea0003c00000 */
[----:B------:R0:W1:Y:S02]  /*33b10*/  SHFL.IDX P6, R14, R13, R12, R11 ;  /* 0x0000000c0d0e7389 */ /* 0x00006400000c000b */
[----:B01----:R-:W-:Y:S01]  /*33b20*/  ENDCOLLECTIVE ;  /* 0x000000000000791b */ /* 0x003fe20003800000 */
.L_x_3529:
[----:B------:R-:W-:-:S05]  /*33b30*/  @!P1 IADD3 R24, P2, R16, R21, RZ ;  /* 0x0000001510189210 */ /* 0x000fca0007f5e0ff */
[----:B------:R-:W-:Y:S01]  /*33b40*/  @!P1 IMAD.X R9, R9, 0x1, R17, P2 ;  /* 0x0000000109099824 */ /* 0x000fe200010e0611 */
[----:B------:R-:W-:Y:S01]  /*33b50*/  MOV R13, R59 ;  /* 0x0000003b000d7202 */ /* 0x000fe20000000f00 */
[----:B------:R-:W-:-:S07]  /*33b60*/  IMAD.MOV.U32 R25, RZ, RZ, R14 ;  /* 0x000000ffff197224 */ /* 0x000fce00078e000e */
[----:B------:R-:W-:Y:S05]  /*33b70*/  WARPSYNC.COLLECTIVE R15, `(.L_x_3530) ;  /* 0x000000000f087348 */ /* 0x000fea0003c00000 */
[----:B------:R0:W1:Y:S02]  /*33b80*/  SHFL.IDX P6, R14, R13, R12, R11 ;  /* 0x0000000c0d0e7389 */ /* 0x00006400000c000b */
[----:B01----:R-:W-:Y:S01]  /*33b90*/  ENDCOLLECTIVE ;  /* 0x000000000000791b */ /* 0x003fe20003800000 */
.L_x_3530:
[----:B------:R-:W-:-:S05]  /*33ba0*/  @!P1 IADD3 R32, P3, R16, R14, RZ ;  /* 0x0000000e10209210 */ /* 0x000fca0007f7e0ff */
[----:B------:R-:W-:Y:S02]  /*33bb0*/  @!P1 IMAD.X R33, R25, 0x1, R17, P3 ;  /* 0x0000000119219824 */ /* 0x000fe400018e0611 */
[----:B------:R-:W-:-:S04]  /*33bc0*/  @!P1 IMAD.MOV.U32 R25, RZ, RZ, R9 ;  /* 0x000000ffff199224 */ /* 0x000fc800078e0009 */
[----:B------:R-:W5:Y:S04]  /*33bd0*/  @!P1 LD.E.128 R32, desc[UR46][R32.64] ;  /* 0x0000002e20209980 */ /* 0x000f68000c101d00 */
[----:B------:R-:W5:Y:S01]  /*33be0*/  @!P1 LD.E.128 R24, desc[UR46][R24.64] ;  /* 0x0000002e18189980 */ /* 0x000f62000c101d00 */
[----:B------:R-:W-:Y:S01]  /*33bf0*/  IMAD.MOV.U32 R13, RZ, RZ, R53 ;  /* 0x000000ffff0d7224 */ /* 0x000fe200078e0035 */
[----:B------:R-:W-:-:S07]  /*33c00*/  MOV R12, 0x3 ;  /* 0x00000003000c7802 */ /* 0x000fce0000000f00 */
[----:B-----5:R-:W-:Y:S05]  /*33c10*/  WARPSYNC.COLLECTIVE R15, `(.L_x_3531) ;  /* 0x000000000f087348 */ /* 0x020fea0003c00000 */
[----:B------:R0:W1:Y:S02]  /*33c20*/  SHFL.IDX P6, R14, R13, R12, R11 ;  /* 0x0000000c0d0e7389 */ /* 0x00006400000c000b */
[----:B01---5:R-:W-:Y:S01]  /*33c30*/  ENDCOLLECTIVE ;  /* 0x000000000000791b */ /* 0x023fe20003800000 */
.L_x_3531:
[----:B------:R-:W-:Y:S02]  /*33c40*/  IMAD.MOV.U32 R13, RZ, RZ, R55 ;  /* 0x000000ffff0d7224 */ /* 0x000fe400078e0037 */
[----:B------:R-:W-:-:S07]  /*33c50*/  IMAD.MOV.U32 R53, RZ, RZ, R14 ;  /* 0x000000ffff357224 */ /* 0x000fce00078e000e */
[----:B------:R-:W-:Y:S05]  /*33c60*/  WARPSYNC.COLLECTIVE R15, `(.L_x_3532) ;  /* 0x000000000f087348 */ /* 0x000fea0003c00000 */
[----:B------:R0:W1:Y:S02]  /*33c70*/  SHFL.IDX P6, R14, R13, R12, R11 ;  /* 0x0000000c0d0e7389 */ /* 0x00006400000c000b */
[----:B01----:R-:W-:Y:S01]  /*33c80*/  ENDCOLLECTIVE ;  /* 0x000000000000791b */ /* 0x003fe20003800000 */
.L_x_3532:
[----:B------:R-:W-:Y:S02]  /*33c90*/  IMAD.MOV.U32 R13, RZ, RZ, R57 ;  /* 0x000000ffff0d7224 */ /* 0x000fe400078e0039 */
[----:B------:R-:W-:-:S07]  /*33ca0*/  IMAD.MOV.U32 R55, RZ, RZ, R14 ;  /* 0x000000ffff377224 */ /* 0x000fce00078e000e */
[----:B------:R-:W-:Y:S05]  /*33cb0*/  WARPSYNC.COLLECTIVE R15, `(.L_x_3533) ;  /* 0x000000000f087348 */ /* 0x000fea0003c00000 */
[----:B------:R0:W1:Y:S02]  /*33cc0*/  SHFL.IDX P6, R14, R13, R12, R11 ;  /* 0x0000000c0d0e7389 */ /* 0x00006400000c000b */
[----:B01----:R-:W-:Y:S01]  /*33cd0*/  ENDCOLLECTIVE ;  /* 0x000000000000791b */ /* 0x003fe20003800000 */
.L_x_3533:
[----:B------:R-:W-:Y:S01]  /*33ce0*/  MOV R13, R59 ;  /* 0x0000003b000d7202 */ /* 0x000fe20000000f00 */
[----:B------:R-:W-:-:S07]  /*33cf0*/  IMAD.MOV.U32 R57, RZ, RZ, R14 ;  /* 0x000000ffff397224 */ /* 0x000fce00078e000e */
[----:B------:R-:W-:Y:S05]  /*33d00*/  WARPSYNC.COLLECTIVE R15, `(.L_x_3534) ;  /* 0x000000000f087348 */ /* 0x000fea0003c00000 */
[----:B------:R0:W1:Y:S02]  /*33d10*/  SHFL.IDX P6, R14, R13, R12, R11 ;  /* 0x0000000c0d0e7389 */ /* 0x00006400000c000b */
[----:B01----:R-:W-:Y:S01]  /*33d20*/  ENDCOLLECTIVE ;  /* 0x000000000000791b */ /* 0x003fe20003800000 */
.L_x_3534:
[----:B------:R-:W-:Y:S02]  /*33d30*/  CS2R R20, SRZ ;  /* 0x0000000000147805 */ /* 0x000fe4000001ff00 */
[----:B------:R-:W-:Y:S02]  /*33d40*/  CS2R R38, SRZ ;  /* 0x0000000000267805 */ /* 0x000fe4000001ff00 */
[----:B------:R-:W-:Y:S02]  /*33d50*/  CS2R R40, SRZ ;  /* 0x0000000000287805 */ /* 0x000fe4000001ff00 */
[----:B------:R-:W-:Y:S02]  /*33d60*/  CS2R R42, SRZ ;  /* 0x00000000002a7805 */ /* 0x000fe4000001ff00 */
[----:B------:R-:W-:Y:S01]  /*33d70*/  CS2R R8, SRZ ;  /* 0x0000000000087805 */ /* 0x000fe2000001ff00 */
[----:B------:R-:W-:Y:S01]  /*33d80*/  IMAD.MOV.U32 R59, RZ, RZ, R14 ;  /* 0x000000ffff3b7224 */ /* 0x000fe200078e000e */
[----:B------:R-:W-:Y:S01]  /*33d90*/  @!P1 MOV R40, R32 ;  /* 0x0000002000289202 */ /* 0x000fe20000000f00 */
[----:B------:R-:W-:-:S02]  /*33da0*/  @!P1 IMAD.MOV.U32 R41, RZ, RZ, R33 ;  /* 0x000000ffff299224 */ /* 0x000fc400078e0021 */
[----:B------:R-:W-:Y:S02]  /*33db0*/  @!P1 IMAD.MOV.U32 R42, RZ, RZ, R34 ;  /* 0x000000ffff2a9224 */ /* 0x000fe400078e0022 */
[----:B------:R-:W-:Y:S02]  /*33dc0*/  @!P1 IMAD.MOV.U32 R20, RZ, RZ, R24 ;  /* 0x000000ffff149224 */ /* 0x000fe400078e0018 */
[----:B------:R-:W-:Y:S02]  /*33dd0*/  @!P1 IMAD.MOV.U32 R21, RZ, RZ, R25 ;  /* 0x000000ffff159224 */ /* 0x000fe400078e0019 */
[----:B------:R-:W-:Y:S02]  /*33de0*/  @!P1 IMAD.MOV.U32 R38, RZ, RZ, R26 ;  /* 0x000000ffff269224 */ /* 0x000fe400078e001a */
[----:B------:R-:W-:Y:S02]  /*33df0*/  @!P1 IMAD.MOV.U32 R39, RZ, RZ, R27 ;  /* 0x000000ffff279224 */ /* 0x000fe400078e001b */
[----:B------:R-:W-:Y:S01]  /*33e00*/  @!P1 IMAD.MOV.U32 R43, RZ, RZ, R35 ;  /* 0x000000ffff2b9224 */ /* 0x000fe200078e0023 */
[----:B------:R-:W-:Y:S06]  /*33e10*/  BRA `(.L_x_3535) ;  /* 0xfffffdf000207947 */ /* 0x000fec000383ffff */
.L_x_3216:
[----:B0-----:R0:W1:Y:S02]  /*33e20*/  SYNCS.PHASECHK.TRANS64.TRYWAIT P4, [R23+URZ+0x38800], R24 ;  /* 0x03880018170075a7 */ /* 0x001064000808017f */
[----:B-1----:R-:W-:Y:S05]  /*33e30*/  @!P4 NANOSLEEP.SYNCS 0x989680 ;  /* 0x009896800000c95d */ /* 0x002fea0003900000 */
[----:B------:R-:W1:Y:S02]  /*33e40*/  @!P4 SYNCS.PHASECHK.TRANS64 P4, [R23+URZ+0x38800], R24 ;  /* 0x038800181700c5a7 */ /* 0x000e64000808007f */
[----:B-1----:R-:W-:Y:S05]  /*33e50*/  @!P4 BRA `(.L_x_3216) ;  /* 0xfffffffc00f0c947 */ /* 0x002fea000383ffff */
[----:B------:R-:W-:Y:S05]  /*33e60*/  BRA `(.L_x_3536) ;  /* 0xfffffdf000987947 */ /* 0x000fea000383ffff */
.L_x_3226:
[----:B-1----:R1:W4:Y:S02]  /*33e70*/  SYNCS.PHASECHK.TRANS64.TRYWAIT P1, [R3+URZ+0x38830], R89 ;  /* 0x03883059030075a7 */ /* 0x002324000802017f */
[----:B----4-:R-:W-:Y:S05]  /*33e80*/  @!P1 NANOSLEEP.SYNCS 0x989680 ;  /* 0x009896800000995d */ /* 0x010fea0003900000 */
[----:B------:R-:W4:Y:S02]  /*33e90*/  @!P1 SYNCS.PHASECHK.TRANS64 P1, [R3+URZ+0x38830], R89 ;  /* 0x03883059030095a7 */ /* 0x000f24000802007f */
[----:B----4-:R-:W-:Y:S05]  /*33ea0*/  @!P1 BRA `(.L_x_3226) ;  /* 0xfffffffc00f09947 */ /* 0x010fea000383ffff */
[----:B------:R-:W-:Y:S05]  /*33eb0*/  BRA `(.L_x_3225) ;  /* 0xfffffe3400407947 */ /* 0x000fea000383ffff */
.L_x_3232:
[----:B-1----:R1:W2:Y:S02]  /*33ec0*/  SYNCS.PHASECHK.TRANS64.TRYWAIT P1, [R3+URZ+0x38850], R89 ;  /* 0x03885059030075a7 */ /* 0x0022a4000802017f */
[----:B--2---:R-:W-:Y:S05]  /*33ed0*/  @!P1 NANOSLEEP.SYNCS 0x989680 ;  /* 0x009896800000995d */ /* 0x004fea0003900000 */
[----:B------:R-:W2:Y:S02]  /*33ee0*/  @!P1 SYNCS.PHASECHK.TRANS64 P1, [R3+URZ+0x38850], R89 ;  /* 0x03885059030095a7 */ /* 0x000ea4000802007f */
[----:B--2---:R-:W-:Y:S05]  /*33ef0*/  @!P1 BRA `(.L_x_3232) ;  /* 0xfffffffc00f09947 */ /* 0x004fea000383ffff */
[----:B------:R-:W-:Y:S05]  /*33f00*/  BRA `(.L_x_3231) ;  /* 0xfffffe6000187947 */ /* 0x000fea000383ffff */
.L_x_3238:
[----:B-1----:R1:W2:Y:S02]  /*33f10*/  SYNCS.PHASECHK.TRANS64.TRYWAIT P1, [R6+URZ+0x38830], R7 ;  /* 0x03883007060075a7 */ /* 0x0022a4000802017f */
[----:B--2---:R-:W-:Y:S05]  /*33f20*/  @!P1 NANOSLEEP.SYNCS 0x989680 ;  /* 0x009896800000995d */ /* 0x004fea0003900000 */
[----:B------:R-:W2:Y:S02]  /*33f30*/  @!P1 SYNCS.PHASECHK.TRANS64 P1, [R6+URZ+0x38830], R7 ;  /* 0x03883007060095a7 */ /* 0x000ea4000802007f */
[----:B--2---:R-:W-:Y:S05]  /*33f40*/  @!P1 BRA `(.L_x_3238) ;  /* 0xfffffffc00f09947 */ /* 0x004fea000383ffff */
[----:B------:R-:W-:Y:S05]  /*33f50*/  BRA `(.L_x_3237) ;  /* 0xfffffe6400647947 */ /* 0x000fea000383ffff */
.L_x_3244:
[----:B-1----:R1:W2:Y:S02]  /*33f60*/  SYNCS.PHASECHK.TRANS64.TRYWAIT P1, [R6+URZ+0x38850], R7 ;  /* 0x03885007060075a7 */ /* 0x0022a4000802017f */
[----:B--2---:R-:W-:Y:S05]  /*33f70*/  @!P1 NANOSLEEP.SYNCS 0x989680 ;  /* 0x009896800000995d */ /* 0x004fea0003900000 */
[----:B------:R-:W2:Y:S02]  /*33f80*/  @!P1 SYNCS.PHASECHK.TRANS64 P1, [R6+URZ+0x38850], R7 ;  /* 0x03885007060095a7 */ /* 0x000ea4000802007f */
[----:B--2---:R-:W-:Y:S05]  /*33f90*/  @!P1 BRA `(.L_x_3244) ;  /* 0xfffffffc00f09947 */ /* 0x004fea000383ffff */
[----:B------:R-:W-:Y:S05]  /*33fa0*/  BRA `(.L_x_3243) ;  /* 0xfffffe9c00107947 */ /* 0x000fea000383ffff */
.L_x_3251:
[----:B-1----:R1:W2:Y:S02]  /*33fb0*/  SYNCS.PHASECHK.TRANS64.TRYWAIT P1, [R6+URZ+0x38830], R7 ;  /* 0x03883007060075a7 */ /* 0x0022a4000802017f */
[----:B--2---:R-:W-:Y:S05]  /*33fc0*/  @!P1 NANOSLEEP.SYNCS 0x989680 ;  /* 0x009896800000995d */ /* 0x004fea0003900000 */
[----:B------:R-:W2:Y:S02]  /*33fd0*/  @!P1 SYNCS.PHASECHK.TRANS64 P1, [R6+URZ+0x38830], R7 ;  /* 0x03883007060095a7 */ /* 0x000ea4000802007f */
[----:B--2---:R-:W-:Y:S05]  /*33fe0*/  @!P1 BRA `(.L_x_3251) ;  /* 0xfffffffc00f09947 */ /* 0x004fea000383ffff */
[----:B------:R-:W-:Y:S05]  /*33ff0*/  BRA `(.L_x_3250) ;  /* 0xfffffea000247947 */ /* 0x000fea000383ffff */
.L_x_3257:
[----:B--2---:R2:W3:Y:S02]  /*34000*/  SYNCS.PHASECHK.TRANS64.TRYWAIT P1, [R6+URZ+0x38850], R7 ;  /* 0x03885007060075a7 */ /* 0x0044e4000802017f */
[----:B---3--:R-:W-:Y:S05]  /*34010*/  @!P1 NANOSLEEP.SYNCS 0x989680 ;  /* 0x009896800000995d */ /* 0x008fea0003900000 */
[----:B------:R-:W3:Y:S02]  /*34020*/  @!P1 SYNCS.PHASECHK.TRANS64 P1, [R6+URZ+0x38850], R7 ;  /* 0x03885007060095a7 */ /* 0x000ee4000802007f */
[----:B---3--:R-:W-:Y:S05]  /*34030*/  @!P1 BRA `(.L_x_3257) ;  /* 0xfffffffc00f09947 */ /* 0x008fea000383ffff */
[----:B------:R-:W-:Y:S05]  /*34040*/  BRA `(.L_x_3256) ;  /* 0xfffffec800607947 */ /* 0x000fea000383ffff */
.L_x_3262:
[----:B-----5:R-:W-:Y:S01]  /*34050*/  IMAD.MOV.U32 R12, RZ, RZ, R0 ;  /* 0x000000ffff0c7224 */ /* 0x020fe200078e0000 */
[----:B------:R-:W-:Y:S01]  /*34060*/  MOV R15, 0xffffffff ;  /* 0xffffffff000f7802 */ /* 0x000fe20000000f00 */
[----:B------:R-:W-:Y:S01]  /*34070*/  IMAD.MOV.U32 R11, RZ, RZ, 0x1c1f ;  /* 0x00001c1fff0b7424 */ /* 0x000fe200078e00ff */
[----:B0-----:R-:W-:Y:S02]  /*34080*/  LOP3.LUT R2, R0, 0x2, RZ, 0x3c, !PT ;  /* 0x0000000200027812 */ /* 0x001fe400078e3cff */
[----:B------:R-:W-:-:S07]  /*34090*/  SEL R208, R6, R147, P0 ;  /* 0x0000009306d07207 */ /* 0x000fce0000000000 */
[----:B------:R-:W-:Y:S05]  /*340a0*/  WARPSYNC.COLLECTIVE R15, `(.L_x_3537) ;  /* 0x000000000f087348 */ /* 0x000fea0003c00000 */
[----:B------:R0:W1:Y:S02]  /*340b0*/  SHFL.IDX P6, R14, R13, R12, R11 ;  /* 0x0000000c0d0e7389 */ /* 0x00006400000c000b */
[----:B01----:R-:W-:Y:S01]  /*340c0*/  ENDCOLLECTIVE ;  /* 0x000000000000791b */ /* 0x003fe20003800000 */
.L_x_3537:
        /* <DEDUP_REMOVED lines=18> */
.L_x_3538:
        /* <DEDUP_REMOVED lines=18> */
.L_x_3539:
        /* <DEDUP_REMOVED lines=18> */
.L_x_3540:
        /* <DEDUP_REMOVED lines=18> */
.L_x_3541:
        /* <DEDUP_REMOVED lines=18> */
.L_x_3542:
        /* <DEDUP_REMOVED lines=18> */
.L_x_3543:
        /* <DEDUP_REMOVED lines=18> */
.L_x_3544:
        /* <DEDUP_REMOVED lines=18> */
.L_x_3545:
        /* <DEDUP_REMOVED lines=18> */
.L_x_3546:
        /* <DEDUP_REMOVED lines=18> */
.L_x_3547:
[----:B------:R-:W-:Y:S02]  /*34c10*/  SEL R204, R3, R6, P0 ;  /* 0x0000000603cc7207 */ /* 0x000fe40000000000 */
[----:B------:R-:W-:Y:S02]  /*34c20*/  SEL R205, R6, R3, P0 ;  /* 0x0000000306cd7207 */ /* 0x000fe40000000000 */
[----:B------:R-:W-:Y:S02]  /*34c30*/  SEL R202, R8, R9, P0 ;  /* 0x0000000908ca7207 */ /* 0x000fe40000000000 */
[----:B------:R-:W-:Y:S02]  /*34c40*/  SEL R203, R9, R8, P0 ;  /* 0x0000000809cb7207 */ /* 0x000fe40000000000 */
[----:B------:R-:W-:Y:S02]  /*34c50*/  SEL R200, R7, R10, P0 ;  /* 0x0000000a07c87207 */ /* 0x000fe40000000000 */
[----:B------:R-:W-:Y:S01]  /*34c60*/  SEL R201, R10, R7, P0 ;  /* 0x000000070ac97207 */ /* 0x000fe20000000000 */
[----:B------:R-:W-:-:S02]  /*34c70*/  IMAD.MOV.U32 R13, RZ, RZ, R40 ;  /* 0x000000ffff0d7224 */ /* 0x000fc400078e0028 */
[----:B------:R-:W-:-:S07]  /*34c80*/  IMAD.MOV.U32 R25, RZ, RZ, R14 ;  /* 0x000000ffff197224 */ /* 0x000fce00078e000e */
[----:B------:R-:W-:Y:S05]  /*34c90*/  WARPSYNC.COLLECTIVE R15, `(.L_x_3548) ;  /* 0x000000000f087348 */ /* 0x000fea0003c00000 */
[----:B------:R0:W1:Y:S02]  /*34ca0*/  SHFL.IDX P6, R14, R13, R12, R11 ;  /* 0x0000000c0d0e7389 */ /* 0x00006400000c000b */
[----:B01----:R-:W-:Y:S01]  /*34cb0*/  ENDCOLLECTIVE ;  /* 0x000000000000791b */ /* 0x003fe20003800000 */
.L_x_3548:
        /* <DEDUP_REMOVED lines=8> */
.L_x_3549:
[----:B------:R-:W-:Y:S02]  /*34d40*/  SEL R198, R20, R24, P0 ;  /* 0x0000001814c67207 */ /* 0x000fe40000000000 */
[----:B------:R-:W-:Y:S01]  /*34d50*/  SEL R199, R24, R20, P0 ;  /* 0x0000001418c77207 */ /* 0x000fe20000000000 */
[----:B------:R-:W-:Y:S02]  /*34d60*/  IMAD.MOV.U32 R13, RZ, RZ, R32 ;  /* 0x000000ffff0d7224 */ /* 0x000fe400078e0020 */
[----:B------:R-:W-:-:S07]  /*34d70*/  IMAD.MOV.U32 R43, RZ, RZ, R14 ;  /* 0x000000ffff2b7224 */ /* 0x000fce00078e000e */
[----:B------:R-:W-:Y:S05]  /*34d80*/  WARPSYNC.COLLECTIVE R15, `(.L_x_3550) ;  /* 0x000000000f087348 */ /* 0x000fea0003c00000 */
[----:B------:R0:W1:Y:S02]  /*34d90*/  SHFL.IDX P6, R14, R13, R12, R11 ;  /* 0x0000000c0d0e7389 */ /* 0x00006400000c000b */
[----:B01----:R-:W-:Y:S01]  /*34da0*/  ENDCOLLECTIVE ;  /* 0x000000000000791b */ /* 0x003fe20003800000 */
.L_x_3550:
[----:B------:R-:W-:Y:S01]  /*34db0*/  IMAD.MOV.U32 R13, RZ, RZ, R52 ;  /* 0x000000ffff0d7224 */ /* 0x000fe200078e0034 */
[----:B------:R-:W-:Y:S01]  /*34dc0*/  MOV R12, R2 ;  /* 0x00000002000c7202 */ /* 0x000fe20000000f00 */
[----:B------:R-:W-:-:S07]  /*34dd0*/  IMAD.MOV.U32 R32, RZ, RZ, R14 ;  /* 0x000000ffff207224 */ /* 0x000fce00078e000e */
[----:B------:R-:W-:Y:S05]  /*34de0*/  WARPSYNC.COLLECTIVE R15, `(.L_x_3551) ;  /* 0x000000000f087348 */ /* 0x000fea0003c00000 */
[----:B------:R0:W1:Y:S02]  /*34df0*/  SHFL.IDX P6, R14, R13, R12, R11 ;  /* 0x0000000c0d0e7389 */ /* 0x00006400000c000b */
[----:B01----:R-:W-:Y:S01]  /*34e00*/  ENDCOLLECTIVE ;  /* 0x000000000000791b */ /* 0x003fe20003800000 */
.L_x_3551:
[----:B------:R-:W-:Y:S02]  /*34e10*/  IMAD.MOV.U32 R13, RZ, RZ, R48 ;  /* 0x000000ffff0d7224 */ /* 0x000fe400078e0030 */
[----:B------:R-:W-:-:S07]  /*34e20*/  IMAD.MOV.U32 R52, RZ, RZ, R14 ;  /* 0x000000ffff347224 */ /* 0x000fce00078e000e */
[----:B------:R-:W-:Y:S05]  /*34e30*/  WARPSYNC.COLLECTIVE R15, `(.L_x_3552) ;  /* 0x000000000f087348 */ /* 0x000fea0003c00000 */
[----:B------:R0:W1:Y:S02]  /*34e40*/  SHFL.IDX P6, R14, R13, R12, R11 ;  /* 0x0000000c0d0e7389 */ /* 0x00006400000c000b */
[----:B01----:R-:W-:Y:S01]  /*34e50*/  ENDCOLLECTIVE ;  /* 0x000000000000791b */ /* 0x003fe20003800000 */
.L_x_3552:
        /* <DEDUP_REMOVED lines=8> */
.L_x_3553:
[----:B------:R-:W-:Y:S02]  /*34ee0*/  SEL R194, R32, R48, P0 ;  /* 0x0000003020c27207 */ /* 0x000fe40000000000 */
[----:B------:R-:W-:Y:S01]  /*34ef0*/  SEL R195, R48, R32, P0 ;  /* 0x0000002030c37207 */ /* 0x000fe20000000000 */
[----:B------:R-:W-:Y:S02]  /*34f00*/  IMAD.MOV.U32 R13, RZ, RZ, R31 ;  /* 0x000000ffff0d7224 */ /* 0x000fe400078e001f */
[----:B------:R-:W-:-:S07]  /*34f10*/  IMAD.MOV.U32 R42, RZ, RZ, R14 ;  /* 0x000000ffff2a7224 */ /* 0x000fce00078e000e */
[----:B------:R-:W-:Y:S05]  /*34f20*/  WARPSYNC.COLLECTIVE R15, `(.L_x_3554) ;  /* 0x000000000f087348 */ /* 0x000fea0003c00000 */
[----:B------:R0:W1:Y:S02]  /*34f30*/  SHFL.IDX P6, R14, R13, R12, R11 ;  /* 0x0000000c0d0e7389 */ /* 0x00006400000c000b */
[----:B01----:R-:W-:Y:S01]  /*34f40*/  ENDCOLLECTIVE ;  /* 0x000000000000791b */ /* 0x003fe20003800000 */
.L_x_3554:
[----:B------:R-:W-:Y:S01]  /*34f50*/  IMAD.MOV.U32 R13, RZ, RZ, R60 ;  /* 0x000000ffff0d7224 */ /* 0x000fe200078e003c */
[----:B------:R-:W-:Y:S01]  /*34f60*/  MOV R12, R2 ;  /* 0x00000002000c7202 */ /* 0x000fe20000000f00 */
[----:B------:R-:W-:-:S07]  /*34f70*/  IMAD.MOV.U32 R31, RZ, RZ, R14 ;  /* 0x000000ffff1f7224 */ /* 0x000fce00078e000e */
[----:B------:R-:W-:Y:S05]  /*34f80*/  WARPSYNC.COLLECTIVE R15, `(.L_x_3555) ;  /* 0x000000000f087348 */ /* 0x000fea0003c00000 */
[----:B------:R0:W1:Y:S02]  /*34f90*/  SHFL.IDX P6, R14, R13, R12, R11 ;  /* 0x0000000c0d0e7389 */ /* 0x00006400000c000b */
[----:B01----:R-:W-:Y:S01]  /*34fa0*/  ENDCOLLECTIVE ;  /* 0x000000000000791b */ /* 0x003fe20003800000 */
.L_x_3555:
[----:B------:R-:W-:Y:S02]  /*34fb0*/  IMAD.MOV.U32 R13, RZ, RZ, R30 ;  /* 0x000000ffff0d7224 */ /* 0x000fe400078e001e */
[----:B------:R-:W-:-:S07]  /*34fc0*/  IMAD.MOV.U32 R60, RZ, RZ, R14 ;  /* 0x000000ffff3c7224 */ /* 0x000fce00078e000e */
[----:B------:R-:W-:Y:S05]  /*34fd0*/  WARPSYNC.COLLECTIVE R15, `(.L_x_3556) ;  /* 0x000000000f087348 */ /* 0x000fea0003c00000 */
[----:B------:R0:W1:Y:S02]  /*34fe0*/  SHFL.IDX P6, R14, R13, R12, R11 ;  /* 0x0000000c0d0e7389 */ /* 0x00006400000c000b */
[----:B01----:R-:W-:Y:S01]  /*34ff0*/  ENDCOLLECTIVE ;  /* 0x000000000000791b */ /* 0x003fe20003800000 */
.L_x_3556:
        /* <DEDUP_REMOVED lines=8> */
.L_x_3557:
[----:B------:R-:W-:Y:S02]  /*35080*/  SEL R190, R31, R30, P0 ;  /* 0x0000001e1fbe7207 */ /* 0x000fe40000000000 */
[----:B------:R-:W-:Y:S01]  /*35090*/  SEL R191, R30, R31, P0 ;  /* 0x0000001f1ebf7207 */ /* 0x000fe20000000000 */
[----:B------:R-:W-:Y:S02]  /*350a0*/  IMAD.MOV.U32 R13, RZ, RZ, R29 ;  /* 0x000000ffff0d7224 */ /* 0x000fe400078e001d */
[----:B------:R-:W-:-:S07]  /*350b0*/  IMAD.MOV.U32 R41, RZ, RZ, R14 ;  /* 0x000000ffff297224 */ /* 0x000fce00078e000e */
[----:B------:R-:W-:Y:S05]  /*350c0*/  WARPSYNC.COLLECTIVE R15, `(.L_x_3558) ;  /* 0x000000000f087348 */ /* 0x000fea0003c00000 */
[----:B------:R0:W1:Y:S02]  /*350d0*/  SHFL.IDX P6, R14, R13, R12, R11 ;  /* 0x0000000c0d0e7389 */ /* 0x00006400000c000b */
[----:B01----:R-:W-:Y:S01]  /*350e0*/  ENDCOLLECTIVE ;  /* 0x000000000000791b */ /* 0x003fe20003800000 */
.L_x_3558:
[----:B------:R-:W-:Y:S01]  /*350f0*/  IMAD.MOV.U32 R13, RZ, RZ, R68 ;  /* 0x000000ffff0d7224 */ /* 0x000fe200078e0044 */
[----:B------:R-:W-:Y:S01]  /*35100*/  MOV R12, R2 ;  /* 0x00000002000c7202 */ /* 0x000fe20000000f00 */
[----:B------:R-:W-:-:S07]  /*35110*/  IMAD.MOV.U32 R29, RZ, RZ, R14 ;  /* 0x000000ffff1d7224 */ /* 0x000fce00078e000e */
[----:B------:R-:W-:Y:S05]  /*35120*/  WARPSYNC.COLLECTIVE R15, `(.L_x_3559) ;  /* 0x000000000f087348 */ /* 0x000fea0003c00000 */
[----:B------:R0:W1:Y:S02]  /*35130*/  SHFL.IDX P6, R14, R13, R12, R11 ;  /* 0x0000000c0d0e7389 */ /* 0x00006400000c000b */
[----:B01----:R-:W-:Y:S01]  /*35140*/  ENDCOLLECTIVE ;  /* 0x000000000000791b */ /* 0x003fe20003800000 */
.L_x_3559:
[----:B------:R-:W-:Y:S02]  /*35150*/  IMAD.MOV.U32 R13, RZ, RZ, R28 ;  /* 0x000000ffff0d7224 */ /* 0x000fe400078e001c */
[----:B------:R-:W-:-:S07]  /*35160*/  IMAD.MOV.U32 R68, RZ, RZ, R14 ;  /* 0x000000ffff447224 */ /* 0x000fce00078e000e */
[----:B------:R-:W-:Y:S05]  /*35170*/  WARPSYNC.COLLECTIVE R15, `(.L_x_3560) ;  /* 0x000000000f087348 */ /* 0x000fea0003c00000 */
[----:B------:R0:W1:Y:S02]  /*35180*/  SHFL.IDX P6, R14, R13, R12, R11 ;  /* 0x0000000c0d0e7389 */ /* 0x00006400000c000b */
[----:B01----:R-:W-:Y:S01]  /*35190*/  ENDCOLLECTIVE ;  /* 0x000000000000791b */ /* 0x003fe20003800000 */
.L_x_3560:
        /* <DEDUP_REMOVED lines=8> */
.L_x_3561:
[----:B------:R-:W-:Y:S02]  /*35220*/  SEL R187, R29, R28, P0 ;  /* 0x0000001c1dbb7207 */ /* 0x000fe40000000000 */
[----:B------:R-:W-:Y:S01]  /*35230*/  SEL R186, R28, R29, P0 ;  /* 0x0000001d1cba7207 */ /* 0x000fe20000000000 */
[----:B------:R-:W-:Y:S02]  /*35240*/  IMAD.MOV.U32 R13, RZ, RZ, R27 ;  /* 0x000000ffff0d7224 */ /* 0x000fe400078e001b */
[----:B------:R-:W-:-:S07]  /*35250*/  IMAD.MOV.U32 R37, RZ, RZ, R14 ;  /* 0x000000ffff257224 */ /* 0x000fce00078e000e */
[----:B------:R-:W-:Y:S05]  /*35260*/  WARPSYNC.COLLECTIVE R15, `(.L_x_3562) ;  /* 0x000000000f087348 */ /* 0x000fea0003c00000 */
[----:B------:R0:W1:Y:S02]  /*35270*/  SHFL.IDX P6, R14, R13, R12, R11 ;  /* 0x0000000c0d0e7389 */ /* 0x00006400000c000b */
[----:B01----:R-:W-:Y:S01]  /*35280*/  ENDCOLLECTIVE ;  /* 0x000000000000791b */ /* 0x003fe20003800000 */
.L_x_3562:
[----:B------:R-:W-:Y:S01]  /*35290*/  IMAD.MOV.U32 R13, RZ, RZ, R76 ;  /* 0x000000ffff0d7224 */ /* 0x000fe200078e004c */
[----:B------:R-:W-:Y:S01]  /*352a0*/  MOV R12, R2 ;  /* 0x00000002000c7202 */ /* 0x000fe20000000f00 */
[----:B------:R-:W-:-:S07]  /*352b0*/  IMAD.MOV.U32 R27, RZ, RZ, R14 ;  /* 0x000000ffff1b7224 */ /* 0x000fce00078e000e */
[----:B------:R-:W-:Y:S05]  /*352c0*/  WARPSYNC.COLLECTIVE R15, `(.L_x_3563) ;  /* 0x000000000f087348 */ /* 0x000fea0003c00000 */
[----:B------:R0:W1:Y:S02]  /*352d0*/  SHFL.IDX P6, R14, R13, R12, R11 ;  /* 0x0000000c0d0e7389 */ /* 0x00006400000c000b */
[----:B01----:R-:W-:Y:S01]  /*352e0*/  ENDCOLLECTIVE ;  /* 0x000000000000791b */ /* 0x003fe20003800000 */
.L_x_3563:
[----:B------:R-:W-:Y:S02]  /*352f0*/  IMAD.MOV.U32 R13, RZ, RZ, R26 ;  /* 0x000000ffff0d7224 */ /* 0x000fe400078e001a */
[----:B------:R-:W-:-:S07]  /*35300*/  IMAD.MOV.U32 R76, RZ, RZ, R14 ;  /* 0x000000ffff4c7224 */ /* 0x000fce00078e000e */
[----:B------:R-:W-:Y:S05]  /*35310*/  WARPSYNC.COLLECTIVE R15, `(.L_x_3564) ;  /* 0x000000000f087348 */ /* 0x000fea0003c00000 */
[----:B------:R0:W1:Y:S02]  /*35320*/  SHFL.IDX P6, R14, R13, R12, R11 ;  /* 0x0000000c0d0e7389 */ /* 0x00006400000c000b */
[----:B01----:R-:W-:Y:S01]  /*35330*/  ENDCOLLECTIVE ;  /* 0x000000000000791b */ /* 0x003fe20003800000 */
.L_x_3564:
        /* <DEDUP_REMOVED lines=8> */
.L_x_3565:
[----:B------:R-:W-:Y:S02]  /*353c0*/  SEL R183, R27, R26, P0 ;  /* 0x0000001a1bb77207 */ /* 0x000fe40000000000 */
[----:B------:R-:W-:Y:S01]  /*353d0*/  SEL R182, R26, R27, P0 ;  /* 0x0000001b1ab67207 */ /* 0x000fe20000000000 */
[----:B------:R-:W-:Y:S02]  /*353e0*/  IMAD.MOV.U32 R13, RZ, RZ, R36 ;  /* 0x000000ffff0d7224 */ /* 0x000fe400078e0024 */
[----:B------:R-:W-:-:S07]  /*353f0*/  IMAD.MOV.U32 R45, RZ, RZ, R14 ;  /* 0x000000ffff2d7224 */ /* 0x000fce00078e000e */
[----:B------:R-:W-:Y:S05]  /*35400*/  WARPSYNC.COLLECTIVE R15, `(.L_x_3566) ;  /* 0x000000000f087348 */ /* 0x000fea0003c00000 */
[----:B------:R0:W1:Y:S02]  /*35410*/  SHFL.IDX P6, R14, R13, R12, R11 ;  /* 0x0000000c0d0e7389 */ /* 0x00006400000c000b */
[----:B01----:R-:W-:Y:S01]  /*35420*/  ENDCOLLECTIVE ;  /* 0x000000000000791b */ /* 0x003fe20003800000 */
.L_x_3566:
[----:B------:R-:W-:Y:S01]  /*35430*/  IMAD.MOV.U32 R13, RZ, RZ, R84 ;  /* 0x000000ffff0d7224 */ /* 0x000fe200078e0054 */
[----:B------:R-:W-:Y:S01]  /*35440*/  MOV R12, R2 ;  /* 0x00000002000c7202 */ /* 0x000fe20000000f00 */
[----:B------:R-:W-:-:S07]  /*35450*/  IMAD.MOV.U32 R36, RZ, RZ, R14 ;  /* 0x000000ffff247224 */ /* 0x000fce00078e000e */
[----:B------:R-:W-:Y:S05]  /*35460*/  WARPSYNC.COLLECTIVE R15, `(.L_x_3567) ;  /* 0x000000000f087348 */ /* 0x000fea0003c00000 */
[----:B------:R0:W1:Y:S02]  /*35470*/  SHFL.IDX P6, R14, R13, R12, R11 ;  /* 0x0000000c0d0e7389 */ /* 0x00006400000c000b */
[----:B01----:R-:W-:Y:S01]  /*35480*/  ENDCOLLECTIVE ;  /* 0x000000000000791b */ /* 0x003fe20003800000 */
.L_x_3567:
[----:B------:R-:W-:Y:S02]  /*35490*/  IMAD.MOV.U32 R13, RZ, RZ, R80 ;  /* 0x000000ffff0d7224 */ /* 0x000fe400078e0050 */
[----:B------:R-:W-:-:S07]  /*354a0*/  IMAD.MOV.U32 R84, RZ, RZ, R14 ;  /* 0x000000ffff547224 */ /* 0x000fce00078e000e */
[----:B------:R-:W-:Y:S05]  /*354b0*/  WARPSYNC.COLLECTIVE R15, `(.L_x_3568) ;  /* 0x000000000f087348 */ /* 0x000fea0003c00000 */
[----:B------:R0:W1:Y:S02]  /*354c0*/  SHFL.IDX P6, R14, R13, R12, R11 ;  /* 0x0000000c0d0e7389 */ /* 0x00006400000c000b */
[----:B01----:R-:W-:Y:S01]  /*354d0*/  ENDCOLLECTIVE ;  /* 0x000000000000791b */ /* 0x003fe20003800000 */
.L_x_3568:
        /* <DEDUP_REMOVED lines=8> */
.L_x_3569:
[----:B------:R-:W-:Y:S02]  /*35560*/  SEL R179, R36, R80, P0 ;  /* 0x0000005024b37207 */ /* 0x000fe40000000000 */
[----:B------:R-:W-:Y:S01]  /*35570*/  SEL R178, R80, R36, P0 ;  /* 0x0000002450b27207 */ /* 0x000fe20000000000 */
[----:B------:R-:W-:Y:S02]  /*35580*/  IMAD.MOV.U32 R13, RZ, RZ, R46 ;  /* 0x000000ffff0d7224 */ /* 0x000fe400078e002e */
[----:B------:R-:W-:-:S07]  /*35590*/  IMAD.MOV.U32 R47, RZ, RZ, R14 ;  /* 0x000000ffff2f7224 */ /* 0x000fce00078e000e */
[----:B------:R-:W-:Y:S05]  /*355a0*/  WARPSYNC.COLLECTIVE R15, `(.L_x_3570) ;  /* 0x000000000f087348 */ /* 0x000fea0003c00000 */
[----:B------:R0:W1:Y:S02]  /*355b0*/  SHFL.IDX P6, R14, R13, R12, R11 ;  /* 0x0000000c0d0e7389 */ /* 0x00006400000c000b */
[----:B01----:R-:W-:Y:S01]  /*355c0*/  ENDCOLLECTIVE ;  /* 0x000000000000791b */ /* 0x003fe20003800000 */
.L_x_3570:
[----:B------:R-:W-:Y:S01]  /*355d0*/  IMAD.MOV.U32 R13, RZ, RZ, R92 ;  /* 0x000000ffff0d7224 */ /* 0x000fe200078e005c */
[----:B------:R-:W-:Y:S01]  /*355e0*/  MOV R12, R2 ;  /* 0x00000002000c7202 */ /* 0x000fe20000000f00 */
[----:B------:R-:W-:-:S07]  /*355f0*/  IMAD.MOV.U32 R46, RZ, RZ, R14 ;  /* 0x000000ffff2e7224 */ /* 0x000fce00078e000e */
[----:B------:R-:W-:Y:S05]  /*35600*/  WARPSYNC.COLLECTIVE R15, `(.L_x_3571) ;  /* 0x000000000f087348 */ /* 0x000fea0003c00000 */
[----:B------:R0:W1:Y:S02]  /*35610*/  SHFL.IDX P6, R14, R13, R12, R11 ;  /* 0x0000000c0d0e7389 */ /* 0x00006400000c000b */
[----:B01----:R-:W-:Y:S01]  /*35620*/  ENDCOLLECTIVE ;  /* 0x000000000000791b */ /* 0x003fe20003800000 */
.L_x_3571:
[----:B------:R-:W-:Y:S02]  /*35630*/  IMAD.MOV.U32 R13, RZ, RZ, R88 ;  /* 0x000000ffff0d7224 */ /* 0x000fe400078e0058 */
[----:B------:R-:W-:-:S07]  /*35640*/  IMAD.MOV.U32 R92, RZ, RZ, R14 ;  /* 0x000000ffff5c7224 */ /* 0x000fce00078e000e */
[----:B------:R-:W-:Y:S05]  /*35650*/  WARPSYNC.COLLECTIVE R15, `(.L_x_3572) ;  /* 0x000000000f087348 */ /* 0x000fea0003c00000 */
[----:B------:R0:W1:Y:S02]  /*35660*/  SHFL.IDX P6, R14, R13, R12, R11 ;  /* 0x0000000c0d0e7389 */ /* 0x00006400000c000b */
[----:B01----:R-:W-:Y:S01]  /*35670*/  ENDCOLLECTIVE ;  /* 0x000000000000791b */ /* 0x003fe20003800000 */
.L_x_3572:
        /* <DEDUP_REMOVED lines=8> */
.L_x_3573:
[----:B------:R-:W-:Y:S02]  /*35700*/  SEL R175, R46, R88, P0 ;  /* 0x000000582eaf7207 */ /* 0x000fe40000000000 */
[----:B------:R-:W-:Y:S01]  /*35710*/  SEL R174, R88, R46, P0 ;  /* 0x0000002e58ae7207 */ /* 0x000fe20000000000 */
[----:B------:R-:W-:Y:S02]  /*35720*/  IMAD.MOV.U32 R13, RZ, RZ, R49 ;  /* 0x000000ffff0d7224 */ /* 0x000fe400078e0031 */
[----:B------:R-:W-:-:S07]  /*35730*/  IMAD.MOV.U32 R50, RZ, RZ, R14 ;  /* 0x000000ffff327224 */ /* 0x000fce00078e000e */
[----:B------:R-:W-:Y:S05]  /*35740*/  WARPSYNC.COLLECTIVE R15, `(.L_x_3574) ;  /* 0x000000000f087348 */ /* 0x000fea0003c00000 */
[----:B------:R0:W1:Y:S02]  /*35750*/  SHFL.IDX P6, R14, R13, R12, R11 ;  /* 0x0000000c0d0e7389 */ /* 0x00006400000c000b */
[----:B01----:R-:W-:Y:S01]  /*35760*/  ENDCOLLECTIVE ;  /* 0x000000000000791b */ /* 0x003fe20003800000 */
.L_x_3574:
[----:B------:R-:W-:Y:S01]  /*35770*/  IMAD.MOV.U32 R13, RZ, RZ, R100 ;  /* 0x000000ffff0d7224 */ /* 0x000fe200078e0064 */
[----:B------:R-:W-:Y:S01]  /*35780*/  MOV R12, R2 ;  /* 0x00000002000c7202 */ /* 0x000fe20000000f00 */
[----:B------:R-:W-:-:S07]  /*35790*/  IMAD.MOV.U32 R49, RZ, RZ, R14 ;  /* 0x000000ffff317224 */ /* 0x000fce00078e000e */
[----:B------:R-:W-:Y:S05]  /*357a0*/  WARPSYNC.COLLECTIVE R15, `(.L_x_3575) ;  /* 0x000000000f087348 */ /* 0x000fea0003c00000 */
[----:B------:R0:W1:Y:S02]  /*357b0*/  SHFL.IDX P6, R14, R13, R12, R11 ;  /* 0x0000000c0d0e7389 */ /* 0x00006400000c000b */
[----:B01----:R-:W-:Y:S01]  /*357c0*/  ENDCOLLECTIVE ;  /* 0x000000000000791b */ /* 0x003fe20003800000 */
.L_x_3575:
[----:B------:R-:W-:Y:S02]  /*357d0*/  IMAD.MOV.U32 R13, RZ, RZ, R96 ;  /* 0x000000ffff0d7224 */ /* 0x000fe400078e0060 */
[----:B------:R-:W-:-:S07]  /*357e0*/  IMAD.MOV.U32 R100, RZ, RZ, R14 ;  /* 0x000000ffff647224 */ /* 0x000fce00078e000e */
[----:B------:R-:W-:Y:S05]  /*357f0*/  WARPSYNC.COLLECTIVE R15, `(.L_x_3576) ;  /* 0x000000000f087348 */ /* 0x000fea0003c00000 */
[----:B------:R0:W1:Y:S02]  /*35800*/  SHFL.IDX P6, R14, R13, R12, R11 ;  /* 0x0000000c0d0e7389 */ /* 0x00006400000c000b */
[----:B01----:R-:W-:Y:S01]  /*35810*/  ENDCOLLECTIVE ;  /* 0x000000000000791b */ /* 0x003fe20003800000 */
.L_x_3576:
        /* <DEDUP_REMOVED lines=8> */
.L_x_3577:
[----:B------:R-:W-:Y:S02]  /*358a0*/  SEL R171, R49, R96, P0 ;  /* 0x0000006031ab7207 */ /* 0x000fe40000000000 */
[----:B------:R-:W-:Y:S01]  /*358b0*/  SEL R170, R96, R49, P0 ;  /* 0x0000003160aa7207 */ /* 0x000fe20000000000 */
[----:B------:R-:W-:Y:S02]  /*358c0*/  IMAD.MOV.U32 R13, RZ, RZ, R51 ;  /* 0x000000ffff0d7224 */ /* 0x000fe400078e0033 */
[----:B------:R-:W-:-:S07]  /*358d0*/  IMAD.MOV.U32 R53, RZ, RZ, R14 ;  /* 0x000000ffff357224 */ /* 0x000fce00078e000e */
[----:B------:R-:W-:Y:S05]  /*358e0*/  WARPSYNC.COLLECTIVE R15, `(.L_x_3578) ;  /* 0x000000000f087348 */ /* 0x000fea0003c00000 */
[----:B------:R0:W1:Y:S02]  /*358f0*/  SHFL.IDX P6, R14, R13, R12, R11 ;  /* 0x0000000c0d0e7389 */ /* 0x00006400000c000b */
[----:B01----:R-:W-:Y:S01]  /*35900*/  ENDCOLLECTIVE ;  /* 0x000000000000791b */ /* 0x003fe20003800000 */
.L_x_3578:
[----:B------:R-:W-:Y:S01]  /*35910*/  IMAD.MOV.U32 R13, RZ, RZ, R108 ;  /* 0x000000ffff0d7224 */ /* 0x000fe200078e006c */
[----:B------:R-:W-:Y:S01]  /*35920*/  MOV R12, R2 ;  /* 0x00000002000c7202 */ /* 0x000fe20000000f00 */
[----:B------:R-:W-:-:S07]  /*35930*/  IMAD.MOV.U32 R51, RZ, RZ, R14 ;  /* 0x000000ffff337224 */ /* 0x000fce00078e000e */
[----:B------:R-:W-:Y:S05]  /*35940*/  WARPSYNC.COLLECTIVE R15, `(.L_x_3579) ;  /* 0x000000000f087348 */ /* 0x000fea0003c00000 */
[----:B------:R0:W1:Y:S02]  /*35950*/  SHFL.IDX P6, R14, R13, R12, R11 ;  /* 0x0000000c0d0e7389 */ /* 0x00006400000c000b */
[----:B01----:R-:W-:Y:S01]  /*35960*/  ENDCOLLECTIVE ;  /* 0x000000000000791b */ /* 0x003fe20003800000 */
.L_x_3579:
[----:B------:R-:W-:Y:S02]  /*35970*/  IMAD.MOV.U32 R13, RZ, RZ, R104 ;  /* 0x000000ffff0d7224 */ /* 0x000fe400078e0068 */
[----:B------:R-:W-:-:S07]  /*35980*/  IMAD.MOV.U32 R108, RZ, RZ, R14 ;  /* 0x000000ffff6c7224 */ /* 0x000fce00078e000e */
[----:B------:R-:W-:Y:S05]  /*35990*/  WARPSYNC.COLLECTIVE R15, `(.L_x_3580) ;  /* 0x000000000f087348 */ /* 0x000fea0003c00000 */
[----:B------:R0:W1:Y:S02]  /*359a0*/  SHFL.IDX P6, R14, R13, R12, R11 ;  /* 0x0000000c0d0e7389 */ /* 0x00006400000c000b */
[----:B01----:R-:W-:Y:S01]  /*359b0*/  ENDCOLLECTIVE ;  /* 0x000000000000791b */ /* 0x003fe20003800000 */
.L_x_3580:
        /* <DEDUP_REMOVED lines=8> */
.L_x_3581:
[----:B------:R-:W-:Y:S02]  /*35a40*/  SEL R147, R51, R104, P0 ;  /* 0x0000006833937207 */ /* 0x000fe40000000000 */
[----:B------:R-:W-:Y:S01]  /*35a50*/  SEL R104, R104, R51, P0 ;  /* 0x0000003368687207 */ /* 0x000fe20000000000 */
[----:B------:R-:W-:Y:S02]  /*35a60*/  IMAD.MOV.U32 R13, RZ, RZ, R54 ;  /* 0x000000ffff0d7224 */ /* 0x000fe400078e0036 */
[----:B------:R-:W-:-:S07]  /*35a70*/  IMAD.MOV.U32 R55, RZ, RZ, R14 ;  /* 0x000000ffff377224 */ /* 0x000fce00078e000e */
[----:B------:R-:W-:Y:S05]  /*35a80*/  WARPSYNC.COLLECTIVE R15, `(.L_x_3582) ;  /* 0x000000000f087348 */ /* 0x000fea0003c00000 */
[----:B------:R0:W1:Y:S02]  /*35a90*/  SHFL.IDX P6, R14, R13, R12, R11 ;  /* 0x0000000c0d0e7389 */ /* 0x00006400000c000b */
[----:B01----:R-:W-:Y:S01]  /*35aa0*/  ENDCOLLECTIVE ;  /* 0x000000000000791b */ /* 0x003fe20003800000 */
.L_x_3582:
[----:B------:R-:W-:Y:S01]  /*35ab0*/  IMAD.MOV.U32 R13, RZ, RZ, R116 ;  /* 0x000000ffff0d7224 */ /* 0x000fe200078e0074 */
[----:B------:R-:W-:Y:S01]  /*35ac0*/  MOV R12, R2 ;  /* 0x00000002000c7202 */ /* 0x000fe20000000f00 */
[----:B------:R-:W-:-:S07]  /*35ad0*/  IMAD.MOV.U32 R54, RZ, RZ, R14 ;  /* 0x000000ffff367224 */ /* 0x000fce00078e000e */
[----:B------:R-:W-:Y:S05]  /*35ae0*/  WARPSYNC.COLLECTIVE R15, `(.L_x_3583) ;  /* 0x000000000f087348 */ /* 0x000fea0003c00000 */
[----:B------:R0:W1:Y:S02]  /*35af0*/  SHFL.IDX P6, R14, R13, R12, R11 ;  /* 0x0000000c0d0e7389 */ /* 0x00006400000c000b */
[----:B01----:R-:W-:Y:S01]  /*35b00*/  ENDCOLLECTIVE ;  /* 0x000000000000791b */ /* 0x003fe20003800000 */
.L_x_3583:
[----:B------:R-:W-:Y:S02]  /*35b10*/  IMAD.MOV.U32 R13, RZ, RZ, R112 ;  /* 0x000000ffff0d7224 */ /* 0x000fe400078e0070 */
[----:B------:R-:W-:-:S07]  /*35b20*/  IMAD.MOV.U32 R116, RZ, RZ, R14 ;  /* 0x000000ffff747224 */ /* 0x000fce00078e000e */
[----:B------:R-:W-:Y:S05]  /*35b30*/  WARPSYNC.COLLECTIVE R15, `(.L_x_3584) ;  /* 0x000000000f087348 */ /* 0x000fea0003c00000 */
[----:B------:R0:W1:Y:S02]  /*35b40*/  SHFL.IDX P6, R14, R13, R12, R11 ;  /* 0x0000000c0d0e7389 */ /* 0x00006400000c000b */
[----:B01----:R-:W-:Y:S01]  /*35b50*/  ENDCOLLECTIVE ;  /* 0x000000000000791b */ /* 0x003fe20003800000 */
.L_x_3584:
        /* <DEDUP_REMOVED lines=8> */
.L_x_3585:
[----:B------:R-:W-:Y:S02]  /*35be0*/  SEL R3, R54, R112, P0 ;  /* 0x0000007036037207 */ /* 0x000fe40000000000 */
[----:B------:R-:W-:Y:S01]  /*35bf0*/  SEL R54, R112, R54, P0 ;  /* 0x0000003670367207 */ /* 0x000fe20000000000 */
[----:B------:R-:W-:Y:S02]  /*35c00*/  IMAD.MOV.U32 R13, RZ, RZ, R56 ;  /* 0x000000ffff0d7224 */ /* 0x000fe400078e0038 */
[----:B------:R-:W-:-:S07]  /*35c10*/  IMAD.MOV.U32 R57, RZ, RZ, R14 ;  /* 0x000000ffff397224 */ /* 0x000fce00078e000e */
[----:B------:R-:W-:Y:S05]  /*35c20*/  WARPSYNC.COLLECTIVE R15, `(.L_x_3586) ;  /* 0x000000000f087348 */ /* 0x000fea0003c00000 */
[----:B------:R0:W1:Y:S02]  /*35c30*/  SHFL.IDX P6, R14, R13, R12, R11 ;  /* 0x0000000c0d0e7389 */ /* 0x00006400000c000b */
[----:B01----:R-:W-:Y:S01]  /*35c40*/  ENDCOLLECTIVE ;  /* 0x000000000000791b */ /* 0x003fe20003800000 */
.L_x_3586:
[----:B------:R-:W-:Y:S01]  /*35c50*/  IMAD.MOV.U32 R13, RZ, RZ, R124 ;  /* 0x000000ffff0d7224 */ /* 0x000fe200078e007c */
[----:B------:R-:W-:Y:S01]  /*35c60*/  MOV R12, R2 ;  /* 0x00000002000c7202 */ /* 0x000fe20000000f00 */
[----:B------:R-:W-:-:S07]  /*35c70*/  IMAD.MOV.U32 R56, RZ, RZ, R14 ;  /* 0x000000ffff387224 */ /* 0x000fce00078e000e */
[----:B------:R-:W-:Y:S05]  /*35c80*/  WARPSYNC.COLLECTIVE R15, `(.L_x_3587) ;  /* 0x000000000f087348 */ /* 0x000fea0003c00000 */
[----:B------:R0:W1:Y:S02]  /*35c90*/  SHFL.IDX P6, R14, R13, R12, R11 ;  /* 0x0000000c0d0e7389 */ /* 0x00006400000c000b */
[----:B01----:R-:W-:Y:S01]  /*35ca0*/  ENDCOLLECTIVE ;  /* 0x000000000000791b */ /* 0x003fe20003800000 */
.L_x_3587:
[----:B------:R-:W-:Y:S02]  /*35cb0*/  IMAD.MOV.U32 R13, RZ, RZ, R120 ;  /* 0x000000ffff0d7224 */ /* 0x000fe400078e0078 */
[----:B------:R-:W-:-:S07]  /*35cc0*/  IMAD.MOV.U32 R124, RZ, RZ, R14 ;  /* 0x000000ffff7c7224 */ /* 0x000fce00078e000e */
[----:B------:R-:W-:Y:S05]  /*35cd0*/  WARPSYNC.COLLECTIVE R15, `(.L_x_3588) ;  /* 0x000000000f087348 */ /* 0x000fea0003c00000 */
[----:B------:R0:W1:Y:S02]  /*35ce0*/  SHFL.IDX P6, R14, R13, R12, R11 ;  /* 0x0000000c0d0e7389 */ /* 0x00006400000c000b */
[----:B01----:R-:W-:Y:S01]  /*35cf0*/  ENDCOLLECTIVE ;  /* 0x000000000000791b */ /* 0x003fe20003800000 */
.L_x_3588:
        /* <DEDUP_REMOVED lines=8> */
.L_x_3589:
[----:B------:R-:W-:Y:S02]  /*35d80*/  SEL R5, R56, R120, P0 ;  /* 0x0000007838057207 */ /* 0x000fe40000000000 */
[----:B------:R-:W-:Y:S01]  /*35d90*/  SEL R56, R120, R56, P0 ;  /* 0x0000003878387207 */ /* 0x000fe20000000000 */
[----:B------:R-:W-:Y:S02]  /*35da0*/  IMAD.MOV.U32 R13, RZ, RZ, R61 ;  /* 0x000000ffff0d7224 */ /* 0x000fe400078e003d */
[----:B------:R-:W-:-:S07]  /*35db0*/  IMAD.MOV.U32 R64, RZ, RZ, R14 ;  /* 0x000000ffff407224 */ /* 0x000fce00078e000e */
[----:B------:R-:W-:Y:S05]  /*35dc0*/  WARPSYNC.COLLECTIVE R15, `(.L_x_3590) ;  /* 0x000000000f087348 */ /* 0x000fea0003c00000 */
[----:B------:R0:W1:Y:S02]  /*35dd0*/  SHFL.IDX P6, R14, R13, R12, R11 ;  /* 0x0000000c0d0e7389 */ /* 0x00006400000c000b */
[----:B01----:R-:W-:Y:S01]  /*35de0*/  ENDCOLLECTIVE ;  /* 0x000000000000791b */ /* 0x003fe20003800000 */
.L_x_3590:
[----:B------:R-:W-:Y:S01]  /*35df0*/  IMAD.MOV.U32 R13, RZ, RZ, R132 ;  /* 0x000000ffff0d7224 */ /* 0x000fe200078e0084 */
[----:B------:R-:W-:Y:S01]  /*35e00*/  MOV R12, R2 ;  /* 0x00000002000c7202 */ /* 0x000fe20000000f00 */
[----:B------:R-:W-:-:S07]  /*35e10*/  IMAD.MOV.U32 R61, RZ, RZ, R14 ;  /* 0x000000ffff3d7224 */ /* 0x000fce00078e000e */
[----:B------:R-:W-:Y:S05]  /*35e20*/  WARPSYNC.COLLECTIVE R15, `(.L_x_3591) ;  /* 0x000000000f087348 */ /* 0x000fea0003c00000 */
[----:B------:R0:W1:Y:S02]  /*35e30*/  SHFL.IDX P6, R14, R13, R12, R11 ;  /* 0x0000000c0d0e7389 */ /* 0x00006400000c000b */
[----:B01----:R-:W-:Y:S01]  /*35e40*/  ENDCOLLECTIVE ;  /* 0x000000000000791b */ /* 0x003fe20003800000 */
.L_x_3591:
[----:B------:R-:W-:Y:S02]  /*35e50*/  IMAD.MOV.U32 R13, RZ, RZ, R128 ;  /* 0x000000ffff0d7224 */ /* 0x000fe400078e0080 */
[----:B------:R-:W-:-:S07]  /*35e60*/  IMAD.MOV.U32 R132, RZ, RZ, R14 ;  /* 0x000000ffff847224 */ /* 0x000fce00078e000e */
[----:B------:R-:W-:Y:S05]  /*35e70*/  WARPSYNC.COLLECTIVE R15, `(.L_x_3592) ;  /* 0x000000000f087348 */ /* 0x000fea0003c00000 */
[----:B------:R0:W1:Y:S02]  /*35e80*/  SHFL.IDX P6, R14, R13, R12, R11 ;  /* 0x0000000c0d0e7389 */ /* 0x00006400000c000b */
[----:B01----:R-:W-:Y:S01]  /*35e90*/  ENDCOLLECTIVE ;  /* 0x000000000000791b */ /* 0x003fe20003800000 */
.L_x_3592:
        /* <DEDUP_REMOVED lines=8> */
.L_x_3593:
[----:B------:R-:W-:Y:S02]  /*35f20*/  SEL R7, R61, R128, P0 ;  /* 0x000000803d077207 */ /* 0x000fe40000000000 */
[----:B------:R-:W-:Y:S01]  /*35f30*/  SEL R61, R128, R61, P0 ;  /* 0x0000003d803d7207 */ /* 0x000fe20000000000 */
[----:B------:R-:W-:Y:S02]  /*35f40*/  IMAD.MOV.U32 R13, RZ, RZ, R69 ;  /* 0x000000ffff0d7224 */ /* 0x000fe400078e0045 */
[----:B------:R-:W-:-:S07]  /*35f50*/  IMAD.MOV.U32 R72, RZ, RZ, R14 ;  /* 0x000000ffff487224 */ /* 0x000fce00078e000e */
[----:B------:R-:W-:Y:S05]  /*35f60*/  WARPSYNC.COLLECTIVE R15, `(.L_x_3594) ;  /* 0x000000000f087348 */ /* 0x000fea0003c00000 */
[----:B------:R0:W1:Y:S02]  /*35f70*/  SHFL.IDX P6, R14, R13, R12, R11 ;  /* 0x0000000c0d0e7389 */ /* 0x00006400000c000b */
[----:B01----:R-:W-:Y:S01]  /*35f80*/  ENDCOLLECTIVE ;  /* 0x000000000000791b */ /* 0x003fe20003800000 */
.L_x_3594:
[----:B------:R-:W-:Y:S01]  /*35f90*/  IMAD.MOV.U32 R13, RZ, RZ, R140 ;  /* 0x000000ffff0d7224 */ /* 0x000fe200078e008c */
[----:B------:R-:W-:Y:S01]  /*35fa0*/  MOV R12, R2 ;  /* 0x00000002000c7202 */ /* 0x000fe20000000f00 */
[----:B------:R-:W-:-:S07]  /*35fb0*/  IMAD.MOV.U32 R69, RZ, RZ, R14 ;  /* 0x000000ffff457224 */ /* 0x000fce00078e000e */
[----:B------:R-:W-:Y:S05]  /*35fc0*/  WARPSYNC.COLLECTIVE R15, `(.L_x_3595) ;  /* 0x000000000f087348 */ /* 0x000fea0003c00000 */
[----:B------:R0:W1:Y:S02]  /*35fd0*/  SHFL.IDX P6, R14, R13, R12, R11 ;  /* 0x0000000c0d0e7389 */ /* 0x00006400000c000b */
[----:B01----:R-:W-:Y:S01]  /*35fe0*/  ENDCOLLECTIVE ;  /* 0x000000000000791b */ /* 0x003fe20003800000 */
.L_x_3595:
[----:B------:R-:W-:Y:S02]  /*35ff0*/  IMAD.MOV.U32 R13, RZ, RZ, R136 ;  /* 0x000000ffff0d7224 */ /* 0x000fe400078e0088 */
[----:B------:R-:W-:-:S07]  /*36000*/  IMAD.MOV.U32 R140, RZ, RZ, R14 ;  /* 0x000000ffff8c7224 */ /* 0x000fce00078e000e */
[----:B------:R-:W-:Y:S05]  /*36010*/  WARPSYNC.COLLECTIVE R15, `(.L_x_3596) ;  /* 0x000000000f087348 */ /* 0x000fea0003c00000 */
[----:B------:R0:W1:Y:S02]  /*36020*/  SHFL.IDX P6, R14, R13, R12, R11 ;  /* 0x0000000c0d0e7389 */ /* 0x00006400000c000b */
[----:B01----:R-:W-:Y:S01]  /*36030*/  ENDCOLLECTIVE ;  /* 0x000000000000791b */ /* 0x003fe20003800000 */
.L_x_3596:
        /* <DEDUP_REMOVED lines=8> */
.L_x_3597:
[----:B------:R-:W-:Y:S02]  /*360c0*/  SEL R9, R69, R136, P0 ;  /* 0x0000008845097207 */ /* 0x000fe40000000000 */
[----:B------:R-:W-:Y:S01]  /*360d0*/  SEL R69, R136, R69, P0 ;  /* 0x0000004588457207 */ /* 0x000fe20000000000 */
[----:B------:R-:W-:Y:S02]  /*360e0*/  IMAD.MOV.U32 R13, RZ, RZ, R73 ;  /* 0x000000ffff0d7224 */ /* 0x000fe400078e0049 */
[----:B------:R-:W-:-:S07]  /*360f0*/  IMAD.MOV.U32 R77, RZ, RZ, R14 ;  /* 0x000000ffff4d7224 */ /* 0x000fce00078e000e */
[----:B------:R-:W-:Y:S05]  /*36100*/  WARPSYNC.COLLECTIVE R15, `(.L_x_3598) ;  /* 0x000000000f087348 */ /* 0x000fea0003c00000 */
[----:B------:R0:W1:Y:S02]  /*36110*/  SHFL.IDX P6, R14, R13, R12, R11 ;  /* 0x0000000c0d0e7389 */ /* 0x00006400000c000b */
[----:B01----:R-:W-:Y:S01]  /*36120*/  ENDCOLLECTIVE ;  /* 0x000000000000791b */ /* 0x003fe20003800000 */
.L_x_3598:
[----:B------:R-:W-:Y:S01]  /*36130*/  IMAD.MOV.U32 R13, RZ, RZ, R148 ;  /* 0x000000ffff0d7224 */ /* 0x000fe200078e0094 */
[----:B------:R-:W-:Y:S01]  /*36140*/  MOV R12, R2 ;  /* 0x00000002000c7202 */ /* 0x000fe20000000f00 */
[----:B------:R-:W-:-:S07]  /*36150*/  IMAD.MOV.U32 R73, RZ, RZ, R14 ;  /* 0x000000ffff497224 */ /* 0x000fce00078e000e */
[----:B------:R-:W-:Y:S05]  /*36160*/  WARPSYNC.COLLECTIVE R15, `(.L_x_3599) ;  /* 0x000000000f087348 */ /* 0x000fea0003c00000 */
[----:B------:R0:W1:Y:S02]  /*36170*/  SHFL.IDX P6, R14, R13, R12, R11 ;  /* 0x0000000c0d0e7389 */ /* 0x00006400000c000b */
[----:B01----:R-:W-:Y:S01]  /*36180*/  ENDCOLLECTIVE ;  /* 0x000000000000791b */ /* 0x003fe20003800000 */
.L_x_3599:
[----:B------:R-:W-:Y:S02]  /*36190*/  IMAD.MOV.U32 R13, RZ, RZ, R144 ;  /* 0x000000ffff0d7224 */ /* 0x000fe400078e0090 */
[----:B------:R-:W-:-:S07]  /*361a0*/  IMAD.MOV.U32 R148, RZ, RZ, R14 ;  /* 0x000000ffff947224 */ /* 0x000fce00078e000e */
[----:B------:R-:W-:Y:S05]  /*361b0*/  WARPSYNC.COLLECTIVE R15, `(.L_x_3600) ;  /* 0x000000000f087348 */ /* 0x000fea0003c00000 */
[----:B------:R0:W1:Y:S02]  /*361c0*/  SHFL.IDX P6, R14, R13, R12, R11 ;  /* 0x0000000c0d0e7389 */ /* 0x00006400000c000b */
[----:B01----:R-:W-:Y:S01]  /*361d0*/  ENDCOLLECTIVE ;  /* 0x000000000000791b */ /* 0x003fe20003800000 */
.L_x_3600:
        /* <DEDUP_REMOVED lines=8> */
.L_x_3601:
[----:B------:R-:W-:Y:S02]  /*36260*/  SEL R20, R73, R144, P0 ;  /* 0x0000009049147207 */ /* 0x000fe40000000000 */
[----:B------:R-:W-:Y:S01]  /*36270*/  SEL R73, R144, R73, P0 ;  /* 0x0000004990497207 */ /* 0x000fe20000000000 */
[----:B------:R-:W-:Y:S02]  /*36280*/  IMAD.MOV.U32 R13, RZ, RZ, R81 ;  /* 0x000000ffff0d7224 */ /* 0x000fe400078e0051 */
[----:B------:R-:W-:-:S07]  /*36290*/  IMAD.MOV.U32 R65, RZ, RZ, R14 ;  /* 0x000000ffff417224 */ /* 0x000fce00078e000e */
[----:B------:R-:W-:Y:S05]  /*362a0*/  WARPSYNC.COLLECTIVE R15, `(.L_x_3602) ;  /* 0x000000000f087348 */ /* 0x000fea0003c00000 */
[----:B------:R0:W1:Y:S02]  /*362b0*/  SHFL.IDX P6, R14, R13, R12, R11 ;  /* 0x0000000c0d0e7389 */ /* 0x00006400000c000b */
[----:B01----:R-:W-:Y:S01]  /*362c0*/  ENDCOLLECTIVE ;  /* 0x000000000000791b */ /* 0x003fe20003800000 */
.L_x_3602:
[----:B------:R-:W-:Y:S01]  /*362d0*/  IMAD.MOV.U32 R13, RZ, RZ, R146 ;  /* 0x000000ffff0d7224 */ /* 0x000fe200078e0092 */
[----:B------:R-:W-:Y:S01]  /*362e0*/  MOV R12, R2 ;  /* 0x00000002000c7202 */ /* 0x000fe20000000f00 */
[----:B------:R-:W-:-:S07]  /*362f0*/  IMAD.MOV.U32 R81, RZ, RZ, R14 ;  /* 0x000000ffff517224 */ /* 0x000fce00078e000e */
[----:B------:R-:W-:Y:S05]  /*36300*/  WARPSYNC.COLLECTIVE R15, `(.L_x_3603) ;  /* 0x000000000f087348 */ /* 0x000fea0003c00000 */
[----:B------:R0:W1:Y:S02]  /*36310*/  SHFL.IDX P6, R14, R13, R12, R11 ;  /* 0x0000000c0d0e7389 */ /* 0x00006400000c000b */
[----:B01----:R-:W-:Y:S01]  /*36320*/  ENDCOLLECTIVE ;  /* 0x000000000000791b */ /* 0x003fe20003800000 */
.L_x_3603:
[----:B------:R-:W-:Y:S02]  /*36330*/  IMAD.MOV.U32 R13, RZ, RZ, R159 ;  /* 0x000000ffff0d7224 */ /* 0x000fe400078e009f */
[----:B------:R-:W-:-:S07]  /*36340*/  IMAD.MOV.U32 R146, RZ, RZ, R14 ;  /* 0x000000ffff927224 */ /* 0x000fce00078e000e */
[----:B------:R-:W-:Y:S05]  /*36350*/  WARPSYNC.COLLECTIVE R15, `(.L_x_3604) ;  /* 0x000000000f087348 */ /* 0x000fea0003c00000 */
[----:B------:R0:W1:Y:S02]  /*36360*/  SHFL.IDX P6, R14, R13, R12, R11 ;  /* 0x0000000c0d0e7389 */ /* 0x00006400000c000b */
[----:B01----:R-:W-:Y:S01]  /*36370*/  ENDCOLLECTIVE ;  /* 0x000000000000791b */ /* 0x003fe20003800000 */
.L_x_3604:
        /* <DEDUP_REMOVED lines=8> */
.L_x_3605:
[----:B------:R-:W-:Y:S02]  /*36400*/  SEL R24, R81, R159, P0 ;  /* 0x0000009f51187207 */ /* 0x000fe40000000000 */
[----:B------:R-:W-:Y:S01]  /*36410*/  SEL R81, R159, R81, P0 ;  /* 0x000000519f517207 */ /* 0x000fe20000000000 */
[----:B------:R-:W-:Y:S02]  /*36420*/  IMAD.MOV.U32 R13, RZ, RZ, R109 ;  /* 0x000000ffff0d7224 */ /* 0x000fe400078e006d */
[----:B------:R-:W-:-:S07]  /*36430*/  IMAD.MOV.U32 R85, RZ, RZ, R14 ;  /* 0x000000ffff557224 */ /* 0x000fce00078e000e */
[----:B------:R-:W-:Y:S05]  /*36440*/  WARPSYNC.COLLECTIVE R15, `(.L_x_3606) ;  /* 0x000000000f087348 */ /* 0x000fea0003c00000 */
[----:B------:R0:W1:Y:S02]  /*36450*/  SHFL.IDX P6, R14, R13, R12, R11 ;  /* 0x0000000c0d0e7389 */ /* 0x00006400000c000b */
[----:B01----:R-:W-:Y:S01]  /*36460*/  ENDCOLLECTIVE ;  /* 0x000000000000791b */ /* 0x003fe20003800000 */
.L_x_3606:
[----:B------:R-:W-:Y:S01]  /*36470*/  IMAD.MOV.U32 R13, RZ, RZ, R154 ;  /* 0x000000ffff0d7224 */ /* 0x000fe200078e009a */
[----:B------:R-:W-:Y:S01]  /*36480*/  MOV R12, R2 ;  /* 0x00000002000c7202 */ /* 0x000fe20000000f00 */
[----:B------:R-:W-:-:S07]  /*36490*/  IMAD.MOV.U32 R40, RZ, RZ, R14 ;  /* 0x000000ffff287224 */ /* 0x000fce00078e000e */
[----:B------:R-:W-:Y:S05]  /*364a0*/  WARPSYNC.COLLECTIVE R15, `(.L_x_3607) ;  /* 0x000000000f087348 */ /* 0x000fea0003c00000 */
[----:B------:R0:W1:Y:S02]  /*364b0*/  SHFL.IDX P6, R14, R13, R12, R11 ;  /* 0x0000000c0d0e7389 */ /* 0x00006400000c000b */
[----:B01----:R-:W-:Y:S01]  /*364c0*/  ENDCOLLECTIVE ;  /* 0x000000000000791b */ /* 0x003fe20003800000 */
.L_x_3607:
[----:B------:R-:W-:Y:S02]  /*364d0*/  IMAD.MOV.U32 R13, RZ, RZ, R153 ;  /* 0x000000ffff0d7224 */ /* 0x000fe400078e0099 */
[----:B------:R-:W-:-:S07]  /*364e0*/  IMAD.MOV.U32 R154, RZ, RZ, R14 ;  /* 0x000000ffff9a7224 */ /* 0x000fce00078e000e */
[----:B------:R-:W-:Y:S05]  /*364f0*/  WARPSYNC.COLLECTIVE R15, `(.L_x_3608) ;  /* 0x000000000f087348 */ /* 0x000fea0003c00000 */
[----:B------:R0:W1:Y:S02]  /*36500*/  SHFL.IDX P6, R14, R13, R12, R11 ;  /* 0x0000000c0d0e7389 */ /* 0x00006400000c000b */
[----:B01----:R-:W-:Y:S01]  /*36510*/  ENDCOLLECTIVE ;  /* 0x000000000000791b */ /* 0x003fe20003800000 */
.L_x_3608:
        /* <DEDUP_REMOVED lines=8> */
.L_x_3609:
[----:B------:R-:W-:Y:S02]  /*365a0*/  SEL R26, R40, R44, P0 ;  /* 0x0000002c281a7207 */ /* 0x000fe40000000000 */
[----:B------:R-:W-:Y:S01]  /*365b0*/  SEL R44, R44, R40, P0 ;  /* 0x000000282c2c7207 */ /* 0x000fe20000000000 */
[----:B------:R-:W-:Y:S02]  /*365c0*/  IMAD.MOV.U32 R13, RZ, RZ, R89 ;  /* 0x000000ffff0d7224 */ /* 0x000fe400078e0059 */
[----:B------:R-:W-:-:S07]  /*365d0*/  IMAD.MOV.U32 R93, RZ, RZ, R14 ;  /* 0x000000ffff5d7224 */ /* 0x000fce00078e000e */
[----:B------:R-:W-:Y:S05]  /*365e0*/  WARPSYNC.COLLECTIVE R15, `(.L_x_3610) ;  /* 0x000000000f087348 */ /* 0x000fea0003c00000 */
[----:B------:R0:W1:Y:S02]  /*365f0*/  SHFL.IDX P6, R14, R13, R12, R11 ;  /* 0x0000000c0d0e7389 */ /* 0x00006400000c000b */
[----:B01----:R-:W-:Y:S01]  /*36600*/  ENDCOLLECTIVE ;  /* 0x000000000000791b */ /* 0x003fe20003800000 */
.L_x_3610:
[----:B------:R-:W-:Y:S01]  /*36610*/  IMAD.MOV.U32 R13, RZ, RZ, R156 ;  /* 0x000000ffff0d7224 */ /* 0x000fe200078e009c */
[----:B------:R-:W-:Y:S01]  /*36620*/  MOV R12, R2 ;  /* 0x00000002000c7202 */ /* 0x000fe20000000f00 */
[----:B------:R-:W-:-:S07]  /*36630*/  IMAD.MOV.U32 R109, RZ, RZ, R14 ;  /* 0x000000ffff6d7224 */ /* 0x000fce00078e000e */
[----:B------:R-:W-:Y:S05]  /*36640*/  WARPSYNC.COLLECTIVE R15, `(.L_x_3611) ;  /* 0x000000000f087348 */ /* 0x000fea0003c00000 */
[----:B------:R0:W1:Y:S02]  /*36650*/  SHFL.IDX P6, R14, R13, R12, R11 ;  /* 0x0000000c0d0e7389 */ /* 0x00006400000c000b */
[----:B01----:R-:W-:Y:S01]  /*36660*/  ENDCOLLECTIVE ;  /* 0x000000000000791b */ /* 0x003fe20003800000 */
.L_x_3611:
[----:B------:R-:W-:Y:S02]  /*36670*/  IMAD.MOV.U32 R13, RZ, RZ, R155 ;  /* 0x000000ffff0d7224 */ /* 0x000fe400078e009b */
[----:B------:R-:W-:-:S07]  /*36680*/  IMAD.MOV.U32 R156, RZ, RZ, R14 ;  /* 0x000000ffff9c7224 */ /* 0x000fce00078e000e */
[----:B------:R-:W-:Y:S05]  /*36690*/  WARPSYNC.COLLECTIVE R15, `(.L_x_3612) ;  /* 0x000000000f087348 */ /* 0x000fea0003c00000 */
[----:B------:R0:W1:Y:S02]  /*366a0*/  SHFL.IDX P6, R14, R13, R12, R11 ;  /* 0x0000000c0d0e7389 */ /* 0x00006400000c000b */
[----:B01----:R-:W-:Y:S01]  /*366b0*/  ENDCOLLECTIVE ;  /* 0x000000000000791b */ /* 0x003fe20003800000 */
.L_x_3612:
        /* <DEDUP_REMOVED lines=8> */
.L_x_3613:
[----:B------:R-:W-:Y:S02]  /*36740*/  SEL R32, R109, R89, P0 ;  /* 0x000000596d207207 */ /* 0x000fe40000000000 */
[----:B------:R-:W-:Y:S01]  /*36750*/  SEL R89, R89, R109, P0 ;  /* 0x0000006d59597207 */ /* 0x000fe20000000000 */
[----:B------:R-:W-:Y:S02]  /*36760*/  IMAD.MOV.U32 R13, RZ, RZ, R97 ;  /* 0x000000ffff0d7224 */ /* 0x000fe400078e0061 */
[----:B------:R-:W-:-:S07]  /*36770*/  IMAD.MOV.U32 R101, RZ, RZ, R14 ;  /* 0x000000ffff657224 */ /* 0x000fce00078e000e */
[----:B------:R-:W-:Y:S05]  /*36780*/  WARPSYNC.COLLECTIVE R15, `(.L_x_3614) ;  /* 0x000000000f087348 */ /* 0x000fea0003c00000 */
[----:B------:R0:W1:Y:S02]  /*36790*/  SHFL.IDX P6, R14, R13, R12, R11 ;  /* 0x0000000c0d0e7389 */ /* 0x00006400000c000b */
[----:B01----:R-:W-:Y:S01]  /*367a0*/  ENDCOLLECTIVE ;  /* 0x000000000000791b */ /* 0x003fe20003800000 */
.L_x_3614:
[----:B------:R-:W-:Y:S01]  /*367b0*/  IMAD.MOV.U32 R13, RZ, RZ, R158 ;  /* 0x000000ffff0d7224 */ /* 0x000fe200078e009e */
[----:B------:R-:W-:Y:S01]  /*367c0*/  MOV R12, R2 ;  /* 0x00000002000c7202 */ /* 0x000fe20000000f00 */
[----:B------:R-:W-:-:S07]  /*367d0*/  IMAD.MOV.U32 R97, RZ, RZ, R14 ;  /* 0x000000ffff617224 */ /* 0x000fce00078e000e */
[----:B------:R-:W-:Y:S05]  /*367e0*/  WARPSYNC.COLLECTIVE R15, `(.L_x_3615) ;  /* 0x000000000f087348 */ /* 0x000fea0003c00000 */
[----:B------:R0:W1:Y:S02]  /*367f0*/  SHFL.IDX P6, R14, R13, R12, R11 ;  /* 0x0000000c0d0e7389 */ /* 0x00006400000c000b */
[----:B01----:R-:W-:Y:S01]  /*36800*/  ENDCOLLECTIVE ;  /* 0x000000000000791b */ /* 0x003fe20003800000 */
.L_x_3615:
[----:B------:R-:W-:Y:S02]  /*36810*/  IMAD.MOV.U32 R13, RZ, RZ, R157 ;  /* 0x000000ffff0d7224 */ /* 0x000fe400078e009d */
[----:B------:R-:W-:-:S07]  /*36820*/  IMAD.MOV.U32 R158, RZ, RZ, R14 ;  /* 0x000000ffff9e7224 */ /* 0x000fce00078e000e */
[----:B------:R-:W-:Y:S05]  /*36830*/  WARPSYNC.COLLECTIVE R15, `(.L_x_3616) ;  /* 0x000000000f087348 */ /* 0x000fea0003c00000 */
[----:B------:R0:W1:Y:S02]  /*36840*/  SHFL.IDX P6, R14, R13, R12, R11 ;  /* 0x0000000c0d0e7389 */ /* 0x00006400000c000b */
[----:B01----:R-:W-:Y:S01]  /*36850*/  ENDCOLLECTIVE ;  /* 0x000000000000791b */ /* 0x003fe20003800000 */
.L_x_3616:
        /* <DEDUP_REMOVED lines=8> */
.L_x_3617:
[----:B------:R-:W-:Y:S02]  /*368e0*/  SEL R37, R97, R157, P0 ;  /* 0x0000009d61257207 */ /* 0x000fe40000000000 */
[----:B------:R-:W-:Y:S01]  /*368f0*/  SEL R97, R157, R97, P0 ;  /* 0x000000619d617207 */ /* 0x000fe20000000000 */
[----:B------:R-:W-:Y:S02]  /*36900*/  IMAD.MOV.U32 R13, RZ, RZ, R105 ;  /* 0x000000ffff0d7224 */ /* 0x000fe400078e0069 */
[----:B------:R-:W-:-:S07]  /*36910*/  IMAD.MOV.U32 R58, RZ, RZ, R14 ;  /* 0x000000ffff3a7224 */ /* 0x000fce00078e000e */
[----:B------:R-:W-:Y:S05]  /*36920*/  WARPSYNC.COLLECTIVE R15, `(.L_x_3618) ;  /* 0x000000000f087348 */ /* 0x000fea0003c00000 */
[----:B------:R0:W1:Y:S02]  /*36930*/  SHFL.IDX P6, R14, R13, R12, R11 ;  /* 0x0000000c0d0e7389 */ /* 0x00006400000c000b */
[----:B01----:R-:W-:Y:S01]  /*36940*/  ENDCOLLECTIVE ;  /* 0x000000000000791b */ /* 0x003fe20003800000 */
.L_x_3618:
[----:B------:R-:W-:Y:S01]  /*36950*/  IMAD.MOV.U32 R13, RZ, RZ, R62 ;  /* 0x000000ffff0d7224 */ /* 0x000fe200078e003e */
[----:B------:R-:W-:Y:S01]  /*36960*/  MOV R12, R2 ;  /* 0x00000002000c7202 */ /* 0x000fe20000000f00 */
[----:B------:R-:W-:-:S07]  /*36970*/  IMAD.MOV.U32 R105, RZ, RZ, R14 ;  /* 0x000000ffff697224 */ /* 0x000fce00078e000e */
[----:B------:R-:W-:Y:S05]  /*36980*/  WARPSYNC.COLLECTIVE R15, `(.L_x_3619) ;  /* 0x000000000f087348 */ /* 0x000fea0003c00000 */
[----:B------:R0:W1:Y:S02]  /*36990*/  SHFL.IDX P6, R14, R13, R12, R11 ;  /* 0x0000000c0d0e7389 */ /* 0x00006400000c000b */
[----:B01----:R-:W-:Y:S01]  /*369a0*/  ENDCOLLECTIVE ;  /* 0x000000000000791b */ /* 0x003fe20003800000 */
.L_x_3619:
[----:B------:R-:W-:Y:S02]  /*369b0*/  IMAD.MOV.U32 R13, RZ, RZ, R59 ;  /* 0x000000ffff0d7224 */ /* 0x000fe400078e003b */
[----:B------:R-:W-:-:S07]  /*369c0*/  IMAD.MOV.U32 R62, RZ, RZ, R14 ;  /* 0x000000ffff3e7224 */ /* 0x000fce00078e000e */
[----:B------:R-:W-:Y:S05]  /*369d0*/  WARPSYNC.COLLECTIVE R15, `(.L_x_3620) ;  /* 0x000000000f087348 */ /* 0x000fea0003c00000 */
[----:B------:R0:W1:Y:S02]  /*369e0*/  SHFL.IDX P6, R14, R13, R12, R11 ;  /* 0x0000000c0d0e7389 */ /* 0x00006400000c000b */
[----:B01----:R-:W-:Y:S01]  /*369f0*/  ENDCOLLECTIVE ;  /* 0x000000000000791b */ /* 0x003fe20003800000 */
.L_x_3620:
        /* <DEDUP_REMOVED lines=8> */
.L_x_3621:
[----:B------:R-:W-:Y:S02]  /*36a80*/  SEL R46, R105, R59, P0 ;  /* 0x0000003b692e7207 */ /* 0x000fe40000000000 */
[----:B------:R-:W-:Y:S01]  /*36a90*/  SEL R59, R59, R105, P0 ;  /* 0x000000693b3b7207 */ /* 0x000fe20000000000 */
[----:B------:R-:W-:Y:S02]  /*36aa0*/  IMAD.MOV.U32 R13, RZ, RZ, R117 ;  /* 0x000000ffff0d7224 */ /* 0x000fe400078e0075 */
[----:B------:R-:W-:-:S07]  /*36ab0*/  IMAD.MOV.U32 R121, RZ, RZ, R14 ;  /* 0x000000ffff797224 */ /* 0x000fce00078e000e */
[----:B------:R-:W-:Y:S05]  /*36ac0*/  WARPSYNC.COLLECTIVE R15, `(.L_x_3622) ;  /* 0x000000000f087348 */ /* 0x000fea0003c00000 */
[----:B------:R0:W1:Y:S02]  /*36ad0*/  SHFL.IDX P6, R14, R13, R12, R11 ;  /* 0x0000000c0d0e7389 */ /* 0x00006400000c000b */
[----:B01----:R-:W-:Y:S01]  /*36ae0*/  ENDCOLLECTIVE ;  /* 0x000000000000791b */ /* 0x003fe20003800000 */
.L_x_3622:
[----:B------:R-:W-:Y:S01]  /*36af0*/  IMAD.MOV.U32 R13, RZ, RZ, R70 ;  /* 0x000000ffff0d7224 */ /* 0x000fe200078e0046 */
[----:B------:R-:W-:Y:S01]  /*36b00*/  MOV R12, R2 ;  /* 0x00000002000c7202 */ /* 0x000fe20000000f00 */
[----:B------:R-:W-:-:S07]  /*36b10*/  IMAD.MOV.U32 R117, RZ, RZ, R14 ;  /* 0x000000ffff757224 */ /* 0x000fce00078e000e */
[----:B------:R-:W-:Y:S05]  /*36b20*/  WARPSYNC.COLLECTIVE R15, `(.L_x_3623) ;  /* 0x000000000f087348 */ /* 0x000fea0003c00000 */
[----:B------:R0:W1:Y:S02]  /*36b30*/  SHFL.IDX P6, R14, R13, R12, R11 ;  /* 0x0000000c0d0e7389 */ /* 0x00006400000c000b */
[----:B01----:R-:W-:Y:S01]  /*36b40*/  ENDCOLLECTIVE ;  /* 0x000000000000791b */ /* 0x003fe20003800000 */
.L_x_3623:
[----:B------:R-:W-:Y:S02]  /*36b50*/  IMAD.MOV.U32 R13, RZ, RZ, R113 ;  /* 0x000000ffff0d7224 */ /* 0x000fe400078e0071 */
[----:B------:R-:W-:-:S07]  /*36b60*/  IMAD.MOV.U32 R70, RZ, RZ, R14 ;  /* 0x000000ffff467224 */ /* 0x000fce00078e000e */
[----:B------:R-:W-:Y:S05]  /*36b70*/  WARPSYNC.COLLECTIVE R15, `(.L_x_3624) ;  /* 0x000000000f087348 */ /* 0x000fea0003c00000 */
[----:B------:R0:W1:Y:S02]  /*36b80*/  SHFL.IDX P6, R14, R13, R12, R11 ;  /* 0x0000000c0d0e7389 */ /* 0x00006400000c000b */
[----:B01----:R-:W-:Y:S01]  /*36b90*/  ENDCOLLECTIVE ;  /* 0x000000000000791b */ /* 0x003fe20003800000 */
.L_x_3624:
        /* <DEDUP_REMOVED lines=8> */
.L_x_3625:
[----:B------:R-:W-:Y:S02]  /*36c20*/  SEL R48, R117, R113, P0 ;  /* 0x0000007175307207 */ /* 0x000fe40000000000 */
[----:B------:R-:W-:Y:S01]  /*36c30*/  SEL R113, R113, R117, P0 ;  /* 0x0000007571717207 */ /* 0x000fe20000000000 */
[----:B------:R-:W-:Y:S02]  /*36c40*/  IMAD.MOV.U32 R13, RZ, RZ, R66 ;  /* 0x000000ffff0d7224 */ /* 0x000fe400078e0042 */
[----:B------:R-:W-:-:S07]  /*36c50*/  IMAD.MOV.U32 R67, RZ, RZ, R14 ;  /* 0x000000ffff437224 */ /* 0x000fce00078e000e */
[----:B------:R-:W-:Y:S05]  /*36c60*/  WARPSYNC.COLLECTIVE R15, `(.L_x_3626) ;  /* 0x000000000f087348 */ /* 0x000fea0003c00000 */
[----:B------:R0:W1:Y:S02]  /*36c70*/  SHFL.IDX P6, R14, R13, R12, R11 ;  /* 0x0000000c0d0e7389 */ /* 0x00006400000c000b */
[----:B01----:R-:W-:Y:S01]  /*36c80*/  ENDCOLLECTIVE ;  /* 0x000000000000791b */ /* 0x003fe20003800000 */
.L_x_3626:
[----:B------:R-:W-:Y:S01]  /*36c90*/  IMAD.MOV.U32 R13, RZ, RZ, R78 ;  /* 0x000000ffff0d7224 */ /* 0x000fe200078e004e */
[----:B------:R-:W-:Y:S01]  /*36ca0*/  MOV R12, R2 ;  /* 0x00000002000c7202 */ /* 0x000fe20000000f00 */
[----:B------:R-:W-:-:S07]  /*36cb0*/  IMAD.MOV.U32 R66, RZ, RZ, R14 ;  /* 0x000000ffff427224 */ /* 0x000fce00078e000e */
[----:B------:R-:W-:Y:S05]  /*36cc0*/  WARPSYNC.COLLECTIVE R15, `(.L_x_3627) ;  /* 0x000000000f087348 */ /* 0x000fea0003c00000 */
[----:B------:R0:W1:Y:S02]  /*36cd0*/  SHFL.IDX P6, R14, R13, R12, R11 ;  /* 0x0000000c0d0e7389 */ /* 0x00006400000c000b */
[----:B01----:R-:W-:Y:S01]  /*36ce0*/  ENDCOLLECTIVE ;  /* 0x000000000000791b */ /* 0x003fe20003800000 */
.L_x_3627:
[----:B------:R-:W-:Y:S02]  /*36cf0*/  IMAD.MOV.U32 R13, RZ, RZ, R74 ;  /* 0x000000ffff0d7224 */ /* 0x000fe400078e004a */
[----:B------:R-:W-:-:S07]  /*36d00*/  IMAD.MOV.U32 R78, RZ, RZ, R14 ;  /* 0x000000ffff4e7224 */ /* 0x000fce00078e000e */
[----:B------:R-:W-:Y:S05]  /*36d10*/  WARPSYNC.COLLECTIVE R15, `(.L_x_3628) ;  /* 0x000000000f087348 */ /* 0x000fea0003c00000 */
[----:B------:R0:W1:Y:S02]  /*36d20*/  SHFL.IDX P6, R14, R13, R12, R11 ;  /* 0x0000000c0d0e7389 */ /* 0x00006400000c000b */
[----:B01----:R-:W-:Y:S01]  /*36d30*/  ENDCOLLECTIVE ;  /* 0x000000000000791b */ /* 0x003fe20003800000 */
.L_x_3628:
        /* <DEDUP_REMOVED lines=8> */
.L_x_3629:
[----:B------:R-:W-:Y:S02]  /*36dc0*/  SEL R50, R66, R74, P0 ;  /* 0x0000004a42327207 */ /* 0x000fe40000000000 */
[----:B------:R-:W-:Y:S01]  /*36dd0*/  SEL R66, R74, R66, P0 ;  /* 0x000000424a427207 */ /* 0x000fe20000000000 */
[----:B------:R-:W-:Y:S02]  /*36de0*/  IMAD.MOV.U32 R13, RZ, RZ, R71 ;  /* 0x000000ffff0d7224 */ /* 0x000fe400078e0047 */
[----:B------:R-:W-:-:S07]  /*36df0*/  IMAD.MOV.U32 R75, RZ, RZ, R14 ;  /* 0x000000ffff4b7224 */ /* 0x000fce00078e000e */
[----:B------:R-:W-:Y:S05]  /*36e00*/  WARPSYNC.COLLECTIVE R15, `(.L_x_3630) ;  /* 0x000000000f087348 */ /* 0x000fea0003c00000 */
[----:B------:R0:W1:Y:S02]  /*36e10*/  SHFL.IDX P6, R14, R13, R12, R11 ;  /* 0x0000000c0d0e7389 */ /* 0x00006400000c000b */
[----:B01----:R-:W-:Y:S01]  /*36e20*/  ENDCOLLECTIVE ;  /* 0x000000000000791b */ /* 0x003fe20003800000 */
.L_x_3630:
[----:B------:R-:W-:Y:S01]  /*36e30*/  IMAD.MOV.U32 R13, RZ, RZ, R86 ;  /* 0x000000ffff0d7224 */ /* 0x000fe200078e0056 */
[----:B------:R-:W-:Y:S01]  /*36e40*/  MOV R12, R2 ;  /* 0x00000002000c7202 */ /* 0x000fe20000000f00 */
[----:B------:R-:W-:-:S07]  /*36e50*/  IMAD.MOV.U32 R71, RZ, RZ, R14 ;  /* 0x000000ffff477224 */ /* 0x000fce00078e000e */
[----:B------:R-:W-:Y:S05]  /*36e60*/  WARPSYNC.COLLECTIVE R15, `(.L_x_3631) ;  /* 0x000000000f087348 */ /* 0x000fea0003c00000 */
[----:B------:R0:W1:Y:S02]  /*36e70*/  SHFL.IDX P6, R14, R13, R12, R11 ;  /* 0x0000000c0d0e7389 */ /* 0x00006400000c000b */
[----:B01----:R-:W-:Y:S01]  /*36e80*/  ENDCOLLECTIVE ;  /* 0x000000000000791b */ /* 0x003fe20003800000 */
.L_x_3631:
[----:B------:R-:W-:Y:S02]  /*36e90*/  IMAD.MOV.U32 R13, RZ, RZ, R82 ;  /* 0x000000ffff0d7224 */ /* 0x000fe400078e0052 */
[----:B------:R-:W-:-:S07]  /*36ea0*/  IMAD.MOV.U32 R86, RZ, RZ, R14 ;  /* 0x000000ffff567224 */ /* 0x000fce00078e000e */
[----:B------:R-:W-:Y:S05]  /*36eb0*/  WARPSYNC.COLLECTIVE R15, `(.L_x_3632) ;  /* 0x000000000f087348 */ /* 0x000fea0003c00000 */
[----:B------:R0:W1:Y:S02]  /*36ec0*/  SHFL.IDX P6, R14, R13, R12, R11 ;  /* 0x0000000c0d0e7389 */ /* 0x00006400000c000b */
[----:B01----:R-:W-:Y:S01]  /*36ed0*/  ENDCOLLECTIVE ;  /* 0x000000000000791b */ /* 0x003fe20003800000 */
.L_x_3632:
        /* <DEDUP_REMOVED lines=8> */
.L_x_3633:
[----:B------:R-:W-:Y:S02]  /*36f60*/  SEL R52, R71, R82, P0 ;  /* 0x0000005247347207 */ /* 0x000fe40000000000 */
[----:B------:R-:W-:Y:S01]  /*36f70*/  SEL R71, R82, R71, P0 ;  /* 0x0000004752477207 */ /* 0x000fe20000000000 */
[----:B------:R-:W-:Y:S02]  /*36f80*/  IMAD.MOV.U32 R13, RZ, RZ, R79 ;  /* 0x000000ffff0d7224 */ /* 0x000fe400078e004f */
[----:B------:R-:W-:-:S07]  /*36f90*/  IMAD.MOV.U32 R83, RZ, RZ, R14 ;  /* 0x000000ffff537224 */ /* 0x000fce00078e000e */
[----:B------:R-:W-:Y:S05]  /*36fa0*/  WARPSYNC.COLLECTIVE R15, `(.L_x_3634) ;  /* 0x000000000f087348 */ /* 0x000fea0003c00000 */
[----:B------:R0:W1:Y:S02]  /*36fb0*/  SHFL.IDX P6, R14, R13, R12, R11 ;  /* 0x0000000c0d0e7389 */ /* 0x00006400000c000b */
[----:B01----:R-:W-:Y:S01]  /*36fc0*/  ENDCOLLECTIVE ;  /* 0x000000000000791b */ /* 0x003fe20003800000 */
.L_x_3634:
[----:B------:R-:W-:Y:S01]  /*36fd0*/  IMAD.MOV.U32 R13, RZ, RZ, R94 ;  /* 0x000000ffff0d7224 */ /* 0x000fe200078e005e */
[----:B------:R-:W-:Y:S01]  /*36fe0*/  MOV R12, R2 ;  /* 0x00000002000c7202 */ /* 0x000fe20000000f00 */
[----:B------:R-:W-:-:S07]  /*36ff0*/  IMAD.MOV.U32 R79, RZ, RZ, R14 ;  /* 0x000000ffff4f7224 */ /* 0x000fce00078e000e */
[----:B------:R-:W-:Y:S05]  /*37000*/  WARPSYNC.COLLECTIVE R15, `(.L_x_3635) ;  /* 0x000000000f087348 */ /* 0x000fea0003c00000 */
[----:B------:R0:W1:Y:S02]  /*37010*/  SHFL.IDX P6, R14, R13, R12, R11 ;  /* 0x0000000c0d0e7389 */ /* 0x00006400000c000b */
[----:B01----:R-:W-:Y:S01]  /*37020*/  ENDCOLLECTIVE ;  /* 0x000000000000791b */ /* 0x003fe20003800000 */
.L_x_3635:
[----:B------:R-:W-:Y:S02]  /*37030*/  IMAD.MOV.U32 R13, RZ, RZ, R90 ;  /* 0x000000ffff0d7224 */ /* 0x000fe400078e005a */
[----:B------:R-:W-:-:S07]  /*37040*/  IMAD.MOV.U32 R94, RZ, RZ, R14 ;  /* 0x000000ffff5e7224 */ /* 0x000fce00078e000e */
[----:B------:R-:W-:Y:S05]  /*37050*/  WARPSYNC.COLLECTIVE R15, `(.L_x_3636) ;  /* 0x000000000f087348 */ /* 0x000fea0003c00000 */
[----:B------:R0:W1:Y:S02]  /*37060*/  SHFL.IDX P6, R14, R13, R12, R11 ;  /* 0x0000000c0d0e7389 */ /* 0x00006400000c000b */
[----:B01----:R-:W-:Y:S01]  /*37070*/  ENDCOLLECTIVE ;  /* 0x000000000000791b */ /* 0x003fe20003800000 */
.L_x_3636:
        /* <DEDUP_REMOVED lines=8> */
.L_x_3637:
[----:B------:R-:W-:Y:S02]  /*37100*/  SEL R62, R79, R90, P0 ;  /* 0x0000005a4f3e7207 */ /* 0x000fe40000000000 */
[----:B------:R-:W-:Y:S01]  /*37110*/  SEL R79, R90, R79, P0 ;  /* 0x0000004f5a4f7207 */ /* 0x000fe20000000000 */
[----:B------:R-:W-:Y:S02]  /*37120*/  IMAD.MOV.U32 R13, RZ, RZ, R129 ;  /* 0x000000ffff0d7224 */ /* 0x000fe400078e0081 */
[----:B------:R-:W-:-:S07]  /*37130*/  IMAD.MOV.U32 R87, RZ, RZ, R14 ;  /* 0x000000ffff577224 */ /* 0x000fce00078e000e */
[----:B------:R-:W-:Y:S05]  /*37140*/  WARPSYNC.COLLECTIVE R15, `(.L_x_3638) ;  /* 0x000000000f087348 */ /* 0x000fea0003c00000 */
[----:B------:R0:W1:Y:S02]  /*37150*/  SHFL.IDX P6, R14, R13, R12, R11 ;  /* 0x0000000c0d0e7389 */ /* 0x00006400000c000b */
[----:B01----:R-:W-:Y:S01]  /*37160*/  ENDCOLLECTIVE ;  /* 0x000000000000791b */ /* 0x003fe20003800000 */
.L_x_3638:
[----:B------:R-:W-:Y:S01]  /*37170*/  IMAD.MOV.U32 R13, RZ, RZ, R102 ;  /* 0x000000ffff0d7224 */ /* 0x000fe200078e0066 */
[----:B------:R-:W-:Y:S01]  /*37180*/  MOV R12, R2 ;  /* 0x00000002000c7202 */ /* 0x000fe20000000f00 */
[----:B------:R-:W-:-:S07]  /*37190*/  IMAD.MOV.U32 R99, RZ, RZ, R14 ;  /* 0x000000ffff637224 */ /* 0x000fce00078e000e */
[----:B------:R-:W-:Y:S05]  /*371a0*/  WARPSYNC.COLLECTIVE R15, `(.L_x_3639) ;  /* 0x000000000f087348 */ /* 0x000fea0003c00000 */
[----:B------:R0:W1:Y:S02]  /*371b0*/  SHFL.IDX P6, R14, R13, R12, R11 ;  /* 0x0000000c0d0e7389 */ /* 0x00006400000c000b */
[----:B01----:R-:W-:Y:S01]  /*371c0*/  ENDCOLLECTIVE ;  /* 0x000000000000791b */ /* 0x003fe20003800000 */
.L_x_3639:
[----:B------:R-:W-:Y:S02]  /*371d0*/  IMAD.MOV.U32 R13, RZ, RZ, R98 ;  /* 0x000000ffff0d7224 */ /* 0x000fe400078e0062 */
[----:B------:R-:W-:-:S07]  /*371e0*/  IMAD.MOV.U32 R102, RZ, RZ, R14 ;  /* 0x000000ffff667224 */ /* 0x000fce00078e000e */
[----:B------:R-:W-:Y:S05]  /*371f0*/  WARPSYNC.COLLECTIVE R15, `(.L_x_3640) ;  /* 0x000000000f087348 */ /* 0x000fea0003c00000 */
[----:B------:R0:W1:Y:S02]  /*37200*/  SHFL.IDX P6, R14, R13, R12, R11 ;  /* 0x0000000c0d0e7389 */ /* 0x00006400000c000b */
[----:B01----:R-:W-:Y:S01]  /*37210*/  ENDCOLLECTIVE ;  /* 0x000000000000791b */ /* 0x003fe20003800000 */
.L_x_3640:
        /* <DEDUP_REMOVED lines=8> */
.L_x_3641:
[----:B------:R-:W-:Y:S02]  /*372a0*/  SEL R74, R99, R98, P0 ;  /* 0x00000062634a7207 */ /* 0x000fe40000000000 */
[----:B------:R-:W-:Y:S01]  /*372b0*/  SEL R98, R98, R99, P0 ;  /* 0x0000006362627207 */ /* 0x000fe20000000000 */
[----:B------:R-:W-:Y:S02]  /*372c0*/  IMAD.MOV.U32 R13, RZ, RZ, R103 ;  /* 0x000000ffff0d7224 */ /* 0x000fe400078e0067 */
[----:B------:R-:W-:-:S07]  /*372d0*/  IMAD.MOV.U32 R91, RZ, RZ, R14 ;  /* 0x000000ffff5b7224 */ /* 0x000fce00078e000e */
[----:B------:R-:W-:Y:S05]  /*372e0*/  WARPSYNC.COLLECTIVE R15, `(.L_x_3642) ;  /* 0x000000000f087348 */ /* 0x000fea0003c00000 */
[----:B------:R0:W1:Y:S02]  /*372f0*/  SHFL.IDX P6, R14, R13, R12, R11 ;  /* 0x0000000c0d0e7389 */ /* 0x00006400000c000b */
[----:B01----:R-:W-:Y:S01]  /*37300*/  ENDCOLLECTIVE ;  /* 0x000000000000791b */ /* 0x003fe20003800000 */
.L_x_3642:
[----:B------:R-:W-:Y:S01]  /*37310*/  IMAD.MOV.U32 R13, RZ, RZ, R110 ;  /* 0x000000ffff0d7224 */ /* 0x000fe200078e006e */
[----:B------:R-:W-:Y:S01]  /*37320*/  MOV R12, R2 ;  /* 0x00000002000c7202 */ /* 0x000fe20000000f00 */
[----:B------:R-:W-:-:S07]  /*37330*/  IMAD.MOV.U32 R106, RZ, RZ, R14 ;  /* 0x000000ffff6a7224 */ /* 0x000fce00078e000e */
[----:B------:R-:W-:Y:S05]  /*37340*/  WARPSYNC.COLLECTIVE R15, `(.L_x_3643) ;  /* 0x000000000f087348 */ /* 0x000fea0003c00000 */
[----:B------:R0:W1:Y:S02]  /*37350*/  SHFL.IDX P6, R14, R13, R12, R11 ;  /* 0x0000000c0d0e7389 */ /* 0x00006400000c000b */
[----:B01----:R-:W-:Y:S01]  /*37360*/  ENDCOLLECTIVE ;  /* 0x000000000000791b */ /* 0x003fe20003800000 */
.L_x_3643:
[----:B------:R-:W-:Y:S02]  /*37370*/  IMAD.MOV.U32 R13, RZ, RZ, R107 ;  /* 0x000000ffff0d7224 */ /* 0x000fe400078e006b */
[----:B------:R-:W-:-:S07]  /*37380*/  IMAD.MOV.U32 R110, RZ, RZ, R14 ;  /* 0x000000ffff6e7224 */ /* 0x000fce00078e000e */
[----:B------:R-:W-:Y:S05]  /*37390*/  WARPSYNC.COLLECTIVE R15, `(.L_x_3644) ;  /* 0x000000000f087348 */ /* 0x000fea0003c00000 */
[----:B------:R0:W1:Y:S02]  /*373a0*/  SHFL.IDX P6, R14, R13, R12, R11 ;  /* 0x0000000c0d0e7389 */ /* 0x00006400000c000b */
[----:B01----:R-:W-:Y:S01]  /*373b0*/  ENDCOLLECTIVE ;  /* 0x000000000000791b */ /* 0x003fe20003800000 */
.L_x_3644:
        /* <DEDUP_REMOVED lines=8> */
.L_x_3645:
[----:B------:R-:W-:Y:S02]  /*37440*/  SEL R78, R106, R103, P0 ;  /* 0x000000676a4e7207 */ /* 0x000fe40000000000 */
[----:B------:R-:W-:Y:S01]  /*37450*/  SEL R103, R103, R106, P0 ;  /* 0x0000006a67677207 */ /* 0x000fe20000000000 */
[----:B------:R-:W-:Y:S02]  /*37460*/  IMAD.MOV.U32 R13, RZ, RZ, R111 ;  /* 0x000000ffff0d7224 */ /* 0x000fe400078e006f */
[----:B------:R-:W-:-:S07]  /*37470*/  IMAD.MOV.U32 R114, RZ, RZ, R14 ;  /* 0x000000ffff727224 */ /* 0x000fce00078e000e */
[----:B------:R-:W-:Y:S05]  /*37480*/  WARPSYNC.COLLECTIVE R15, `(.L_x_3646) ;  /* 0x000000000f087348 */ /* 0x000fea0003c00000 */
[----:B------:R0:W1:Y:S02]  /*37490*/  SHFL.IDX P6, R14, R13, R12, R11 ;  /* 0x0000000c0d0e7389 */ /* 0x00006400000c000b */
[----:B01----:R-:W-:Y:S01]  /*374a0*/  ENDCOLLECTIVE ;  /* 0x000000000000791b */ /* 0x003fe20003800000 */
.L_x_3646:
[----:B------:R-:W-:Y:S01]  /*374b0*/  IMAD.MOV.U32 R13, RZ, RZ, R118 ;  /* 0x000000ffff0d7224 */ /* 0x000fe200078e0076 */
[----:B------:R-:W-:Y:S01]  /*374c0*/  MOV R12, R2 ;  /* 0x00000002000c7202 */ /* 0x000fe20000000f00 */
[----:B------:R-:W-:-:S07]  /*374d0*/  IMAD.MOV.U32 R111, RZ, RZ, R14 ;  /* 0x000000ffff6f7224 */ /* 0x000fce00078e000e */
[----:B------:R-:W-:Y:S05]  /*374e0*/  WARPSYNC.COLLECTIVE R15, `(.L_x_3647) ;  /* 0x000000000f087348 */ /* 0x000fea0003c00000 */
[----:B------:R0:W1:Y:S02]  /*374f0*/  SHFL.IDX P6, R14, R13, R12, R11 ;  /* 0x0000000c0d0e7389 */ /* 0x00006400000c000b */
[----:B01----:R-:W-:Y:S01]  /*37500*/  ENDCOLLECTIVE ;  /* 0x000000000000791b */ /* 0x003fe20003800000 */
.L_x_3647:
[----:B------:R-:W-:Y:S02]  /*37510*/  IMAD.MOV.U32 R13, RZ, RZ, R115 ;  /* 0x000000ffff0d7224 */ /* 0x000fe400078e0073 */
[----:B------:R-:W-:-:S07]  /*37520*/  IMAD.MOV.U32 R118, RZ, RZ, R14 ;  /* 0x000000ffff767224 */ /* 0x000fce00078e000e */
[----:B------:R-:W-:Y:S05]  /*37530*/  WARPSYNC.COLLECTIVE R15, `(.L_x_3648) ;  /* 0x000000000f087348 */ /* 0x000fea0003c00000 */
[----:B------:R0:W1:Y:S02]  /*37540*/  SHFL.IDX P6, R14, R13, R12, R11 ;  /* 0x0000000c0d0e7389 */ /* 0x00006400000c000b */
[----:B01----:R-:W-:Y:S01]  /*37550*/  ENDCOLLECTIVE ;  /* 0x000000000000791b */ /* 0x003fe20003800000 */
.L_x_3648:
        /* <DEDUP_REMOVED lines=8> */
.L_x_3649:
[----:B------:R-:W-:Y:S02]  /*375e0*/  SEL R82, R111, R107, P0 ;  /* 0x0000006b6f527207 */ /* 0x000fe40000000000 */
[----:B------:R-:W-:Y:S01]  /*375f0*/  SEL R107, R107, R111, P0 ;  /* 0x0000006f6b6b7207 */ /* 0x000fe20000000000 */
[----:B------:R-:W-:Y:S02]  /*37600*/  IMAD.MOV.U32 R13, RZ, RZ, R119 ;  /* 0x000000ffff0d7224 */ /* 0x000fe400078e0077 */
[----:B------:R-:W-:-:S07]  /*37610*/  IMAD.MOV.U32 R122, RZ, RZ, R14 ;  /* 0x000000ffff7a7224 */ /* 0x000fce00078e000e */
[----:B------:R-:W-:Y:S05]  /*37620*/  WARPSYNC.COLLECTIVE R15, `(.L_x_3650) ;  /* 0x000000000f087348 */ /* 0x000fea0003c00000 */
[----:B------:R0:W1:Y:S02]  /*37630*/  SHFL.IDX P6, R14, R13, R12, R11 ;  /* 0x0000000c0d0e7389 */ /* 0x00006400000c000b */
[----:B01----:R-:W-:Y:S01]  /*37640*/  ENDCOLLECTIVE ;  /* 0x000000000000791b */ /* 0x003fe20003800000 */
.L_x_3650:
[----:B------:R-:W-:Y:S01]  /*37650*/  IMAD.MOV.U32 R13, RZ, RZ, R126 ;  /* 0x000000ffff0d7224 */ /* 0x000fe200078e007e */
[----:B------:R-:W-:Y:S01]  /*37660*/  MOV R12, R2 ;  /* 0x00000002000c7202 */ /* 0x000fe20000000f00 */
[----:B------:R-:W-:-:S07]  /*37670*/  IMAD.MOV.U32 R119, RZ, RZ, R14 ;  /* 0x000000ffff777224 */ /* 0x000fce00078e000e */
[----:B------:R-:W-:Y:S05]  /*37680*/  WARPSYNC.COLLECTIVE R15, `(.L_x_3651) ;  /* 0x000000000f087348 */ /* 0x000fea0003c00000 */
[----:B------:R0:W1:Y:S02]  /*37690*/  SHFL.IDX P6, R14, R13, R12, R11 ;  /* 0x0000000c0d0e7389 */ /* 0x00006400000c000b */
[----:B01----:R-:W-:Y:S01]  /*376a0*/  ENDCOLLECTIVE ;  /* 0x000000000000791b */ /* 0x003fe20003800000 */
.L_x_3651:
[----:B------:R-:W-:Y:S02]  /*376b0*/  IMAD.MOV.U32 R13, RZ, RZ, R123 ;  /* 0x000000ffff0d7224 */ /* 0x000fe400078e007b */
[----:B------:R-:W-:-:S07]  /*376c0*/  IMAD.MOV.U32 R126, RZ, RZ, R14 ;  /* 0x000000ffff7e7224 */ /* 0x000fce00078e000e */
[----:B------:R-:W-:Y:S05]  /*376d0*/  WARPSYNC.COLLECTIVE R15, `(.L_x_3652) ;  /* 0x000000000f087348 */ /* 0x000fea0003c00000 */
[----:B------:R0:W1:Y:S02]  /*376e0*/  SHFL.IDX P6, R14, R13, R12, R11 ;  /* 0x0000000c0d0e7389 */ /* 0x00006400000c000b */
[----:B01----:R-:W-:Y:S01]  /*376f0*/  ENDCOLLECTIVE ;  /* 0x000000000000791b */ /* 0x003fe20003800000 */
.L_x_3652:
        /* <DEDUP_REMOVED lines=8> */
.L_x_3653:
[----:B------:R-:W-:Y:S02]  /*37780*/  SEL R86, R119, R115, P0 ;  /* 0x0000007377567207 */ /* 0x000fe40000000000 */
[----:B------:R-:W-:Y:S01]  /*37790*/  SEL R115, R115, R119, P0 ;  /* 0x0000007773737207 */ /* 0x000fe20000000000 */
[----:B------:R-:W-:Y:S02]  /*377a0*/  IMAD.MOV.U32 R13, RZ, RZ, R127 ;  /* 0x000000ffff0d7224 */ /* 0x000fe400078e007f */
[----:B------:R-:W-:-:S07]  /*377b0*/  IMAD.MOV.U32 R125, RZ, RZ, R14 ;  /* 0x000000ffff7d7224 */ /* 0x000fce00078e000e */
[----:B------:R-:W-:Y:S05]  /*377c0*/  WARPSYNC.COLLECTIVE R15, `(.L_x_3654) ;  /* 0x000000000f087348 */ /* 0x000fea0003c00000 */
[----:B------:R0:W1:Y:S02]  /*377d0*/  SHFL.IDX P6, R14, R13, R12, R11 ;  /* 0x0000000c0d0e7389 */ /* 0x00006400000c000b */
[----:B01----:R-:W-:Y:S01]  /*377e0*/  ENDCOLLECTIVE ;  /* 0x000000000000791b */ /* 0x003fe20003800000 */
.L_x_3654:
[----:B------:R-:W-:Y:S01]  /*377f0*/  IMAD.MOV.U32 R13, RZ, RZ, R134 ;  /* 0x000000ffff0d7224 */ /* 0x000fe200078e0086 */
[----:B------:R-:W-:Y:S01]  /*37800*/  MOV R12, R2 ;  /* 0x00000002000c7202 */ /* 0x000fe20000000f00 */
[----:B------:R-:W-:-:S07]  /*37810*/  IMAD.MOV.U32 R123, RZ, RZ, R14 ;  /* 0x000000ffff7b7224 */ /* 0x000fce00078e000e */
[----:B------:R-:W-:Y:S05]  /*37820*/  WARPSYNC.COLLECTIVE R15, `(.L_x_3655) ;  /* 0x000000000f087348 */ /* 0x000fea0003c00000 */
[----:B------:R0:W1:Y:S02]  /*37830*/  SHFL.IDX P6, R14, R13, R12, R11 ;  /* 0x0000000c0d0e7389 */ /* 0x00006400000c000b */
[----:B01----:R-:W-:Y:S01]  /*37840*/  ENDCOLLECTIVE ;  /* 0x000000000000791b */ /* 0x003fe20003800000 */
.L_x_3655:
[----:B------:R-:W-:Y:S02]  /*37850*/  IMAD.MOV.U32 R13, RZ, RZ, R130 ;  /* 0x000000ffff0d7224 */ /* 0x000fe400078e0082 */
[----:B------:R-:W-:-:S07]  /*37860*/  IMAD.MOV.U32 R134, RZ, RZ, R14 ;  /* 0x000000ffff867224 */ /* 0x000fce00078e000e */
[----:B------:R-:W-:Y:S05]  /*37870*/  WARPSYNC.COLLECTIVE R15, `(.L_x_3656) ;  /* 0x000000000f087348 */ /* 0x000fea0003c00000 */
[----:B------:R0:W1:Y:S02]  /*37880*/  SHFL.IDX P6, R14, R13, R12, R11 ;  /* 0x0000000c0d0e7389 */ /* 0x00006400000c000b */
[----:B01----:R-:W-:Y:S01]  /*37890*/  ENDCOLLECTIVE ;  /* 0x000000000000791b */ /* 0x003fe20003800000 */
.L_x_3656:
        /* <DEDUP_REMOVED lines=8> */
.L_x_3657:
[----:B------:R-:W-:Y:S02]  /*37920*/  SEL R90, R123, R127, P0 ;  /* 0x0000007f7b5a7207 */ /* 0x000fe40000000000 */
[----:B------:R-:W-:Y:S01]  /*37930*/  SEL R123, R127, R123, P0 ;  /* 0x0000007b7f7b7207 */ /* 0x000fe20000000000 */
[----:B------:R-:W-:Y:S02]  /*37940*/  IMAD.MOV.U32 R13, RZ, RZ, R133 ;  /* 0x000000ffff0d7224 */ /* 0x000fe400078e0085 */
[----:B------:R-:W-:-:S07]  /*37950*/  IMAD.MOV.U32 R131, RZ, RZ, R14 ;  /* 0x000000ffff837224 */ /* 0x000fce00078e000e */
[----:B------:R-:W-:Y:S05]  /*37960*/  WARPSYNC.COLLECTIVE R15, `(.L_x_3658) ;  /* 0x000000000f087348 */ /* 0x000fea0003c00000 */
[----:B------:R0:W1:Y:S02]  /*37970*/  SHFL.IDX P6, R14, R13, R12, R11 ;  /* 0x0000000c0d0e7389 */ /* 0x00006400000c000b */
[----:B01----:R-:W-:Y:S01]  /*37980*/  ENDCOLLECTIVE ;  /* 0x000000000000791b */ /* 0x003fe20003800000 */
.L_x_3658:
[----:B------:R-:W-:Y:S01]  /*37990*/  IMAD.MOV.U32 R13, RZ, RZ, R142 ;  /* 0x000000ffff0d7224 */ /* 0x000fe200078e008e */
[----:B------:R-:W-:Y:S01]  /*379a0*/  MOV R12, R2 ;  /* 0x00000002000c7202 */ /* 0x000fe20000000f00 */
[----:B------:R-:W-:-:S07]  /*379b0*/  IMAD.MOV.U32 R130, RZ, RZ, R14 ;  /* 0x000000ffff827224 */ /* 0x000fce00078e000e */
[----:B------:R-:W-:Y:S05]  /*379c0*/  WARPSYNC.COLLECTIVE R15, `(.L_x_3659) ;  /* 0x000000000f087348 */ /* 0x000fea0003c00000 */
[----:B------:R0:W1:Y:S02]  /*379d0*/  SHFL.IDX P6, R14, R13, R12, R11 ;  /* 0x0000000c0d0e7389 */ /* 0x00006400000c000b */
[----:B01----:R-:W-:Y:S01]  /*379e0*/  ENDCOLLECTIVE ;  /* 0x000000000000791b */ /* 0x003fe20003800000 */
.L_x_3659:
[----:B------:R-:W-:Y:S02]  /*379f0*/  IMAD.MOV.U32 R13, RZ, RZ, R138 ;  /* 0x000000ffff0d7224 */ /* 0x000fe400078e008a */
[----:B------:R-:W-:-:S07]  /*37a00*/  IMAD.MOV.U32 R142, RZ, RZ, R14 ;  /* 0x000000ffff8e7224 */ /* 0x000fce00078e000e */
[----:B------:R-:W-:Y:S05]  /*37a10*/  WARPSYNC.COLLECTIVE R15, `(.L_x_3660) ;  /* 0x000000000f087348 */ /* 0x000fea0003c00000 */
[----:B------:R0:W1:Y:S02]  /*37a20*/  SHFL.IDX P6, R14, R13, R12, R11 ;  /* 0x0000000c0d0e7389 */ /* 0x00006400000c000b */
[----:B01----:R-:W-:Y:S01]  /*37a30*/  ENDCOLLECTIVE ;  /* 0x000000000000791b */ /* 0x003fe20003800000 */
.L_x_3660:
        /* <DEDUP_REMOVED lines=8> */
.L_x_3661:
[----:B------:R-:W-:Y:S02]  /*37ac0*/  SEL R96, R130, R129, P0 ;  /* 0x0000008182607207 */ /* 0x000fe40000000000 */
[----:B------:R-:W-:Y:S01]  /*37ad0*/  SEL R129, R129, R130, P0 ;  /* 0x0000008281817207 */ /* 0x000fe20000000000 */
[----:B------:R-:W-:Y:S02]  /*37ae0*/  IMAD.MOV.U32 R13, RZ, RZ, R208 ;  /* 0x000000ffff0d7224 */ /* 0x000fe400078e00d0 */
[----:B------:R-:W-:-:S07]  /*37af0*/  IMAD.MOV.U32 R95, RZ, RZ, R14 ;  /* 0x000000ffff5f7224 */ /* 0x000fce00078e000e */
[----:B------:R-:W-:Y:S05]  /*37b00*/  WARPSYNC.COLLECTIVE R15, `(.L_x_3662) ;  /* 0x000000000f087348 */ /* 0x000fea0003c00000 */
[----:B------:R0:W1:Y:S02]  /*37b10*/  SHFL.IDX P6, R14, R13, R12, R11 ;  /* 0x0000000c0d0e7389 */ /* 0x00006400000c000b */
[----:B01----:R-:W-:Y:S01]  /*37b20*/  ENDCOLLECTIVE ;  /* 0x000000000000791b */ /* 0x003fe20003800000 */
.L_x_3662:
[----:B------:R-:W-:Y:S01]  /*37b30*/  IMAD.MOV.U32 R13, RZ, RZ, R150 ;  /* 0x000000ffff0d7224 */ /* 0x000fe200078e0096 */
[----:B------:R-:W-:Y:S01]  /*37b40*/  MOV R12, R2 ;  /* 0x00000002000c7202 */ /* 0x000fe20000000f00 */
[----:B------:R-:W-:-:S07]  /*37b50*/  IMAD.MOV.U32 R63, RZ, RZ, R14 ;  /* 0x000000ffff3f7224 */ /* 0x000fce00078e000e */
[----:B------:R-:W-:Y:S05]  /*37b60*/  WARPSYNC.COLLECTIVE R15, `(.L_x_3663) ;  /* 0x000000000f087348 */ /* 0x000fea0003c00000 */
[----:B------:R0:W1:Y:S02]  /*37b70*/  SHFL.IDX P6, R14, R13, R12, R11 ;  /* 0x0000000c0d0e7389 */ /* 0x00006400000c000b */
[----:B01----:R-:W-:Y:S01]  /*37b80*/  ENDCOLLECTIVE ;  /* 0x000000000000791b */ /* 0x003fe20003800000 */
.L_x_3663:
[----:B------:R-:W-:Y:S02]  /*37b90*/  IMAD.MOV.U32 R13, RZ, RZ, R209 ;  /* 0x000000ffff0d7224 */ /* 0x000fe400078e00d1 */
[----:B------:R-:W-:-:S07]  /*37ba0*/  IMAD.MOV.U32 R150, RZ, RZ, R14 ;  /* 0x000000ffff967224 */ /* 0x000fce00078e000e */
[----:B------:R-:W-:Y:S05]  /*37bb0*/  WARPSYNC.COLLECTIVE R15, `(.L_x_3664) ;  /* 0x000000000f087348 */ /* 0x000fea0003c00000 */
[----:B------:R0:W1:Y:S02]  /*37bc0*/  SHFL.IDX P6, R14, R13, R12, R11 ;  /* 0x0000000c0d0e7389 */ /* 0x00006400000c000b */
[----:B01----:R-:W-:Y:S01]  /*37bd0*/  ENDCOLLECTIVE ;  /* 0x000000000000791b */ /* 0x003fe20003800000 */
.L_x_3664:
[----:B------:R-:W-:Y:S02]  /*37be0*/  IMAD.MOV.U32 R11, RZ, RZ, RZ ;  /* 0x000000ffff0b7224 */ /* 0x000fe400078e00ff */
[----:B------:R-:W-:Y:S01]  /*37bf0*/  IMAD.MOV.U32 R0, RZ, RZ, R14 ;  /* 0x000000ffff007224 */ /* 0x000fe200078e000e */
[----:B------:R-:W-:Y:S06]  /*37c00*/  BRA `(.L_x_3665) ;  /* 0xfffffebc00207947 */ /* 0x000fec000383ffff */
.L_x_3265:
[----:B------:R-:W-:Y:S01]  /*37c10*/  MOV R13, R32 ;  /* 0x00000020000d7202 */ /* 0x000fe20000000f00 */
[----:B------:R-:W-:Y:S02]  /*37c20*/  IMAD.MOV.U32 R12, RZ, RZ, RZ ;  /* 0x000000ffff0c7224 */ /* 0x000fe400078e00ff */
[----:B------:R-:W-:Y:S02]  /*37c30*/  IMAD.MOV.U32 R11, RZ, RZ, 0x181f ;  /* 0x0000181fff0b7424 */ /* 0x000fe400078e00ff */
[----:B------:R-:W-:-:S07]  /*37c40*/  IMAD.MOV.U32 R15, RZ, RZ, -0x1 ;  /* 0xffffffffff0f7424 */ /* 0x000fce00078e00ff */
[----:B-----5:R-:W-:Y:S05]  /*37c50*/  WARPSYNC.COLLECTIVE R15, `(.L_x_3666) ;  /* 0x000000000f087348 */ /* 0x020fea0003c00000 */
[----:B------:R0:W1:Y:S02]  /*37c60*/  SHFL.IDX P6, R14, R13, R12, R11 ;  /* 0x0000000c0d0e7389 */ /* 0x00006400000c000b */
[----:B01---5:R-:W-:Y:S01]  /*37c70*/  ENDCOLLECTIVE ;  /* 0x000000000000791b */ /* 0x023fe20003800000 */
.L_x_3666:
[----:B------:R-:W-:Y:S01]  /*37c80*/  MOV R13, R20 ;  /* 0x00000014000d7202 */ /* 0x000fe20000000f00 */
[----:B------:R-:W-:-:S07]  /*37c90*/  IMAD.MOV.U32 R21, RZ, RZ, R14 ;  /* 0x000000ffff157224 */ /* 0x000fce00078e000e */
[----:B------:R-:W-:Y:S05]  /*37ca0*/  WARPSYNC.COLLECTIVE R15, `(.L_x_3667) ;  /* 0x000000000f087348 */ /* 0x000fea0003c00000 */
[----:B------:R0:W1:Y:S02]  /*37cb0*/  SHFL.IDX P6, R14, R13, R12, R11 ;  /* 0x0000000c0d0e7389 */ /* 0x00006400000c000b */
[----:B01----:R-:W-:Y:S01]  /*37cc0*/  ENDCOLLECTIVE ;  /* 0x000000000000791b */ /* 0x003fe20003800000 */
.L_x_3667:
[----:B------:R-:W-:Y:S05]  /*37cd0*/  BRA `(.L_x_3668) ;  /* 0xfffffed000307947 */ /* 0x000fea000383ffff */
.L_x_3268:
[----:B------:R-:W-:Y:S01]  /*37ce0*/  BSSY B1, `(.L_x_3669) ;  /* 0x0000008000017945 */ /* 0x000fe20003800000 */
[----:B-1----:R-:W-:Y:S02]  /*37cf0*/  IMAD.MOV.U32 R13, RZ, RZ, R32 ;  /* 0x000000ffff0d7224 */ /* 0x002fe400078e0020 */
[----:B------:R-:W-:Y:S02]  /*37d00*/  IMAD.MOV.U32 R12, RZ, RZ, 0x1 ;  /* 0x00000001ff0c7424 */ /* 0x000fe400078e00ff */
[----:B------:R-:W-:Y:S02]  /*37d10*/  IMAD.MOV.U32 R11, RZ, RZ, 0x181f ;  /* 0x0000181fff0b7424 */ /* 0x000fe400078e00ff */
[----:B------:R-:W-:-:S07]  /*37d20*/  IMAD.MOV.U32 R15, RZ, RZ, -0x1 ;  /* 0xffffffffff0f7424 */ /* 0x000fce00078e00ff */
[----:B0-2--5:R-:W-:Y:S05]  /*37d30*/  WARPSYNC.COLLECTIVE R15, `(.L_x_3670) ;  /* 0x000000000f087348 */ /* 0x025fea0003c00000 */
[----:B--2---:R1:W2:Y:S02]  /*37d40*/  SHFL.IDX P6, R14, R13, R12, R11 ;  /* 0x0000000c0d0e7389 */ /* 0x0042a400000c000b */
[----:B012--5:R-:W-:Y:S01]  /*37d50*/  ENDCOLLECTIVE ;  /* 0x000000000000791b */ /* 0x027fe20003800000 */
.L_x_3670:
[----:B------:R-:W-:Y:S05]  /*37d60*/  BSYNC B1 ;  /* 0x0000000000017941 */ /* 0x000fea0003800000 */
.L_x_3669:
        /* <DEDUP_REMOVED lines=8> */
.L_x_3671:
[----:B------:R-:W-:Y:S05]  /*37df0*/  BRA `(.L_x_3672) ;  /* 0xfffffed000607947 */ /* 0x000fea000383ffff */
.L_x_3271:
[----:B------:R-:W-:Y:S01]  /*37e00*/  BSSY B1, `(.L_x_3673) ;  /* 0x0000008000017945 */ /* 0x000fe20003800000 */
[----:B------:R-:W-:Y:S01]  /*37e10*/  MOV R13, R32 ;  /* 0x00000020000d7202 */ /* 0x000fe20000000f00 */
[----:B------:R-:W-:Y:S02]  /*37e20*/  IMAD.MOV.U32 R12, RZ, RZ, 0x2 ;  /* 0x00000002ff0c7424 */ /* 0x000fe400078e00ff */
[----:B------:R-:W-:Y:S02]  /*37e30*/  IMAD.MOV.U32 R11, RZ, RZ, 0x181f ;  /* 0x0000181fff0b7424 */ /* 0x000fe400078e00ff */
[----:B------:R-:W-:-:S07]  /*37e40*/  IMAD.MOV.U32 R15, RZ, RZ, -0x1 ;  /* 0xffffffffff0f7424 */ /* 0x000fce00078e00ff */
[----:B0123-5:R-:W-:Y:S05]  /*37e50*/  WARPSYNC.COLLECTIVE R15, `(.L_x_3674) ;  /* 0x000000000f087348 */ /* 0x02ffea0003c00000 */
[----:B--2---:R2:W4:Y:S02]  /*37e60*/  SHFL.IDX P6, R14, R13, R12, R11 ;  /* 0x0000000c0d0e7389 */ /* 0x00452400000c000b */
[----:B012345:R-:W-:Y:S01]  /*37e70*/  ENDCOLLECTIVE ;  /* 0x000000000000791b */ /* 0x03ffe20003800000 */
.L_x_3674:
[----:B------:R-:W-:Y:S05]  /*37e80*/  BSYNC B1 ;  /* 0x0000000000017941 */ /* 0x000fea0003800000 */
.L_x_3673:
        /* <DEDUP_REMOVED lines=8> */
.L_x_3675:
[----:B------:R-:W-:Y:S05]  /*37f10*/  BRA `(.L_x_3676) ;  /* 0xfffffed000947947 */ /* 0x000fea000383ffff */
.L_x_3274:
        /* <DEDUP_REMOVED lines=8> */
.L_x_3678:
[----:B------:R-:W-:Y:S05]  /*37fa0*/  BSYNC B1 ;  /* 0x0000000000017941 */ /* 0x000fea0003800000 */
.L_x_3677:
        /* <DEDUP_REMOVED lines=8> */
.L_x_3679:
[----:B------:R-:W-:Y:S05]  /*38030*/  BRA `(.L_x_3680) ;  /* 0xfffffed000c87947 */ /* 0x000fea000383ffff */
.L_x_3276:
[----:B------:R-:W-:Y:S01]  /*38040*/  IMAD.MOV.U32 R13, RZ, RZ, R41 ;  /* 0x000000ffff0d7224 */ /* 0x000fe200078e0029 */
[----:B------:R-:W-:Y:S01]  /*38050*/  MOV R11, 0x1c1f ;  /* 0x00001c1f000b7802 */ /* 0x000fe20000000f00 */
[----:B------:R-:W-:Y:S02]  /*38060*/  IMAD.MOV.U32 R12, RZ, RZ, RZ ;  /* 0x000000ffff0c7224 */ /* 0x000fe400078e00ff */
[----:B------:R-:W-:-:S07]  /*38070*/  IMAD.MOV.U32 R15, RZ, RZ, -0x1 ;  /* 0xffffffffff0f7424 */ /* 0x000fce00078e00ff */
[----:B------:R-:W-:Y:S05]  /*38080*/  WARPSYNC.COLLECTIVE R15, `(.L_x_3681) ;  /* 0x000000000f087348 */ /* 0x000fea0003c00000 */
[----:B------:R0:W1:Y:S02]  /*38090*/  SHFL.IDX P6, R14, R13, R12, R11 ;  /* 0x0000000c0d0e7389 */ /* 0x00006400000c000b */
[----:B01----:R-:W-:Y:S01]  /*380a0*/  ENDCOLLECTIVE ;  /* 0x000000000000791b */ /* 0x003fe20003800000 */
.L_x_3681:
[----:B------:R-:W-:Y:S02]  /*380b0*/  IMAD.MOV.U32 R13, RZ, RZ, R40 ;  /* 0x000000ffff0d7224 */ /* 0x000fe400078e0028 */
[----:B------:R-:W-:-:S07]  /*380c0*/  IMAD.MOV.U32 R42, RZ, RZ, R14 ;  /* 0x000000ffff2a7224 */ /* 0x000fce00078e000e */
[----:B------:R-:W-:Y:S05]  /*380d0*/  WARPSYNC.COLLECTIVE R15, `(.L_x_3682) ;  /* 0x000000000f087348 */ /* 0x000fea0003c00000 */
[----:B------:R0:W1:Y:S02]  /*380e0*/  SHFL.IDX P6, R14, R13, R12, R11 ;  /* 0x0000000c0d0e7389 */ /* 0x00006400000c000b */
[----:B01----:R-:W-:Y:S01]  /*380f0*/  ENDCOLLECTIVE ;  /* 0x000000000000791b */ /* 0x003fe20003800000 */
.L_x_3682:
[----:B------:R-:W-:Y:S01]  /*38100*/  IMAD.MOV.U32 R11, RZ, RZ, R14 ;  /* 0x000000ffff0b7224 */ /* 0x000fe200078e000e */
[----:B------:R-:W-:Y:S06]  /*38110*/  BRA `(.L_x_3683) ;  /* 0xfffffed400b47947 */ /* 0x000fec000383ffff */
.L_x_3279:
[----:B------:R-:W-:Y:S01]  /*38120*/  BSSY B1, `(.L_x_3684) ;  /* 0x0000008000017945 */ /* 0x000fe20003800000 */
[----:B------:R-:W-:Y:S01]  /*38130*/  MOV R13, R41 ;  /* 0x00000029000d7202 */ /* 0x000fe20000000f00 */
[----:B------:R-:W-:Y:S02]  /*38140*/  IMAD.MOV.U32 R12, RZ, RZ, 0x1 ;  /* 0x00000001ff0c7424 */ /* 0x000fe400078e00ff */
[----:B--2---:R-:W-:Y:S02]  /*38150*/  IMAD.MOV.U32 R11, RZ, RZ, 0x1c1f ;  /* 0x00001c1fff0b7424 */ /* 0x004fe400078e00ff */
[----:B------:R-:W-:-:S07]  /*38160*/  IMAD.MOV.U32 R15, RZ, RZ, -0x1 ;  /* 0xffffffffff0f7424 */ /* 0x000fce00078e00ff */
[----:B01-3--:R-:W-:Y:S05]  /*38170*/  WARPSYNC.COLLECTIVE R15, `(.L_x_3685) ;  /* 0x000000000f087348 */ /* 0x00bfea0003c00000 */
[----:B------:R2:W4:Y:S02]  /*38180*/  SHFL.IDX P6, R14, R13, R12, R11 ;  /* 0x0000000c0d0e7389 */ /* 0x00052400000c000b */
[----:B01234-:R-:W-:Y:S01]  /*38190*/  ENDCOLLECTIVE ;  /* 0x000000000000791b */ /* 0x01ffe20003800000 */
.L_x_3685:
[----:B------:R-:W-:Y:S05]  /*381a0*/  BSYNC B1 ;  /* 0x0000000000017941 */ /* 0x000fea0003800000 */
.L_x_3684:
        /* <DEDUP_REMOVED lines=8> */
.L_x_3686:
[----:B------:R-:W-:Y:S01]  /*38230*/  IMAD.MOV.U32 R40, RZ, RZ, R14 ;  /* 0x000000ffff287224 */ /* 0x000fe200078e000e */
[----:B------:R-:W-:Y:S06]  /*38240*/  BRA `(.L_x_3687) ;  /* 0xfffffee400747947 */ /* 0x000fec000383ffff */
.L_x_3283:
[----:B------:R-:W-:Y:S01]  /*38250*/  MOV R13, R2 ;  /* 0x00000002000d7202 */ /* 0x000fe20000000f00 */
[----:B------:R-:W-:Y:S02]  /*38260*/  IMAD.MOV.U32 R12, RZ, RZ, RZ ;  /* 0x000000ffff0c7224 */ /* 0x000fe400078e00ff */
[----:B------:R-:W-:Y:S02]  /*38270*/  IMAD.MOV.U32 R11, RZ, RZ, 0x181f ;  /* 0x0000181fff0b7424 */ /* 0x000fe400078e00ff */
[----:B------:R-:W-:-:S07]  /*38280*/  IMAD.MOV.U32 R15, RZ, RZ, -0x1 ;  /* 0xffffffffff0f7424 */ /* 0x000fce00078e00ff */
[----:B------:R-:W-:Y:S05]  /*38290*/  WARPSYNC.COLLECTIVE R15, `(.L_x_3688) ;  /* 0x000000000f087348 */ /* 0x000fea0003c00000 */
[----:B------:R0:W1:Y:S02]  /*382a0*/  SHFL.IDX P6, R14, R13, R12, R11 ;  /* 0x0000000c0d0e7389 */ /* 0x00006400000c000b */
[----:B01----:R-:W-:Y:S01]  /*382b0*/  ENDCOLLECTIVE ;  /* 0x000000000000791b */ /* 0x003fe20003800000 */
.L_x_3688:
[----:B------:R-:W-:Y:S01]  /*382c0*/  MOV R13, R0 ;  /* 0x00000000000d7202 */ /* 0x000fe20000000f00 */
[----:B------:R-:W-:-:S07]  /*382d0*/  IMAD.MOV.U32 R3, RZ, RZ, R14 ;  /* 0x000000ffff037224 */ /* 0x000fce00078e000e */
[----:B------:R-:W-:Y:S05]  /*382e0*/  WARPSYNC.COLLECTIVE R15, `(.L_x_3689) ;  /* 0x000000000f087348 */ /* 0x000fea0003c00000 */
[----:B------:R0:W1:Y:S02]  /*382f0*/  SHFL.IDX P6, R14, R13, R12, R11 ;  /* 0x0000000c0d0e7389 */ /* 0x00006400000c000b */
[----:B01----:R-:W-:Y:S01]  /*38300*/  ENDCOLLECTIVE ;  /* 0x000000000000791b */ /* 0x003fe20003800000 */
.L_x_3689:
[----:B------:R-:W-:Y:S05]  /*38310*/  BRA `(.L_x_3690) ;  /* 0xffffff04005c7947 */ /* 0x000fea000383ffff */
.L_x_3286:
[----:B------:R-:W-:Y:S01]  /*38320*/  BSSY B1, `(.L_x_3691) ;  /* 0x0000008000017945 */ /* 0x000fe20003800000 */
[----:B------:R-:W-:Y:S02]  /*38330*/  IMAD.MOV.U32 R13, RZ, RZ, R2 ;  /* 0x000000ffff0d7224 */ /* 0x000fe400078e0002 */
[----:B------:R-:W-:Y:S02]  /*38340*/  IMAD.MOV.U32 R12, RZ, RZ, 0x1 ;  /* 0x00000001ff0c7424 */ /* 0x000fe400078e00ff */
[----:B------:R-:W-:Y:S02]  /*38350*/  IMAD.MOV.U32 R11, RZ, RZ, 0x181f ;  /* 0x0000181fff0b7424 */ /* 0x000fe400078e00ff */
[----:B-1----:R-:W-:-:S07]  /*38360*/  IMAD.MOV.U32 R15, RZ, RZ, -0x1 ;  /* 0xffffffffff0f7424 */ /* 0x002fce00078e00ff */
[----:B0-2---:R-:W-:Y:S05]  /*38370*/  WARPSYNC.COLLECTIVE R15, `(.L_x_3692) ;  /* 0x000000000f087348 */ /* 0x005fea0003c00000 */
[----:B--2---:R1:W2:Y:S02]  /*38380*/  SHFL.IDX P6, R14, R13, R12, R11 ;  /* 0x0000000c0d0e7389 */ /* 0x0042a400000c000b */
[----:B012---:R-:W-:Y:S01]  /*38390*/  ENDCOLLECTIVE ;  /* 0x000000000000791b */ /* 0x007fe20003800000 */
.L_x_3692:
[----:B------:R-:W-:Y:S05]  /*383a0*/  BSYNC B1 ;  /* 0x0000000000017941 */ /* 0x000fea0003800000 */
.L_x_3691:
        /* <DEDUP_REMOVED lines=8> */
.L_x_3693:
[----:B------:R-:W-:Y:S05]  /*38430*/  BRA `(.L_x_3694) ;  /* 0xffffff0400907947 */ /* 0x000fea000383ffff */
.L_x_3289:
[----:B------:R-:W-:Y:S01]  /*38440*/  BSSY B1, `(.L_x_3695) ;  /* 0x0000008000017945 */ /* 0x000fe20003800000 */
[----:B------:R-:W-:Y:S01]  /*38450*/  MOV R13, R2 ;  /* 0x00000002000d7202 */ /* 0x000fe20000000f00 */
[----:B------:R-:W-:Y:S02]  /*38460*/  IMAD.MOV.U32 R12, RZ, RZ, 0x2 ;  /* 0x00000002ff0c7424 */ /* 0x000fe400078e00ff */
[----:B------:R-:W-:Y:S02]  /*38470*/  IMAD.MOV.U32 R11, RZ, RZ, 0x181f ;  /* 0x0000181fff0b7424 */ /* 0x000fe400078e00ff */
[----:B--2---:R-:W-:-:S07]  /*38480*/  IMAD.MOV.U32 R15, RZ, RZ, -0x1 ;  /* 0xffffffffff0f7424 */ /* 0x004fce00078e00ff */
[----:B01-3--:R-:W-:Y:S05]  /*38490*/  WARPSYNC.COLLECTIVE R15, `(.L_x_3696) ;  /* 0x000000000f087348 */ /* 0x00bfea0003c00000 */
[----:B------:R2:W4:Y:S02]  /*384a0*/  SHFL.IDX P6, R14, R13, R12, R11 ;  /* 0x0000000c0d0e7389 */ /* 0x00052400000c000b */
[----:B01234-:R-:W-:Y:S01]  /*384b0*/  ENDCOLLECTIVE ;  /* 0x000000000000791b */ /* 0x01ffe20003800000 */
.L_x_3696:
[----:B------:R-:W-:Y:S05]  /*384c0*/  BSYNC B1 ;  /* 0x0000000000017941 */ /* 0x000fea0003800000 */
.L_x_3695:
        /* <DEDUP_REMOVED lines=8> */
.L_x_3697:
[----:B------:R-:W-:Y:S05]  /*38550*/  BRA `(.L_x_3698) ;  /* 0xffffff0400c47947 */ /* 0x000fea000383ffff */
.L_x_3292:
[----:B------:R-:W-:Y:S01]  /*38560*/  BSSY B1, `(.L_x_3699) ;  /* 0x0000008000017945 */ /* 0x000fe20003800000 */
[----:B------:R-:W-:Y:S01]  /*38570*/  IMAD.MOV.U32 R13, RZ, RZ, R2 ;  /* 0x000000ffff0d7224 */ /* 0x000fe200078e0002 */
[----:B------:R-:W-:Y:S01]  /*38580*/  MOV R12, 0x3 ;  /* 0x00000003000c7802 */ /* 0x000fe20000000f00 */
[----:B------:R-:W-:Y:S02]  /*38590*/  IMAD.MOV.U32 R11, RZ, RZ, 0x181f ;  /* 0x0000181fff0b7424 */ /* 0x000fe400078e00ff */
[----:B--2---:R-:W-:-:S07]  /*385a0*/  IMAD.MOV.U32 R15, RZ, RZ, -0x1 ;  /* 0xffffffffff0f7424 */ /* 0x004fce00078e00ff */
[----:B01-34-:R-:W-:Y:S05]  /*385b0*/  WARPSYNC.COLLECTIVE R15, `(.L_x_3700) ;  /* 0x000000000f087348 */ /* 0x01bfea0003c00000 */
[----:B------:R2:W0:Y:S02]  /*385c0*/  SHFL.IDX P6, R14, R13, R12, R11 ;  /* 0x0000000c0d0e7389 */ /* 0x00042400000c000b */
[----:B01234-:R-:W-:Y:S01]  /*385d0*/  ENDCOLLECTIVE ;  /* 0x000000000000791b */ /* 0x01ffe20003800000 */
.L_x_3700:
[----:B------:R-:W-:Y:S05]  /*385e0*/  BSYNC B1 ;  /* 0x0000000000017941 */ /* 0x000fea0003800000 */
.L_x_3699:
        /* <DEDUP_REMOVED lines=8> */
.L_x_3701:
[----:B------:R-:W-:Y:S05]  /*38670*/  BRA `(.L_x_3702) ;  /* 0xffffff0400f87947 */ /* 0x000fea000383ffff */
.L_x_3310:
[----:B------:R-:W1:Y:S01]  /*38680*/  S2R R7, SR_TID.X ;  /* 0x0000000000077919 */ /* 0x000e620000002100 */
[----:B------:R-:W-:Y:S01]  /*38690*/  BSSY B1, `(.L_x_3703) ;  /* 0x000000a000017945 */ /* 0x000fe20003800000 */
[----:B------:R-:W-:Y:S01]  /*386a0*/  IMAD.MOV.U32 R12, RZ, RZ, RZ ;  /* 0x000000ffff0c7224 */ /* 0x000fe200078e00ff */
[----:B------:R-:W-:Y:S01]  /*386b0*/  MOV R11, 0x1f ;  /* 0x0000001f000b7802 */ /* 0x000fe20000000f00 */
[----:B------:R-:W-:Y:S01]  /*386c0*/  IMAD.MOV.U32 R15, RZ, RZ, -0x1 ;  /* 0xffffffffff0f7424 */ /* 0x000fe200078e00ff */
[----:B-1----:R-:W-:-:S04]  /*386d0*/  SHF.R.U32.HI R7, RZ, 0x5, R7 ;  /* 0x00000005ff077819 */ /* 0x002fc80000011607 */
[----:B------:R-:W-:-:S05]  /*386e0*/  LOP3.LUT R7, R7, 0x3, RZ, 0xc0, !PT ;  /* 0x0000000307077812 */ /* 0x000fca00078ec0ff */
[----:B------:R-:W-:-:S07]  /*386f0*/  IMAD.MOV.U32 R13, RZ, RZ, R7 ;  /* 0x000000ffff0d7224 */ /* 0x000fce00078e0007 */
[----:B0-----:R-:W-:Y:S05]  /*38700*/  WARPSYNC.COLLECTIVE R15, `(.L_x_3704) ;  /* 0x000000000f087348 */ /* 0x001fea0003c00000 */
[----:B------:R1:W2:Y:S02]  /*38710*/  SHFL.IDX P6, R14, R13, R12, R11 ;  /* 0x0000000c0d0e7389 */ /* 0x0002a400000c000b */
[----:B012---:R-:W-:Y:S01]  /*38720*/  ENDCOLLECTIVE ;  /* 0x000000000000791b */ /* 0x007fe20003800000 */
.L_x_3704:
[----:B------:R-:W-:Y:S05]  /*38730*/  BSYNC B1 ;  /* 0x0000000000017941 */ /* 0x000fea0003800000 */
.L_x_3703:
[----:B------:R-:W-:Y:S05]  /*38740*/  BRA `(.L_x_3705) ;  /* 0xffffff2400707947 */ /* 0x000fea000383ffff */
.L_x_3312:
[----:B------:R-:W-:Y:S01]  /*38750*/  BSSY B1, `(.L_x_3706) ;  /* 0x0000006000017945 */ /* 0x000fe20003800000 */
[----:B------:R-:W-:-:S07]  /*38760*/  IMAD.MOV.U32 R15, RZ, RZ, -0x1 ;  /* 0xffffffffff0f7424 */ /* 0x000fce00078e00ff */
[----:B01----:R-:W-:Y:S05]  /*38770*/  WARPSYNC.COLLECTIVE R15, `(.L_x_3707) ;  /* 0x000000000f0c7348 */ /* 0x003fea0003c00000 */
[----:B------:R-:W-:Y:S02]  /*38780*/  ELECT P6, UR62, PT ;  /* 0x00000000003e782f */ /* 0x000fe400038c0000 */
[----:B------:R-:W-:Y:S01]  /*38790*/  MOV R14, UR62 ;  /* 0x0000003e000e7c02 */ /* 0x000fe20008000f00 */
[----:B01----:R-:W-:Y:S10]  /*387a0*/  ENDCOLLECTIVE ;  /* 0x000000000000791b */ /* 0x003ff40003800000 */
.L_x_3707:
[----:B------:R-:W-:Y:S05]  /*387b0*/  BSYNC B1 ;  /* 0x0000000000017941 */ /* 0x000fea0003800000 */
.L_x_3706:
[----:B------:R-:W-:Y:S05]  /*387c0*/  BRA `(.L_x_3311) ;  /* 0xffffff2400687947 */ /* 0x000fea000383ffff */
.L_x_3314:
[----:B-1----:R1:W2:Y:S02]  /*387d0*/  SYNCS.PHASECHK.TRANS64.TRYWAIT P0, [R22+URZ+0x38820], R6 ;  /* 0x03882006160075a7 */ /* 0x0022a4000800017f */
[----:B--2---:R-:W-:Y:S05]  /*387e0*/  @!P0 NANOSLEEP.SYNCS 0x989680 ;  /* 0x009896800000895d */ /* 0x004fea0003900000 */
[----:B------:R-:W2:Y:S02]  /*387f0*/  @!P0 SYNCS.PHASECHK.TRANS64 P0, [R22+URZ+0x38820], R6 ;  /* 0x03882006160085a7 */ /* 0x000ea4000800007f */
[----:B--2---:R-:W-:Y:S05]  /*38800*/  @!P0 BRA `(.L_x_3314) ;  /* 0xfffffffc00f08947 */ /* 0x004fea000383ffff */
[----:B------:R-:W-:Y:S05]  /*38810*/  BRA `(.L_x_3708) ;  /* 0xffffff2400787947 */ /* 0x000fea000383ffff */
.L_x_3318:
[----:B0-----:R0:W2:Y:S02]  /*38820*/  SYNCS.PHASECHK.TRANS64.TRYWAIT P0, [R10+URZ+0x388a0], R9 ;  /* 0x0388a0090a0075a7 */ /* 0x0010a4000800017f */
[----:B--2---:R-:W-:Y:S05]  /*38830*/  @!P0 NANOSLEEP.SYNCS 0x989680 ;  /* 0x009896800000895d */ /* 0x004fea0003900000 */
[----:B------:R-:W2:Y:S02]  /*38840*/  @!P0 SYNCS.PHASECHK.TRANS64 P0, [R10+URZ+0x388a0], R9 ;  /* 0x0388a0090a0085a7 */ /* 0x000ea4000800007f */
[----:B--2---:R-:W-:Y:S05]  /*38850*/  @!P0 BRA `(.L_x_3318) ;  /* 0xfffffffc00f08947 */ /* 0x004fea000383ffff */
[----:B------:R-:W-:Y:S05]  /*38860*/  BRA `(.L_x_3709) ;  /* 0xffffff2400907947 */ /* 0x000fea000383ffff */
.L_x_3324:
[----:B-1----:R1:W2:Y:S02]  /*38870*/  SYNCS.PHASECHK.TRANS64.TRYWAIT P0, [R10+URZ+0x388c0], R9 ;  /* 0x0388c0090a0075a7 */ /* 0x0022a4000800017f */
[----:B--2---:R-:W-:Y:S05]  /*38880*/  @!P0 NANOSLEEP.SYNCS 0x989680 ;  /* 0x009896800000895d */ /* 0x004fea0003900000 */
[----:B------:R-:W2:Y:S02]  /*38890*/  @!P0 SYNCS.PHASECHK.TRANS64 P0, [R10+URZ+0x388c0], R9 ;  /* 0x0388c0090a0085a7 */ /* 0x000ea4000800007f */
[----:B--2---:R-:W-:Y:S05]  /*388a0*/  @!P0 BRA `(.L_x_3324) ;  /* 0xfffffffc00f08947 */ /* 0x004fea000383ffff */
[----:B------:R-:W-:Y:S05]  /*388b0*/  BRA `(.L_x_3710) ;  /* 0xffffff28004c7947 */ /* 0x000fea000383ffff */
.L_x_3332:
[----:B0-----:R0:W2:Y:S02]  /*388c0*/  SYNCS.PHASECHK.TRANS64.TRYWAIT P1, [R9+URZ+0x388a0], R8 ;  /* 0x0388a008090075a7 */ /* 0x0010a4000802017f */
[----:B--2---:R-:W-:Y:S05]  /*388d0*/  @!P1 NANOSLEEP.SYNCS 0x989680 ;  /* 0x009896800000995d */ /* 0x004fea0003900000 */
[----:B------:R-:W2:Y:S02]  /*388e0*/  @!P1 SYNCS.PHASECHK.TRANS64 P1, [R9+URZ+0x388a0], R8 ;  /* 0x0388a008090095a7 */ /* 0x000ea4000802007f */
[----:B--2---:R-:W-:Y:S05]  /*388f0*/  @!P1 BRA `(.L_x_3332) ;  /* 0xfffffffc00f09947 */ /* 0x004fea000383ffff */
[----:B------:R-:W-:Y:S05]  /*38900*/  BRA `(.L_x_3711) ;  /* 0xffffff2c00447947 */ /* 0x000fea000383ffff */
.L_x_3338:
[----:B-1----:R1:W2:Y:S02]  /*38910*/  SYNCS.PHASECHK.TRANS64.TRYWAIT P1, [R9+URZ+0x388c0], R8 ;  /* 0x0388c008090075a7 */ /* 0x0022a4000802017f */
[----:B--2---:R-:W-:Y:S05]  /*38920*/  @!P1 NANOSLEEP.SYNCS 0x989680 ;  /* 0x009896800000995d */ /* 0x004fea0003900000 */
[----:B------:R-:W2:Y:S02]  /*38930*/  @!P1 SYNCS.PHASECHK.TRANS64 P1, [R9+URZ+0x388c0], R8 ;  /* 0x0388c008090095a7 */ /* 0x000ea4000802007f */
[----:B--2---:R-:W-:Y:S05]  /*38940*/  @!P1 BRA `(.L_x_3338) ;  /* 0xfffffffc00f09947 */ /* 0x004fea000383ffff */
[----:B------:R-:W-:Y:S05]  /*38950*/  BRA `(.L_x_3712) ;  /* 0xffffff2c00fc7947 */ /* 0x000fea000383ffff */
.L_x_3356:
[----:B0-----:R-:W0:Y:S01]  /*38960*/  S2R R20, SR_TID.X ;  /* 0x0000000000147919 */ /* 0x001e220000002100 */
        /* <DEDUP_REMOVED lines=10> */
.L_x_3714:
[----:B------:R-:W-:Y:S05]  /*38a10*/  BSYNC B0 ;  /* 0x0000000000007941 */ /* 0x000fea0003800000 */
.L_x_3713:
[----:B------:R-:W-:Y:S05]  /*38a20*/  BRA `(.L_x_3715) ;  /* 0xffffff3c00fc7947 */ /* 0x000fea000383ffff */
.L_x_3359:
[----:B0-----:R0:W1:Y:S02]  /*38a30*/  SYNCS.PHASECHK.TRANS64.TRYWAIT P0, [R6+URZ+0x38880], R20 ;  /* 0x03888014060075a7 */ /* 0x001064000800017f */
[----:B-1----:R-:W-:Y:S05]  /*38a40*/  @!P0 NANOSLEEP.SYNCS 0x989680 ;  /* 0x009896800000895d */ /* 0x002fea0003900000 */
[----:B------:R-:W1:Y:S02]  /*38a50*/  @!P0 SYNCS.PHASECHK.TRANS64 P0, [R6+URZ+0x38880], R20 ;  /* 0x03888014060085a7 */ /* 0x000e64000800007f */
[----:B-1----:R-:W-:Y:S05]  /*38a60*/  @!P0 BRA `(.L_x_3359) ;  /* 0xfffffffc00f08947 */ /* 0x002fea000383ffff */
[----:B------:R-:W-:Y:S05]  /*38a70*/  BRA `(.L_x_3716) ;  /* 0xffffff4000187947 */ /* 0x000fea000383ffff */
.L_x_3360:
[----:B------:R-:W-:Y:S01]  /*38a80*/  BSSY B0, `(.L_x_3717) ;  /* 0x0000008000007945 */ /* 0x000fe20003800000 */
[----:B------:R-:W-:Y:S01]  /*38a90*/  IMAD.MOV.U32 R13, RZ, RZ, R8 ;  /* 0x000000ffff0d7224 */ /* 0x000fe200078e0008 */
[----:B------:R-:W-:Y:S01]  /*38aa0*/  MOV R15, 0xffffffff ;  /* 0xffffffff000f7802 */ /* 0x000fe20000000f00 */
[----:B------:R-:W-:Y:S02]  /*38ab0*/  IMAD.MOV.U32 R12, RZ, RZ, RZ ;  /* 0x000000ffff0c7224 */ /* 0x000fe400078e00ff */
[----:B-1----:R-:W-:-:S07]  /*38ac0*/  IMAD.MOV.U32 R11, RZ, RZ, 0x181f ;  /* 0x0000181fff0b7424 */ /* 0x002fce00078e00ff */
[----:B0-----:R-:W-:Y:S05]  /*38ad0*/  WARPSYNC.COLLECTIVE R15, `(.L_x_3718) ;  /* 0x000000000f087348 */ /* 0x001fea0003c00000 */
[----:B------:R1:W2:Y:S02]  /*38ae0*/  SHFL.IDX P6, R14, R13, R12, R11 ;  /* 0x0000000c0d0e7389 */ /* 0x0002a400000c000b */
[----:B012---:R-:W-:Y:S01]  /*38af0*/  ENDCOLLECTIVE ;  /* 0x000000000000791b */ /* 0x007fe20003800000 */
.L_x_3718:
[----:B------:R-:W-:Y:S05]  /*38b00*/  BSYNC B0 ;  /* 0x0000000000007941 */ /* 0x000fea0003800000 */
.L_x_3717:
[----:B------:R-:W-:Y:S01]  /*38b10*/  IMAD.MOV.U32 R13, RZ, RZ, R7 ;  /* 0x000000ffff0d7224 */ /* 0x000fe200078e0007 */
[----:B------:R-:W-:Y:S01]  /*38b20*/  MOV R15, 0xffffffff ;  /* 0xffffffff000f7802 */ /* 0x000fe20000000f00 */
[----:B------:R-:W-:Y:S01]  /*38b30*/  IMAD.MOV.U32 R12, RZ, RZ, RZ ;  /* 0x000000ffff0c7224 */ /* 0x000fe200078e00ff */
[----:B------:R-:W0:Y:S01]  /*38b40*/  LDC R25, c[0x0][0x2f4] ;  /* 0x0000bd00ff197b82 */ /* 0x000e220000000800 */
[----:B------:R-:W-:Y:S01]  /*38b50*/  IMAD.MOV.U32 R11, RZ, RZ, 0x181f ;  /* 0x0000181fff0b7424 */ /* 0x000fe200078e00ff */
[----:B------:R-:W-:Y:S01]  /*38b60*/  LOP3.LUT R21, R30, 0x80, RZ, 0xfc, !PT ;  /* 0x000000801e157812 */ /* 0x000fe200078efcff */
[----:B------:R-:W-:-:S07]  /*38b70*/  IMAD.MOV.U32 R3, RZ, RZ, R14 ;  /* 0x000000ffff037224 */ /* 0x000fce00078e000e */
[----:B0-----:R-:W-:Y:S05]  /*38b80*/  WARPSYNC.COLLECTIVE R15, `(.L_x_3719) ;  /* 0x000000000f087348 */ /* 0x001fea0003c00000 */
[----:B------:R1:W2:Y:S02]  /*38b90*/  SHFL.IDX P6, R14, R13, R12, R11 ;  /* 0x0000000c0d0e7389 */ /* 0x0002a400000c000b */
[----:B012---:R-:W-:Y:S01]  /*38ba0*/  ENDCOLLECTIVE ;  /* 0x000000000000791b */ /* 0x007fe20003800000 */
.L_x_3719:
[----:B------:R-:W-:Y:S02]  /*38bb0*/  IMAD.IADD R5, R22, 0x1, R5 ;  /* 0x0000000116057824 */ /* 0x000fe400078e0205 */
[----:B------:R-:W-:Y:S01]  /*38bc0*/  IMAD.MOV.U32 R13, RZ, RZ, R8 ;  /* 0x000000ffff0d7224 */ /* 0x000fe200078e0008 */
[----:B------:R-:W-:Y:S02]  /*38bd0*/  MOV R12, 0x1 ;  /* 0x00000001000c7802 */ /* 0x000fe40000000f00 */
[----:B------:R-:W-:-:S04]  /*38be0*/  ISETP.GE.AND P1, PT, R30, R25, PT ;  /* 0x000000191e00720c */ /* 0x000fc80003f26270 */
[----:B------:R-:W-:Y:S01]  /*38bf0*/  ISETP.LT.OR P2, PT, R27, 0x1, P1 ;  /* 0x000000011b00780c */ /* 0x000fe20000f41670 */
[----:B------:R-:W-:-:S12]  /*38c00*/  IMAD.MOV.U32 R2, RZ, RZ, R14 ;  /* 0x000000ffff027224 */ /* 0x000fd800078e000e */
[----:B------:R-:W-:Y:S05]  /*38c10*/  WARPSYNC.COLLECTIVE R15, `(.L_x_3720) ;  /* 0x000000000f087348 */ /* 0x000fea0003c00000 */
[----:B------:R0:W1:Y:S02]  /*38c20*/  SHFL.IDX P6, R14, R13, R12, R11 ;  /* 0x0000000c0d0e7389 */ /* 0x00006400000c000b */
[----:B01----:R-:W-:Y:S01]  /*38c30*/  ENDCOLLECTIVE ;  /* 0x000000000000791b */ /* 0x003fe20003800000 */
.L_x_3720:
[----:B------:R-:W-:-:S05]  /*38c40*/  IADD3 R2, P0, R30, R2, RZ ;  /* 0x000000021e027210 */ /* 0x000fca0007f1e0ff */
[----:B------:R-:W-:Y:S01]  /*38c50*/  IMAD.X R3, RZ, RZ, R3, P0 ;  /* 0x000000ffff037224 */ /* 0x000fe200000e0603 */
[----:B------:R-:W-:Y:S02]  /*38c60*/  ISETP.GE.AND P0, PT, R21, R25, PT ;  /* 0x000000191500720c */ /* 0x000fe40003f06270 */
[----:B------:R-:W5:Y:S01]  /*38c70*/  LDL.LU R21, [R1] ;  /* 0x0000000001157983 */ /* 0x000f620000300800 */
[C---:B------:R-:W-:Y:S01]  /*38c80*/  ISETP.GE.AND P3, PT, R27.reuse, 0x11, PT ;  /* 0x000000111b00780c */ /* 0x040fe20003f66270 */
[----:B------:R-:W-:Y:S02]  /*38c90*/  IMAD.MOV.U32 R13, RZ, RZ, R7 ;  /* 0x000000ffff0d7224 */ /* 0x000fe400078e0007 */
[----:B------:R-:W-:Y:S01]  /*38ca0*/  @!PT LDS RZ, [RZ] ;  /* 0x00000000fffff984 */ /* 0x000fe20000000800 */
[----:B------:R-:W-:Y:S01]  /*38cb0*/  @!PT LDS RZ, [RZ] ;  /* 0x00000000fffff984 */ /* 0x000fe20000000800 */
[----:B------:R-:W-:Y:S01]  /*38cc0*/  @!PT LDS RZ, [RZ] ;  /* 0x00000000fffff984 */ /* 0x000fe20000000800 */
[----:B------:R-:W-:Y:S01]  /*38cd0*/  LDGSTS.E.BYPASS.LTC128B.128 [R5+0x10400], desc[UR46][R2.64], !P2 ;  /* 0x1040000002057fae */ /* 0x000fe2000d101d6e */
[C---:B------:R-:W-:Y:S02]  /*38ce0*/  ISETP.LT.OR P2, PT, R27.reuse, 0x1, P0 ;  /* 0x000000011b00780c */ /* 0x040fe40000741670 */
[----:B------:R-:W-:-:S02]  /*38cf0*/  ISETP.GE.AND P5, PT, R27, 0x31, PT ;  /* 0x000000311b00780c */ /* 0x000fc40003fa6270 */
[----:B------:R-:W-:-:S09]  /*38d00*/  ISETP.GE.AND P4, PT, R27, 0x41, PT ;  /* 0x000000411b00780c */ /* 0x000fd20003f86270 */
[----:B------:R0:W-:Y:S02]  /*38d10*/  LDGSTS.E.BYPASS.LTC128B.128 [R5+0x14400], desc[UR46][R2.64+0x80], !P2 ;  /* 0x1440008002057fae */ /* 0x0001e4000d101d6e */
[----:B0-----:R-:W-:-:S07]  /*38d20*/  IMAD.MOV.U32 R3, RZ, RZ, R14 ;  /* 0x000000ffff037224 */ /* 0x001fce00078e000e */
[----:B-----5:R-:W-:Y:S05]  /*38d30*/  WARPSYNC.COLLECTIVE R15, `(.L_x_3721) ;  /* 0x000000000f087348 */ /* 0x020fea0003c00000 */
[----:B------:R0:W1:Y:S02]  /*38d40*/  SHFL.IDX P6, R14, R13, R12, R11 ;  /* 0x0000000c0d0e7389 */ /* 0x00006400000c000b */
[----:B01---5:R-:W-:Y:S01]  /*38d50*/  ENDCOLLECTIVE ;  /* 0x000000000000791b */ /* 0x023fe20003800000 */
.L_x_3721:
[----:B------:R-:W-:Y:S01]  /*38d60*/  MOV R13, R8 ;  /* 0x00000008000d7202 */ /* 0x000fe20000000f00 */
[----:B------:R-:W-:Y:S02]  /*38d70*/  IMAD.MOV.U32 R12, RZ, RZ, 0x2 ;  /* 0x00000002ff0c7424 */ /* 0x000fe400078e00ff */
[----:B------:R-:W-:-:S07]  /*38d80*/  IMAD.MOV.U32 R2, RZ, RZ, R14 ;  /* 0x000000ffff027224 */ /* 0x000fce00078e000e */
[----:B------:R-:W-:Y:S05]  /*38d90*/  WARPSYNC.COLLECTIVE R15, `(.L_x_3722) ;  /* 0x000000000f087348 */ /* 0x000fea0003c00000 */
[----:B------:R0:W1:Y:S02]  /*38da0*/  SHFL.IDX P6, R14, R13, R12, R11 ;  /* 0x0000000c0d0e7389 */ /* 0x00006400000c000b */
[----:B01----:R-:W-:Y:S01]  /*38db0*/  ENDCOLLECTIVE ;  /* 0x000000000000791b */ /* 0x003fe20003800000 */
.L_x_3722:
        /* <DEDUP_REMOVED lines=14> */
.L_x_3723:
[----:B------:R-:W-:Y:S02]  /*38ea0*/  IMAD.MOV.U32 R13, RZ, RZ, R8 ;  /* 0x000000ffff0d7224 */ /* 0x000fe400078e0008 */
[----:B------:R-:W-:Y:S02]  /*38eb0*/  IMAD.MOV.U32 R12, RZ, RZ, 0x3 ;  /* 0x00000003ff0c7424 */ /* 0x000fe400078e00ff */
[----:B------:R-:W-:-:S07]  /*38ec0*/  IMAD.MOV.U32 R2, RZ, RZ, R14 ;  /* 0x000000ffff027224 */ /* 0x000fce00078e000e */
[----:B------:R-:W-:Y:S05]  /*38ed0*/  WARPSYNC.COLLECTIVE R15, `(.L_x_3724) ;  /* 0x000000000f087348 */ /* 0x000fea0003c00000 */
[----:B------:R0:W1:Y:S02]  /*38ee0*/  SHFL.IDX P6, R14, R13, R12, R11 ;  /* 0x0000000c0d0e7389 */ /* 0x00006400000c000b */
[----:B01----:R-:W-:Y:S01]  /*38ef0*/  ENDCOLLECTIVE ;  /* 0x000000000000791b */ /* 0x003fe20003800000 */
.L_x_3724:
        /* <DEDUP_REMOVED lines=14> */
.L_x_3725:
[----:B------:R-:W-:Y:S02]  /*38fe0*/  IMAD.MOV.U32 R13, RZ, RZ, R8 ;  /* 0x000000ffff0d7224 */ /* 0x000fe400078e0008 */
[----:B------:R-:W-:Y:S01]  /*38ff0*/  IMAD.MOV.U32 R12, RZ, RZ, 0x4 ;  /* 0x00000004ff0c7424 */ /* 0x000fe200078e00ff */
[----:B------:R-:W-:-:S07]  /*39000*/  MOV R2, R14 ;  /* 0x0000000e00027202 */ /* 0x000fce0000000f00 */
[----:B------:R-:W-:Y:S05]  /*39010*/  WARPSYNC.COLLECTIVE R15, `(.L_x_3726) ;  /* 0x000000000f087348 */ /* 0x000fea0003c00000 */
[----:B------:R0:W1:Y:S02]  /*39020*/  SHFL.IDX P6, R14, R13, R12, R11 ;  /* 0x0000000c0d0e7389 */ /* 0x00006400000c000b */
[----:B01----:R-:W-:Y:S01]  /*39030*/  ENDCOLLECTIVE ;  /* 0x000000000000791b */ /* 0x003fe20003800000 */
.L_x_3726:
[----:B------:R-:W-:-:S05]  /*39040*/  IADD3 R2, P2, R30, R2, RZ ;  /* 0x000000021e027210 */ /* 0x000fca0007f5e0ff */
        /* <DEDUP_REMOVED lines=13> */
.L_x_3727:
[----:B------:R-:W-:Y:S02]  /*39120*/  IMAD.MOV.U32 R13, RZ, RZ, R8 ;  /* 0x000000ffff0d7224 */ /* 0x000fe400078e0008 */
[----:B------:R-:W-:Y:S02]  /*39130*/  IMAD.MOV.U32 R12, RZ, RZ, 0x5 ;  /* 0x00000005ff0c7424 */ /* 0x000fe400078e00ff */
[----:B------:R-:W-:-:S07]  /*39140*/  IMAD.MOV.U32 R2, RZ, RZ, R14 ;  /* 0x000000ffff027224 */ /* 0x000fce00078e000e */
[----:B------:R-:W-:Y:S05]  /*39150*/  WARPSYNC.COLLECTIVE R15, `(.L_x_3728) ;  /* 0x000000000f087348 */ /* 0x000fea0003c00000 */
[----:B------:R0:W1:Y:S02]  /*39160*/  SHFL.IDX P6, R14, R13, R12, R11 ;  /* 0x0000000c0d0e7389 */ /* 0x00006400000c000b */
[----:B01----:R-:W-:Y:S01]  /*39170*/  ENDCOLLECTIVE ;  /* 0x000000000000791b */ /* 0x003fe20003800000 */
.L_x_3728:
        /* <DEDUP_REMOVED lines=14> */
[----:B0-----:R-:W-:-:S07]  /*39260*/  MOV R3, R14 ;  /* 0x0000000e00037202 */ /* 0x001fce0000000f00 */
[----:B------:R-:W-:Y:S05]  /*39270*/  WARPSYNC.COLLECTIVE R15, `(.L_x_3729) ;  /* 0x000000000f087348 */ /* 0x000fea0003c00000 */
[----:B------:R0:W1:Y:S02]  /*39280*/  SHFL.IDX P6, R14, R13, R12, R11 ;  /* 0x0000000c0d0e7389 */ /* 0x00006400000c000b */
[----:B01----:R-:W-:Y:S01]  /*39290*/  ENDCOLLECTIVE ;  /* 0x000000000000791b */ /* 0x003fe20003800000 */
.L_x_3729:
[----:B------:R-:W-:Y:S01]  /*392a0*/  IMAD.MOV.U32 R13, RZ, RZ, R8 ;  /* 0x000000ffff0d7224 */ /* 0x000fe200078e0008 */
[----:B------:R-:W-:Y:S01]  /*392b0*/  MOV R12, 0x6 ;  /* 0x00000006000c7802 */ /* 0x000fe20000000f00 */
[----:B------:R-:W-:-:S07]  /*392c0*/  IMAD.MOV.U32 R2, RZ, RZ, R14 ;  /* 0x000000ffff027224 */ /* 0x000fce00078e000e */
[----:B------:R-:W-:Y:S05]  /*392d0*/  WARPSYNC.COLLECTIVE R15, `(.L_x_3730) ;  /* 0x000000000f087348 */ /* 0x000fea0003c00000 */
[----:B------:R0:W1:Y:S02]  /*392e0*/  SHFL.IDX P6, R14, R13, R12, R11 ;  /* 0x0000000c0d0e7389 */ /* 0x00006400000c000b */
[----:B01----:R-:W-:Y:S01]  /*392f0*/  ENDCOLLECTIVE ;  /* 0x000000000000791b */ /* 0x003fe20003800000 */
.L_x_3730:
        /* <DEDUP_REMOVED lines=14> */
.L_x_3731:
[----:B------:R-:W-:Y:S01]  /*393e0*/  MOV R13, R8 ;  /* 0x00000008000d7202 */ /* 0x000fe20000000f00 */
[----:B------:R-:W-:Y:S02]  /*393f0*/  IMAD.MOV.U32 R12, RZ, RZ, 0x7 ;  /* 0x00000007ff0c7424 */ /* 0x000fe400078e00ff */
[----:B------:R-:W-:-:S07]  /*39400*/  IMAD.MOV.U32 R2, RZ, RZ, R14 ;  /* 0x000000ffff027224 */ /* 0x000fce00078e000e */
[----:B------:R-:W-:Y:S05]  /*39410*/  WARPSYNC.COLLECTIVE R15, `(.L_x_3732) ;  /* 0x000000000f087348 */ /* 0x000fea0003c00000 */
[----:B------:R0:W1:Y:S02]  /*39420*/  SHFL.IDX P6, R14, R13, R12, R11 ;  /* 0x0000000c0d0e7389 */ /* 0x00006400000c000b */
[----:B01----:R-:W-:Y:S01]  /*39430*/  ENDCOLLECTIVE ;  /* 0x000000000000791b */ /* 0x003fe20003800000 */
.L_x_3732:
        /* <DEDUP_REMOVED lines=13> */
.L_x_3733:
        /* <DEDUP_REMOVED lines=13> */
.L_x_3365:
[----:B---3--:R3:W4:Y:S02]  /*395e0*/  SYNCS.PHASECHK.TRANS64.TRYWAIT P0, [R6+URZ+0x38840], R20 ;  /* 0x03884014060075a7 */ /* 0x008724000800017f */
[----:B----4-:R-:W-:Y:S05]  /*395f0*/  @!P0 NANOSLEEP.SYNCS 0x989680 ;  /* 0x009896800000895d */ /* 0x010fea0003900000 */
[----:B------:R-:W4:Y:S02]  /*39600*/  @!P0 SYNCS.PHASECHK.TRANS64 P0, [R6+URZ+0x38840], R20 ;  /* 0x03884014060085a7 */ /* 0x000f24000800007f */
[----:B----4-:R-:W-:Y:S05]  /*39610*/  @!P0 BRA `(.L_x_3365) ;  /* 0xfffffffc00f08947 */ /* 0x010fea000383ffff */
[----:B------:R-:W-:Y:S05]  /*39620*/  BRA `(.L_x_3735) ;  /* 0xffffff3c00447947 */ /* 0x000fea000383ffff */
.L_x_3366:
[----:B------:R-:W-:Y:S01]  /*39630*/  BSSY B0, `(.L_x_3736) ;  /* 0x0000008000007945 */ /* 0x000fe20003800000 */
[----:B------:R-:W-:Y:S01]  /*39640*/  MOV R13, R0 ;  /* 0x00000000000d7202 */ /* 0x000fe20000000f00 */
[----:B------:R-:W-:Y:S02]  /*39650*/  IMAD.MOV.U32 R12, RZ, RZ, RZ ;  /* 0x000000ffff0c7224 */ /* 0x000fe400078e00ff */
[----:B------:R-:W-:Y:S02]  /*39660*/  IMAD.MOV.U32 R11, RZ, RZ, 0x181f ;  /* 0x0000181fff0b7424 */ /* 0x000fe400078e00ff */
[----:B------:R-:W-:-:S07]  /*39670*/  IMAD.MOV.U32 R15, RZ, RZ, -0x1 ;  /* 0xffffffffff0f7424 */ /* 0x000fce00078e00ff */
[----:B--23-5:R-:W-:Y:S05]  /*39680*/  WARPSYNC.COLLECTIVE R15, `(.L_x_3737) ;  /* 0x000000000f087348 */ /* 0x02cfea0003c00000 */
[----:B------:R0:W1:Y:S02]  /*39690*/  SHFL.IDX P6, R14, R13, R12, R11 ;  /* 0x0000000c0d0e7389 */ /* 0x00006400000c000b */
[----:B0123-5:R-:W-:Y:S01]  /*396a0*/  ENDCOLLECTIVE ;  /* 0x000000000000791b */ /* 0x02ffe20003800000 */
.L_x_3737:
[----:B------:R-:W-:Y:S05]  /*396b0*/  BSYNC B0 ;  /* 0x0000000000007941 */ /* 0x000fea0003800000 */
.L_x_3736:
        /* <DEDUP_REMOVED lines=8> */
.L_x_3738:
        /* <DEDUP_REMOVED lines=18> */
.L_x_3739:
[----:B------:R-:W-:Y:S02]  /*39860*/  IMAD.MOV.U32 R13, RZ, RZ, R4 ;  /* 0x000000ffff0d7224 */ /* 0x000fe400078e0004 */
[----:B------:R-:W-:-:S07]  /*39870*/  IMAD.MOV.U32 R2, RZ, RZ, R14 ;  /* 0x000000ffff027224 */ /* 0x000fce00078e000e */
[----:B------:R-:W-:Y:S05]  /*39880*/  WARPSYNC.COLLECTIVE R15, `(.L_x_3740) ;  /* 0x000000000f087348 */ /* 0x000fea0003c00000 */
[----:B------:R0:W1:Y:S02]  /*39890*/  SHFL.IDX P6, R14, R13, R12, R11 ;  /* 0x0000000c0d0e7389 */ /* 0x00006400000c000b */
[----:B01----:R-:W-:Y:S01]  /*398a0*/  ENDCOLLECTIVE ;  /* 0x000000000000791b */ /* 0x003fe20003800000 */
.L_x_3740:
[----:B------:R-:W-:Y:S02]  /*398b0*/  IMAD.MOV.U32 R13, RZ, RZ, R0 ;  /* 0x000000ffff0d7224 */ /* 0x000fe400078e0000 */
[----:B------:R-:W-:Y:S01]  /*398c0*/  IMAD.MOV.U32 R12, RZ, RZ, 0x2 ;  /* 0x00000002ff0c7424 */ /* 0x000fe200078e00ff */
[----:B------:R-:W-:Y:S02]  /*398d0*/  LOP3.LUT P6, RZ, R21, 0x10, RZ, 0xc0, !PT ;  /* 0x0000001015ff7812 */ /* 0x000fe400078cc0ff */
[----:B------:R-:W-:-:S11]  /*398e0*/  MOV R3, R14 ;  /* 0x0000000e00037202 */ /* 0x000fd60000000f00 */
        /* <DEDUP_REMOVED lines=14> */
.L_x_3741:
[----:B------:R-:W-:Y:S01]  /*399d0*/  MOV R13, R4 ;  /* 0x00000004000d7202 */ /* 0x000fe20000000f00 */
[----:B------:R-:W-:-:S07]  /*399e0*/  IMAD.MOV.U32 R2, RZ, RZ, R14 ;  /* 0x000000ffff027224 */ /* 0x000fce00078e000e */
[----:B------:R-:W-:Y:S05]  /*399f0*/  WARPSYNC.COLLECTIVE R15, `(.L_x_3742) ;  /* 0x000000000f087348 */ /* 0x000fea0003c00000 */
[----:B------:R0:W1:Y:S02]  /*39a00*/  SHFL.IDX P6, R14, R13, R12, R11 ;  /* 0x0000000c0d0e7389 */ /* 0x00006400000c000b */
[----:B01----:R-:W-:Y:S01]  /*39a10*/  ENDCOLLECTIVE ;  /* 0x000000000000791b */ /* 0x003fe20003800000 */
.L_x_3742:
        /* <DEDUP_REMOVED lines=18> */
.L_x_3743:
[----:B------:R-:W-:Y:S01]  /*39b40*/  IMAD.MOV.U32 R13, RZ, RZ, R4 ;  /* 0x000000ffff0d7224 */ /* 0x000fe200078e0004 */
[----:B------:R-:W-:-:S07]  /*39b50*/  MOV R2, R14 ;  /* 0x0000000e00027202 */ /* 0x000fce0000000f00 */
[----:B------:R-:W-:Y:S05]  /*39b60*/  WARPSYNC.COLLECTIVE R15, `(.L_x_3744) ;  /* 0x000000000f087348 */ /* 0x000fea0003c00000 */
[----:B------:R0:W1:Y:S02]  /*39b70*/  SHFL.IDX P6, R14, R13, R12, R11 ;  /* 0x0000000c0d0e7389 */ /* 0x00006400000c000b */
[----:B01----:R-:W-:Y:S01]  /*39b80*/  ENDCOLLECTIVE ;  /* 0x000000000000791b */ /* 0x003fe20003800000 */
.L_x_3744:
[----:B------:R-:W-:Y:S01]  /*39b90*/  IMAD.MOV.U32 R13, RZ, RZ, R0 ;  /* 0x000000ffff0d7224 */ /* 0x000fe200078e0000 */
[----:B------:R-:W-:Y:S01]  /*39ba0*/  MOV R12, 0x4 ;  /* 0x00000004000c7802 */ /* 0x000fe20000000f00 */
        /* <DEDUP_REMOVED lines=14> */
.L_x_3745:
        /* <DEDUP_REMOVED lines=10> */
.L_x_3746:
[----:B------:R-:W-:Y:S01]  /*39d30*/  MOV R13, R0 ;  /* 0x00000000000d7202 */ /* 0x000fe20000000f00 */
[----:B------:R-:W-:Y:S02]  /*39d40*/  IMAD.MOV.U32 R12, RZ, RZ, 0x5 ;  /* 0x00000005ff0c7424 */ /* 0x000fe400078e00ff */
[----:B------:R-:W-:-:S07]  /*39d50*/  IMAD.MOV.U32 R3, RZ, RZ, R14 ;  /* 0x000000ffff037224 */ /* 0x000fce00078e000e */
[----:B------:R-:W-:Y:S05]  /*39d60*/  WARPSYNC.COLLECTIVE R15, `(.L_x_3747) ;  /* 0x000000000f087348 */ /* 0x000fea0003c00000 */
[----:B------:R0:W1:Y:S02]  /*39d70*/  SHFL.IDX P6, R14, R13, R12, R11 ;  /* 0x0000000c0d0e7389 */ /* 0x00006400000c000b */
[----:B01----:R-:W-:Y:S01]  /*39d80*/  ENDCOLLECTIVE ;  /* 0x000000000000791b */ /* 0x003fe20003800000 */
.L_x_3747:
        /* <DEDUP_REMOVED lines=15> */
.L_x_3748:
[----:B------:R-:W-:Y:S02]  /*39e80*/  IMAD.MOV.U32 R13, RZ, RZ, R0 ;  /* 0x000000ffff0d7224 */ /* 0x000fe400078e0000 */
[----:B------:R-:W-:Y:S02]  /*39e90*/  IMAD.MOV.U32 R12, RZ, RZ, 0x6 ;  /* 0x00000006ff0c7424 */ /* 0x000fe400078e00ff */
[----:B------:R-:W-:-:S07]  /*39ea0*/  IMAD.MOV.U32 R3, RZ, RZ, R14 ;  /* 0x000000ffff037224 */ /* 0x000fce00078e000e */
[----:B------:R-:W-:Y:S05]  /*39eb0*/  WARPSYNC.COLLECTIVE R15, `(.L_x_3749) ;  /* 0x000000000f087348 */ /* 0x000fea0003c00000 */
[----:B------:R0:W1:Y:S02]  /*39ec0*/  SHFL.IDX P6, R14, R13, R12, R11 ;  /* 0x0000000c0d0e7389 */ /* 0x00006400000c000b */
[----:B01----:R-:W-:Y:S01]  /*39ed0*/  ENDCOLLECTIVE ;  /* 0x000000000000791b */ /* 0x003fe20003800000 */
.L_x_3749:
[----:B------:R-:W-:-:S04]  /*39ee0*/  @P3 IADD3 R3, P0, R30, R3, RZ ;  /* 0x000000031e033210 */ /* 0x000fc80007f1e0ff */
[----:B------:R-:W-:-:S04]  /*39ef0*/  @P3 IADD3.X R2, RZ, R2, RZ, P0, !PT ;  /* 0x00000002ff023210 */ /* 0x000fc800007fe4ff */
        /* <DEDUP_REMOVED lines=13> */
.L_x_3750:
[----:B------:R-:W-:Y:S02]  /*39fd0*/  IMAD.MOV.U32 R13, RZ, RZ, R0 ;  /* 0x000000ffff0d7224 */ /* 0x000fe400078e0000 */
[----:B------:R-:W-:Y:S01]  /*39fe0*/  IMAD.MOV.U32 R12, RZ, RZ, 0x7 ;  /* 0x00000007ff0c7424 */ /* 0x000fe200078e00ff */
[----:B------:R-:W-:-:S07]  /*39ff0*/  MOV R3, R14 ;  /* 0x0000000e00037202 */ /* 0x000fce0000000f00 */
[----:B------:R-:W-:Y:S05]  /*3a000*/  WARPSYNC.COLLECTIVE R15, `(.L_x_3751) ;  /* 0x000000000f087348 */ /* 0x000fea0003c00000 */
[----:B------:R0:W1:Y:S02]  /*3a010*/  SHFL.IDX P6, R14, R13, R12, R11 ;  /* 0x0000000c0d0e7389 */ /* 0x00006400000c000b */
[----:B01----:R-:W-:Y:S01]  /*3a020*/  ENDCOLLECTIVE ;  /* 0x000000000000791b */ /* 0x003fe20003800000 */
.L_x_3751:
[----:B------:R-:W-:-:S05]  /*3a030*/  @P2 IADD3 R3, P0, R30, R3, RZ ;  /* 0x000000031e032210 */ /* 0x000fca0007f1e0ff */
[----:B------:R-:W-:-:S05]  /*3a040*/  @P2 IMAD.X R2, RZ, RZ, R2, P0 ;  /* 0x000000ffff022224 */ /* 0x000fca00000e0602 */
[----:B------:R-:W-:Y:S02]  /*3a050*/  @P2 LOP3.LUT R3, R3, R2, RZ, 0x3c, !PT ;  /* 0x0000000203032212 */ /* 0x000fe400078e3cff */
[----:B------:R-:W-:Y:S02]  /*3a060*/  MOV R13, R4 ;  /* 0x00000004000d7202 */ /* 0x000fe40000000f00 */
[----:B------:R-:W-:-:S04]  /*3a070*/  @P2 LOP3.LUT R2, R3, R2, RZ, 0x3c, !PT ;  /* 0x0000000203022212 */ /* 0x000fc800078e3cff */
[----:B------:R-:W-:Y:S01]  /*3a080*/  @P2 LOP3.LUT R3, R3, R2, RZ, 0x3c, !PT ;  /* 0x0000000203032212 */ /* 0x000fe200078e3cff */
[----:B------:R-:W-:-:S04]  /*3a090*/  IMAD.MOV.U32 R0, RZ, RZ, R14 ;  /* 0x000000ffff007224 */ /* 0x000fc800078e000e */
[----:B------:R-:W-:Y:S01]  /*3a0a0*/  @!PT LDS RZ, [RZ] ;  /* 0x00000000fffff984 */ /* 0x000fe20000000800 */
[----:B------:R-:W-:Y:S01]  /*3a0b0*/  @!PT LDS RZ, [RZ] ;  /* 0x00000000fffff984 */ /* 0x000fe20000000800 */
[----:B------:R-:W-:Y:S01]  /*3a0c0*/  @!PT LDS RZ, [RZ] ;  /* 0x00000000fffff984 */ /* 0x000fe20000000800 */
[----:B------:R0:W-:Y:S03]  /*3a0d0*/  @P2 LDGSTS.E.BYPASS.LTC128B.128 [R5+0x2b400], desc[UR46][R2.64], !P5 ;  /* 0x2b40000002052fae */ /* 0x0001e6000e901d6e */
[----:B0-----:R-:W-:Y:S05]  /*3a0e0*/  WARPSYNC.COLLECTIVE R15, `(.L_x_3752) ;  /* 0x000000000f087348 */ /* 0x001fea0003c00000 */
[----:B------:R1:W2:Y:S02]  /*3a0f0*/  SHFL.IDX P6, R14, R13, R12, R11 ;  /* 0x0000000c0d0e7389 */ /* 0x0002a400000c000b */
[----:B012---:R-:W-:Y:S01]  /*3a100*/  ENDCOLLECTIVE ;  /* 0x000000000000791b */ /* 0x007fe20003800000 */
.L_x_3752:
[----:B------:R-:W-:Y:S01]  /*3a110*/  @!PT LDS RZ, [RZ] ;  /* 0x00000000fffff984 */ /* 0x000fe20000000800 */
[----:B------:R-:W-:Y:S01]  /*3a120*/  @!PT LDS RZ, [RZ] ;  /* 0x00000000fffff984 */ /* 0x000fe20000000800 */
[----:B------:R-:W-:Y:S01]  /*3a130*/  @!PT LDS RZ, [RZ] ;  /* 0x00000000fffff984 */ /* 0x000fe20000000800 */
[----:B------:R1:W-:Y:S01]  /*3a140*/  @P2 LDGSTS.E.BYPASS.LTC128B.128 [R5+0x2f400], desc[UR46][R2.64+0x80], !P1 ;  /* 0x2f40008002052fae */ /* 0x0003e2000c901d6e */
[----:B------:R-:W-:Y:S01]  /*3a150*/  IMAD.MOV.U32 R4, RZ, RZ, R14 ;  /* 0x000000ffff047224 */ /* 0x000fe200078e000e */
[----:B------:R-:W-:Y:S06]  /*3a160*/  BRA `(.L_x_3753) ;  /* 0xffffff3800107947 */ /* 0x000fec000383ffff */
.L_x_3371:
[----:B------:R-:W-:Y:S01]  /*3a170*/  IMAD.MOV.U32 R13, RZ, RZ, R4 ;  /* 0x000000ffff0d7224 */ /* 0x000fe200078e0004 */
[----:B------:R-:W-:Y:S01]  /*3a180*/  MOV R15, 0xffffffff ;  /* 0xffffffff000f7802 */ /* 0x000fe20000000f00 */
[----:B------:R-:W-:Y:S02]  /*3a190*/  IMAD.MOV.U32 R12, RZ, RZ, RZ ;  /* 0x000000ffff0c7224 */ /* 0x000fe400078e00ff */
[----:B------:R-:W-:Y:S02]  /*3a1a0*/  IMAD.MOV.U32 R11, RZ, RZ, 0x181f ;  /* 0x0000181fff0b7424 */ /* 0x000fe400078e00ff */
[----:B-----5:R-:W-:Y:S02]  /*3a1b0*/  IMAD R5, R20, R7, RZ ;  /* 0x0000000714057224 */ /* 0x020fe400078e02ff */
[----:B------:R-:W-:-:S07]  /*3a1c0*/  IMAD R17, R17, 0x80, R9 ;  /* 0x0000008011117824 */ /* 0x000fce00078e0209 */
[----:B------:R-:W-:Y:S05]  /*3a1d0*/  WARPSYNC.COLLECTIVE R15, `(.L_x_3754) ;  /* 0x000000000f087348 */ /* 0x000fea0003c00000 */
[----:B------:R0:W1:Y:S02]  /*3a1e0*/  SHFL.IDX P6, R14, R13, R12, R11 ;  /* 0x0000000c0d0e7389 */ /* 0x00006400000c000b */
[----:B01----:R-:W-:Y:S01]  /*3a1f0*/  ENDCOLLECTIVE ;  /* 0x000000000000791b */ /* 0x003fe20003800000 */
.L_x_3754:
[----:B------:R-:W-:Y:S01]  /*3a200*/  ISETP.GE.AND P3, PT, R17, R5, PT ;  /* 0x000000051100720c */ /* 0x000fe20003f66270 */
[----:B------:R-:W-:Y:S02]  /*3a210*/  IMAD.MOV.U32 R13, RZ, RZ, R0 ;  /* 0x000000ffff0d7224 */ /* 0x000fe400078e0000 */
[----:B------:R-:W-:-:S10]  /*3a220*/  IMAD.MOV.U32 R2, RZ, RZ, R14 ;  /* 0x000000ffff027224 */ /* 0x000fd400078e000e */
[----:B------:R-:W-:Y:S05]  /*3a230*/  WARPSYNC.COLLECTIVE R15, `(.L_x_3755) ;  /* 0x000000000f087348 */ /* 0x000fea0003c00000 */
[----:B------:R0:W1:Y:S02]  /*3a240*/  SHFL.IDX P6, R14, R13, R12, R11 ;  /* 0x0000000c0d0e7389 */ /* 0x00006400000c000b */
[----:B01----:R-:W-:Y:S01]  /*3a250*/  ENDCOLLECTIVE ;  /* 0x000000000000791b */ /* 0x003fe20003800000 */
.L_x_3755:
[----:B------:R-:W-:Y:S02]  /*3a260*/  IMAD.MOV.U32 R13, RZ, RZ, R4 ;  /* 0x000000ffff0d7224 */ /* 0x000fe400078e0004 */
[----:B------:R-:W-:Y:S02]  /*3a270*/  IMAD.MOV.U32 R12, RZ, RZ, 0x1 ;  /* 0x00000001ff0c7424 */ /* 0x000fe400078e00ff */
[----:B------:R-:W-:-:S07]  /*3a280*/  IMAD.MOV.U32 R3, RZ, RZ, R14 ;  /* 0x000000ffff037224 */ /* 0x000fce00078e000e */
[----:B------:R-:W-:Y:S05]  /*3a290*/  WARPSYNC.COLLECTIVE R15, `(.L_x_3756) ;  /* 0x000000000f087348 */ /* 0x000fea0003c00000 */
[----:B------:R0:W1:Y:S02]  /*3a2a0*/  SHFL.IDX P6, R14, R13, R12, R11 ;  /* 0x0000000c0d0e7389 */ /* 0x00006400000c000b */
[----:B01----:R-:W-:Y:S01]  /*3a2b0*/  ENDCOLLECTIVE ;  /* 0x000000000000791b */ /* 0x003fe20003800000 */
.L_x_3756:
        /* <DEDUP_REMOVED lines=15> */
.L_x_3757:
[----:B------:R-:W-:Y:S02]  /*3a3b0*/  IMAD.MOV.U32 R13, RZ, RZ, R4 ;  /* 0x000000ffff0d7224 */ /* 0x000fe400078e0004 */
[----:B------:R-:W-:Y:S01]  /*3a3c0*/  IMAD.MOV.U32 R12, RZ, RZ, 0x2 ;  /* 0x00000002ff0c7424 */ /* 0x000fe200078e00ff */
[----:B------:R-:W-:-:S13]  /*3a3d0*/  @!P3 IADD3 R6, P2, R30, R14, RZ ;  /* 0x0000000e1e06b210 */ /* 0x000fda0007f5e0ff */
[----:B------:R-:W-:Y:S05]  /*3a3e0*/  WARPSYNC.COLLECTIVE R15, `(.L_x_3758) ;  /* 0x000000000f087348 */ /* 0x000fea0003c00000 */
[----:B------:R0:W1:Y:S02]  /*3a3f0*/  SHFL.IDX P6, R14, R13, R12, R11 ;  /* 0x0000000c0d0e7389 */ /* 0x00006400000c000b */
[----:B01----:R-:W-:Y:S01]  /*3a400*/  ENDCOLLECTIVE ;  /* 0x000000000000791b */ /* 0x003fe20003800000 */
.L_x_3758:
[----:B------:R-:W-:Y:S02]  /*3a410*/  @!P3 IMAD.X R7, RZ, RZ, R2, P2 ;  /* 0x000000ffff07b224 */ /* 0x000fe400010e0602 */
[----:B------:R-:W-:Y:S01]  /*3a420*/  @!P3 IMAD.MOV.U32 R2, RZ, RZ, R6 ;  /* 0x000000ffff02b224 */ /* 0x000fe200078e0006 */
[----:B------:R-:W-:Y:S01]  /*3a430*/  IADD3 R6, R17, 0x20, RZ ;  /* 0x0000002011067810 */ /* 0x000fe20007ffe0ff */
        /* <DEDUP_REMOVED lines=12> */
.L_x_3759:
[----:B------:R-:W-:Y:S01]  /*3a500*/  IMAD.MOV.U32 R13, RZ, RZ, R4 ;  /* 0x000000ffff0d7224 */ /* 0x000fe200078e0004 */
[----:B------:R-:W-:Y:S02]  /*3a510*/  MOV R12, 0x3 ;  /* 0x00000003000c7802 */ /* 0x000fe40000000f00 */
[----:B------:R-:W-:-:S13]  /*3a520*/  @!P3 IADD3 R6, P2, R30, R14, RZ ;  /* 0x0000000e1e06b210 */ /* 0x000fda0007f5e0ff */
[----:B------:R-:W-:Y:S05]  /*3a530*/  WARPSYNC.COLLECTIVE R15, `(.L_x_3760) ;  /* 0x000000000f087348 */ /* 0x000fea0003c00000 */
[----:B------:R0:W1:Y:S02]  /*3a540*/  SHFL.IDX P6, R14, R13, R12, R11 ;  /* 0x0000000c0d0e7389 */ /* 0x00006400000c000b */
[----:B01----:R-:W-:Y:S01]  /*3a550*/  ENDCOLLECTIVE ;  /* 0x000000000000791b */ /* 0x003fe20003800000 */
.L_x_3760:
[----:B------:R-:W-:Y:S01]  /*3a560*/  @!P3 IADD3.X R7, RZ, R2, RZ, P2, !PT ;  /* 0x00000002ff07b210 */ /* 0x000fe200017fe4ff */
[----:B------:R-:W-:Y:S02]  /*3a570*/  @!P3 IMAD.MOV.U32 R2, RZ, RZ, R6 ;  /* 0x000000ffff02b224 */ /* 0x000fe400078e0006 */
        /* <DEDUP_REMOVED lines=13> */
.L_x_3761:
[----:B------:R-:W-:Y:S02]  /*3a650*/  IMAD.MOV.U32 R13, RZ, RZ, R4 ;  /* 0x000000ffff0d7224 */ /* 0x000fe400078e0004 */
[----:B------:R-:W-:Y:S01]  /*3a660*/  IMAD.MOV.U32 R12, RZ, RZ, 0x4 ;  /* 0x00000004ff0c7424 */ /* 0x000fe200078e00ff */
[----:B------:R-:W-:-:S13]  /*3a670*/  @!P3 IADD3 R6, P2, R30, R14, RZ ;  /* 0x0000000e1e06b210 */ /* 0x000fda0007f5e0ff */
[----:B------:R-:W-:Y:S05]  /*3a680*/  WARPSYNC.COLLECTIVE R15, `(.L_x_3762) ;  /* 0x000000000f087348 */ /* 0x000fea0003c00000 */
[----:B------:R0:W1:Y:S02]  /*3a690*/  SHFL.IDX P6, R14, R13, R12, R11 ;  /* 0x0000000c0d0e7389 */ /* 0x00006400000c000b */
[----:B01----:R-:W-:Y:S01]  /*3a6a0*/  ENDCOLLECTIVE ;  /* 0x000000000000791b */ /* 0x003fe20003800000 */
.L_x_3762:
[----:B------:R-:W-:Y:S02]  /*3a6b0*/  @!P3 IMAD.X R7, RZ, RZ, R2, P2 ;  /* 0x000000ffff07b224 */ /* 0x000fe400010e0602 */
[----:B------:R-:W-:Y:S02]  /*3a6c0*/  @!P3 IMAD.MOV.U32 R2, RZ, RZ, R6 ;  /* 0x000000ffff02b224 */ /* 0x000fe400078e0006 */
[----:B------:R-:W-:Y:S01]  /*3a6d0*/  VIADD R6, R17, 0x40 ;  /* 0x0000004011067836 */ /* 0x000fe20000000000 */
[----:B------:R-:W-:-:S05]  /*3a6e0*/  @!P3 MOV R3, R7 ;  /* 0x000000070003b202 */ /* 0x000fca0000000f00 */
        /* <DEDUP_REMOVED lines=11> */
.L_x_3763:
[----:B------:R-:W-:Y:S01]  /*3a7a0*/  MOV R13, R4 ;  /* 0x00000004000d7202 */ /* 0x000fe20000000f00 */
[----:B------:R-:W-:Y:S01]  /*3a7b0*/  IMAD.MOV.U32 R12, RZ, RZ, 0x5 ;  /* 0x00000005ff0c7424 */ /* 0x000fe200078e00ff */
[----:B------:R-:W-:-:S13]  /*3a7c0*/  @!P3 IADD3 R6, P2, R30, R14, RZ ;  /* 0x0000000e1e06b210 */ /* 0x000fda0007f5e0ff */
[----:B------:R-:W-:Y:S05]  /*3a7d0*/  WARPSYNC.COLLECTIVE R15, `(.L_x_3764) ;  /* 0x000000000f087348 */ /* 0x000fea0003c00000 */
[----:B------:R0:W1:Y:S02]  /*3a7e0*/  SHFL.IDX P6, R14, R13, R12, R11 ;  /* 0x0000000c0d0e7389 */ /* 0x00006400000c000b */
[----:B01----:R-:W-:Y:S01]  /*3a7f0*/  ENDCOLLECTIVE ;  /* 0x000000000000791b */ /* 0x003fe20003800000 */
.L_x_3764:
        /* <DEDUP_REMOVED lines=15> */
.L_x_3765:
[----:B------:R-:W-:Y:S02]  /*3a8f0*/  IMAD.MOV.U32 R13, RZ, RZ, R4 ;  /* 0x000000ffff0d7224 */ /* 0x000fe400078e0004 */
[----:B------:R-:W-:Y:S01]  /*3a900*/  IMAD.MOV.U32 R12, RZ, RZ, 0x6 ;  /* 0x00000006ff0c7424 */ /* 0x000fe200078e00ff */
[----:B------:R-:W-:-:S13]  /*3a910*/  @!P3 IADD3 R6, P2, R30, R14, RZ ;  /* 0x0000000e1e06b210 */ /* 0x000fda0007f5e0ff */
[----:B------:R-:W-:Y:S05]  /*3a920*/  WARPSYNC.COLLECTIVE R15, `(.L_x_3766) ;  /* 0x000000000f087348 */ /* 0x000fea0003c00000 */
[----:B------:R0:W1:Y:S02]  /*3a930*/  SHFL.IDX P6, R14, R13, R12, R11 ;  /* 0x0000000c0d0e7389 */ /* 0x00006400000c000b */
[----:B01----:R-:W-:Y:S01]  /*3a940*/  ENDCOLLECTIVE ;  /* 0x000000000000791b */ /* 0x003fe20003800000 */
.L_x_3766:
        /* <DEDUP_REMOVED lines=15> */
.L_x_3767:
[----:B------:R-:W-:Y:S02]  /*3aa40*/  IMAD.MOV.U32 R13, RZ, RZ, R4 ;  /* 0x000000ffff0d7224 */ /* 0x000fe400078e0004 */
[----:B------:R-:W-:Y:S02]  /*3aa50*/  IMAD.MOV.U32 R12, RZ, RZ, 0x7 ;  /* 0x00000007ff0c7424 */ /* 0x000fe400078e00ff */
[----:B------:R-:W-:-:S07]  /*3aa60*/  IMAD.MOV.U32 R3, RZ, RZ, R14 ;  /* 0x000000ffff037224 */ /* 0x000fce00078e000e */
[----:B------:R-:W-:Y:S05]  /*3aa70*/  WARPSYNC.COLLECTIVE R15, `(.L_x_3768) ;  /* 0x000000000f087348 */ /* 0x000fea0003c00000 */
[----:B------:R0:W1:Y:S02]  /*3aa80*/  SHFL.IDX P6, R14, R13, R12, R11 ;  /* 0x0000000c0d0e7389 */ /* 0x00006400000c000b */
[----:B01----:R-:W-:Y:S01]  /*3aa90*/  ENDCOLLECTIVE ;  /* 0x000000000000791b */ /* 0x003fe20003800000 */
.L_x_3768:
[----:B------:R-:W-:-:S05]  /*3aaa0*/  @!P3 IADD3 R6, P2, R30, R3, RZ ;  /* 0x000000031e06b210 */ /* 0x000fca0007f5e0ff */
[----:B------:R-:W-:Y:S02]  /*3aab0*/  @!P3 IMAD.X R7, RZ, RZ, R2, P2 ;  /* 0x000000ffff07b224 */ /* 0x000fe400010e0602 */
[----:B------:R-:W-:-:S03]  /*3aac0*/  @!P3 IMAD.MOV.U32 R2, RZ, RZ, R6 ;  /* 0x000000ffff02b224 */ /* 0x000fc600078e0006 */
[----:B------:R-:W-:Y:S01]  /*3aad0*/  @!P3 MOV R3, R7 ;  /* 0x000000070003b202 */ /* 0x000fe20000000f00 */
[----:B------:R-:W-:-:S04]  /*3aae0*/  IMAD.MOV.U32 R13, RZ, RZ, R0 ;  /* 0x000000ffff0d7224 */ /* 0x000fc800078e0000 */
        /* <DEDUP_REMOVED lines=9> */
.L_x_3769:
[----:B------:R-:W-:Y:S05]  /*3ab80*/  BRA `(.L_x_3770) ;  /* 0xffffff38005c7947 */ /* 0x000fea000383ffff */
.L_x_3376:
[----:B0-----:R0:W1:Y:S02]  /*3ab90*/  SYNCS.PHASECHK.TRANS64.TRYWAIT P0, [R22+URZ+0x38820], R3 ;  /* 0x03882003160075a7 */ /* 0x001064000800017f */
[----:B-1----:R-:W-:Y:S05]  /*3aba0*/  @!P0 NANOSLEEP.SYNCS 0x989680 ;  /* 0x009896800000895d */ /* 0x002fea0003900000 */
[----:B------:R-:W1:Y:S02]  /*3abb0*/  @!P0 SYNCS.PHASECHK.TRANS64 P0, [R22+URZ+0x38820], R3 ;  /* 0x03882003160085a7 */ /* 0x000e64000800007f */
[----:B-1----:R-:W-:Y:S05]  /*3abc0*/  @!P0 BRA `(.L_x_3376) ;  /* 0xfffffffc00f08947 */ /* 0x002fea000383ffff */
[----:B------:R-:W-:Y:S05]  /*3abd0*/  BRA `(.L_x_3771) ;  /* 0xffffff3800d47947 */ /* 0x000fea000383ffff */
.L_x_3380:
[----:B0-----:R0:W1:Y:S02]  /*3abe0*/  SYNCS.PHASECHK.TRANS64.TRYWAIT P0, [R0+URZ+0x38880], R21 ;  /* 0x03888015000075a7 */ /* 0x001064000800017f */
[----:B-1----:R-:W-:Y:S05]  /*3abf0*/  @!P0 NANOSLEEP.SYNCS 0x989680 ;  /* 0x009896800000895d */ /* 0x002fea0003900000 */
[----:B------:R-:W1:Y:S02]  /*3ac00*/  @!P0 SYNCS.PHASECHK.TRANS64 P0, [R0+URZ+0x38880], R21 ;  /* 0x03888015000085a7 */ /* 0x000e64000800007f */
[----:B-1----:R-:W-:Y:S05]  /*3ac10*/  @!P0 BRA `(.L_x_3380) ;  /* 0xfffffffc00f08947 */ /* 0x002fea000383ffff */
[----:B------:R-:W-:Y:S05]  /*3ac20*/  BRA `(.L_x_3772) ;  /* 0xffffff3c00807947 */ /* 0x000fea000383ffff */
.L_x_3381:
        /* <DEDUP_REMOVED lines=8> */
.L_x_3774:
[----:B------:R-:W-:Y:S05]  /*3acb0*/  BSYNC B0 ;  /* 0x0000000000007941 */ /* 0x000fea0003800000 */
.L_x_3773:
        /* <DEDUP_REMOVED lines=9> */
.L_x_3775:
[----:B------:R-:W-:Y:S02]  /*3ad50*/  IMAD.MOV.U32 R13, RZ, RZ, R7 ;  /* 0x000000ffff0d7224 */ /* 0x000fe400078e0007 */
[----:B------:R-:W-:Y:S02]  /*3ad60*/  IMAD.MOV.U32 R12, RZ, RZ, 0x1 ;  /* 0x00000001ff0c7424 */ /* 0x000fe400078e00ff */
[----:B------:R-:W-:-:S07]  /*3ad70*/  IMAD.MOV.U32 R2, RZ, RZ, R14 ;  /* 0x000000ffff027224 */ /* 0x000fce00078e000e */
[----:B------:R-:W-:Y:S05]  /*3ad80*/  WARPSYNC.COLLECTIVE R15, `(.L_x_3776) ;  /* 0x000000000f087348 */ /* 0x000fea0003c00000 */
[----:B------:R0:W1:Y:S02]  /*3ad90*/  SHFL.IDX P6, R14, R13, R12, R11 ;  /* 0x0000000c0d0e7389 */ /* 0x00006400000c000b */
[----:B01----:R-:W-:Y:S01]  /*3ada0*/  ENDCOLLECTIVE ;  /* 0x000000000000791b */ /* 0x003fe20003800000 */
.L_x_3776:
        /* <DEDUP_REMOVED lines=12> */
.L_x_3777:
[----:B------:R-:W-:Y:S02]  /*3ae70*/  IMAD.MOV.U32 R13, RZ, RZ, R7 ;  /* 0x000000ffff0d7224 */ /* 0x000fe400078e0007 */
[----:B------:R-:W-:Y:S02]  /*3ae80*/  IMAD.MOV.U32 R12, RZ, RZ, 0x2 ;  /* 0x00000002ff0c7424 */ /* 0x000fe400078e00ff */
[----:B------:R-:W-:-:S07]  /*3ae90*/  IMAD.MOV.U32 R2, RZ, RZ, R14 ;  /* 0x000000ffff027224 */ /* 0x000fce00078e000e */
[----:B------:R-:W-:Y:S05]  /*3aea0*/  WARPSYNC.COLLECTIVE R15, `(.L_x_3778) ;  /* 0x000000000f087348 */ /* 0x000fea0003c00000 */
[----:B------:R0:W1:Y:S02]  /*3aeb0*/  SHFL.IDX P6, R14, R13, R12, R11 ;  /* 0x0000000c0d0e7389 */ /* 0x00006400000c000b */
[----:B01----:R-:W-:Y:S01]  /*3aec0*/  ENDCOLLECTIVE ;  /* 0x000000000000791b */ /* 0x003fe20003800000 */
.L_x_3778:
        /* <DEDUP_REMOVED lines=12> */
.L_x_3779:
[----:B------:R-:W-:Y:S01]  /*3af90*/  IMAD.MOV.U32 R13, RZ, RZ, R7 ;  /* 0x000000ffff0d7224 */ /* 0x000fe200078e0007 */
[----:B------:R-:W-:Y:S01]  /*3afa0*/  MOV R12, 0x3 ;  /* 0x00000003000c7802 */ /* 0x000fe20000000f00 */
[----:B------:R-:W-:-:S07]  /*3afb0*/  IMAD.MOV.U32 R2, RZ, RZ, R14 ;  /* 0x000000ffff027224 */ /* 0x000fce00078e000e */
[----:B------:R-:W-:Y:S05]  /*3afc0*/  WARPSYNC.COLLECTIVE R15, `(.L_x_3780) ;  /* 0x000000000f087348 */ /* 0x000fea0003c00000 */
[----:B------:R0:W1:Y:S02]  /*3afd0*/  SHFL.IDX P6, R14, R13, R12, R11 ;  /* 0x0000000c0d0e7389 */ /* 0x00006400000c000b */
[----:B01----:R-:W-:Y:S01]  /*3afe0*/  ENDCOLLECTIVE ;  /* 0x000000000000791b */ /* 0x003fe20003800000 */
.L_x_3780:
        /* <DEDUP_REMOVED lines=12> */
.L_x_3781:
[----:B------:R-:W-:Y:S01]  /*3b0b0*/  MOV R13, R7 ;  /* 0x00000007000d7202 */ /* 0x000fe20000000f00 */
[----:B------:R-:W-:Y:S02]  /*3b0c0*/  IMAD.MOV.U32 R12, RZ, RZ, 0x4 ;  /* 0x00000004ff0c7424 */ /* 0x000fe400078e00ff */
[----:B------:R-:W-:-:S07]  /*3b0d0*/  IMAD.MOV.U32 R2, RZ, RZ, R14 ;  /* 0x000000ffff027224 */ /* 0x000fce00078e000e */
[----:B------:R-:W-:Y:S05]  /*3b0e0*/  WARPSYNC.COLLECTIVE R15, `(.L_x_3782) ;  /* 0x000000000f087348 */ /* 0x000fea0003c00000 */
[----:B------:R0:W1:Y:S02]  /*3b0f0*/  SHFL.IDX P6, R14, R13, R12, R11 ;  /* 0x0000000c0d0e7389 */ /* 0x00006400000c000b */
[----:B01----:R-:W-:Y:S01]  /*3b100*/  ENDCOLLECTIVE ;  /* 0x000000000000791b */ /* 0x003fe20003800000 */
.L_x_3782:
        /* <DEDUP_REMOVED lines=12> */
.L_x_3783:
[----:B------:R-:W-:Y:S02]  /*3b1d0*/  IMAD.MOV.U32 R13, RZ, RZ, R7 ;  /* 0x000000ffff0d7224 */ /* 0x000fe400078e0007 */
[----:B------:R-:W-:Y:S02]  /*3b1e0*/  IMAD.MOV.U32 R12, RZ, RZ, 0x5 ;  /* 0x00000005ff0c7424 */ /* 0x000fe400078e00ff */
[----:B------:R-:W-:-:S07]  /*3b1f0*/  IMAD.MOV.U32 R2, RZ, RZ, R14 ;  /* 0x000000ffff027224 */ /* 0x000fce00078e000e */
[----:B------:R-:W-:Y:S05]  /*3b200*/  WARPSYNC.COLLECTIVE R15, `(.L_x_3784) ;  /* 0x000000000f087348 */ /* 0x000fea0003c00000 */
[----:B------:R0:W1:Y:S02]  /*3b210*/  SHFL.IDX P6, R14, R13, R12, R11 ;  /* 0x0000000c0d0e7389 */ /* 0x00006400000c000b */
[----:B01----:R-:W-:Y:S01]  /*3b220*/  ENDCOLLECTIVE ;  /* 0x000000000000791b */ /* 0x003fe20003800000 */
.L_x_3784:
[----:B------:R-:W-:-:S04]  /*3b230*/  IADD3 R2, P0, R30, R2, RZ ;  /* 0x000000021e027210 */ /* 0x000fc80007f1e0ff */
[----:B------:R-:W-:-:S05]  /*3b240*/  IADD3.X R3, RZ, R3, RZ, P0, !PT ;  /* 0x00000003ff037210 */ /* 0x000fca00007fe4ff */
        /* <DEDUP_REMOVED lines=10> */
.L_x_3785:
[----:B------:R-:W-:Y:S02]  /*3b2f0*/  IMAD.MOV.U32 R13, RZ, RZ, R7 ;  /* 0x000000ffff0d7224 */ /* 0x000fe400078e0007 */
[----:B------:R-:W-:Y:S01]  /*3b300*/  IMAD.MOV.U32 R12, RZ, RZ, 0x6 ;  /* 0x00000006ff0c7424 */ /* 0x000fe200078e00ff */
[----:B------:R-:W-:-:S07]  /*3b310*/  MOV R2, R14 ;  /* 0x0000000e00027202 */ /* 0x000fce0000000f00 */
[----:B------:R-:W-:Y:S05]  /*3b320*/  WARPSYNC.COLLECTIVE R15, `(.L_x_3786) ;  /* 0x000000000f087348 */ /* 0x000fea0003c00000 */
[----:B------:R0:W1:Y:S02]  /*3b330*/  SHFL.IDX P6, R14, R13, R12, R11 ;  /* 0x0000000c0d0e7389 */ /* 0x00006400000c000b */
[----:B01----:R-:W-:Y:S01]  /*3b340*/  ENDCOLLECTIVE ;  /* 0x000000000000791b */ /* 0x003fe20003800000 */
.L_x_3786:
[----:B------:R-:W-:-:S05]  /*3b350*/  IADD3 R2, P0, R30, R2, RZ ;  /* 0x000000021e027210 */ /* 0x000fca0007f1e0ff */
[----:B------:R-:W-:-:S05]  /*3b360*/  IMAD.X R3, RZ, RZ, R3, P0 ;  /* 0x000000ffff037224 */ /* 0x000fca00000e0603 */
        /* <DEDUP_REMOVED lines=10> */
.L_x_3787:
[----:B------:R-:W-:Y:S02]  /*3b410*/  IMAD.MOV.U32 R13, RZ, RZ, R7 ;  /* 0x000000ffff0d7224 */ /* 0x000fe400078e0007 */
[----:B------:R-:W-:Y:S02]  /*3b420*/  IMAD.MOV.U32 R12, RZ, RZ, 0x7 ;  /* 0x00000007ff0c7424 */ /* 0x000fe400078e00ff */
[----:B------:R-:W-:-:S07]  /*3b430*/  IMAD.MOV.U32 R2, RZ, RZ, R14 ;  /* 0x000000ffff027224 */ /* 0x000fce00078e000e */
[----:B------:R-:W-:Y:S05]  /*3b440*/  WARPSYNC.COLLECTIVE R15, `(.L_x_3788) ;  /* 0x000000000f087348 */ /* 0x000fea0003c00000 */
[----:B------:R0:W1:Y:S02]  /*3b450*/  SHFL.IDX P6, R14, R13, R12, R11 ;  /* 0x0000000c0d0e7389 */ /* 0x00006400000c000b */
[----:B01----:R-:W-:Y:S01]  /*3b460*/  ENDCOLLECTIVE ;  /* 0x000000000000791b */ /* 0x003fe20003800000 */
.L_x_3788:
        /* <DEDUP_REMOVED lines=12> */
.L_x_3789:
[----:B------:R-:W-:Y:S01]  /*3b530*/  IMAD.MOV.U32 R2, RZ, RZ, R14 ;  /* 0x000000ffff027224 */ /* 0x000fe200078e000e */
[----:B------:R-:W-:Y:S06]  /*3b540*/  BRA `(.L_x_3790) ;  /* 0xffffff3800547947 */ /* 0x000fec000383ffff */
.L_x_3386:
[----:B---3--:R3:W4:Y:S02]  /*3b550*/  SYNCS.PHASECHK.TRANS64.TRYWAIT P0, [R0+URZ+0x38840], R21 ;  /* 0x03884015000075a7 */ /* 0x008724000800017f */
[----:B----4-:R-:W-:Y:S05]  /*3b560*/  @!P0 NANOSLEEP.SYNCS 0x989680 ;  /* 0x009896800000895d */ /* 0x010fea0003900000 */
[----:B------:R-:W4:Y:S02]  /*3b570*/  @!P0 SYNCS.PHASECHK.TRANS64 P0, [R0+URZ+0x38840], R21 ;  /* 0x03884015000085a7 */ /* 0x000f24000800007f */
[----:B----4-:R-:W-:Y:S05]  /*3b580*/  @!P0 BRA `(.L_x_3386) ;  /* 0xfffffffc00f08947 */ /* 0x010fea000383ffff */
[----:B------:R-:W-:Y:S05]  /*3b590*/  BRA `(.L_x_3791) ;  /* 0xffffff3800a87947 */ /* 0x000fea000383ffff */
.L_x_3387:
[----:B------:R-:W-:Y:S01]  /*3b5a0*/  BSSY B0, `(.L_x_3792) ;  /* 0x0000008000007945 */ /* 0x000fe20003800000 */
[----:B------:R-:W-:Y:S01]  /*3b5b0*/  IMAD.MOV.U32 R13, RZ, RZ, R5 ;  /* 0x000000ffff0d7224 */ /* 0x000fe200078e0005 */
[----:B------:R-:W-:Y:S01]  /*3b5c0*/  MOV R11, 0x181f ;  /* 0x0000181f000b7802 */ /* 0x000fe20000000f00 */
[----:B------:R-:W-:Y:S02]  /*3b5d0*/  IMAD.MOV.U32 R12, RZ, RZ, RZ ;  /* 0x000000ffff0c7224 */ /* 0x000fe400078e00ff */
[----:B------:R-:W-:-:S07]  /*3b5e0*/  IMAD.MOV.U32 R15, RZ, RZ, -0x1 ;  /* 0xffffffffff0f7424 */ /* 0x000fce00078e00ff */
[----:B0-23--:R-:W-:Y:S05]  /*3b5f0*/  WARPSYNC.COLLECTIVE R15, `(.L_x_3793) ;  /* 0x000000000f087348 */ /* 0x00dfea0003c00000 */
[----:B------:R1:W4:Y:S02]  /*3b600*/  SHFL.IDX P6, R14, R13, R12, R11 ;  /* 0x0000000c0d0e7389 */ /* 0x00032400000c000b */
[----:B01234-:R-:W-:Y:S01]  /*3b610*/  ENDCOLLECTIVE ;  /* 0x000000000000791b */ /* 0x01ffe20003800000 */
.L_x_3793:
[----:B------:R-:W-:Y:S05]  /*3b620*/  BSYNC B0 ;  /* 0x0000000000007941 */ /* 0x000fea0003800000 */
.L_x_3792:
        /* <DEDUP_REMOVED lines=8> */
.L_x_3794:
[----:B------:R-:W-:Y:S01]  /*3b6b0*/  IMAD.MOV.U32 R13, RZ, RZ, R5 ;  /* 0x000000ffff0d7224 */ /* 0x000fe200078e0005 */
[----:B------:R-:W-:Y:S01]  /*3b6c0*/  MOV R12, 0x1 ;  /* 0x00000001000c7802 */ /* 0x000fe20000000f00 */
[----:B------:R-:W-:-:S07]  /*3b6d0*/  IMAD.MOV.U32 R2, RZ, RZ, R14 ;  /* 0x000000ffff027224 */ /* 0x000fce00078e000e */
[----:B------:R-:W-:Y:S05]  /*3b6e0*/  WARPSYNC.COLLECTIVE R15, `(.L_x_3795) ;  /* 0x000000000f087348 */ /* 0x000fea0003c00000 */
[----:B------:R0:W1:Y:S02]  /*3b6f0*/  SHFL.IDX P6, R14, R13, R12, R11 ;  /* 0x0000000c0d0e7389 */ /* 0x00006400000c000b */
[----:B01----:R-:W-:Y:S01]  /*3b700*/  ENDCOLLECTIVE ;  /* 0x000000000000791b */ /* 0x003fe20003800000 */
.L_x_3795:
        /* <DEDUP_REMOVED lines=12> */
.L_x_3796:
[----:B------:R-:W-:Y:S01]  /*3b7d0*/  MOV R13, R5 ;  /* 0x00000005000d7202 */ /* 0x000fe20000000f00 */
[----:B------:R-:W-:Y:S02]  /*3b7e0*/  IMAD.MOV.U32 R12, RZ, RZ, 0x2 ;  /* 0x00000002ff0c7424 */ /* 0x000fe400078e00ff */
[----:B------:R-:W-:-:S07]  /*3b7f0*/  IMAD.MOV.U32 R2, RZ, RZ, R14 ;  /* 0x000000ffff027224 */ /* 0x000fce00078e000e */
[----:B------:R-:W-:Y:S05]  /*3b800*/  WARPSYNC.COLLECTIVE R15, `(.L_x_3797) ;  /* 0x000000000f087348 */ /* 0x000fea0003c00000 */
[----:B------:R0:W1:Y:S02]  /*3b810*/  SHFL.IDX P6, R14, R13, R12, R11 ;  /* 0x0000000c0d0e7389 */ /* 0x00006400000c000b */
[----:B01----:R-:W-:Y:S01]  /*3b820*/  ENDCOLLECTIVE ;  /* 0x000000000000791b */ /* 0x003fe20003800000 */
.L_x_3797:
        /* <DEDUP_REMOVED lines=12> */
.L_x_3798:
[----:B------:R-:W-:Y:S02]  /*3b8f0*/  IMAD.MOV.U32 R13, RZ, RZ, R5 ;  /* 0x000000ffff0d7224 */ /* 0x000fe400078e0005 */
[----:B------:R-:W-:Y:S02]  /*3b900*/  IMAD.MOV.U32 R12, RZ, RZ, 0x3 ;  /* 0x00000003ff0c7424 */ /* 0x000fe400078e00ff */
[----:B------:R-:W-:-:S07]  /*3b910*/  IMAD.MOV.U32 R2, RZ, RZ, R14 ;  /* 0x000000ffff027224 */ /* 0x000fce00078e000e */
[----:B------:R-:W-:Y:S05]  /*3b920*/  WARPSYNC.COLLECTIVE R15, `(.L_x_3799) ;  /* 0x000000000f087348 */ /* 0x000fea0003c00000 */
[----:B------:R0:W1:Y:S02]  /*3b930*/  SHFL.IDX P6, R14, R13, R12, R11 ;  /* 0x0000000c0d0e7389 */ /* 0x00006400000c000b */
[----:B01----:R-:W-:Y:S01]  /*3b940*/  ENDCOLLECTIVE ;  /* 0x000000000000791b */ /* 0x003fe20003800000 */
.L_x_3799:
        /* <DEDUP_REMOVED lines=12> */
.L_x_3800:
[----:B------:R-:W-:Y:S02]  /*3ba10*/  IMAD.MOV.U32 R13, RZ, RZ, R5 ;  /* 0x000000ffff0d7224 */ /* 0x000fe400078e0005 */
[----:B------:R-:W-:Y:S01]  /*3ba20*/  IMAD.MOV.U32 R12, RZ, RZ, 0x4 ;  /* 0x00000004ff0c7424 */ /* 0x000fe200078e00ff */
[----:B------:R-:W-:-:S07]  /*3ba30*/  MOV R2, R14 ;  /* 0x0000000e00027202 */ /* 0x000fce0000000f00 */
[----:B------:R-:W-:Y:S05]  /*3ba40*/  WARPSYNC.COLLECTIVE R15, `(.L_x_3801) ;  /* 0x000000000f087348 */ /* 0x000fea0003c00000 */
[----:B------:R0:W1:Y:S02]  /*3ba50*/  SHFL.IDX P6, R14, R13, R12, R11 ;  /* 0x0000000c0d0e7389 */ /* 0x00006400000c000b */
[----:B01----:R-:W-:Y:S01]  /*3ba60*/  ENDCOLLECTIVE ;  /* 0x000000000000791b */ /* 0x003fe20003800000 */
.L_x_3801:
        /* <DEDUP_REMOVED lines=12> */
.L_x_3802:
[----:B------:R-:W-:Y:S02]  /*3bb30*/  IMAD.MOV.U32 R13, RZ, RZ, R5 ;  /* 0x000000ffff0d7224 */ /* 0x000fe400078e0005 */
[----:B------:R-:W-:Y:S02]  /*3bb40*/  IMAD.MOV.U32 R12, RZ, RZ, 0x5 ;  /* 0x00000005ff0c7424 */ /* 0x000fe400078e00ff */
[----:B------:R-:W-:-:S07]  /*3bb50*/  IMAD.MOV.U32 R2, RZ, RZ, R14 ;  /* 0x000000ffff027224 */ /* 0x000fce00078e000e */
[----:B------:R-:W-:Y:S05]  /*3bb60*/  WARPSYNC.COLLECTIVE R15, `(.L_x_3803) ;  /* 0x000000000f087348 */ /* 0x000fea0003c00000 */
[----:B------:R0:W1:Y:S02]  /*3bb70*/  SHFL.IDX P6, R14, R13, R12, R11 ;  /* 0x0000000c0d0e7389 */ /* 0x00006400000c000b */
[----:B01----:R-:W-:Y:S01]  /*3bb80*/  ENDCOLLECTIVE ;  /* 0x000000000000791b */ /* 0x003fe20003800000 */
.L_x_3803:
        /* <DEDUP_REMOVED lines=12> */
.L_x_3804:
[----:B------:R-:W-:Y:S01]  /*3bc50*/  IMAD.MOV.U32 R13, RZ, RZ, R5 ;  /* 0x000000ffff0d7224 */ /* 0x000fe200078e0005 */
[----:B------:R-:W-:Y:S01]  /*3bc60*/  MOV R12, 0x6 ;  /* 0x00000006000c7802 */ /* 0x000fe20000000f00 */
[----:B------:R-:W-:-:S07]  /*3bc70*/  IMAD.MOV.U32 R2, RZ, RZ, R14 ;  /* 0x000000ffff027224 */ /* 0x000fce00078e000e */
[----:B------:R-:W-:Y:S05]  /*3bc80*/  WARPSYNC.COLLECTIVE R15, `(.L_x_3805) ;  /* 0x000000000f087348 */ /* 0x000fea0003c00000 */
[----:B------:R0:W1:Y:S02]  /*3bc90*/  SHFL.IDX P6, R14, R13, R12, R11 ;  /* 0x0000000c0d0e7389 */ /* 0x00006400000c000b */
[----:B01----:R-:W-:Y:S01]  /*3bca0*/  ENDCOLLECTIVE ;  /* 0x000000000000791b */ /* 0x003fe20003800000 */
.L_x_3805:
        /* <DEDUP_REMOVED lines=12> */
.L_x_3806:
[----:B------:R-:W-:Y:S01]  /*3bd70*/  MOV R13, R5 ;  /* 0x00000005000d7202 */ /* 0x000fe20000000f00 */
[----:B------:R-:W-:Y:S02]  /*3bd80*/  IMAD.MOV.U32 R12, RZ, RZ, 0x7 ;  /* 0x00000007ff0c7424 */ /* 0x000fe400078e00ff */
[----:B------:R-:W-:-:S07]  /*3bd90*/  IMAD.MOV.U32 R2, RZ, RZ, R14 ;  /* 0x000000ffff027224 */ /* 0x000fce00078e000e */
[----:B------:R-:W-:Y:S05]  /*3bda0*/  WARPSYNC.COLLECTIVE R15, `(.L_x_3807) ;  /* 0x000000000f087348 */ /* 0x000fea0003c00000 */
[----:B------:R0:W1:Y:S02]  /*3bdb0*/  SHFL.IDX P6, R14, R13, R12, R11 ;  /* 0x0000000c0d0e7389 */ /* 0x00006400000c000b */
[----:B01----:R-:W-:Y:S01]  /*3bdc0*/  ENDCOLLECTIVE ;  /* 0x000000000000791b */ /* 0x003fe20003800000 */
.L_x_3807:
        /* <DEDUP_REMOVED lines=12> */
.L_x_3808:
[----:B------:R-:W-:Y:S01]  /*3be90*/  IMAD.MOV.U32 R2, RZ, RZ, R14 ;  /* 0x000000ffff027224 */ /* 0x000fe200078e000e */
[----:B------:R-:W-:Y:S06]  /*3bea0*/  BRA `(.L_x_3809) ;  /* 0xffffff3400747947 */ /* 0x000fec000383ffff */
.L_x_3392:
[----:B0-----:R0:W2:Y:S02]  /*3beb0*/  SYNCS.PHASECHK.TRANS64.TRYWAIT P2, [R17+URZ+0x38870], R0 ;  /* 0x03887000110075a7 */ /* 0x0010a4000804017f */
[----:B--2---:R-:W-:Y:S05]  /*3bec0*/  @!P2 NANOSLEEP.SYNCS 0x989680 ;  /* 0x009896800000a95d */ /* 0x004fea0003900000 */
[----:B------:R-:W2:Y:S02]  /*3bed0*/  @!P2 SYNCS.PHASECHK.TRANS64 P2, [R17+URZ+0x38870], R0 ;  /* 0x038870001100a5a7 */ /* 0x000ea4000804007f */
[----:B--2---:R-:W-:Y:S05]  /*3bee0*/  @!P2 BRA `(.L_x_3392) ;  /* 0xfffffffc00f0a947 */ /* 0x004fea000383ffff */
[----:B------:R-:W-:Y:S05]  /*3bef0*/  BRA `(.L_x_3810) ;  /* 0xffffff3400dc7947 */ /* 0x000fea000383ffff */
.L_x_3394:
[----:B0-----:R0:W2:Y:S02]  /*3bf00*/  SYNCS.PHASECHK.TRANS64.TRYWAIT P2, [R17+URZ+0x38860], R0 ;  /* 0x03886000110075a7 */ /* 0x0010a4000804017f */
[----:B--2---:R-:W-:Y:S05]  /*3bf10*/  @!P2 NANOSLEEP.SYNCS 0x989680 ;  /* 0x009896800000a95d */ /* 0x004fea0003900000 */
[----:B------:R-:W2:Y:S02]  /*3bf20*/  @!P2 SYNCS.PHASECHK.TRANS64 P2, [R17+URZ+0x38860], R0 ;  /* 0x038860001100a5a7 */ /* 0x000ea4000804007f */
[----:B--2---:R-:W-:Y:S05]  /*3bf30*/  @!P2 BRA `(.L_x_3394) ;  /* 0xfffffffc00f0a947 */ /* 0x004fea000383ffff */
[----:B------:R-:W-:Y:S05]  /*3bf40*/  BRA `(.L_x_3811) ;  /* 0xffffff3400ec7947 */ /* 0x000fea000383ffff */
.L_x_3402:
[----:B0-----:R0:W2:Y:S02]  /*3bf50*/  SYNCS.PHASECHK.TRANS64.TRYWAIT P1, [R18+URZ+0x38870], R3 ;  /* 0x03887003120075a7 */ /* 0x0010a4000802017f */
[----:B--2---:R-:W-:Y:S05]  /*3bf60*/  @!P1 NANOSLEEP.SYNCS 0x989680 ;  /* 0x009896800000995d */ /* 0x004fea0003900000 */
[----:B------:R-:W2:Y:S02]  /*3bf70*/  @!P1 SYNCS.PHASECHK.TRANS64 P1, [R18+URZ+0x38870], R3 ;  /* 0x03887003120095a7 */ /* 0x000ea4000802007f */
[----:B--2---:R-:W-:Y:S05]  /*3bf80*/  @!P1 BRA `(.L_x_3402) ;  /* 0xfffffffc00f09947 */ /* 0x004fea000383ffff */
[----:B------:R-:W-:Y:S05]  /*3bf90*/  BRA `(.L_x_3812) ;  /* 0xffffff4000487947 */ /* 0x000fea000383ffff */
.L_x_3404:
[----:B0-----:R0:W2:Y:S02]  /*3bfa0*/  SYNCS.PHASECHK.TRANS64.TRYWAIT P1, [R18+URZ+0x38860], R3 ;  /* 0x03886003120075a7 */ /* 0x0010a4000802017f */
[----:B--2---:R-:W-:Y:S05]  /*3bfb0*/  @!P1 NANOSLEEP.SYNCS 0x989680 ;  /* 0x009896800000995d */ /* 0x004fea0003900000 */
[----:B------:R-:W2:Y:S02]  /*3bfc0*/  @!P1 SYNCS.PHASECHK.TRANS64 P1, [R18+URZ+0x38860], R3 ;  /* 0x03886003120095a7 */ /* 0x000ea4000802007f */
[----:B--2---:R-:W-:Y:S05]  /*3bfd0*/  @!P1 BRA `(.L_x_3404) ;  /* 0xfffffffc00f09947 */ /* 0x004fea000383ffff */
[----:B------:R-:W-:Y:S05]  /*3bfe0*/  BRA `(.L_x_3813) ;  /* 0xffffff4000547947 */ /* 0x000fea000383ffff */
.L_x_3409:
        /* <DEDUP_REMOVED lines=8> */
.L_x_3815:
[----:B------:R-:W-:Y:S05]  /*3c070*/  BSYNC B0 ;  /* 0x0000000000007941 */ /* 0x000fea0003800000 */
.L_x_3814:
[----:B------:R-:W-:Y:S01]  /*3c080*/  MOV R13, R16 ;  /* 0x00000010000d7202 */ /* 0x000fe20000000f00 */
[----:B------:R-:W-:Y:S01]  /*3c090*/  IMAD.MOV.U32 R12, RZ, RZ, 0x1 ;  /* 0x00000001ff0c7424 */ /* 0x000fe200078e00ff */
[----:B------:R-:W-:Y:S01]  /*3c0a0*/  IADD3 R9, R19, R8, RZ ;  /* 0x0000000813097210 */ /* 0x000fe20007ffe0ff */
[----:B------:R-:W-:Y:S02]  /*3c0b0*/  IMAD.MOV.U32 R11, RZ, RZ, 0x1f ;  /* 0x0000001fff0b7424 */ /* 0x000fe400078e00ff */
[----:B------:R-:W-:Y:S02]  /*3c0c0*/  IMAD.MOV.U32 R15, RZ, RZ, -0x1 ;  /* 0xffffffffff0f7424 */ /* 0x000fe400078e00ff */
[----:B------:R-:W-:-:S07]  /*3c0d0*/  IMAD.MOV.U32 R0, RZ, RZ, R14 ;  /* 0x000000ffff007224 */ /* 0x000fce00078e000e */
[----:B------:R-:W-:Y:S05]  /*3c0e0*/  WARPSYNC.COLLECTIVE R15, `(.L_x_3816) ;  /* 0x000000000f087348 */ /* 0x000fea0003c00000 */
[----:B------:R0:W1:Y:S02]  /*3c0f0*/  SHFL.IDX P6, R14, R13, R12, R11 ;  /* 0x0000000c0d0e7389 */ /* 0x00006400000c000b */
[----:B01----:R-:W-:Y:S01]  /*3c100*/  ENDCOLLECTIVE ;  /* 0x000000000000791b */ /* 0x003fe20003800000 */
.L_x_3816:
        /* <DEDUP_REMOVED lines=15> */
[C---:B------:R-:W-:Y:S01]  /*3c200*/  ISETP.GE.U32.AND P5, PT, R8.reuse, 0x10, PT ;  /* 0x000000100800780c */ /* 0x040fe20003fa6070 */
[----:B--2---:R-:W-:Y:S02]  /*3c210*/  @!P1 IMAD.MOV.U32 R17, RZ, RZ, R7 ;  /* 0x000000ffff119224 */ /* 0x004fe400078e0007 */
[----:B---3--:R-:W-:Y:S01]  /*3c220*/  @!P1 IMAD.MOV.U32 R5, RZ, RZ, R4 ;  /* 0x000000ffff059224 */ /* 0x008fe200078e0004 */
[----:B------:R-:W-:-:S03]  /*3c230*/  ISETP.NE.AND P1, PT, R8, RZ, PT ;  /* 0x000000ff0800720c */ /* 0x000fc60003f25270 */
[----:B------:R-:W-:-:S10]  /*3c240*/  IMAD R13, R5, R17, RZ ;  /* 0x00000011050d7224 */ /* 0x000fd400078e02ff */
[----:B------:R-:W-:Y:S05]  /*3c250*/  WARPSYNC.COLLECTIVE R15, `(.L_x_3817) ;  /* 0x000000000f087348 */ /* 0x000fea0003c00000 */
[----:B------:R0:W1:Y:S02]  /*3c260*/  SHFL.UP P6, R14, R13, R12, R11 ;  /* 0x0400000c0d0e7389 */ /* 0x00006400000c000b */
[----:B01----:R-:W-:Y:S01]  /*3c270*/  ENDCOLLECTIVE ;  /* 0x000000000000791b */ /* 0x003fe20003800000 */
.L_x_3817:
[----:B------:R-:W-:Y:S01]  /*3c280*/  IMAD.MOV.U32 R12, RZ, RZ, 0x2 ;  /* 0x00000002ff0c7424 */ /* 0x000fe200078e00ff */
[----:B------:R-:W-:-:S04]  /*3c290*/  SEL R4, R14, RZ, P1 ;  /* 0x000000ff0e047207 */ /* 0x000fc80000800000 */
[----:B------:R-:W-:-:S05]  /*3c2a0*/  IADD3 R4, R13, R4, RZ ;  /* 0x000000040d047210 */ /* 0x000fca0007ffe0ff */
[----:B------:R-:W-:-:S07]  /*3c2b0*/  IMAD.MOV.U32 R13, RZ, RZ, R4 ;  /* 0x000000ffff0d7224 */ /* 0x000fce00078e0004 */
[----:B------:R-:W-:Y:S05]  /*3c2c0*/  WARPSYNC.COLLECTIVE R15, `(.L_x_3818) ;  /* 0x000000000f087348 */ /* 0x000fea0003c00000 */
[----:B------:R0:W1:Y:S02]  /*3c2d0*/  SHFL.UP P6, R14, R13, R12, R11 ;  /* 0x0400000c0d0e7389 */ /* 0x00006400000c000b */
[----:B01----:R-:W-:Y:S01]  /*3c2e0*/  ENDCOLLECTIVE ;  /* 0x000000000000791b */ /* 0x003fe20003800000 */
.L_x_3818:
[----:B------:R-:W-:Y:S02]  /*3c2f0*/  MOV R12, 0x4 ;  /* 0x00000004000c7802 */ /* 0x000fe40000000f00 */
[----:B------:R-:W-:-:S05]  /*3c300*/  SEL R3, R14, RZ, P2 ;  /* 0x000000ff0e037207 */ /* 0x000fca0001000000 */
[----:B------:R-:W-:-:S04]  /*3c310*/  IMAD.IADD R2, R4, 0x1, R3 ;  /* 0x0000000104027824 */ /* 0x000fc800078e0203 */
[----:B------:R-:W-:-:S07]  /*3c320*/  IMAD.MOV.U32 R13, RZ, RZ, R2 ;  /* 0x000000ffff0d7224 */ /* 0x000fce00078e0002 */
[----:B------:R-:W-:Y:S05]  /*3c330*/  WARPSYNC.COLLECTIVE R15, `(.L_x_3819) ;  /* 0x000000000f087348 */ /* 0x000fea0003c00000 */
[----:B------:R0:W1:Y:S02]  /*3c340*/  SHFL.UP P6, R14, R13, R12, R11 ;  /* 0x0400000c0d0e7389 */ /* 0x00006400000c000b */
[----:B01----:R-:W-:Y:S01]  /*3c350*/  ENDCOLLECTIVE ;  /* 0x000000000000791b */ /* 0x003fe20003800000 */
.L_x_3819:
[----:B------:R-:W-:Y:S01]  /*3c360*/  IMAD.MOV.U32 R12, RZ, RZ, 0x8 ;  /* 0x00000008ff0c7424 */ /* 0x000fe200078e00ff */
[----:B------:R-:W-:-:S05]  /*3c370*/  SEL R3, R14, RZ, P3 ;  /* 0x000000ff0e037207 */ /* 0x000fca0001800000 */
[----:B------:R-:W-:-:S04]  /*3c380*/  IMAD.IADD R3, R2, 0x1, R3 ;  /* 0x0000000102037824 */ /* 0x000fc800078e0203 */
[----:B------:R-:W-:-:S07]  /*3c390*/  IMAD.MOV.U32 R13, RZ, RZ, R3 ;  /* 0x000000ffff0d7224 */ /* 0x000fce00078e0003 */
[----:B------:R-:W-:Y:S05]  /*3c3a0*/  WARPSYNC.COLLECTIVE R15, `(.L_x_3820) ;  /* 0x000000000f087348 */ /* 0x000fea0003c00000 */
[----:B------:R0:W1:Y:S02]  /*3c3b0*/  SHFL.UP P6, R14, R13, R12, R11 ;  /* 0x0400000c0d0e7389 */ /* 0x00006400000c000b */
[----:B01----:R-:W-:Y:S01]  /*3c3c0*/  ENDCOLLECTIVE ;  /* 0x000000000000791b */ /* 0x003fe20003800000 */
.L_x_3820:
[----:B------:R-:W-:Y:S01]  /*3c3d0*/  IMAD.MOV.U32 R12, RZ, RZ, 0x10 ;  /* 0x00000010ff0c7424 */ /* 0x000fe200078e00ff */
[----:B------:R-:W-:-:S05]  /*3c3e0*/  SEL R4, R14, RZ, P4 ;  /* 0x000000ff0e047207 */ /* 0x000fca0002000000 */
[----:B------:R-:W-:-:S05]  /*3c3f0*/  IMAD.IADD R4, R3, 0x1, R4 ;  /* 0x0000000103047824 */ /* 0x000fca00078e0204 */
[----:B------:R-:W-:-:S07]  /*3c400*/  MOV R13, R4 ;  /* 0x00000004000d7202 */ /* 0x000fce0000000f00 */
[----:B------:R-:W-:Y:S05]  /*3c410*/  WARPSYNC.COLLECTIVE R15, `(.L_x_3821) ;  /* 0x000000000f087348 */ /* 0x000fea0003c00000 */
[----:B------:R0:W1:Y:S02]  /*3c420*/  SHFL.UP P6, R14, R13, R12, R11 ;  /* 0x0400000c0d0e7389 */ /* 0x00006400000c000b */
[----:B01----:R-:W-:Y:S01]  /*3c430*/  ENDCOLLECTIVE ;  /* 0x000000000000791b */ /* 0x003fe20003800000 */
.L_x_3821:
        /* <DEDUP_REMOVED lines=8> */
.L_x_3822:
[----:B------:R-:W-:Y:S05]  /*3c4c0*/  BRA `(.L_x_3823) ;  /* 0xffffff4800087947 */ /* 0x000fea000383ffff */
.L_x_3412:
[----:B------:R-:W-:Y:S01]  /*3c4d0*/  BSSY B0, `(.L_x_3824) ;  /* 0x0000007000007945 */ /* 0x000fe20003800000 */
[----:B------:R-:W-:Y:S02]  /*3c4e0*/  IMAD.MOV.U32 R12, RZ, RZ, 0x1 ;  /* 0x00000001ff0c7424 */ /* 0x000fe400078e00ff */
[----:B------:R-:W-:Y:S02]  /*3c4f0*/  IMAD.MOV.U32 R11, RZ, RZ, RZ ;  /* 0x000000ffff0b7224 */ /* 0x000fe400078e00ff */
[----:B------:R-:W-:-:S07]  /*3c500*/  IMAD.MOV.U32 R15, RZ, RZ, -0x1 ;  /* 0xffffffffff0f7424 */ /* 0x000fce00078e00ff */
[----:B------:R-:W-:Y:S05]  /*3c510*/  WARPSYNC.COLLECTIVE R15, `(.L_x_3825) ;  /* 0x000000000f087348 */ /* 0x000fea0003c00000 */
[----:B------:R0:W1:Y:S02]  /*3c520*/  SHFL.UP P6, R14, R13, R12, R11 ;  /* 0x0400000c0d0e7389 */ /* 0x00006400000c000b */
[----:B01----:R-:W-:Y:S01]  /*3c530*/  ENDCOLLECTIVE ;  /* 0x000000000000791b */ /* 0x003fe20003800000 */
.L_x_3825:
[----:B------:R-:W-:Y:S05]  /*3c540*/  BSYNC B0 ;  /* 0x0000000000007941 */ /* 0x000fea0003800000 */
.L_x_3824:
[----:B------:R-:W-:Y:S01]  /*3c550*/  SEL R14, R14, RZ, P1 ;  /* 0x000000ff0e0e7207 */ /* 0x000fe20000800000 */
[----:B------:R-:W-:Y:S01]  /*3c560*/  IMAD.MOV.U32 R11, RZ, RZ, RZ ;  /* 0x000000ffff0b7224 */ /* 0x000fe200078e00ff */
[----:B------:R-:W-:Y:S01]  /*3c570*/  MOV R12, 0x2 ;  /* 0x00000002000c7802 */ /* 0x000fe20000000f00 */
[----:B------:R-:W-:Y:S02]  /*3c580*/  IMAD.MOV.U32 R15, RZ, RZ, -0x1 ;  /* 0xffffffffff0f7424 */ /* 0x000fe400078e00ff */
[----:B------:R-:W-:-:S07]  /*3c590*/  IMAD.IADD R13, R13, 0x1, R14 ;  /* 0x000000010d0d7824 */ /* 0x000fce00078e020e */
[----:B------:R-:W-:Y:S05]  /*3c5a0*/  WARPSYNC.COLLECTIVE R15, `(.L_x_3826) ;  /* 0x000000000f087348 */ /* 0x000fea0003c00000 */
[----:B------:R0:W1:Y:S02]  /*3c5b0*/  SHFL.UP P6, R14, R13, R12, R11 ;  /* 0x0400000c0d0e7389 */ /* 0x00006400000c000b */
[----:B01----:R-:W-:Y:S01]  /*3c5c0*/  ENDCOLLECTIVE ;  /* 0x000000000000791b */ /* 0x003fe20003800000 */
.L_x_3826:
[----:B------:R-:W-:Y:S02]  /*3c5d0*/  MOV R12, 0x4 ;  /* 0x00000004000c7802 */ /* 0x000fe40000000f00 */
[----:B------:R-:W-:-:S05]  /*3c5e0*/  SEL R2, R14, RZ, P2 ;  /* 0x000000ff0e027207 */ /* 0x000fca0001000000 */
[----:B------:R-:W-:-:S04]  /*3c5f0*/  IMAD.IADD R2, R13, 0x1, R2 ;  /* 0x000000010d027824 */ /* 0x000fc800078e0202 */
[----:B------:R-:W-:-:S07]  /*3c600*/  IMAD.MOV.U32 R13, RZ, RZ, R2 ;  /* 0x000000ffff0d7224 */ /* 0x000fce00078e0002 */
[----:B------:R-:W-:Y:S05]  /*3c610*/  WARPSYNC.COLLECTIVE R15, `(.L_x_3827) ;  /* 0x000000000f087348 */ /* 0x000fea0003c00000 */
[----:B------:R0:W1:Y:S02]  /*3c620*/  SHFL.UP P6, R14, R13, R12, R11 ;  /* 0x0400000c0d0e7389 */ /* 0x00006400000c000b */
[----:B01----:R-:W-:Y:S01]  /*3c630*/  ENDCOLLECTIVE ;  /* 0x000000000000791b */ /* 0x003fe20003800000 */
.L_x_3827:
[----:B------:R-:W-:Y:S01]  /*3c640*/  IMAD.MOV.U32 R12, RZ, RZ, 0x8 ;  /* 0x00000008ff0c7424 */ /* 0x000fe200078e00ff */
[----:B------:R-:W-:-:S05]  /*3c650*/  SEL R3, R14, RZ, P3 ;  /* 0x000000ff0e037207 */ /* 0x000fca0001800000 */
[----:B------:R-:W-:-:S04]  /*3c660*/  IMAD.IADD R3, R2, 0x1, R3 ;  /* 0x0000000102037824 */ /* 0x000fc800078e0203 */
[----:B------:R-:W-:-:S07]  /*3c670*/  IMAD.MOV.U32 R13, RZ, RZ, R3 ;  /* 0x000000ffff0d7224 */ /* 0x000fce00078e0003 */
[----:B------:R-:W-:Y:S05]  /*3c680*/  WARPSYNC.COLLECTIVE R15, `(.L_x_3828) ;  /* 0x000000000f087348 */ /* 0x000fea0003c00000 */
[----:B------:R0:W1:Y:S02]  /*3c690*/  SHFL.UP P6, R14, R13, R12, R11 ;  /* 0x0400000c0d0e7389 */ /* 0x00006400000c000b */
[----:B01----:R-:W-:Y:S01]  /*3c6a0*/  ENDCOLLECTIVE ;  /* 0x000000000000791b */ /* 0x003fe20003800000 */
.L_x_3828:
[----:B------:R-:W-:Y:S01]  /*3c6b0*/  IMAD.MOV.U32 R12, RZ, RZ, 0x10 ;  /* 0x00000010ff0c7424 */ /* 0x000fe200078e00ff */
[----:B------:R-:W-:-:S05]  /*3c6c0*/  SEL R4, R14, RZ, P4 ;  /* 0x000000ff0e047207 */ /* 0x000fca0002000000 */
[----:B------:R-:W-:-:S05]  /*3c6d0*/  IMAD.IADD R4, R3, 0x1, R4 ;  /* 0x0000000103047824 */ /* 0x000fca00078e0204 */
[----:B------:R-:W-:-:S07]  /*3c6e0*/  MOV R13, R4 ;  /* 0x00000004000d7202 */ /* 0x000fce0000000f00 */
[----:B------:R-:W-:Y:S05]  /*3c6f0*/  WARPSYNC.COLLECTIVE R15, `(.L_x_3829) ;  /* 0x000000000f087348 */ /* 0x000fea0003c00000 */
[----:B------:R0:W1:Y:S02]  /*3c700*/  SHFL.UP P6, R14, R13, R12, R11 ;  /* 0x0400000c0d0e7389 */ /* 0x00006400000c000b */
[----:B01----:R-:W-:Y:S01]  /*3c710*/  ENDCOLLECTIVE ;  /* 0x000000000000791b */ /* 0x003fe20003800000 */
.L_x_3829:
        /* <DEDUP_REMOVED lines=8> */
.L_x_3830:
[----:B------:R-:W-:Y:S05]  /*3c7a0*/  BRA `(.L_x_3831) ;  /* 0xffffff4400f47947 */ /* 0x000fea000383ffff */
.L_x_3414:
[----:B------:R-:W-:Y:S01]  /*3c7b0*/  BSSY B0, `(.L_x_3832) ;  /* 0x0000006000007945 */ /* 0x000fe20003800000 */
[----:B------:R-:W-:Y:S01]  /*3c7c0*/  PLOP3.LUT P6, PT, P6, PT, PT, 0x8, 0x0 ;  /* 0x000000000000781c */ /* 0x000fe200037ce170 */
[----:B------:R-:W-:-:S12]  /*3c7d0*/  IMAD.MOV.U32 R15, RZ, RZ, -0x1 ;  /* 0xffffffffff0f7424 */ /* 0x000fd800078e00ff */
[----:B0-----:R-:W-:Y:S05]  /*3c7e0*/  WARPSYNC.COLLECTIVE R15, `(.L_x_3833) ;  /* 0x000000000f087348 */ /* 0x001fea0003c00000 */
[----:B------:R-:W-:Y:S01]  /*3c7f0*/  VOTE.ANY R14, PT, P6 ;  /* 0x00000000000e7806 */ /* 0x000fe200030e0100 */
[----:B0-----:R-:W-:Y:S06]  /*3c800*/  ENDCOLLECTIVE ;  /* 0x000000000000791b */ /* 0x001fec0003800000 */
.L_x_3833:
[----:B------:R-:W-:Y:S05]  /*3c810*/  BSYNC B0 ;  /* 0x0000000000007941 */ /* 0x000fea0003800000 */
.L_x_3832:
[----:B------:R-:W-:Y:S01]  /*3c820*/  IMAD.MOV.U32 R2, RZ, RZ, R14 ;  /* 0x000000ffff027224 */ /* 0x000fe200078e000e */
[----:B------:R-:W-:Y:S01]  /*3c830*/  MOV R15, 0xffffffff ;  /* 0xffffffff000f7802 */ /* 0x000fe20000000f00 */
[----:B------:R-:W-:Y:S02]  /*3c840*/  IMAD.MOV.U32 R13, RZ, RZ, R17 ;  /* 0x000000ffff0d7224 */ /* 0x000fe400078e0011 */
[----:B------:R0:W1:Y:S01]  /*3c850*/  POPC R12, R2 ;  /* 0x00000002000c7309 */ /* 0x0000620000000000 */
[----:B------:R-:W-:-:S07]  /*3c860*/  IMAD.MOV.U32 R11, RZ, RZ, 0x1f ;  /* 0x0000001fff0b7424 */ /* 0x000fce00078e00ff */
[----:B01----:R-:W-:Y:S05]  /*3c870*/  WARPSYNC.COLLECTIVE R15, `(.L_x_3834) ;  /* 0x000000000f087348 */ /* 0x003fea0003c00000 */
[----:B-1----:R1:W2:Y:S02]  /*3c880*/  SHFL.IDX P6, R14, R13, R12, R11 ;  /* 0x0000000c0d0e7389 */ /* 0x0022a400000c000b */
[----:B012---:R-:W-:Y:S01]  /*3c890*/  ENDCOLLECTIVE ;  /* 0x000000000000791b */ /* 0x007fe20003800000 */
.L_x_3834:
[----:B------:R-:W-:Y:S02]  /*3c8a0*/  IMAD.IADD R19, R12, 0x1, R19 ;  /* 0x000000010c137824 */ /* 0x000fe400078e0213 */
[----:B------:R-:W-:Y:S02]  /*3c8b0*/  IMAD.MOV.U32 R13, RZ, RZ, R5 ;  /* 0x000000ffff0d7224 */ /* 0x000fe400078e0005 */
[----:B------:R-:W-:-:S07]  /*3c8c0*/  IMAD.MOV.U32 R17, RZ, RZ, R14 ;  /* 0x000000ffff117224 */ /* 0x000fce00078e000e */
[----:B------:R-:W-:Y:S05]  /*3c8d0*/  WARPSYNC.COLLECTIVE R15, `(.L_x_3835) ;  /* 0x000000000f087348 */ /* 0x000fea0003c00000 */
[----:B------:R0:W1:Y:S02]  /*3c8e0*/  SHFL.IDX P6, R14, R13, R12, R11 ;  /* 0x0000000c0d0e7389 */ /* 0x00006400000c000b */
[----:B01----:R-:W-:Y:S01]  /*3c8f0*/  ENDCOLLECTIVE ;  /* 0x000000000000791b */ /* 0x003fe20003800000 */
.L_x_3835:
[----:B------:R-:W-:Y:S01]  /*3c900*/  IMAD.MOV.U32 R5, RZ, RZ, R14 ;  /* 0x000000ffff057224 */ /* 0x000fe200078e000e */
[----:B------:R-:W-:Y:S06]  /*3c910*/  BRA `(.L_x_3836) ;  /* 0xffffff4400d87947 */ /* 0x000fec000383ffff */
.L_x_3416:
[----:B------:R-:W-:Y:S01]  /*3c920*/  BSSY B0, `(.L_x_3837) ;  /* 0x0000007000007945 */ /* 0x000fe20003800000 */
[----:B------:R-:W-:Y:S01]  /*3c930*/  MOV R13, R3 ;  /* 0x00000003000d7202 */ /* 0x000fe20000000f00 */
[----:B------:R-:W-:Y:S02]  /*3c940*/  IMAD.MOV.U32 R11, RZ, RZ, 0x1f ;  /* 0x0000001fff0b7424 */ /* 0x000fe400078e00ff */
[----:B------:R-:W-:-:S07]  /*3c950*/  IMAD.MOV.U32 R15, RZ, RZ, -0x1 ;  /* 0xffffffffff0f7424 */ /* 0x000fce00078e00ff */
[----:B0-23--:R-:W-:Y:S05]  /*3c960*/  WARPSYNC.COLLECTIVE R15, `(.L_x_3838) ;  /* 0x000000000f087348 */ /* 0x00dfea0003c00000 */
[----:B------:R1:W4:Y:S02]  /*3c970*/  SHFL.IDX P6, R14, R13, R12, R11 ;  /* 0x0000000c0d0e7389 */ /* 0x00032400000c000b */
[----:B01234-:R-:W-:Y:S01]  /*3c980*/  ENDCOLLECTIVE ;  /* 0x000000000000791b */ /* 0x01ffe20003800000 */
.L_x_3838:
[----:B------:R-:W-:Y:S05]  /*3c990*/  BSYNC B0 ;  /* 0x0000000000007941 */ /* 0x000fea0003800000 */
.L_x_3837:
[----:B------:R-:W-:Y:S01]  /*3c9a0*/  IMAD.MOV.U32 R16, RZ, RZ, R14 ;  /* 0x000000ffff107224 */ /* 0x000fe200078e000e */
[----:B------:R-:W-:Y:S06]  /*3c9b0*/  BRA `(.L_x_3415) ;  /* 0xffffff4400c87947 */ /* 0x000fec000383ffff */
.L_x_3422:
[----:B0-----:R0:W1:Y:S02]  /*3c9c0*/  SYNCS.PHASECHK.TRANS64.TRYWAIT P0, [R5+URZ+0x38820], R0 ;  /* 0x03882000050075a7 */ /* 0x001064000800017f */
[----:B-1----:R-:W-:Y:S05]  /*3c9d0*/  @!P0 NANOSLEEP.SYNCS 0x989680 ;  /* 0x009896800000895d */ /* 0x002fea0003900000 */
[----:B------:R-:W1:Y:S02]  /*3c9e0*/  @!P0 SYNCS.PHASECHK.TRANS64 P0, [R5+URZ+0x38820], R0 ;  /* 0x03882000050085a7 */ /* 0x000e64000800007f */
[----:B-1----:R-:W-:Y:S05]  /*3c9f0*/  @!P0 BRA `(.L_x_3422) ;  /* 0xfffffffc00f08947 */ /* 0x002fea000383ffff */
[----:B------:R-:W-:Y:S05]  /*3ca00*/  BRA `(.L_x_3839) ;  /* 0xffffff5000287947 */ /* 0x000fea000383ffff */
.L_x_3423:
[----:B------:R-:W1:Y:S01]  /*3ca10*/  S2R R2, SR_TID.X ;  /* 0x0000000000027919 */ /* 0x000e620000002100 */
[----:B------:R-:W-:Y:S01]  /*3ca20*/  BSSY B0, `(.L_x_3840) ;  /* 0x000000a000007945 */ /* 0x000fe20003800000 */
[----:B------:R-:W-:Y:S01]  /*3ca30*/  MOV R12, RZ ;  /* 0x000000ff000c7202 */ /* 0x000fe20000000f00 */
        /* <DEDUP_REMOVED lines=8> */
.L_x_3841:
[----:B------:R-:W-:Y:S05]  /*3cac0*/  BSYNC B0 ;  /* 0x0000000000007941 */ /* 0x000fea0003800000 */
.L_x_3840:
[----:B------:R-:W-:Y:S05]  /*3cad0*/  BRA `(.L_x_3842) ;  /* 0xffffff5000107947 */ /* 0x000fea000383ffff */
.L_x_3424:
[----:B------:R-:W-:Y:S01]  /*3cae0*/  BSSY B0, `(.L_x_3843) ;  /* 0x0000006000007945 */ /* 0x000fe20003800000 */
[----:B------:R-:W-:-:S07]  /*3caf0*/  IMAD.MOV.U32 R15, RZ, RZ, -0x1 ;  /* 0xffffffffff0f7424 */ /* 0x000fce00078e00ff */
[----:B0-----:R-:W-:Y:S05]  /*3cb00*/  WARPSYNC.COLLECTIVE R15, `(.L_x_3844) ;  /* 0x000000000f0c7348 */ /* 0x001fea0003c00000 */
[----:B------:R-:W-:Y:S02]  /*3cb10*/  ELECT P6, UR62, PT ;  /* 0x00000000003e782f */ /* 0x000fe400038c0000 */
[----:B------:R-:W-:Y:S01]  /*3cb20*/  MOV R14, UR62 ;  /* 0x0000003e000e7c02 */ /* 0x000fe20008000f00 */
[----:B0-----:R-:W-:Y:S10]  /*3cb30*/  ENDCOLLECTIVE ;  /* 0x000000000000791b */ /* 0x001ff40003800000 */
.L_x_3844:
[----:B------:R-:W-:Y:S05]  /*3cb40*/  BSYNC B0 ;  /* 0x0000000000007941 */ /* 0x000fea0003800000 */
.L_x_3843:
[----:B------:R-:W-:Y:S05]  /*3cb50*/  BRA `(.L_x_3845) ;  /* 0xffffff5000047947 */ /* 0x000fea000383ffff */
.L_x_3426:
[----:B0-----:R0:W1:Y:S02]  /*3cb60*/  SYNCS.PHASECHK.TRANS64.TRYWAIT P1, [R3+URZ+0x38840], R2 ;  /* 0x03884002030075a7 */ /* 0x001064000802017f */
[----:B-1----:R-:W-:Y:S05]  /*3cb70*/  @!P1 NANOSLEEP.SYNCS 0x989680 ;  /* 0x009896800000995d */ /* 0x002fea0003900000 */
[----:B------:R-:W1:Y:S02]  /*3cb80*/  @!P1 SYNCS.PHASECHK.TRANS64 P1, [R3+URZ+0x38840], R2 ;  /* 0x03884002030095a7 */ /* 0x000e64000802007f */
[----:B-1----:R-:W-:Y:S05]  /*3cb90*/  @!P1 BRA `(.L_x_3426) ;  /* 0xfffffffc00f09947 */ /* 0x002fea000383ffff */
[----:B------:R-:W-:Y:S05]  /*3cba0*/  BRA `(.L_x_3846) ;  /* 0xffffff5000247947 */ /* 0x000fea000383ffff */
.L_x_3428:
[----:B-1----:R1:W2:Y:S02]  /*3cbb0*/  SYNCS.PHASECHK.TRANS64.TRYWAIT P1, [R23+URZ+0x38840], R0 ;  /* 0x03884000170075a7 */ /* 0x0022a4000802017f */
[----:B--2---:R-:W-:Y:S05]  /*3cbc0*/  @!P1 NANOSLEEP.SYNCS 0x989680 ;  /* 0x009896800000995d */ /* 0x004fea0003900000 */
[----:B------:R-:W2:Y:S02]  /*3cbd0*/  @!P1 SYNCS.PHASECHK.TRANS64 P1, [R23+URZ+0x38840], R0 ;  /* 0x03884000170095a7 */ /* 0x000ea4000802007f */
[----:B--2---:R-:W-:Y:S05]  /*3cbe0*/  @!P1 BRA `(.L_x_3428) ;  /* 0xfffffffc00f09947 */ /* 0x004fea000383ffff */
[----:B------:R-:W-:Y:S05]  /*3cbf0*/  BRA `(.L_x_3847) ;  /* 0xffffff5000307947 */ /* 0x000fea000383ffff */
.L_x_3430:
[----:B--2---:R2:W3:Y:S02]  /*3cc00*/  SYNCS.PHASECHK.TRANS64.TRYWAIT P1, [R3+URZ+0x38860], R2 ;  /* 0x03886002030075a7 */ /* 0x0044e4000802017f */
[----:B---3--:R-:W-:Y:S05]  /*3cc10*/  @!P1 NANOSLEEP.SYNCS 0x989680 ;  /* 0x009896800000995d */ /* 0x008fea0003900000 */
[----:B------:R-:W3:Y:S02]  /*3cc20*/  @!P1 SYNCS.PHASECHK.TRANS64 P1, [R3+URZ+0x38860], R2 ;  /* 0x03886002030095a7 */ /* 0x000ee4000802007f */
[----:B---3--:R-:W-:Y:S05]  /*3cc30*/  @!P1 BRA `(.L_x_3430) ;  /* 0xfffffffc00f09947 */ /* 0x008fea000383ffff */
[----:B------:R-:W-:Y:S05]  /*3cc40*/  BRA `(.L_x_3848) ;  /* 0xffffff50002c7947 */ /* 0x000fea000383ffff */
.L_x_3432:
[----:B---3--:R3:W4:Y:S02]  /*3cc50*/  SYNCS.PHASECHK.TRANS64.TRYWAIT P1, [R23+URZ+0x38860], R0 ;  /* 0x03886000170075a7 */ /* 0x008724000802017f */
[----:B----4-:R-:W-:Y:S05]  /*3cc60*/  @!P1 NANOSLEEP.SYNCS 0x989680 ;  /* 0x009896800000995d */ /* 0x010fea0003900000 */
[----:B------:R-:W4:Y:S02]  /*3cc70*/  @!P1 SYNCS.PHASECHK.TRANS64 P1, [R23+URZ+0x38860], R0 ;  /* 0x03886000170095a7 */ /* 0x000f24000802007f */
[----:B----4-:R-:W-:Y:S05]  /*3cc80*/  @!P1 BRA `(.L_x_3432) ;  /* 0xfffffffc00f09947 */ /* 0x010fea000383ffff */
[----:B------:R-:W-:Y:S05]  /*3cc90*/  BRA `(.L_x_3849) ;  /* 0xffffff5000287947 */ /* 0x000fea000383ffff */
.L_x_3434:
[----:B----4-:R4:W0:Y:S02]  /*3cca0*/  SYNCS.PHASECHK.TRANS64.TRYWAIT P1, [R3+URZ+0x38880], R2 ;  /* 0x03888002030075a7 */ /* 0x010824000802017f */
[----:B0-----:R-:W-:Y:S05]  /*3ccb0*/  @!P1 NANOSLEEP.SYNCS 0x989680 ;  /* 0x009896800000995d */ /* 0x001fea0003900000 */
[----:B------:R-:W0:Y:S02]  /*3ccc0*/  @!P1 SYNCS.PHASECHK.TRANS64 P1, [R3+URZ+0x38880], R2 ;  /* 0x03888002030095a7 */ /* 0x000e24000802007f */
[----:B0-----:R-:W-:Y:S05]  /*3ccd0*/  @!P1 BRA `(.L_x_3434) ;  /* 0xfffffffc00f09947 */ /* 0x001fea000383ffff */
[----:B------:R-:W-:Y:S05]  /*3cce0*/  BRA `(.L_x_3850) ;  /* 0xffffff5000247947 */ /* 0x000fea000383ffff */
.L_x_3851:
        /* <DEDUP_REMOVED lines=9> */
.L_x_3860:


//--------------------- .nv.global.init           --------------------------
	.section	.nv.global.init,"aw",@progbits
	.align	4
.nv.global.init:
	.type		_ZZN5flash28permute_output_fp8_VcolmajorIN4cute6TensorINS1_11ArrayEngineIfLm128EEENS1_6LayoutINS1_5tupleIJNS6_IJNS1_1CILi2EEES8_NS7_ILi32EEEEEENS7_ILi1EEESB_EEENS6_IJNS6_IJSB_S8_NS7_ILi4EEEEEENS7_ILi0EEESF_EEEEEEEEEvRT_E9upper_map,@object
	.size		_ZZN5flash28permute_output_fp8_VcolmajorIN4cute6TensorINS1_11ArrayEngineIfLm128EEENS1_6LayoutINS1_5tupleIJNS6_IJNS1_1CILi2EEES8_NS7_ILi32EEEEEENS7_ILi1EEESB_EEENS6_IJNS6_IJSB_S8_NS7_ILi4EEEEEENS7_ILi0EEESF_EEEEEEEEEvRT_E9upper_map,($str$23 - _ZZN5flash28permute_output_fp8_VcolmajorIN4cute6TensorINS1_11ArrayEngineIfLm128EEENS1_6LayoutINS1_5tupleIJNS6_IJNS1_1CILi2EEES8_NS7_ILi32EEEEEENS7_ILi1EEESB_EEENS6_IJNS6_IJSB_S8_NS7_ILi4EEEEEENS7_ILi0EEESF_EEEEEEEEEvRT_E9upper_map)
_ZZN5flash28permute_output_fp8_VcolmajorIN4cute6TensorINS1_11ArrayEngineIfLm128EEENS1_6LayoutINS1_5tupleIJNS6_IJNS1_1CILi2EEES8_NS7_ILi32EEEEEENS7_ILi1EEESB_EEENS6_IJNS6_IJSB_S8_NS7_ILi4EEEEEENS7_ILi0EEESF_EEEEEEEEEvRT_E9upper_map:
        /*0000*/ 	.byte	0x00, 0x00, 0x00, 0x00, 0x02, 0x00, 0x00, 0x00, 0x03, 0x00, 0x00, 0x00, 0x01, 0x00, 0x00, 0x00
	.type		$str$23,@object
	.size		$str$23,($str$24 - $str$23)
$str$23:
        /*0010*/ 	.byte	0x28, 0x61, 0x64, 0x64, 0x72, 0x65, 0x73, 0x73, 0x20, 0x26, 0x20, 0x6d, 0x61, 0x73, 0x6b, 0x29
        /*0020*/ 	.byte	0x20, 0x3d, 0x3d, 0x20, 0x30, 0x00
	.type		$str$24,@object
	.size		$str$24,(__unnamed_11 - $str$24)
$str$24:
        /*0026*/ 	.byte	0x2f, 0x74, 0x6d, 0x70, 0x2f, 0x6f, 0x73, 0x73, 0x5f, 0x6b, 0x65, 0x72, 0x6e, 0x65, 0x6c, 0x73
        /*0036*/ 	.byte	0x5f, 0x73, 0x72, 0x63, 0x2f, 0x66, 0x6c, 0x61, 0x73, 0x68, 0x5f, 0x61, 0x74, 0x74, 0x65, 0x6e
        /*0046*/ 	.byte	0x74, 0x69, 0x6f, 0x6e, 0x2f, 0x63, 0x73, 0x72, 0x63, 0x2f, 0x63, 0x75, 0x74, 0x6c, 0x61, 0x73
        /*0056*/ 	.byte	0x73, 0x2f, 0x69, 0x6e, 0x63, 0x6c, 0x75, 0x64, 0x65, 0x2f, 0x63, 0x75, 0x74, 0x65, 0x2f, 0x70
        /*0066*/ 	.byte	0x6f, 0x69, 0x6e, 0x74, 0x65, 0x72, 0x5f, 0x66, 0x6c, 0x61, 0x67, 0x67, 0x65, 0x64, 0x2e, 0x68
        /*0076*/ 	.byte	0x70, 0x70, 0x00
	.type		__unnamed_11,@object
	.size		__unnamed_11,(__unnamed_6 - __unnamed_11)
__unnamed_11:
        /* <DEDUP_REMOVED lines=24> */
        /*01f9*/ 	.byte	0x26, 0x5d, 0x00
	.type		__unnamed_6,@object
	.size		__unnamed_6,(__unnamed_5 - __unnamed_6)
__unnamed_6:
        /* <DEDUP_REMOVED lines=24> */
        /*037c*/ 	.byte	0x3e, 0x3e, 0x20, 0x26, 0x5d, 0x00
	.type		__unnamed_5,@object
	.size		__unnamed_5,(__unnamed_9 - __unnamed_5)
__unnamed_5:
        /* <DEDUP_REMOVED lines=24> */
        /*0502*/ 	.byte	0x34, 0x3e, 0x3e, 0x3e, 0x3e, 0x3e, 0x20, 0x26, 0x5d, 0x00
	.type		__unnamed_9,@object
	.size		__unnamed_9,(__unnamed_3 - __unnamed_9)
__unnamed_9:
        /* <DEDUP_REMOVED lines=28> */
        /*06cc*/ 	.byte	0x3a, 0x43, 0x3c, 0x31, 0x36, 0x33, 0x38, 0x34, 0x3e, 0x3e, 0x3e, 0x3e, 0x3e, 0x5d, 0x00
	.type		__unnamed_3,@object
	.size		__unnamed_3,(__unnamed_8 - __unnamed_3)
__unnamed_3:
        /* <DEDUP_REMOVED lines=29> */
        /*08ab*/ 	.byte	0x5d, 0x00
	.type		__unnamed_8,@object
	.size		__unnamed_8,(__unnamed_10 - __unnamed_8)
__unnamed_8:
        /* <DEDUP_REMOVED lines=30> */
	.type		__unnamed_10,@object
	.size		__unnamed_10,(__unnamed_2 - __unnamed_10)
__unnamed_10:
        /* <DEDUP_REMOVED lines=30> */
	.type		__unnamed_2,@object
	.size		__unnamed_2,(__unnamed_4 - __unnamed_2)
__unnamed_2:
        /* <DEDUP_REMOVED lines=30> */
	.type		__unnamed_4,@object
	.size		__unnamed_4,(__unnamed_7 - __unnamed_4)
__unnamed_4:
        /* <DEDUP_REMOVED lines=30> */
	.type		__unnamed_7,@object
	.size		__unnamed_7,(__unnamed_1 - __unnamed_7)
__unnamed_7:
        /* <DEDUP_REMOVED lines=30> */
	.type		__unnamed_1,@object
	.size		__unnamed_1,(.L_0 - __unnamed_1)
__unnamed_1:
        /* <DEDUP_REMOVED lines=29> */
        /*13a7*/ 	.byte	0x3e, 0x3e, 0x3e, 0x3e, 0x20, 0x26, 0x5d, 0x00
.L_0:


//--------------------- .nv.shared._ZN7cutlass13device_kernelIN5flash11enable_sm90INS1_16FlashAttnFwdSm90INS1_25CollectiveMainloopFwdSm90ILi2EN4cute5tupleIJNS5_1CILi1EEES8_S8_EEENS6_IJNS7_ILi128EEESA_NS7_ILi256EEEEEELi256ENS_12float_e4m3_tEfNS_4arch4Sm90ELb0ELb0ELb1ELb0ELb1ELb0ELb0ELb1ELb0ELb1ELb1ELb0EEENS1_21CollectiveEpilogueFwdINS6_IJSA_SB_SA_EEES9_NS_10bfloat16_tESF_Li256ELb0ELb1ELb1ELb1EEENS1_19SingleTileSchedulerILb0ELb1ELb1ELi128EEEEEEEEEvNT_6ParamsE --------------------------
	.section	.nv.shared._ZN7cutlass13device_kernelIN5flash11enable_sm90INS1_16FlashAttnFwdSm90INS1_25CollectiveMainloopFwdSm90ILi2EN4cute5tupleIJNS5_1CILi1EEES8_S8_EEENS6_IJNS7_ILi128EEESA_NS7_ILi256EEEEEELi256ENS_12float_e4m3_tEfNS_4arch4Sm90ELb0ELb0ELb1ELb0ELb1ELb0ELb0ELb1ELb0ELb1ELb1ELb0EEENS1_21CollectiveEpilogueFwdINS6_IJSA_SB_SA_EEES9_NS_10bfloat16_tESF_Li256ELb0ELb1ELb1ELb1EEENS1_19SingleTileSchedulerILb0ELb1ELb1ELi128EEEEEEEEEvNT_6ParamsE,"aw",@nobits
	.sectionflags	@""
	.align	16
	.zero		1024


//--------------------- .nv.shared.reserved.0     --------------------------
	.section	.nv.shared.reserved.0,"aw",@nobits
	.weak		__nv_reservedSMEM_offset_0_alias
	.size		__nv_reservedSMEM_offset_0_alias, 0, 0
	.other		__nv_reservedSMEM_offset_0_alias,@"STO_CUDA_RESERVED_SHARED STV_DEFAULT"
__nv_reservedSMEM_offset_0_alias:
	.zero		0


//--------------------- .nv.global                --------------------------
	.section	.nv.global,"aw",@nobits
.nv.global:
	.type		_ZN86_INTERNAL_c2f450a7_50_flash_fwd_hdim256_e4m3_paged_split_softcap_sm90_cu_9949e2e8_44624cute1_E,@object
	.size		_ZN86_INTERNAL_c2f450a7_50_flash_fwd_hdim256_e4m3_paged_split_softcap_sm90_cu_9949e2e8_44624cute1_E,(_ZN86_INTERNAL_c2f450a7_50_flash_fwd_hdim256_e4m3_paged_split_softcap_sm90_cu_9949e2e8_44624cuda3std3__45__cpo6cbeginE - _ZN86_INTERNAL_c2f450a7_50_flash_fwd_hdim256_e4m3_paged_split_softcap_sm90_cu_9949e2e8_44624cute1_E)
_ZN86_INTERNAL_c2f450a7_50_flash_fwd_hdim256_e4m3_paged_split_softcap_sm90_cu_9949e2e8_44624cute1_E:
	.zero		1
	.type		_ZN86_INTERNAL_c2f450a7_50_flash_fwd_hdim256_e4m3_paged_split_softcap_sm90_cu_9949e2e8_44624cuda3std3__45__cpo6cbeginE,@object
	.size		_ZN86_INTERNAL_c2f450a7_50_flash_fwd_hdim256_e4m3_paged_split_softcap_sm90_cu_9949e2e8_44624cuda3std3__45__cpo6cbeginE,(_ZN86_INTERNAL_c2f450a7_50_flash_fwd_hdim256_e4m3_paged_split_softcap_sm90_cu_9949e2e8_44624cuda3std3__48in_placeE - _ZN86_INTERNAL_c2f450a7_50_flash_fwd_hdim256_e4m3_paged_split_softcap_sm90_cu_9949e2e8_44624cuda3std3__45__cpo6cbeginE)
_ZN86_INTERNAL_c2f450a7_50_flash_fwd_hdim256_e4m3_paged_split_softcap_sm90_cu_9949e2e8_44624cuda3std3__45__cpo6cbeginE:
	.zero		1
	.type		_ZN86_INTERNAL_c2f450a7_50_flash_fwd_hdim256_e4m3_paged_split_softcap_sm90_cu_9949e2e8_44624cuda3std3__48in_placeE,@object
	.size		_ZN86_INTERNAL_c2f450a7_50_flash_fwd_hdim256_e4m3_paged_split_softcap_sm90_cu_9949e2e8_44624cuda3std3__48in_placeE,(_ZN86_INTERNAL_c2f450a7_50_flash_fwd_hdim256_e4m3_paged_split_softcap_sm90_cu_9949e2e8_44624cuda3std6ranges3__45__cpo9iter_moveE - _ZN86_INTERNAL_c2f450a7_50_flash_fwd_hdim256_e4m3_paged_split_softcap_sm90_cu_9949e2e8_44624cuda3std3__48in_placeE)
_ZN86_INTERNAL_c2f450a7_50_flash_fwd_hdim256_e4m3_paged_split_softcap_sm90_cu_9949e2e8_44624cuda3std3__48in_placeE:
	.zero		1
	.type		_ZN86_INTERNAL_c2f450a7_50_flash_fwd_hdim256_e4m3_paged_split_softcap_sm90_cu_9949e2e8_44624cuda3std6ranges3__45__cpo9iter_moveE,@object
	.size		_ZN86_INTERNAL_c2f450a7_50_flash_fwd_hdim256_e4m3_paged_split_softcap_sm90_cu_9949e2e8_44624cuda3std6ranges3__45__cpo9iter_moveE,(_ZN86_INTERNAL_c2f450a7_50_flash_fwd_hdim256_e4m3_paged_split_softcap_sm90_cu_9949e2e8_44624cuda3std3__45__cpo5beginE - _ZN86_INTERNAL_c2f450a7_50_flash_fwd_hdim256_e4m3_paged_split_softcap_sm90_cu_9949e2e8_44624cuda3std6ranges3__45__cpo9iter_moveE)
_ZN86_INTERNAL_c2f450a7_50_flash_fwd_hdim256_e4m3_paged_split_softcap_sm90_cu_9949e2e8_44624cuda3std6ranges3__45__cpo9iter_moveE:
	.zero		1
	.type		_ZN86_INTERNAL_c2f450a7_50_flash_fwd_hdim256_e4m3_paged_split_softcap_sm90_cu_9949e2e8_44624cuda3std3__45__cpo5beginE,@object
	.size		_ZN86_INTERNAL_c2f450a7_50_flash_fwd_hdim256_e4m3_paged_split_softcap_sm90_cu_9949e2e8_44624cuda3std3__45__cpo5beginE,(_ZN86_INTERNAL_c2f450a7_50_flash_fwd_hdim256_e4m3_paged_split_softcap_sm90_cu_9949e2e8_44624cuda3std3__488_GLOBAL__N__c2f450a7_50_flash_fwd_hdim256_e4m3_paged_split_softcap_sm90_cu_9949e2e8_44626ignoreE - _ZN86_INTERNAL_c2f450a7_50_flash_fwd_hdim256_e4m3_paged_split_softcap_sm90_cu_9949e2e8_44624cuda3std3__45__cpo5beginE)
_ZN86_INTERNAL_c2f450a7_50_flash_fwd_hdim256_e4m3_paged_split_softcap_sm90_cu_9949e2e8_44624cuda3std3__45__cpo5beginE:
	.zero		1
	.type		_ZN86_INTERNAL_c2f450a7_50_flash_fwd_hdim256_e4m3_paged_split_softcap_sm90_cu_9949e2e8_44624cuda3std3__488_GLOBAL__N__c2f450a7_50_flash_fwd_hdim256_e4m3_paged_split_softcap_sm90_cu_9949e2e8_44626ignoreE,@object
	.size		_ZN86_INTERNAL_c2f450a7_50_flash_fwd_hdim256_e4m3_paged_split_softcap_sm90_cu_9949e2e8_44624cuda3std3__488_GLOBAL__N__c2f450a7_50_flash_fwd_hdim256_e4m3_paged_split_softcap_sm90_cu_9949e2e8_44626ignoreE,(_ZN86_INTERNAL_c2f450a7_50_flash_fwd_hdim256_e4m3_paged_split_softcap_sm90_cu_9949e2e8_44624cute7productE - _ZN86_INTERNAL_c2f450a7_50_flash_fwd_hdim256_e4m3_paged_split_softcap_sm90_cu_9949e2e8_44624cuda3std3__488_GLOBAL__N__c2f450a7_50_flash_fwd_hdim256_e4m3_paged_split_softcap_sm90_cu_9949e2e8_44626ignoreE)
_ZN86_INTERNAL_c2f450a7_50_flash_fwd_hdim256_e4m3_paged_split_softcap_sm90_cu_9949e2e8_44624cuda3std3__488_GLOBAL__N__c2f450a7_50_flash_fwd_hdim256_e4m3_paged_split_softcap_sm90_cu_9949e2e8_44626ignoreE:
	.zero		1
	.type		_ZN86_INTERNAL_c2f450a7_50_flash_fwd_hdim256_e4m3_paged_split_softcap_sm90_cu_9949e2e8_44624cute7productE,@object
	.size		_ZN86_INTERNAL_c2f450a7_50_flash_fwd_hdim256_e4m3_paged_split_softcap_sm90_cu_9949e2e8_44624cute7productE,(_ZN86_INTERNAL_c2f450a7_50_flash_fwd_hdim256_e4m3_paged_split_softcap_sm90_cu_9949e2e8_44624cuda3std3__45__cpo3endE - _ZN86_INTERNAL_c2f450a7_50_flash_fwd_hdim256_e4m3_paged_split_softcap_sm90_cu_9949e2e8_44624cute7productE)
_ZN86_INTERNAL_c2f450a7_50_flash_fwd_hdim256_e4m3_paged_split_softcap_sm90_cu_9949e2e8_44624cute7productE:
	.zero		1
	.type		_ZN86_INTERNAL_c2f450a7_50_flash_fwd_hdim256_e4m3_paged_split_softcap_sm90_cu_9949e2e8_44624cuda3std3__45__cpo3endE,@object
	.size		_ZN86_INTERNAL_c2f450a7_50_flash_fwd_hdim256_e4m3_paged_split_softcap_sm90_cu_9949e2e8_44624cuda3std3__45__cpo3endE,(_ZN86_INTERNAL_c2f450a7_50_flash_fwd_hdim256_e4m3_paged_split_softcap_sm90_cu_9949e2e8_44624cuda3std3__419piecewise_constructE - _ZN86_INTERNAL_c2f450a7_50_flash_fwd_hdim256_e4m3_paged_split_softcap_sm90_cu_9949e2e8_44624cuda3std3__45__cpo3endE)
_ZN86_INTERNAL_c2f450a7_50_flash_fwd_hdim256_e4m3_paged_split_softcap_sm90_cu_9949e2e8_44624cuda3std3__45__cpo3endE:
	.zero		1
	.type		_ZN86_INTERNAL_c2f450a7_50_flash_fwd_hdim256_e4m3_paged_split_softcap_sm90_cu_9949e2e8_44624cuda3std3__419piecewise_constructE,@object
	.size		_ZN86_INTERNAL_c2f450a7_50_flash_fwd_hdim256_e4m3_paged_split_softcap_sm90_cu_9949e2e8_44624cuda3std3__419piecewise_constructE,(_ZN86_INTERNAL_c2f450a7_50_flash_fwd_hdim256_e4m3_paged_split_softcap_sm90_cu_9949e2e8_44624cuda3std3__45__cpo4cendE - _ZN86_INTERNAL_c2f450a7_50_flash_fwd_hdim256_e4m3_paged_split_softcap_sm90_cu_9949e2e8_44624cuda3std3__419piecewise_constructE)
_ZN86_INTERNAL_c2f450a7_50_flash_fwd_hdim256_e4m3_paged_split_softcap_sm90_cu_9949e2e8_44624cuda3std3__419piecewise_constructE:
	.zero		1
	.type		_ZN86_INTERNAL_c2f450a7_50_flash_fwd_hdim256_e4m3_paged_split_softcap_sm90_cu_9949e2e8_44624cuda3std3__45__cpo4cendE,@object
	.size		_ZN86_INTERNAL_c2f450a7_50_flash_fwd_hdim256_e4m3_paged_split_softcap_sm90_cu_9949e2e8_44624cuda3std3__45__cpo4cendE,(_ZN86_INTERNAL_c2f450a7_50_flash_fwd_hdim256_e4m3_paged_split_softcap_sm90_cu_9949e2e8_44624cuda3std6ranges3__45__cpo4swapE - _ZN86_INTERNAL_c2f450a7_50_flash_fwd_hdim256_e4m3_paged_split_softcap_sm90_cu_9949e2e8_44624cuda3std3__45__cpo4cendE)
_ZN86_INTERNAL_c2f450a7_50_flash_fwd_hdim256_e4m3_paged_split_softcap_sm90_cu_9949e2e8_44624cuda3std3__45__cpo4cendE:
	.zero		1
	.type		_ZN86_INTERNAL_c2f450a7_50_flash_fwd_hdim256_e4m3_paged_split_softcap_sm90_cu_9949e2e8_44624cuda3std6ranges3__45__cpo4swapE,@object
	.size		_ZN86_INTERNAL_c2f450a7_50_flash_fwd_hdim256_e4m3_paged_split_softcap_sm90_cu_9949e2e8_44624cuda3std6ranges3__45__cpo4swapE,(.L_19 - _ZN86_INTERNAL_c2f450a7_50_flash_fwd_hdim256_e4m3_paged_split_softcap_sm90_cu_9949e2e8_44624cuda3std6ranges3__45__cpo4swapE)
_ZN86_INTERNAL_c2f450a7_50_flash_fwd_hdim256_e4m3_paged_split_softcap_sm90_cu_9949e2e8_44624cuda3std6ranges3__45__cpo4swapE:
	.zero		1
.L_19:


//--------------------- .nv.shared._ZN7cutlass13device_kernelIN5flash11enable_sm90INS1_16FlashAttnFwdSm90INS1_25CollectiveMainloopFwdSm90ILi2EN4cute5tupleIJNS5_1CILi1EEES8_S8_EEENS6_IJNS7_ILi128EEESA_NS7_ILi256EEEEEELi256ENS_12float_e4m3_tEfNS_4arch4Sm90ELb0ELb0ELb1ELb1ELb1ELb0ELb0ELb1ELb0ELb1ELb1ELb0EEENS1_21CollectiveEpilogueFwdINS6_IJSA_SB_SA_EEES9_NS_10bfloat16_tESF_Li256ELb1ELb1ELb1ELb1EEENS1_36VarlenDynamicPersistentTileSchedulerILi128ELi128ELi256ELi128ELb1ELb1ELb1ELb0ELb1ELb1EEEEEEEEEvNT_6ParamsE --------------------------
	.section	.nv.shared._ZN7cutlass13device_kernelIN5flash11enable_sm90INS1_16FlashAttnFwdSm90INS1_25CollectiveMainloopFwdSm90ILi2EN4cute5tupleIJNS5_1CILi1EEES8_S8_EEENS6_IJNS7_ILi128EEESA_NS7_ILi256EEEEEELi256ENS_12float_e4m3_tEfNS_4arch4Sm90ELb0ELb0ELb1ELb1ELb1ELb0ELb0ELb1ELb0ELb1ELb1ELb0EEENS1_21CollectiveEpilogueFwdINS6_IJSA_SB_SA_EEES9_NS_10bfloat16_tESF_Li256ELb1ELb1ELb1ELb1EEENS1_36VarlenDynamicPersistentTileSchedulerILi128ELi128ELi256ELi128ELb1ELb1ELb1ELb0ELb1ELb1EEEEEEEEEvNT_6ParamsE,"aw",@nobits
	.sectionflags	@""
	.align	16
	.zero		1024


//--------------------- .nv.shared._ZN7cutlass13device_kernelIN5flash11enable_sm90INS1_16FlashAttnFwdSm90INS1_25CollectiveMainloopFwdSm90ILi2EN4cute5tupleIJNS5_1CILi1EEES8_S8_EEENS6_IJNS7_ILi128EEESA_NS7_ILi256EEEEEELi256ENS_12float_e4m3_tEfNS_4arch4Sm90ELb0ELb0ELb1ELb1ELb1ELb1ELb0ELb1ELb0ELb1ELb1ELb0EEENS1_21CollectiveEpilogueFwdINS6_IJSA_SB_SA_EEES9_NS_10bfloat16_tESF_Li256ELb1ELb1ELb1ELb1EEENS1_36VarlenDynamicPersistentTileSchedulerILi128ELi128ELi256ELi128ELb1ELb1ELb1ELb0ELb1ELb1EEEEEEEEEvNT_6ParamsE --------------------------
	.section	.nv.shared._ZN7cutlass13device_kernelIN5flash11enable_sm90INS1_16FlashAttnFwdSm90INS1_25CollectiveMainloopFwdSm90ILi2EN4cute5tupleIJNS5_1CILi1EEES8_S8_EEENS6_IJNS7_ILi128EEESA_NS7_ILi256EEEEEELi256ENS_12float_e4m3_tEfNS_4arch4Sm90ELb0ELb0ELb1ELb1ELb1ELb1ELb0ELb1ELb0ELb1ELb1ELb0EEENS1_21CollectiveEpilogueFwdINS6_IJSA_SB_SA_EEES9_NS_10bfloat16_tESF_Li256ELb1ELb1ELb1ELb1EEENS1_36VarlenDynamicPersistentTileSchedulerILi128ELi128ELi256ELi128ELb1ELb1ELb1ELb0ELb1ELb1EEEEEEEEEvNT_6ParamsE,"aw",@nobits
	.sectionflags	@""
	.align	16
	.zero		1024


//--------------------- .nv.shared._ZN7cutlass13device_kernelIN5flash11enable_sm90INS1_16FlashAttnFwdSm90INS1_25CollectiveMainloopFwdSm90ILi2EN4cute5tupleIJNS5_1CILi1EEES8_S8_EEENS6_IJNS7_ILi128EEENS7_ILi64EEENS7_ILi256EEEEEELi256ENS_12float_e4m3_tEfNS_4arch4Sm90ELb0ELb1ELb1ELb0ELb1ELb0ELb0ELb1ELb0ELb1ELb1ELb0EEENS1_21CollectiveEpilogueFwdINS6_IJSA_SC_SB_EEES9_NS_10bfloat16_tESG_Li256ELb0ELb1ELb1ELb1EEENS1_19SingleTileSchedulerILb0ELb1ELb1ELi128EEEEEEEEEvNT_6ParamsE --------------------------
	.section	.nv.shared._ZN7cutlass13device_kernelIN5flash11enable_sm90INS1_16FlashAttnFwdSm90INS1_25CollectiveMainloopFwdSm90ILi2EN4cute5tupleIJNS5_1CILi1EEES8_S8_EEENS6_IJNS7_ILi128EEENS7_ILi64EEENS7_ILi256EEEEEELi256ENS_12float_e4m3_tEfNS_4arch4Sm90ELb0ELb1ELb1ELb0ELb1ELb0ELb0ELb1ELb0ELb1ELb1ELb0EEENS1_21CollectiveEpilogueFwdINS6_IJSA_SC_SB_EEES9_NS_10bfloat16_tESG_Li256ELb0ELb1ELb1ELb1EEENS1_19SingleTileSchedulerILb0ELb1ELb1ELi128EEEEEEEEEvNT_6ParamsE,"aw",@nobits
	.sectionflags	@""
	.align	16
	.zero		1024


//--------------------- .nv.shared._ZN7cutlass13device_kernelIN5flash11enable_sm90INS1_16FlashAttnFwdSm90INS1_25CollectiveMainloopFwdSm90ILi2EN4cute5tupleIJNS5_1CILi1EEES8_S8_EEENS6_IJNS7_ILi128EEENS7_ILi64EEENS7_ILi256EEEEEELi256ENS_12float_e4m3_tEfNS_4arch4Sm90ELb0ELb1ELb1ELb1ELb1ELb0ELb0ELb1ELb0ELb1ELb1ELb0EEENS1_21CollectiveEpilogueFwdINS6_IJSA_SC_SB_EEES9_NS_10bfloat16_tESG_Li256ELb1ELb1ELb1ELb1EEENS1_36VarlenDynamicPersistentTileSchedulerILi128ELi64ELi256ELi128ELb1ELb1ELb1ELb1ELb0ELb1EEEEEEEEEvNT_6ParamsE --------------------------
	.section	.nv.shared._ZN7cutlass13device_kernelIN5flash11enable_sm90INS1_16FlashAttnFwdSm90INS1_25CollectiveMainloopFwdSm90ILi2EN4cute5tupleIJNS5_1CILi1EEES8_S8_EEENS6_IJNS7_ILi128EEENS7_ILi64EEENS7_ILi256EEEEEELi256ENS_12float_e4m3_tEfNS_4arch4Sm90ELb0ELb1ELb1ELb1ELb1ELb0ELb0ELb1ELb0ELb1ELb1ELb0EEENS1_21CollectiveEpilogueFwdINS6_IJSA_SC_SB_EEES9_NS_10bfloat16_tESG_Li256ELb1ELb1ELb1ELb1EEENS1_36VarlenDynamicPersistentTileSchedulerILi128ELi64ELi256ELi128ELb1ELb1ELb1ELb1ELb0ELb1EEEEEEEEEvNT_6ParamsE,"aw",@nobits
	.sectionflags	@""
	.align	16
	.zero		1024


//--------------------- .nv.shared._ZN7cutlass13device_kernelIN5flash11enable_sm90INS1_16FlashAttnFwdSm90INS1_25CollectiveMainloopFwdSm90ILi2EN4cute5tupleIJNS5_1CILi1EEES8_S8_EEENS6_IJNS7_ILi128EEENS7_ILi64EEENS7_ILi256EEEEEELi256ENS_12float_e4m3_tEfNS_4arch4Sm90ELb0ELb1ELb1ELb1ELb1ELb1ELb0ELb1ELb0ELb1ELb1ELb0EEENS1_21CollectiveEpilogueFwdINS6_IJSA_SC_SB_EEES9_NS_10bfloat16_tESG_Li256ELb1ELb1ELb1ELb1EEENS1_36VarlenDynamicPersistentTileSchedulerILi128ELi64ELi256ELi128ELb1ELb1ELb1ELb1ELb0ELb1EEEEEEEEEvNT_6ParamsE --------------------------
	.section	.nv.shared._ZN7cutlass13device_kernelIN5flash11enable_sm90INS1_16FlashAttnFwdSm90INS1_25CollectiveMainloopFwdSm90ILi2EN4cute5tupleIJNS5_1CILi1EEES8_S8_EEENS6_IJNS7_ILi128EEENS7_ILi64EEENS7_ILi256EEEEEELi256ENS_12float_e4m3_tEfNS_4arch4Sm90ELb0ELb1ELb1ELb1ELb1ELb1ELb0ELb1ELb0ELb1ELb1ELb0EEENS1_21CollectiveEpilogueFwdINS6_IJSA_SC_SB_EEES9_NS_10bfloat16_tESG_Li256ELb1ELb1ELb1ELb1EEENS1_36VarlenDynamicPersistentTileSchedulerILi128ELi64ELi256ELi128ELb1ELb1ELb1ELb1ELb0ELb1EEEEEEEEEvNT_6ParamsE,"aw",@nobits
	.sectionflags	@""
	.align	16
	.zero		1024


//--------------------- .nv.shared._ZN7cutlass13device_kernelIN5flash11enable_sm90INS1_16FlashAttnFwdSm90INS1_25CollectiveMainloopFwdSm90ILi2EN4cute5tupleIJNS5_1CILi1EEES8_S8_EEENS6_IJNS7_ILi128EEESA_NS7_ILi256EEEEEELi256ENS_12float_e4m3_tEfNS_4arch4Sm90ELb1ELb0ELb1ELb0ELb1ELb0ELb0ELb1ELb0ELb1ELb1ELb0EEENS1_21CollectiveEpilogueFwdINS6_IJSA_SB_SA_EEES9_NS_10bfloat16_tESF_Li256ELb0ELb1ELb1ELb1EEENS1_19SingleTileSchedulerILb0ELb1ELb1ELi128EEEEEEEEEvNT_6ParamsE --------------------------
	.section	.nv.shared._ZN7cutlass13device_kernelIN5flash11enable_sm90INS1_16FlashAttnFwdSm90INS1_25CollectiveMainloopFwdSm90ILi2EN4cute5tupleIJNS5_1CILi1EEES8_S8_EEENS6_IJNS7_ILi128EEESA_NS7_ILi256EEEEEELi256ENS_12float_e4m3_tEfNS_4arch4Sm90ELb1ELb0ELb1ELb0ELb1ELb0ELb0ELb1ELb0ELb1ELb1ELb0EEENS1_21CollectiveEpilogueFwdINS6_IJSA_SB_SA_EEES9_NS_10bfloat16_tESF_Li256ELb0ELb1ELb1ELb1EEENS1_19SingleTileSchedulerILb0ELb1ELb1ELi128EEEEEEEEEvNT_6ParamsE,"aw",@nobits
	.sectionflags	@""
	.align	16
	.zero		1024


//--------------------- .nv.shared._ZN7cutlass13device_kernelIN5flash11enable_sm90INS1_16FlashAttnFwdSm90INS1_25CollectiveMainloopFwdSm90ILi2EN4cute5tupleIJNS5_1CILi1EEES8_S8_EEENS6_IJNS7_ILi128EEESA_NS7_ILi256EEEEEELi256ENS_12float_e4m3_tEfNS_4arch4Sm90ELb1ELb0ELb1ELb1ELb1ELb0ELb0ELb1ELb0ELb1ELb1ELb0EEENS1_21CollectiveEpilogueFwdINS6_IJSA_SB_SA_EEES9_NS_10bfloat16_tESF_Li256ELb1ELb1ELb1ELb1EEENS1_36VarlenDynamicPersistentTileSchedulerILi128ELi128ELi256ELi128ELb1ELb1ELb1ELb1ELb1ELb1EEEEEEEEEvNT_6ParamsE --------------------------
	.section	.nv.shared._ZN7cutlass13device_kernelIN5flash11enable_sm90INS1_16FlashAttnFwdSm90INS1_25CollectiveMainloopFwdSm90ILi2EN4cute5tupleIJNS5_1CILi1EEES8_S8_EEENS6_IJNS7_ILi128EEESA_NS7_ILi256EEEEEELi256ENS_12float_e4m3_tEfNS_4arch4Sm90ELb1ELb0ELb1ELb1ELb1ELb0ELb0ELb1ELb0ELb1ELb1ELb0EEENS1_21CollectiveEpilogueFwdINS6_IJSA_SB_SA_EEES9_NS_10bfloat16_tESF_Li256ELb1ELb1ELb1ELb1EEENS1_36VarlenDynamicPersistentTileSchedulerILi128ELi128ELi256ELi128ELb1ELb1ELb1ELb1ELb1ELb1EEEEEEEEEvNT_6ParamsE,"aw",@nobits
	.sectionflags	@""
	.align	16
	.zero		1024


//--------------------- .nv.shared._ZN7cutlass13device_kernelIN5flash11enable_sm90INS1_16FlashAttnFwdSm90INS1_25CollectiveMainloopFwdSm90ILi2EN4cute5tupleIJNS5_1CILi1EEES8_S8_EEENS6_IJNS7_ILi128EEESA_NS7_ILi256EEEEEELi256ENS_12float_e4m3_tEfNS_4arch4Sm90ELb1ELb0ELb1ELb1ELb1ELb1ELb0ELb1ELb0ELb1ELb1ELb0EEENS1_21CollectiveEpilogueFwdINS6_IJSA_SB_SA_EEES9_NS_10bfloat16_tESF_Li256ELb1ELb1ELb1ELb1EEENS1_36VarlenDynamicPersistentTileSchedulerILi128ELi128ELi256ELi128ELb1ELb1ELb1ELb1ELb1ELb1EEEEEEEEEvNT_6ParamsE --------------------------
	.section	.nv.shared._ZN7cutlass13device_kernelIN5flash11enable_sm90INS1_16FlashAttnFwdSm90INS1_25CollectiveMainloopFwdSm90ILi2EN4cute5tupleIJNS5_1CILi1EEES8_S8_EEENS6_IJNS7_ILi128EEESA_NS7_ILi256EEEEEELi256ENS_12float_e4m3_tEfNS_4arch4Sm90ELb1ELb0ELb1ELb1ELb1ELb1ELb0ELb1ELb0ELb1ELb1ELb0EEENS1_21CollectiveEpilogueFwdINS6_IJSA_SB_SA_EEES9_NS_10bfloat16_tESF_Li256ELb1ELb1ELb1ELb1EEENS1_36VarlenDynamicPersistentTileSchedulerILi128ELi128ELi256ELi128ELb1ELb1ELb1ELb1ELb1ELb1EEEEEEEEEvNT_6ParamsE,"aw",@nobits
	.sectionflags	@""
	.align	16
	.zero		1024


//--------------------- .nv.constant0._ZN7cutlass13device_kernelIN5flash11enable_sm90INS1_16FlashAttnFwdSm90INS1_25CollectiveMainloopFwdSm90ILi2EN4cute5tupleIJNS5_1CILi1EEES8_S8_EEENS6_IJNS7_ILi128EEESA_NS7_ILi256EEEEEELi256ENS_12float_e4m3_tEfNS_4arch4Sm90ELb0ELb0ELb1ELb0ELb1ELb0ELb0ELb1ELb0ELb1ELb1ELb0EEENS1_21CollectiveEpilogueFwdINS6_IJSA_SB_SA_EEES9_NS_10bfloat16_tESF_Li256ELb0ELb1ELb1ELb1EEENS1_19SingleTileSchedulerILb0ELb1ELb1ELi128EEEEEEEEEvNT_6ParamsE --------------------------
	.section	.nv.constant0._ZN7cutlass13device_kernelIN5flash11enable_sm90INS1_16FlashAttnFwdSm90INS1_25CollectiveMainloopFwdSm90ILi2EN4cute5tupleIJNS5_1CILi1EEES8_S8_EEENS6_IJNS7_ILi128EEESA_NS7_ILi256EEEEEELi256ENS_12float_e4m3_tEfNS_4arch4Sm90ELb0ELb0ELb1ELb0ELb1ELb0ELb0ELb1ELb0ELb1ELb1ELb0EEENS1_21CollectiveEpilogueFwdINS6_IJSA_SB_SA_EEES9_NS_10bfloat16_tESF_Li256ELb0ELb1ELb1ELb1EEENS1_19SingleTileSchedulerILb0ELb1ELb1ELi128EEEEEEEEEvNT_6ParamsE,"a",@progbits
	.sectionflags	@""
	.align	4
.nv.constant0._ZN7cutlass13device_kernelIN5flash11enable_sm90INS1_16FlashAttnFwdSm90INS1_25CollectiveMainloopFwdSm90ILi2EN4cute5tupleIJNS5_1CILi1EEES8_S8_EEENS6_IJNS7_ILi128EEESA_NS7_ILi256EEEEEELi256ENS_12float_e4m3_tEfNS_4arch4Sm90ELb0ELb0ELb1ELb0ELb1ELb0ELb0ELb1ELb0ELb1ELb1ELb0EEENS1_21CollectiveEpilogueFwdINS6_IJSA_SB_SA_EEES9_NS_10bfloat16_tESF_Li256ELb0ELb1ELb1ELb1EEENS1_19SingleTileSchedulerILb0ELb1ELb1ELi128EEEEEEEEEvNT_6ParamsE:
	.zero		3200


//--------------------- .nv.constant0._ZN7cutlass13device_kernelIN5flash11enable_sm90INS1_16FlashAttnFwdSm90INS1_25CollectiveMainloopFwdSm90ILi2EN4cute5tupleIJNS5_1CILi1EEES8_S8_EEENS6_IJNS7_ILi128EEESA_NS7_ILi256EEEEEELi256ENS_12float_e4m3_tEfNS_4arch4Sm90ELb0ELb0ELb1ELb1ELb1ELb0ELb0ELb1ELb0ELb1ELb1ELb0EEENS1_21CollectiveEpilogueFwdINS6_IJSA_SB_SA_EEES9_NS_10bfloat16_tESF_Li256ELb1ELb1ELb1ELb1EEENS1_36VarlenDynamicPersistentTileSchedulerILi128ELi128ELi256ELi128ELb1ELb1ELb1ELb0ELb1ELb1EEEEEEEEEvNT_6ParamsE --------------------------
	.section	.nv.constant0._ZN7cutlass13device_kernelIN5flash11enable_sm90INS1_16FlashAttnFwdSm90INS1_25CollectiveMainloopFwdSm90ILi2EN4cute5tupleIJNS5_1CILi1EEES8_S8_EEENS6_IJNS7_ILi128EEESA_NS7_ILi256EEEEEELi256ENS_12float_e4m3_tEfNS_4arch4Sm90ELb0ELb0ELb1ELb1ELb1ELb0ELb0ELb1ELb0ELb1ELb1ELb0EEENS1_21CollectiveEpilogueFwdINS6_IJSA_SB_SA_EEES9_NS_10bfloat16_tESF_Li256ELb1ELb1ELb1ELb1EEENS1_36VarlenDynamicPersistentTileSchedulerILi128ELi128ELi256ELi128ELb1ELb1ELb1ELb0ELb1ELb1EEEEEEEEEvNT_6ParamsE,"a",@progbits
	.sectionflags	@""
	.align	4
.nv.constant0._ZN7cutlass13device_kernelIN5flash11enable_sm90INS1_16FlashAttnFwdSm90INS1_25CollectiveMainloopFwdSm90ILi2EN4cute5tupleIJNS5_1CILi1EEES8_S8_EEENS6_IJNS7_ILi128EEESA_NS7_ILi256EEEEEELi256ENS_12float_e4m3_tEfNS_4arch4Sm90ELb0ELb0ELb1ELb1ELb1ELb0ELb0ELb1ELb0ELb1ELb1ELb0EEENS1_21CollectiveEpilogueFwdINS6_IJSA_SB_SA_EEES9_NS_10bfloat16_tESF_Li256ELb1ELb1ELb1ELb1EEENS1_36VarlenDynamicPersistentTileSchedulerILi128ELi128ELi256ELi128ELb1ELb1ELb1ELb0ELb1ELb1EEEEEEEEEvNT_6ParamsE:
	.zero		3328


//--------------------- .nv.constant0._ZN7cutlass13device_kernelIN5flash11enable_sm90INS1_16FlashAttnFwdSm90INS1_25CollectiveMainloopFwdSm90ILi2EN4cute5tupleIJNS5_1CILi1EEES8_S8_EEENS6_IJNS7_ILi128EEESA_NS7_ILi256EEEEEELi256ENS_12float_e4m3_tEfNS_4arch4Sm90ELb0ELb0ELb1ELb1ELb1ELb1ELb0ELb1ELb0ELb1ELb1ELb0EEENS1_21CollectiveEpilogueFwdINS6_IJSA_SB_SA_EEES9_NS_10bfloat16_tESF_Li256ELb1ELb1ELb1ELb1EEENS1_36VarlenDynamicPersistentTileSchedulerILi128ELi128ELi256ELi128ELb1ELb1ELb1ELb0ELb1ELb1EEEEEEEEEvNT_6ParamsE --------------------------
	.section	.nv.constant0._ZN7cutlass13device_kernelIN5flash11enable_sm90INS1_16FlashAttnFwdSm90INS1_25CollectiveMainloopFwdSm90ILi2EN4cute5tupleIJNS5_1CILi1EEES8_S8_EEENS6_IJNS7_ILi128EEESA_NS7_ILi256EEEEEELi256ENS_12float_e4m3_tEfNS_4arch4Sm90ELb0ELb0ELb1ELb1ELb1ELb1ELb0ELb1ELb0ELb1ELb1ELb0EEENS1_21CollectiveEpilogueFwdINS6_IJSA_SB_SA_EEES9_NS_10bfloat16_tESF_Li256ELb1ELb1ELb1ELb1EEENS1_36VarlenDynamicPersistentTileSchedulerILi128ELi128ELi256ELi128ELb1ELb1ELb1ELb0ELb1ELb1EEEEEEEEEvNT_6ParamsE,"a",@progbits
	.sectionflags	@""
	.align	4
.nv.constant0._ZN7cutlass13device_kernelIN5flash11enable_sm90INS1_16FlashAttnFwdSm90INS1_25CollectiveMainloopFwdSm90ILi2EN4cute5tupleIJNS5_1CILi1EEES8_S8_EEENS6_IJNS7_ILi128EEESA_NS7_ILi256EEEEEELi256ENS_12float_e4m3_tEfNS_4arch4Sm90ELb0ELb0ELb1ELb1ELb1ELb1ELb0ELb1ELb0ELb1ELb1ELb0EEENS1_21CollectiveEpilogueFwdINS6_IJSA_SB_SA_EEES9_NS_10bfloat16_tESF_Li256ELb1ELb1ELb1ELb1EEENS1_36VarlenDynamicPersistentTileSchedulerILi128ELi128ELi256ELi128ELb1ELb1ELb1ELb0ELb1ELb1EEEEEEEEEvNT_6ParamsE:
	.zero		3328


//--------------------- .nv.constant0._ZN7cutlass13device_kernelIN5flash11enable_sm90INS1_16FlashAttnFwdSm90INS1_25CollectiveMainloopFwdSm90ILi2EN4cute5tupleIJNS5_1CILi1EEES8_S8_EEENS6_IJNS7_ILi128EEENS7_ILi64EEENS7_ILi256EEEEEELi256ENS_12float_e4m3_tEfNS_4arch4Sm90ELb0ELb1ELb1ELb0ELb1ELb0ELb0ELb1ELb0ELb1ELb1ELb0EEENS1_21CollectiveEpilogueFwdINS6_IJSA_SC_SB_EEES9_NS_10bfloat16_tESG_Li256ELb0ELb1ELb1ELb1EEENS1_19SingleTileSchedulerILb0ELb1ELb1ELi128EEEEEEEEEvNT_6ParamsE --------------------------
	.section	.nv.constant0._ZN7cutlass13device_kernelIN5flash11enable_sm90INS1_16FlashAttnFwdSm90INS1_25CollectiveMainloopFwdSm90ILi2EN4cute5tupleIJNS5_1CILi1EEES8_S8_EEENS6_IJNS7_ILi128EEENS7_ILi64EEENS7_ILi256EEEEEELi256ENS_12float_e4m3_tEfNS_4arch4Sm90ELb0ELb1ELb1ELb0ELb1ELb0ELb0ELb1ELb0ELb1ELb1ELb0EEENS1_21CollectiveEpilogueFwdINS6_IJSA_SC_SB_EEES9_NS_10bfloat16_tESG_Li256ELb0ELb1ELb1ELb1EEENS1_19SingleTileSchedulerILb0ELb1ELb1ELi128EEEEEEEEEvNT_6ParamsE,"a",@progbits
	.sectionflags	@""
	.align	4
.nv.constant0._ZN7cutlass13device_kernelIN5flash11enable_sm90INS1_16FlashAttnFwdSm90INS1_25CollectiveMainloopFwdSm90ILi2EN4cute5tupleIJNS5_1CILi1EEES8_S8_EEENS6_IJNS7_ILi128EEENS7_ILi64EEENS7_ILi256EEEEEELi256ENS_12float_e4m3_tEfNS_4arch4Sm90ELb0ELb1ELb1ELb0ELb1ELb0ELb0ELb1ELb0ELb1ELb1ELb0EEENS1_21CollectiveEpilogueFwdINS6_IJSA_SC_SB_EEES9_NS_10bfloat16_tESG_Li256ELb0ELb1ELb1ELb1EEENS1_19SingleTileSchedulerILb0ELb1ELb1ELi128EEEEEEEEEvNT_6ParamsE:
	.zero		3200


//--------------------- .nv.constant0._ZN7cutlass13device_kernelIN5flash11enable_sm90INS1_16FlashAttnFwdSm90INS1_25CollectiveMainloopFwdSm90ILi2EN4cute5tupleIJNS5_1CILi1EEES8_S8_EEENS6_IJNS7_ILi128EEENS7_ILi64EEENS7_ILi256EEEEEELi256ENS_12float_e4m3_tEfNS_4arch4Sm90ELb0ELb1ELb1ELb1ELb1ELb0ELb0ELb1ELb0ELb1ELb1ELb0EEENS1_21CollectiveEpilogueFwdINS6_IJSA_SC_SB_EEES9_NS_10bfloat16_tESG_Li256ELb1ELb1ELb1ELb1EEENS1_36VarlenDynamicPersistentTileSchedulerILi128ELi64ELi256ELi128ELb1ELb1ELb1ELb1ELb0ELb1EEEEEEEEEvNT_6ParamsE --------------------------
	.section	.nv.constant0._ZN7cutlass13device_kernelIN5flash11enable_sm90INS1_16FlashAttnFwdSm90INS1_25CollectiveMainloopFwdSm90ILi2EN4cute5tupleIJNS5_1CILi1EEES8_S8_EEENS6_IJNS7_ILi128EEENS7_ILi64EEENS7_ILi256EEEEEELi256ENS_12float_e4m3_tEfNS_4arch4Sm90ELb0ELb1ELb1ELb1ELb1ELb0ELb0ELb1ELb0ELb1ELb1ELb0EEENS1_21CollectiveEpilogueFwdINS6_IJSA_SC_SB_EEES9_NS_10bfloat16_tESG_Li256ELb1ELb1ELb1ELb1EEENS1_36VarlenDynamicPersistentTileSchedulerILi128ELi64ELi256ELi128ELb1ELb1ELb1ELb1ELb0ELb1EEEEEEEEEvNT_6ParamsE,"a",@progbits
	.sectionflags	@""
	.align	4
.nv.constant0._ZN7cutlass13device_kernelIN5flash11enable_sm90INS1_16FlashAttnFwdSm90INS1_25CollectiveMainloopFwdSm90ILi2EN4cute5tupleIJNS5_1CILi1EEES8_S8_EEENS6_IJNS7_ILi128EEENS7_ILi64EEENS7_ILi256EEEEEELi256ENS_12float_e4m3_tEfNS_4arch4Sm90ELb0ELb1ELb1ELb1ELb1ELb0ELb0ELb1ELb0ELb1ELb1ELb0EEENS1_21CollectiveEpilogueFwdINS6_IJSA_SC_SB_EEES9_NS_10bfloat16_tESG_Li256ELb1ELb1ELb1ELb1EEENS1_36VarlenDynamicPersistentTileSchedulerILi128ELi64ELi256ELi128ELb1ELb1ELb1ELb1ELb0ELb1EEEEEEEEEvNT_6ParamsE:
	.zero		3328


//--------------------- .nv.constant0._ZN7cutlass13device_kernelIN5flash11enable_sm90INS1_16FlashAttnFwdSm90INS1_25CollectiveMainloopFwdSm90ILi2EN4cute5tupleIJNS5_1CILi1EEES8_S8_EEENS6_IJNS7_ILi128EEENS7_ILi64EEENS7_ILi256EEEEEELi256ENS_12float_e4m3_tEfNS_4arch4Sm90ELb0ELb1ELb1ELb1ELb1ELb1ELb0ELb1ELb0ELb1ELb1ELb0EEENS1_21CollectiveEpilogueFwdINS6_IJSA_SC_SB_EEES9_NS_10bfloat16_tESG_Li256ELb1ELb1ELb1ELb1EEENS1_36VarlenDynamicPersistentTileSchedulerILi128ELi64ELi256ELi128ELb1ELb1ELb1ELb1ELb0ELb1EEEEEEEEEvNT_6ParamsE --------------------------
	.section	.nv.constant0._ZN7cutlass13device_kernelIN5flash11enable_sm90INS1_16FlashAttnFwdSm90INS1_25CollectiveMainloopFwdSm90ILi2EN4cute5tupleIJNS5_1CILi1EEES8_S8_EEENS6_IJNS7_ILi128EEENS7_ILi64EEENS7_ILi256EEEEEELi256ENS_12float_e4m3_tEfNS_4arch4Sm90ELb0ELb1ELb1ELb1ELb1ELb1ELb0ELb1ELb0ELb1ELb1ELb0EEENS1_21CollectiveEpilogueFwdINS6_IJSA_SC_SB_EEES9_NS_10bfloat16_tESG_Li256ELb1ELb1ELb1ELb1EEENS1_36VarlenDynamicPersistentTileSchedulerILi128ELi64ELi256ELi128ELb1ELb1ELb1ELb1ELb0ELb1EEEEEEEEEvNT_6ParamsE,"a",@progbits
	.sectionflags	@""
	.align	4
.nv.constant0._ZN7cutlass13device_kernelIN5flash11enable_sm90INS1_16FlashAttnFwdSm90INS1_25CollectiveMainloopFwdSm90ILi2EN4cute5tupleIJNS5_1CILi1EEES8_S8_EEENS6_IJNS7_ILi128EEENS7_ILi64EEENS7_ILi256EEEEEELi256ENS_12float_e4m3_tEfNS_4arch4Sm90ELb0ELb1ELb1ELb1ELb1ELb1ELb0ELb1ELb0ELb1ELb1ELb0EEENS1_21CollectiveEpilogueFwdINS6_IJSA_SC_SB_EEES9_NS_10bfloat16_tESG_Li256ELb1ELb1ELb1ELb1EEENS1_36VarlenDynamicPersistentTileSchedulerILi128ELi64ELi256ELi128ELb1ELb1ELb1ELb1ELb0ELb1EEEEEEEEEvNT_6ParamsE:
	.zero		3328


//--------------------- .nv.constant0._ZN7cutlass13device_kernelIN5flash11enable_sm90INS1_16FlashAttnFwdSm90INS1_25CollectiveMainloopFwdSm90ILi2EN4cute5tupleIJNS5_1CILi1EEES8_S8_EEENS6_IJNS7_ILi128EEESA_NS7_ILi256EEEEEELi256ENS_12float_e4m3_tEfNS_4arch4Sm90ELb1ELb0ELb1ELb0ELb1ELb0ELb0ELb1ELb0ELb1ELb1ELb0EEENS1_21CollectiveEpilogueFwdINS6_IJSA_SB_SA_EEES9_NS_10bfloat16_tESF_Li256ELb0ELb1ELb1ELb1EEENS1_19SingleTileSchedulerILb0ELb1ELb1ELi128EEEEEEEEEvNT_6ParamsE --------------------------
	.section	.nv.constant0._ZN7cutlass13device_kernelIN5flash11enable_sm90INS1_16FlashAttnFwdSm90INS1_25CollectiveMainloopFwdSm90ILi2EN4cute5tupleIJNS5_1CILi1EEES8_S8_EEENS6_IJNS7_ILi128EEESA_NS7_ILi256EEEEEELi256ENS_12float_e4m3_tEfNS_4arch4Sm90ELb1ELb0ELb1ELb0ELb1ELb0ELb0ELb1ELb0ELb1ELb1ELb0EEENS1_21CollectiveEpilogueFwdINS6_IJSA_SB_SA_EEES9_NS_10bfloat16_tESF_Li256ELb0ELb1ELb1ELb1EEENS1_19SingleTileSchedulerILb0ELb1ELb1ELi128EEEEEEEEEvNT_6ParamsE,"a",@progbits
	.sectionflags	@""
	.align	4
.nv.constant0._ZN7cutlass13device_kernelIN5flash11enable_sm90INS1_16FlashAttnFwdSm90INS1_25CollectiveMainloopFwdSm90ILi2EN4cute5tupleIJNS5_1CILi1EEES8_S8_EEENS6_IJNS7_ILi128EEESA_NS7_ILi256EEEEEELi256ENS_12float_e4m3_tEfNS_4arch4Sm90ELb1ELb0ELb1ELb0ELb1ELb0ELb0ELb1ELb0ELb1ELb1ELb0EEENS1_21CollectiveEpilogueFwdINS6_IJSA_SB_SA_EEES9_NS_10bfloat16_tESF_Li256ELb0ELb1ELb1ELb1EEENS1_19SingleTileSchedulerILb0ELb1ELb1ELi128EEEEEEEEEvNT_6ParamsE:
	.zero		3200


//--------------------- .nv.constant0._ZN7cutlass13device_kernelIN5flash11enable_sm90INS1_16FlashAttnFwdSm90INS1_25CollectiveMainloopFwdSm90ILi2EN4cute5tupleIJNS5_1CILi1EEES8_S8_EEENS6_IJNS7_ILi128EEESA_NS7_ILi256EEEEEELi256ENS_12float_e4m3_tEfNS_4arch4Sm90ELb1ELb0ELb1ELb1ELb1ELb0ELb0ELb1ELb0ELb1ELb1ELb0EEENS1_21CollectiveEpilogueFwdINS6_IJSA_SB_SA_EEES9_NS_10bfloat16_tESF_Li256ELb1ELb1ELb1ELb1EEENS1_36VarlenDynamicPersistentTileSchedulerILi128ELi128ELi256ELi128ELb1ELb1ELb1ELb1ELb1ELb1EEEEEEEEEvNT_6ParamsE --------------------------
	.section	.nv.constant0._ZN7cutlass13device_kernelIN5flash11enable_sm90INS1_16FlashAttnFwdSm90INS1_25CollectiveMainloopFwdSm90ILi2EN4cute5tupleIJNS5_1CILi1EEES8_S8_EEENS6_IJNS7_ILi128EEESA_NS7_ILi256EEEEEELi256ENS_12float_e4m3_tEfNS_4arch4Sm90ELb1ELb0ELb1ELb1ELb1ELb0ELb0ELb1ELb0ELb1ELb1ELb0EEENS1_21CollectiveEpilogueFwdINS6_IJSA_SB_SA_EEES9_NS_10bfloat16_tESF_Li256ELb1ELb1ELb1ELb1EEENS1_36VarlenDynamicPersistentTileSchedulerILi128ELi128ELi256ELi128ELb1ELb1ELb1ELb1ELb1ELb1EEEEEEEEEvNT_6ParamsE,"a",@progbits
	.sectionflags	@""
	.align	4
.nv.constant0._ZN7cutlass13device_kernelIN5flash11enable_sm90INS1_16FlashAttnFwdSm90INS1_25CollectiveMainloopFwdSm90ILi2EN4cute5tupleIJNS5_1CILi1EEES8_S8_EEENS6_IJNS7_ILi128EEESA_NS7_ILi256EEEEEELi256ENS_12float_e4m3_tEfNS_4arch4Sm90ELb1ELb0ELb1ELb1ELb1ELb0ELb0ELb1ELb0ELb1ELb1ELb0EEENS1_21CollectiveEpilogueFwdINS6_IJSA_SB_SA_EEES9_NS_10bfloat16_tESF_Li256ELb1ELb1ELb1ELb1EEENS1_36VarlenDynamicPersistentTileSchedulerILi128ELi128ELi256ELi128ELb1ELb1ELb1ELb1ELb1ELb1EEEEEEEEEvNT_6ParamsE:
	.zero		3328


//--------------------- .nv.constant0._ZN7cutlass13device_kernelIN5flash11enable_sm90INS1_16FlashAttnFwdSm90INS1_25CollectiveMainloopFwdSm90ILi2EN4cute5tupleIJNS5_1CILi1EEES8_S8_EEENS6_IJNS7_ILi128EEESA_NS7_ILi256EEEEEELi256ENS_12float_e4m3_tEfNS_4arch4Sm90ELb1ELb0ELb1ELb1ELb1ELb1ELb0ELb1ELb0ELb1ELb1ELb0EEENS1_21CollectiveEpilogueFwdINS6_IJSA_SB_SA_EEES9_NS_10bfloat16_tESF_Li256ELb1ELb1ELb1ELb1EEENS1_36VarlenDynamicPersistentTileSchedulerILi128ELi128ELi256ELi128ELb1ELb1ELb1ELb1ELb1ELb1EEEEEEEEEvNT_6ParamsE --------------------------
	.section	.nv.constant0._ZN7cutlass13device_kernelIN5flash11enable_sm90INS1_16FlashAttnFwdSm90INS1_25CollectiveMainloopFwdSm90ILi2EN4cute5tupleIJNS5_1CILi1EEES8_S8_EEENS6_IJNS7_ILi128EEESA_NS7_ILi256EEEEEELi256ENS_12float_e4m3_tEfNS_4arch4Sm90ELb1ELb0ELb1ELb1ELb1ELb1ELb0ELb1ELb0ELb1ELb1ELb0EEENS1_21CollectiveEpilogueFwdINS6_IJSA_SB_SA_EEES9_NS_10bfloat16_tESF_Li256ELb1ELb1ELb1ELb1EEENS1_36VarlenDynamicPersistentTileSchedulerILi128ELi128ELi256ELi128ELb1ELb1ELb1ELb1ELb1ELb1EEEEEEEEEvNT_6ParamsE,"a",@progbits
	.sectionflags	@""
	.align	4
.nv.constant0._ZN7cutlass13device_kernelIN5flash11enable_sm90INS1_16FlashAttnFwdSm90INS1_25CollectiveMainloopFwdSm90ILi2EN4cute5tupleIJNS5_1CILi1EEES8_S8_EEENS6_IJNS7_ILi128EEESA_NS7_ILi256EEEEEELi256ENS_12float_e4m3_tEfNS_4arch4Sm90ELb1ELb0ELb1ELb1ELb1ELb1ELb0ELb1ELb0ELb1ELb1ELb0EEENS1_21CollectiveEpilogueFwdINS6_IJSA_SB_SA_EEES9_NS_10bfloat16_tESF_Li256ELb1ELb1ELb1ELb1EEENS1_36VarlenDynamicPersistentTileSchedulerILi128ELi128ELi256ELi128ELb1ELb1ELb1ELb1ELb1ELb1EEEEEEEEEvNT_6ParamsE:
	.zero		3328


//--------------------- SYMBOLS --------------------------

	.type		.nv.reservedSmem.offset0,@object
	.size		.nv.reservedSmem.offset0,0x4
	.type		__assertfail,@function
